	.target	sm_90

	.elftype	@"ET_EXEC"


//--------------------- .note.nv.tkinfo           --------------------------
	.section	.note.nv.tkinfo,"",@"SHT_NOTE"
	.sectionflags	@"SHF_NOTE_NV_TKINFO"
	.tkinfo
        /*0018*/ 	.word	0x00000002
        /*0030*/ 	.string	""
        /*0030*/ 	.string	"ptxas"
        /*0030*/ 	.string	"Cuda compilation tools, release 13.0, V13.0.88"
        /*0030*/ 	.string	"Build cuda_13.0.r13.0/compiler.36424714_0"
        /*0030*/ 	.string	"-arch sm_90 -m 64 "



//--------------------- .note.nv.cuinfo           --------------------------
	.section	.note.nv.cuinfo,"",@"SHT_NOTE"
	.sectionflags	@"SHF_NOTE_NV_CUINFO"
        /*0018*/ 	.short	0x0002
        /*001a*/ 	.short	0x005a
        /*001c*/ 	.short	0x0082
	.zero		2


//--------------------- .nv.info                  --------------------------
	.section	.nv.info,"",@"SHT_CUDA_INFO"
	.align	4


	//----- nvinfo : EIATTR_REGCOUNT
	.align		4
        /*0000*/ 	.byte	0x04, 0x2f
        /*0002*/ 	.short	(.L_41 - .L_40)
	.align		4
.L_40:
        /*0004*/ 	.word	index@(_Z35group_norm_nhwc_fwd_one_pass_kernelI11Fp32IOFp16WLi512ELi120ELi480EEv26Group_norm_nhwc_fwd_params)
        /*0008*/ 	.word	0x00000040


	//----- nvinfo : EIATTR_FRAME_SIZE
	.align		4
.L_41:
        /*000c*/ 	.byte	0x04, 0x11
        /*000e*/ 	.short	(.L_43 - .L_42)
	.align		4
.L_42:
        /*0010*/ 	.word	index@(_Z35group_norm_nhwc_fwd_one_pass_kernelI11Fp32IOFp16WLi512ELi120ELi480EEv26Group_norm_nhwc_fwd_params)
        /*0014*/ 	.word	0x000005a0


	//----- nvinfo : EIATTR_REGCOUNT
	.align		4
.L_43:
        /*0018*/ 	.byte	0x04, 0x2f
        /*001a*/ 	.short	(.L_45 - .L_44)
	.align		4
.L_44:
        /*001c*/ 	.word	index@(_Z35group_norm_nhwc_fwd_one_pass_kernelI11Fp32IOFp16WLi256ELi120ELi480EEv26Group_norm_nhwc_fwd_params)
        /*0020*/ 	.word	0x00000080


	//----- nvinfo : EIATTR_FRAME_SIZE
	.align		4
.L_45:
        /*0024*/ 	.byte	0x04, 0x11
        /*0026*/ 	.short	(.L_47 - .L_46)
	.align		4
.L_46:
        /*0028*/ 	.word	index@(_Z35group_norm_nhwc_fwd_one_pass_kernelI11Fp32IOFp16WLi256ELi120ELi480EEv26Group_norm_nhwc_fwd_params)
        /*002c*/ 	.word	0x00000000


	//----- nvinfo : EIATTR_REGCOUNT
	.align		4
.L_47:
        /*0030*/ 	.byte	0x04, 0x2f
        /*0032*/ 	.short	(.L_49 - .L_48)
	.align		4
.L_48:
        /*0034*/ 	.word	index@(_Z35group_norm_nhwc_fwd_one_pass_kernelI11Fp32IOFp16WLi128ELi120ELi480EEv26Group_norm_nhwc_fwd_params)
        /*0038*/ 	.word	0x0000006c


	//----- nvinfo : EIATTR_FRAME_SIZE
	.align		4
.L_49:
        /*003c*/ 	.byte	0x04, 0x11
        /*003e*/ 	.short	(.L_51 - .L_50)
	.align		4
.L_50:
        /*0040*/ 	.word	index@(_Z35group_norm_nhwc_fwd_one_pass_kernelI11Fp32IOFp16WLi128ELi120ELi480EEv26Group_norm_nhwc_fwd_params)
        /*0044*/ 	.word	0x00000000


	//----- nvinfo : EIATTR_REGCOUNT
	.align		4
.L_51:
        /*0048*/ 	.byte	0x04, 0x2f
        /*004a*/ 	.short	(.L_53 - .L_52)
	.align		4
.L_52:
        /*004c*/ 	.word	index@(_Z35group_norm_nhwc_fwd_one_pass_kernelI11Fp32IOFp16WLi64ELi120ELi480EEv26Group_norm_nhwc_fwd_params)
        /*0050*/ 	.word	0x00000039


	//----- nvinfo : EIATTR_FRAME_SIZE
	.align		4
.L_53:
        /*0054*/ 	.byte	0x04, 0x11
        /*0056*/ 	.short	(.L_55 - .L_54)
	.align		4
.L_54:
        /*0058*/ 	.word	index@(_Z35group_norm_nhwc_fwd_one_pass_kernelI11Fp32IOFp16WLi64ELi120ELi480EEv26Group_norm_nhwc_fwd_params)
        /*005c*/ 	.word	0x00000000


	//----- nvinfo : EIATTR_REGCOUNT
	.align		4
.L_55:
        /*0060*/ 	.byte	0x04, 0x2f
        /*0062*/ 	.short	(.L_57 - .L_56)
	.align		4
.L_56:
        /*0064*/ 	.word	index@(_Z35group_norm_nhwc_fwd_one_pass_kernelI11Fp32IOBf16WLi512ELi120ELi480EEv26Group_norm_nhwc_fwd_params)
        /*0068*/ 	.word	0x00000040


	//----- nvinfo : EIATTR_FRAME_SIZE
	.align		4
.L_57:
        /*006c*/ 	.byte	0x04, 0x11
        /*006e*/ 	.short	(.L_59 - .L_58)
	.align		4
.L_58:
        /*0070*/ 	.word	index@(_Z35group_norm_nhwc_fwd_one_pass_kernelI11Fp32IOBf16WLi512ELi120ELi480EEv26Group_norm_nhwc_fwd_params)
        /*0074*/ 	.word	0x000005a0


	//----- nvinfo : EIATTR_REGCOUNT
	.align		4
.L_59:
        /*0078*/ 	.byte	0x04, 0x2f
        /*007a*/ 	.short	(.L_61 - .L_60)
	.align		4
.L_60:
        /*007c*/ 	.word	index@(_Z35group_norm_nhwc_fwd_one_pass_kernelI11Fp32IOBf16WLi256ELi120ELi480EEv26Group_norm_nhwc_fwd_params)
        /*0080*/ 	.word	0x00000080


	//----- nvinfo : EIATTR_FRAME_SIZE
	.align		4
.L_61:
        /*0084*/ 	.byte	0x04, 0x11
        /*0086*/ 	.short	(.L_63 - .L_62)
	.align		4
.L_62:
        /*0088*/ 	.word	index@(_Z35group_norm_nhwc_fwd_one_pass_kernelI11Fp32IOBf16WLi256ELi120ELi480EEv26Group_norm_nhwc_fwd_params)
        /*008c*/ 	.word	0x00000000


	//----- nvinfo : EIATTR_REGCOUNT
	.align		4
.L_63:
        /*0090*/ 	.byte	0x04, 0x2f
        /*0092*/ 	.short	(.L_65 - .L_64)
	.align		4
.L_64:
        /*0094*/ 	.word	index@(_Z35group_norm_nhwc_fwd_one_pass_kernelI11Fp32IOBf16WLi128ELi120ELi480EEv26Group_norm_nhwc_fwd_params)
        /*0098*/ 	.word	0x0000006c


	//----- nvinfo : EIATTR_FRAME_SIZE
	.align		4
.L_65:
        /*009c*/ 	.byte	0x04, 0x11
        /*009e*/ 	.short	(.L_67 - .L_66)
	.align		4
.L_66:
        /*00a0*/ 	.word	index@(_Z35group_norm_nhwc_fwd_one_pass_kernelI11Fp32IOBf16WLi128ELi120ELi480EEv26Group_norm_nhwc_fwd_params)
        /*00a4*/ 	.word	0x00000000


	//----- nvinfo : EIATTR_REGCOUNT
	.align		4
.L_67:
        /*00a8*/ 	.byte	0x04, 0x2f
        /*00aa*/ 	.short	(.L_69 - .L_68)
	.align		4
.L_68:
        /*00ac*/ 	.word	index@(_Z35group_norm_nhwc_fwd_one_pass_kernelI11Fp32IOBf16WLi64ELi120ELi480EEv26Group_norm_nhwc_fwd_params)
        /*00b0*/ 	.word	0x00000039


	//----- nvinfo : EIATTR_FRAME_SIZE
	.align		4
.L_69:
        /*00b4*/ 	.byte	0x04, 0x11
        /*00b6*/ 	.short	(.L_71 - .L_70)
	.align		4
.L_70:
        /*00b8*/ 	.word	index@(_Z35group_norm_nhwc_fwd_one_pass_kernelI11Fp32IOBf16WLi64ELi120ELi480EEv26Group_norm_nhwc_fwd_params)
        /*00bc*/ 	.word	0x00000000


	//----- nvinfo : EIATTR_REGCOUNT
	.align		4
.L_71:
        /*00c0*/ 	.byte	0x04, 0x2f
        /*00c2*/ 	.short	(.L_73 - .L_72)
	.align		4
.L_72:
        /*00c4*/ 	.word	index@(_Z35group_norm_nhwc_fwd_one_pass_kernelI11Fp32IOFp32WLi512ELi120ELi480EEv26Group_norm_nhwc_fwd_params)
        /*00c8*/ 	.word	0x00000040


	//----- nvinfo : EIATTR_FRAME_SIZE
	.align		4
.L_73:
        /*00cc*/ 	.byte	0x04, 0x11
        /*00ce*/ 	.short	(.L_75 - .L_74)
	.align		4
.L_74:
        /*00d0*/ 	.word	index@(_Z35group_norm_nhwc_fwd_one_pass_kernelI11Fp32IOFp32WLi512ELi120ELi480EEv26Group_norm_nhwc_fwd_params)
        /*00d4*/ 	.word	0x000005a0


	//----- nvinfo : EIATTR_REGCOUNT
	.align		4
.L_75:
        /*00d8*/ 	.byte	0x04, 0x2f
        /*00da*/ 	.short	(.L_77 - .L_76)
	.align		4
.L_76:
        /*00dc*/ 	.word	index@(_Z35group_norm_nhwc_fwd_one_pass_kernelI11Fp32IOFp32WLi256ELi120ELi480EEv26Group_norm_nhwc_fwd_params)
        /*00e0*/ 	.word	0x00000080


	//----- nvinfo : EIATTR_FRAME_SIZE
	.align		4
.L_77:
        /*00e4*/ 	.byte	0x04, 0x11
        /*00e6*/ 	.short	(.L_79 - .L_78)
	.align		4
.L_78:
        /*00e8*/ 	.word	index@(_Z35group_norm_nhwc_fwd_one_pass_kernelI11Fp32IOFp32WLi256ELi120ELi480EEv26Group_norm_nhwc_fwd_params)
        /*00ec*/ 	.word	0x00000000


	//----- nvinfo : EIATTR_REGCOUNT
	.align		4
.L_79:
        /*00f0*/ 	.byte	0x04, 0x2f
        /*00f2*/ 	.short	(.L_81 - .L_80)
	.align		4
.L_80:
        /*00f4*/ 	.word	index@(_Z35group_norm_nhwc_fwd_one_pass_kernelI11Fp32IOFp32WLi128ELi120ELi480EEv26Group_norm_nhwc_fwd_params)
        /*00f8*/ 	.word	0x0000007e


	//----- nvinfo : EIATTR_FRAME_SIZE
	.align		4
.L_81:
        /*00fc*/ 	.byte	0x04, 0x11
        /*00fe*/ 	.short	(.L_83 - .L_82)
	.align		4
.L_82:
        /*0100*/ 	.word	index@(_Z35group_norm_nhwc_fwd_one_pass_kernelI11Fp32IOFp32WLi128ELi120ELi480EEv26Group_norm_nhwc_fwd_params)
        /*0104*/ 	.word	0x00000000


	//----- nvinfo : EIATTR_REGCOUNT
	.align		4
.L_83:
        /*0108*/ 	.byte	0x04, 0x2f
        /*010a*/ 	.short	(.L_85 - .L_84)
	.align		4
.L_84:
        /*010c*/ 	.word	index@(_Z35group_norm_nhwc_fwd_one_pass_kernelI11Fp32IOFp32WLi64ELi120ELi480EEv26Group_norm_nhwc_fwd_params)
        /*0110*/ 	.word	0x0000003a


	//----- nvinfo : EIATTR_FRAME_SIZE
	.align		4
.L_85:
        /*0114*/ 	.byte	0x04, 0x11
        /*0116*/ 	.short	(.L_87 - .L_86)
	.align		4
.L_86:
        /*0118*/ 	.word	index@(_Z35group_norm_nhwc_fwd_one_pass_kernelI11Fp32IOFp32WLi64ELi120ELi480EEv26Group_norm_nhwc_fwd_params)
        /*011c*/ 	.word	0x00000000


	//----- nvinfo : EIATTR_REGCOUNT
	.align		4
.L_87:
        /*0120*/ 	.byte	0x04, 0x2f
        /*0122*/ 	.short	(.L_89 - .L_88)
	.align		4
.L_88:
        /*0124*/ 	.word	index@(_Z35group_norm_nhwc_fwd_one_pass_kernelI11Fp16IOFp16WLi512ELi120ELi480EEv26Group_norm_nhwc_fwd_params)
        /*0128*/ 	.word	0x00000080


	//----- nvinfo : EIATTR_FRAME_SIZE
	.align		4
.L_89:
        /*012c*/ 	.byte	0x04, 0x11
        /*012e*/ 	.short	(.L_91 - .L_90)
	.align		4
.L_90:
        /*0130*/ 	.word	index@(_Z35group_norm_nhwc_fwd_one_pass_kernelI11Fp16IOFp16WLi512ELi120ELi480EEv26Group_norm_nhwc_fwd_params)
        /*0134*/ 	.word	0x00000140


	//----- nvinfo : EIATTR_REGCOUNT
	.align		4
.L_91:
        /*0138*/ 	.byte	0x04, 0x2f
        /*013a*/ 	.short	(.L_93 - .L_92)
	.align		4
.L_92:
        /*013c*/ 	.word	index@(_Z35group_norm_nhwc_fwd_one_pass_kernelI11Fp16IOFp16WLi256ELi120ELi480EEv26Group_norm_nhwc_fwd_params)
        /*0140*/ 	.word	0x00000080


	//----- nvinfo : EIATTR_FRAME_SIZE
	.align		4
.L_93:
        /*0144*/ 	.byte	0x04, 0x11
        /*0146*/ 	.short	(.L_95 - .L_94)
	.align		4
.L_94:
        /*0148*/ 	.word	index@(_Z35group_norm_nhwc_fwd_one_pass_kernelI11Fp16IOFp16WLi256ELi120ELi480EEv26Group_norm_nhwc_fwd_params)
        /*014c*/ 	.word	0x00000000


	//----- nvinfo : EIATTR_REGCOUNT
	.align		4
.L_95:
        /*0150*/ 	.byte	0x04, 0x2f
        /*0152*/ 	.short	(.L_97 - .L_96)
	.align		4
.L_96:
        /*0154*/ 	.word	index@(_Z35group_norm_nhwc_fwd_one_pass_kernelI11Fp16IOFp16WLi128ELi120ELi480EEv26Group_norm_nhwc_fwd_params)
        /*0158*/ 	.word	0x00000040


	//----- nvinfo : EIATTR_FRAME_SIZE
	.align		4
.L_97:
        /*015c*/ 	.byte	0x04, 0x11
        /*015e*/ 	.short	(.L_99 - .L_98)
	.align		4
.L_98:
        /*0160*/ 	.word	index@(_Z35group_norm_nhwc_fwd_one_pass_kernelI11Fp16IOFp16WLi128ELi120ELi480EEv26Group_norm_nhwc_fwd_params)
        /*0164*/ 	.word	0x00000000


	//----- nvinfo : EIATTR_REGCOUNT
	.align		4
.L_99:
        /*0168*/ 	.byte	0x04, 0x2f
        /*016a*/ 	.short	(.L_101 - .L_100)
	.align		4
.L_100:
        /*016c*/ 	.word	index@(_Z35group_norm_nhwc_fwd_one_pass_kernelI11Fp16IOFp16WLi64ELi120ELi480EEv26Group_norm_nhwc_fwd_params)
        /*0170*/ 	.word	0x00000039


	//----- nvinfo : EIATTR_FRAME_SIZE
	.align		4
.L_101:
        /*0174*/ 	.byte	0x04, 0x11
        /*0176*/ 	.short	(.L_103 - .L_102)
	.align		4
.L_102:
        /*0178*/ 	.word	index@(_Z35group_norm_nhwc_fwd_one_pass_kernelI11Fp16IOFp16WLi64ELi120ELi480EEv26Group_norm_nhwc_fwd_params)
        /*017c*/ 	.word	0x00000000


	//----- nvinfo : EIATTR_REGCOUNT
	.align		4
.L_103:
        /*0180*/ 	.byte	0x04, 0x2f
        /*0182*/ 	.short	(.L_105 - .L_104)
	.align		4
.L_104:
        /*0184*/ 	.word	index@(_Z35group_norm_nhwc_fwd_one_pass_kernelI11Fp16IOBf16WLi512ELi120ELi480EEv26Group_norm_nhwc_fwd_params)
        /*0188*/ 	.word	0x00000080


	//----- nvinfo : EIATTR_FRAME_SIZE
	.align		4
.L_105:
        /*018c*/ 	.byte	0x04, 0x11
        /*018e*/ 	.short	(.L_107 - .L_106)
	.align		4
.L_106:
        /*0190*/ 	.word	index@(_Z35group_norm_nhwc_fwd_one_pass_kernelI11Fp16IOBf16WLi512ELi120ELi480EEv26Group_norm_nhwc_fwd_params)
        /*0194*/ 	.word	0x00000140


	//----- nvinfo : EIATTR_REGCOUNT
	.align		4
.L_107:
        /*0198*/ 	.byte	0x04, 0x2f
        /*019a*/ 	.short	(.L_109 - .L_108)
	.align		4
.L_108:
        /*019c*/ 	.word	index@(_Z35group_norm_nhwc_fwd_one_pass_kernelI11Fp16IOBf16WLi256ELi120ELi480EEv26Group_norm_nhwc_fwd_params)
        /*01a0*/ 	.word	0x00000080


	//----- nvinfo : EIATTR_FRAME_SIZE
	.align		4
.L_109:
        /*01a4*/ 	.byte	0x04, 0x11
        /*01a6*/ 	.short	(.L_111 - .L_110)
	.align		4
.L_110:
        /*01a8*/ 	.word	index@(_Z35group_norm_nhwc_fwd_one_pass_kernelI11Fp16IOBf16WLi256ELi120ELi480EEv26Group_norm_nhwc_fwd_params)
        /*01ac*/ 	.word	0x00000000


	//----- nvinfo : EIATTR_REGCOUNT
	.align		4
.L_111:
        /*01b0*/ 	.byte	0x04, 0x2f
        /*01b2*/ 	.short	(.L_113 - .L_112)
	.align		4
.L_112:
        /*01b4*/ 	.word	index@(_Z35group_norm_nhwc_fwd_one_pass_kernelI11Fp16IOBf16WLi128ELi120ELi480EEv26Group_norm_nhwc_fwd_params)
        /*01b8*/ 	.word	0x00000040


	//----- nvinfo : EIATTR_FRAME_SIZE
	.align		4
.L_113:
        /*01bc*/ 	.byte	0x04, 0x11
        /*01be*/ 	.short	(.L_115 - .L_114)
	.align		4
.L_114:
        /*01c0*/ 	.word	index@(_Z35group_norm_nhwc_fwd_one_pass_kernelI11Fp16IOBf16WLi128ELi120ELi480EEv26Group_norm_nhwc_fwd_params)
        /*01c4*/ 	.word	0x00000000


	//----- nvinfo : EIATTR_REGCOUNT
	.align		4
.L_115:
        /*01c8*/ 	.byte	0x04, 0x2f
        /*01ca*/ 	.short	(.L_117 - .L_116)
	.align		4
.L_116:
        /*01cc*/ 	.word	index@(_Z35group_norm_nhwc_fwd_one_pass_kernelI11Fp16IOBf16WLi64ELi120ELi480EEv26Group_norm_nhwc_fwd_params)
        /*01d0*/ 	.word	0x00000039


	//----- nvinfo : EIATTR_FRAME_SIZE
	.align		4
.L_117:
        /*01d4*/ 	.byte	0x04, 0x11
        /*01d6*/ 	.short	(.L_119 - .L_118)
	.align		4
.L_118:
        /*01d8*/ 	.word	index@(_Z35group_norm_nhwc_fwd_one_pass_kernelI11Fp16IOBf16WLi64ELi120ELi480EEv26Group_norm_nhwc_fwd_params)
        /*01dc*/ 	.word	0x00000000


	//----- nvinfo : EIATTR_REGCOUNT
	.align		4
.L_119:
        /*01e0*/ 	.byte	0x04, 0x2f
        /*01e2*/ 	.short	(.L_121 - .L_120)
	.align		4
.L_120:
        /*01e4*/ 	.word	index@(_Z35group_norm_nhwc_fwd_one_pass_kernelI11Fp16IOFp32WLi512ELi120ELi480EEv26Group_norm_nhwc_fwd_params)
        /*01e8*/ 	.word	0x00000080


	//----- nvinfo : EIATTR_FRAME_SIZE
	.align		4
.L_121:
        /*01ec*/ 	.byte	0x04, 0x11
        /*01ee*/ 	.short	(.L_123 - .L_122)
	.align		4
.L_122:
        /*01f0*/ 	.word	index@(_Z35group_norm_nhwc_fwd_one_pass_kernelI11Fp16IOFp32WLi512ELi120ELi480EEv26Group_norm_nhwc_fwd_params)
        /*01f4*/ 	.word	0x00000140


	//----- nvinfo : EIATTR_REGCOUNT
	.align		4
.L_123:
        /*01f8*/ 	.byte	0x04, 0x2f
        /*01fa*/ 	.short	(.L_125 - .L_124)
	.align		4
.L_124:
        /*01fc*/ 	.word	index@(_Z35group_norm_nhwc_fwd_one_pass_kernelI11Fp16IOFp32WLi256ELi120ELi480EEv26Group_norm_nhwc_fwd_params)
        /*0200*/ 	.word	0x00000080


	//----- nvinfo : EIATTR_FRAME_SIZE
	.align		4
.L_125:
        /*0204*/ 	.byte	0x04, 0x11
        /*0206*/ 	.short	(.L_127 - .L_126)
	.align		4
.L_126:
        /*0208*/ 	.word	index@(_Z35group_norm_nhwc_fwd_one_pass_kernelI11Fp16IOFp32WLi256ELi120ELi480EEv26Group_norm_nhwc_fwd_params)
        /*020c*/ 	.word	0x00000000


	//----- nvinfo : EIATTR_REGCOUNT
	.align		4
.L_127:
        /*0210*/ 	.byte	0x04, 0x2f
        /*0212*/ 	.short	(.L_129 - .L_128)
	.align		4
.L_128:
        /*0214*/ 	.word	index@(_Z35group_norm_nhwc_fwd_one_pass_kernelI11Fp16IOFp32WLi128ELi120ELi480EEv26Group_norm_nhwc_fwd_params)
        /*0218*/ 	.word	0x00000040


	//----- nvinfo : EIATTR_FRAME_SIZE
	.align		4
.L_129:
        /*021c*/ 	.byte	0x04, 0x11
        /*021e*/ 	.short	(.L_131 - .L_130)
	.align		4
.L_130:
        /*0220*/ 	.word	index@(_Z35group_norm_nhwc_fwd_one_pass_kernelI11Fp16IOFp32WLi128ELi120ELi480EEv26Group_norm_nhwc_fwd_params)
        /*0224*/ 	.word	0x00000000


	//----- nvinfo : EIATTR_REGCOUNT
	.align		4
.L_131:
        /*0228*/ 	.byte	0x04, 0x2f
        /*022a*/ 	.short	(.L_133 - .L_132)
	.align		4
.L_132:
        /*022c*/ 	.word	index@(_Z35group_norm_nhwc_fwd_one_pass_kernelI11Fp16IOFp32WLi64ELi120ELi480EEv26Group_norm_nhwc_fwd_params)
        /*0230*/ 	.word	0x00000039


	//----- nvinfo : EIATTR_FRAME_SIZE
	.align		4
.L_133:
        /*0234*/ 	.byte	0x04, 0x11
        /*0236*/ 	.short	(.L_135 - .L_134)
	.align		4
.L_134:
        /*0238*/ 	.word	index@(_Z35group_norm_nhwc_fwd_one_pass_kernelI11Fp16IOFp32WLi64ELi120ELi480EEv26Group_norm_nhwc_fwd_params)
        /*023c*/ 	.word	0x00000000


	//----- nvinfo : EIATTR_REGCOUNT
	.align		4
.L_135:
        /*0240*/ 	.byte	0x04, 0x2f
        /*0242*/ 	.short	(.L_137 - .L_136)
	.align		4
.L_136:
        /*0244*/ 	.word	index@(_Z35group_norm_nhwc_fwd_one_pass_kernelI11Bf16IOFp16WLi512ELi120ELi480EEv26Group_norm_nhwc_fwd_params)
        /*0248*/ 	.word	0x00000040


	//----- nvinfo : EIATTR_FRAME_SIZE
	.align		4
.L_137:
        /*024c*/ 	.byte	0x04, 0x11
        /*024e*/ 	.short	(.L_139 - .L_138)
	.align		4
.L_138:
        /*0250*/ 	.word	index@(_Z35group_norm_nhwc_fwd_one_pass_kernelI11Bf16IOFp16WLi512ELi120ELi480EEv26Group_norm_nhwc_fwd_params)
        /*0254*/ 	.word	0x000003d0


	//----- nvinfo : EIATTR_REGCOUNT
	.align		4
.L_139:
        /*0258*/ 	.byte	0x04, 0x2f
        /*025a*/ 	.short	(.L_141 - .L_140)
	.align		4
.L_140:
        /*025c*/ 	.word	index@(_Z35group_norm_nhwc_fwd_one_pass_kernelI11Bf16IOFp16WLi256ELi120ELi480EEv26Group_norm_nhwc_fwd_params)
        /*0260*/ 	.word	0x00000080


	//----- nvinfo : EIATTR_FRAME_SIZE
	.align		4
.L_141:
        /*0264*/ 	.byte	0x04, 0x11
        /*0266*/ 	.short	(.L_143 - .L_142)
	.align		4
.L_142:
        /*0268*/ 	.word	index@(_Z35group_norm_nhwc_fwd_one_pass_kernelI11Bf16IOFp16WLi256ELi120ELi480EEv26Group_norm_nhwc_fwd_params)
        /*026c*/ 	.word	0x00000000


	//----- nvinfo : EIATTR_REGCOUNT
	.align		4
.L_143:
        /*0270*/ 	.byte	0x04, 0x2f
        /*0272*/ 	.short	(.L_145 - .L_144)
	.align		4
.L_144:
        /*0274*/ 	.word	index@(_Z35group_norm_nhwc_fwd_one_pass_kernelI11Bf16IOFp16WLi128ELi120ELi480EEv26Group_norm_nhwc_fwd_params)
        /*0278*/ 	.word	0x0000007e


	//----- nvinfo : EIATTR_FRAME_SIZE
	.align		4
.L_145:
        /*027c*/ 	.byte	0x04, 0x11
        /*027e*/ 	.short	(.L_147 - .L_146)
	.align		4
.L_146:
        /*0280*/ 	.word	index@(_Z35group_norm_nhwc_fwd_one_pass_kernelI11Bf16IOFp16WLi128ELi120ELi480EEv26Group_norm_nhwc_fwd_params)
        /*0284*/ 	.word	0x00000000


	//----- nvinfo : EIATTR_REGCOUNT
	.align		4
.L_147:
        /*0288*/ 	.byte	0x04, 0x2f
        /*028a*/ 	.short	(.L_149 - .L_148)
	.align		4
.L_148:
        /*028c*/ 	.word	index@(_Z35group_norm_nhwc_fwd_one_pass_kernelI11Bf16IOFp16WLi64ELi120ELi480EEv26Group_norm_nhwc_fwd_params)
        /*0290*/ 	.word	0x00000038


	//----- nvinfo : EIATTR_FRAME_SIZE
	.align		4
.L_149:
        /*0294*/ 	.byte	0x04, 0x11
        /*0296*/ 	.short	(.L_151 - .L_150)
	.align		4
.L_150:
        /*0298*/ 	.word	index@(_Z35group_norm_nhwc_fwd_one_pass_kernelI11Bf16IOFp16WLi64ELi120ELi480EEv26Group_norm_nhwc_fwd_params)
        /*029c*/ 	.word	0x00000000


	//----- nvinfo : EIATTR_REGCOUNT
	.align		4
.L_151:
        /*02a0*/ 	.byte	0x04, 0x2f
        /*02a2*/ 	.short	(.L_153 - .L_152)
	.align		4
.L_152:
        /*02a4*/ 	.word	index@(_Z35group_norm_nhwc_fwd_one_pass_kernelI11Bf16IOBf16WLi512ELi120ELi480EEv26Group_norm_nhwc_fwd_params)
        /*02a8*/ 	.word	0x00000040


	//----- nvinfo : EIATTR_FRAME_SIZE
	.align		4
.L_153:
        /*02ac*/ 	.byte	0x04, 0x11
        /*02ae*/ 	.short	(.L_155 - .L_154)
	.align		4
.L_154:
        /*02b0*/ 	.word	index@(_Z35group_norm_nhwc_fwd_one_pass_kernelI11Bf16IOBf16WLi512ELi120ELi480EEv26Group_norm_nhwc_fwd_params)
        /*02b4*/ 	.word	0x000003d0


	//----- nvinfo : EIATTR_REGCOUNT
	.align		4
.L_155:
        /*02b8*/ 	.byte	0x04, 0x2f
        /*02ba*/ 	.short	(.L_157 - .L_156)
	.align		4
.L_156:
        /*02bc*/ 	.word	index@(_Z35group_norm_nhwc_fwd_one_pass_kernelI11Bf16IOBf16WLi256ELi120ELi480EEv26Group_norm_nhwc_fwd_params)
        /*02c0*/ 	.word	0x00000080


	//----- nvinfo : EIATTR_FRAME_SIZE
	.align		4
.L_157:
        /*02c4*/ 	.byte	0x04, 0x11
        /*02c6*/ 	.short	(.L_159 - .L_158)
	.align		4
.L_158:
        /*02c8*/ 	.word	index@(_Z35group_norm_nhwc_fwd_one_pass_kernelI11Bf16IOBf16WLi256ELi120ELi480EEv26Group_norm_nhwc_fwd_params)
        /*02cc*/ 	.word	0x00000000


	//----- nvinfo : EIATTR_REGCOUNT
	.align		4
.L_159:
        /*02d0*/ 	.byte	0x04, 0x2f
        /*02d2*/ 	.short	(.L_161 - .L_160)
	.align		4
.L_160:
        /*02d4*/ 	.word	index@(_Z35group_norm_nhwc_fwd_one_pass_kernelI11Bf16IOBf16WLi128ELi120ELi480EEv26Group_norm_nhwc_fwd_params)
        /*02d8*/ 	.word	0x0000007e


	//----- nvinfo : EIATTR_FRAME_SIZE
	.align		4
.L_161:
        /*02dc*/ 	.byte	0x04, 0x11
        /*02de*/ 	.short	(.L_163 - .L_162)
	.align		4
.L_162:
        /*02e0*/ 	.word	index@(_Z35group_norm_nhwc_fwd_one_pass_kernelI11Bf16IOBf16WLi128ELi120ELi480EEv26Group_norm_nhwc_fwd_params)
        /*02e4*/ 	.word	0x00000000


	//----- nvinfo : EIATTR_REGCOUNT
	.align		4
.L_163:
        /*02e8*/ 	.byte	0x04, 0x2f
        /*02ea*/ 	.short	(.L_165 - .L_164)
	.align		4
.L_164:
        /*02ec*/ 	.word	index@(_Z35group_norm_nhwc_fwd_one_pass_kernelI11Bf16IOBf16WLi64ELi120ELi480EEv26Group_norm_nhwc_fwd_params)
        /*02f0*/ 	.word	0x00000038


	//----- nvinfo : EIATTR_FRAME_SIZE
	.align		4
.L_165:
        /*02f4*/ 	.byte	0x04, 0x11
        /*02f6*/ 	.short	(.L_167 - .L_166)
	.align		4
.L_166:
        /*02f8*/ 	.word	index@(_Z35group_norm_nhwc_fwd_one_pass_kernelI11Bf16IOBf16WLi64ELi120ELi480EEv26Group_norm_nhwc_fwd_params)
        /*02fc*/ 	.word	0x00000000


	//----- nvinfo : EIATTR_REGCOUNT
	.align		4
.L_167:
        /*0300*/ 	.byte	0x04, 0x2f
        /*0302*/ 	.short	(.L_169 - .L_168)
	.align		4
.L_168:
        /*0304*/ 	.word	index@(_Z35group_norm_nhwc_fwd_one_pass_kernelI11Bf16IOFp32WLi512ELi120ELi480EEv26Group_norm_nhwc_fwd_params)
        /*0308*/ 	.word	0x00000040


	//----- nvinfo : EIATTR_FRAME_SIZE
	.align		4
.L_169:
        /*030c*/ 	.byte	0x04, 0x11
        /*030e*/ 	.short	(.L_171 - .L_170)
	.align		4
.L_170:
        /*0310*/ 	.word	index@(_Z35group_norm_nhwc_fwd_one_pass_kernelI11Bf16IOFp32WLi512ELi120ELi480EEv26Group_norm_nhwc_fwd_params)
        /*0314*/ 	.word	0x000003d0


	//----- nvinfo : EIATTR_REGCOUNT
	.align		4
.L_171:
        /*0318*/ 	.byte	0x04, 0x2f
        /*031a*/ 	.short	(.L_173 - .L_172)
	.align		4
.L_172:
        /*031c*/ 	.word	index@(_Z35group_norm_nhwc_fwd_one_pass_kernelI11Bf16IOFp32WLi256ELi120ELi480EEv26Group_norm_nhwc_fwd_params)
        /*0320*/ 	.word	0x00000080


	//----- nvinfo : EIATTR_FRAME_SIZE
	.align		4
.L_173:
        /*0324*/ 	.byte	0x04, 0x11
        /*0326*/ 	.short	(.L_175 - .L_174)
	.align		4
.L_174:
        /*0328*/ 	.word	index@(_Z35group_norm_nhwc_fwd_one_pass_kernelI11Bf16IOFp32WLi256ELi120ELi480EEv26Group_norm_nhwc_fwd_params)
        /*032c*/ 	.word	0x00000000


	//----- nvinfo : EIATTR_REGCOUNT
	.align		4
.L_175:
        /*0330*/ 	.byte	0x04, 0x2f
        /*0332*/ 	.short	(.L_177 - .L_176)
	.align		4
.L_176:
        /*0334*/ 	.word	index@(_Z35group_norm_nhwc_fwd_one_pass_kernelI11Bf16IOFp32WLi128ELi120ELi480EEv26Group_norm_nhwc_fwd_params)
        /*0338*/ 	.word	0x0000007e


	//----- nvinfo : EIATTR_FRAME_SIZE
	.align		4
.L_177:
        /*033c*/ 	.byte	0x04, 0x11
        /*033e*/ 	.short	(.L_179 - .L_178)
	.align		4
.L_178:
        /*0340*/ 	.word	index@(_Z35group_norm_nhwc_fwd_one_pass_kernelI11Bf16IOFp32WLi128ELi120ELi480EEv26Group_norm_nhwc_fwd_params)
        /*0344*/ 	.word	0x00000000


	//----- nvinfo : EIATTR_REGCOUNT
	.align		4
.L_179:
        /*0348*/ 	.byte	0x04, 0x2f
        /*034a*/ 	.short	(.L_181 - .L_180)
	.align		4
.L_180:
        /*034c*/ 	.word	index@(_Z35group_norm_nhwc_fwd_one_pass_kernelI11Bf16IOFp32WLi64ELi120ELi480EEv26Group_norm_nhwc_fwd_params)
        /*0350*/ 	.word	0x00000038


	//----- nvinfo : EIATTR_FRAME_SIZE
	.align		4
.L_181:
        /*0354*/ 	.byte	0x04, 0x11
        /*0356*/ 	.short	(.L_183 - .L_182)
	.align		4
.L_182:
        /*0358*/ 	.word	index@(_Z35group_norm_nhwc_fwd_one_pass_kernelI11Bf16IOFp32WLi64ELi120ELi480EEv26Group_norm_nhwc_fwd_params)
        /*035c*/ 	.word	0x00000000


	//----- nvinfo : EIATTR_REGCOUNT
	.align		4
.L_183:
        /*0360*/ 	.byte	0x04, 0x2f
        /*0362*/ 	.short	(.L_185 - .L_184)
	.align		4
.L_184:
        /*0364*/ 	.word	index@(_Z35group_norm_nhwc_bwd_one_pass_kernelI11Fp32IOFp16WLi512ELi120ELi480EEv26Group_norm_nhwc_bwd_params)
        /*0368*/ 	.word	0x00000040


	//----- nvinfo : EIATTR_FRAME_SIZE
	.align		4
.L_185:
        /*036c*/ 	.byte	0x04, 0x11
        /*036e*/ 	.short	(.L_187 - .L_186)
	.align		4
.L_186:
        /*0370*/ 	.word	index@(_Z35group_norm_nhwc_bwd_one_pass_kernelI11Fp32IOFp16WLi512ELi120ELi480EEv26Group_norm_nhwc_bwd_params)
        /*0374*/ 	.word	0x000008e0


	//----- nvinfo : EIATTR_REGCOUNT
	.align		4
.L_187:
        /*0378*/ 	.byte	0x04, 0x2f
        /*037a*/ 	.short	(.L_189 - .L_188)
	.align		4
.L_188:
        /*037c*/ 	.word	index@(_Z35group_norm_nhwc_bwd_one_pass_kernelI11Fp32IOFp16WLi256ELi120ELi480EEv26Group_norm_nhwc_bwd_params)
        /*0380*/ 	.word	0x00000080


	//----- nvinfo : EIATTR_FRAME_SIZE
	.align		4
.L_189:
        /*0384*/ 	.byte	0x04, 0x11
        /*0386*/ 	.short	(.L_191 - .L_190)
	.align		4
.L_190:
        /*0388*/ 	.word	index@(_Z35group_norm_nhwc_bwd_one_pass_kernelI11Fp32IOFp16WLi256ELi120ELi480EEv26Group_norm_nhwc_bwd_params)
        /*038c*/ 	.word	0x000000d0


	//----- nvinfo : EIATTR_REGCOUNT
	.align		4
.L_191:
        /*0390*/ 	.byte	0x04, 0x2f
        /*0392*/ 	.short	(.L_193 - .L_192)
	.align		4
.L_192:
        /*0394*/ 	.word	index@(_Z35group_norm_nhwc_bwd_one_pass_kernelI11Fp32IOFp16WLi128ELi120ELi480EEv26Group_norm_nhwc_bwd_params)
        /*0398*/ 	.word	0x00000080


	//----- nvinfo : EIATTR_FRAME_SIZE
	.align		4
.L_193:
        /*039c*/ 	.byte	0x04, 0x11
        /*039e*/ 	.short	(.L_195 - .L_194)
	.align		4
.L_194:
        /*03a0*/ 	.word	index@(_Z35group_norm_nhwc_bwd_one_pass_kernelI11Fp32IOFp16WLi128ELi120ELi480EEv26Group_norm_nhwc_bwd_params)
        /*03a4*/ 	.word	0x00000000


	//----- nvinfo : EIATTR_REGCOUNT
	.align		4
.L_195:
        /*03a8*/ 	.byte	0x04, 0x2f
        /*03aa*/ 	.short	(.L_197 - .L_196)
	.align		4
.L_196:
        /*03ac*/ 	.word	index@(_Z35group_norm_nhwc_bwd_one_pass_kernelI11Fp32IOFp16WLi64ELi120ELi480EEv26Group_norm_nhwc_bwd_params)
        /*03b0*/ 	.word	0x00000068


	//----- nvinfo : EIATTR_FRAME_SIZE
	.align		4
.L_197:
        /*03b4*/ 	.byte	0x04, 0x11
        /*03b6*/ 	.short	(.L_199 - .L_198)
	.align		4
.L_198:
        /*03b8*/ 	.word	index@(_Z35group_norm_nhwc_bwd_one_pass_kernelI11Fp32IOFp16WLi64ELi120ELi480EEv26Group_norm_nhwc_bwd_params)
        /*03bc*/ 	.word	0x00000000


	//----- nvinfo : EIATTR_REGCOUNT
	.align		4
.L_199:
        /*03c0*/ 	.byte	0x04, 0x2f
        /*03c2*/ 	.short	(.L_201 - .L_200)
	.align		4
.L_200:
        /*03c4*/ 	.word	index@(_Z35group_norm_nhwc_bwd_one_pass_kernelI11Fp32IOBf16WLi512ELi120ELi480EEv26Group_norm_nhwc_bwd_params)
        /*03c8*/ 	.word	0x00000040


	//----- nvinfo : EIATTR_FRAME_SIZE
	.align		4
.L_201:
        /*03cc*/ 	.byte	0x04, 0x11
        /*03ce*/ 	.short	(.L_203 - .L_202)
	.align		4
.L_202:
        /*03d0*/ 	.word	index@(_Z35group_norm_nhwc_bwd_one_pass_kernelI11Fp32IOBf16WLi512ELi120ELi480EEv26Group_norm_nhwc_bwd_params)
        /*03d4*/ 	.word	0x000008e0


	//----- nvinfo : EIATTR_REGCOUNT
	.align		4
.L_203:
        /*03d8*/ 	.byte	0x04, 0x2f
        /*03da*/ 	.short	(.L_205 - .L_204)
	.align		4
.L_204:
        /*03dc*/ 	.word	index@(_Z35group_norm_nhwc_bwd_one_pass_kernelI11Fp32IOBf16WLi256ELi120ELi480EEv26Group_norm_nhwc_bwd_params)
        /*03e0*/ 	.word	0x00000080


	//----- nvinfo : EIATTR_FRAME_SIZE
	.align		4
.L_205:
        /*03e4*/ 	.byte	0x04, 0x11
        /*03e6*/ 	.short	(.L_207 - .L_206)
	.align		4
.L_206:
        /*03e8*/ 	.word	index@(_Z35group_norm_nhwc_bwd_one_pass_kernelI11Fp32IOBf16WLi256ELi120ELi480EEv26Group_norm_nhwc_bwd_params)
        /*03ec*/ 	.word	0x000000d0


	//----- nvinfo : EIATTR_REGCOUNT
	.align		4
.L_207:
        /*03f0*/ 	.byte	0x04, 0x2f
        /*03f2*/ 	.short	(.L_209 - .L_208)
	.align		4
.L_208:
        /*03f4*/ 	.word	index@(_Z35group_norm_nhwc_bwd_one_pass_kernelI11Fp32IOBf16WLi128ELi120ELi480EEv26Group_norm_nhwc_bwd_params)
        /*03f8*/ 	.word	0x00000080


	//----- nvinfo : EIATTR_FRAME_SIZE
	.align		4
.L_209:
        /*03fc*/ 	.byte	0x04, 0x11
        /*03fe*/ 	.short	(.L_211 - .L_210)
	.align		4
.L_210:
        /*0400*/ 	.word	index@(_Z35group_norm_nhwc_bwd_one_pass_kernelI11Fp32IOBf16WLi128ELi120ELi480EEv26Group_norm_nhwc_bwd_params)
        /*0404*/ 	.word	0x00000000


	//----- nvinfo : EIATTR_REGCOUNT
	.align		4
.L_211:
        /*0408*/ 	.byte	0x04, 0x2f
        /*040a*/ 	.short	(.L_213 - .L_212)
	.align		4
.L_212:
        /*040c*/ 	.word	index@(_Z35group_norm_nhwc_bwd_one_pass_kernelI11Fp32IOBf16WLi64ELi120ELi480EEv26Group_norm_nhwc_bwd_params)
        /*0410*/ 	.word	0x00000068


	//----- nvinfo : EIATTR_FRAME_SIZE
	.align		4
.L_213:
        /*0414*/ 	.byte	0x04, 0x11
        /*0416*/ 	.short	(.L_215 - .L_214)
	.align		4
.L_214:
        /*0418*/ 	.word	index@(_Z35group_norm_nhwc_bwd_one_pass_kernelI11Fp32IOBf16WLi64ELi120ELi480EEv26Group_norm_nhwc_bwd_params)
        /*041c*/ 	.word	0x00000000


	//----- nvinfo : EIATTR_REGCOUNT
	.align		4
.L_215:
        /*0420*/ 	.byte	0x04, 0x2f
        /*0422*/ 	.short	(.L_217 - .L_216)
	.align		4
.L_216:
        /*0424*/ 	.word	index@(_Z35group_norm_nhwc_bwd_one_pass_kernelI11Fp32IOFp32WLi512ELi120ELi480EEv26Group_norm_nhwc_bwd_params)
        /*0428*/ 	.word	0x00000040


	//----- nvinfo : EIATTR_FRAME_SIZE
	.align		4
.L_217:
        /*042c*/ 	.byte	0x04, 0x11
        /*042e*/ 	.short	(.L_219 - .L_218)
	.align		4
.L_218:
        /*0430*/ 	.word	index@(_Z35group_norm_nhwc_bwd_one_pass_kernelI11Fp32IOFp32WLi512ELi120ELi480EEv26Group_norm_nhwc_bwd_params)
        /*0434*/ 	.word	0x00000900


	//----- nvinfo : EIATTR_REGCOUNT
	.align		4
.L_219:
        /*0438*/ 	.byte	0x04, 0x2f
        /*043a*/ 	.short	(.L_221 - .L_220)
	.align		4
.L_220:
        /*043c*/ 	.word	index@(_Z35group_norm_nhwc_bwd_one_pass_kernelI11Fp32IOFp32WLi256ELi120ELi480EEv26Group_norm_nhwc_bwd_params)
        /*0440*/ 	.word	0x00000080


	//----- nvinfo : EIATTR_FRAME_SIZE
	.align		4
.L_221:
        /*0444*/ 	.byte	0x04, 0x11
        /*0446*/ 	.short	(.L_223 - .L_222)
	.align		4
.L_222:
        /*0448*/ 	.word	index@(_Z35group_norm_nhwc_bwd_one_pass_kernelI11Fp32IOFp32WLi256ELi120ELi480EEv26Group_norm_nhwc_bwd_params)
        /*044c*/ 	.word	0x000000d0


	//----- nvinfo : EIATTR_REGCOUNT
	.align		4
.L_223:
        /*0450*/ 	.byte	0x04, 0x2f
        /*0452*/ 	.short	(.L_225 - .L_224)
	.align		4
.L_224:
        /*0454*/ 	.word	index@(_Z35group_norm_nhwc_bwd_one_pass_kernelI11Fp32IOFp32WLi128ELi120ELi480EEv26Group_norm_nhwc_bwd_params)
        /*0458*/ 	.word	0x00000080


	//----- nvinfo : EIATTR_FRAME_SIZE
	.align		4
.L_225:
        /*045c*/ 	.byte	0x04, 0x11
        /*045e*/ 	.short	(.L_227 - .L_226)
	.align		4
.L_226:
        /*0460*/ 	.word	index@(_Z35group_norm_nhwc_bwd_one_pass_kernelI11Fp32IOFp32WLi128ELi120ELi480EEv26Group_norm_nhwc_bwd_params)
        /*0464*/ 	.word	0x00000000


	//----- nvinfo : EIATTR_REGCOUNT
	.align		4
.L_227:
        /*0468*/ 	.byte	0x04, 0x2f
        /*046a*/ 	.short	(.L_229 - .L_228)
	.align		4
.L_228:
        /*046c*/ 	.word	index@(_Z35group_norm_nhwc_bwd_one_pass_kernelI11Fp32IOFp32WLi64ELi120ELi480EEv26Group_norm_nhwc_bwd_params)
        /*0470*/ 	.word	0x00000066


	//----- nvinfo : EIATTR_FRAME_SIZE
	.align		4
.L_229:
        /*0474*/ 	.byte	0x04, 0x11
        /*0476*/ 	.short	(.L_231 - .L_230)
	.align		4
.L_230:
        /*0478*/ 	.word	index@(_Z35group_norm_nhwc_bwd_one_pass_kernelI11Fp32IOFp32WLi64ELi120ELi480EEv26Group_norm_nhwc_bwd_params)
        /*047c*/ 	.word	0x00000000


	//----- nvinfo : EIATTR_REGCOUNT
	.align		4
.L_231:
        /*0480*/ 	.byte	0x04, 0x2f
        /*0482*/ 	.short	(.L_233 - .L_232)
	.align		4
.L_232:
        /*0484*/ 	.word	index@(_Z35group_norm_nhwc_bwd_one_pass_kernelI11Fp16IOFp16WLi512ELi120ELi480EEv26Group_norm_nhwc_bwd_params)
        /*0488*/ 	.word	0x00000080


	//----- nvinfo : EIATTR_FRAME_SIZE
	.align		4
.L_233:
        /*048c*/ 	.byte	0x04, 0x11
        /*048e*/ 	.short	(.L_235 - .L_234)
	.align		4
.L_234:
        /*0490*/ 	.word	index@(_Z35group_norm_nhwc_bwd_one_pass_kernelI11Fp16IOFp16WLi512ELi120ELi480EEv26Group_norm_nhwc_bwd_params)
        /*0494*/ 	.word	0x00000420


	//----- nvinfo : EIATTR_REGCOUNT
	.align		4
.L_235:
        /*0498*/ 	.byte	0x04, 0x2f
        /*049a*/ 	.short	(.L_237 - .L_236)
	.align		4
.L_236:
        /*049c*/ 	.word	index@(_Z35group_norm_nhwc_bwd_one_pass_kernelI11Fp16IOFp16WLi256ELi120ELi480EEv26Group_norm_nhwc_bwd_params)
        /*04a0*/ 	.word	0x00000080


	//----- nvinfo : EIATTR_FRAME_SIZE
	.align		4
.L_237:
        /*04a4*/ 	.byte	0x04, 0x11
        /*04a6*/ 	.short	(.L_239 - .L_238)
	.align		4
.L_238:
        /*04a8*/ 	.word	index@(_Z35group_norm_nhwc_bwd_one_pass_kernelI11Fp16IOFp16WLi256ELi120ELi480EEv26Group_norm_nhwc_bwd_params)
        /*04ac*/ 	.word	0x00000000


	//----- nvinfo : EIATTR_REGCOUNT
	.align		4
.L_239:
        /*04b0*/ 	.byte	0x04, 0x2f
        /*04b2*/ 	.short	(.L_241 - .L_240)
	.align		4
.L_240:
        /*04b4*/ 	.word	index@(_Z35group_norm_nhwc_bwd_one_pass_kernelI11Fp16IOFp16WLi128ELi120ELi480EEv26Group_norm_nhwc_bwd_params)
        /*04b8*/ 	.word	0x00000080


	//----- nvinfo : EIATTR_FRAME_SIZE
	.align		4
.L_241:
        /*04bc*/ 	.byte	0x04, 0x11
        /*04be*/ 	.short	(.L_243 - .L_242)
	.align		4
.L_242:
        /*04c0*/ 	.word	index@(_Z35group_norm_nhwc_bwd_one_pass_kernelI11Fp16IOFp16WLi128ELi120ELi480EEv26Group_norm_nhwc_bwd_params)
        /*04c4*/ 	.word	0x00000000


	//----- nvinfo : EIATTR_REGCOUNT
	.align		4
.L_243:
        /*04c8*/ 	.byte	0x04, 0x2f
        /*04ca*/ 	.short	(.L_245 - .L_244)
	.align		4
.L_244:
        /*04cc*/ 	.word	index@(_Z35group_norm_nhwc_bwd_one_pass_kernelI11Fp16IOFp16WLi64ELi120ELi480EEv26Group_norm_nhwc_bwd_params)
        /*04d0*/ 	.word	0x00000040


	//----- nvinfo : EIATTR_FRAME_SIZE
	.align		4
.L_245:
        /*04d4*/ 	.byte	0x04, 0x11
        /*04d6*/ 	.short	(.L_247 - .L_246)
	.align		4
.L_246:
        /*04d8*/ 	.word	index@(_Z35group_norm_nhwc_bwd_one_pass_kernelI11Fp16IOFp16WLi64ELi120ELi480EEv26Group_norm_nhwc_bwd_params)
        /*04dc*/ 	.word	0x00000000


	//----- nvinfo : EIATTR_REGCOUNT
	.align		4
.L_247:
        /*04e0*/ 	.byte	0x04, 0x2f
        /*04e2*/ 	.short	(.L_249 - .L_248)
	.align		4
.L_248:
        /*04e4*/ 	.word	index@(_Z35group_norm_nhwc_bwd_one_pass_kernelI11Fp16IOBf16WLi512ELi120ELi480EEv26Group_norm_nhwc_bwd_params)
        /*04e8*/ 	.word	0x00000080


	//----- nvinfo : EIATTR_FRAME_SIZE
	.align		4
.L_249:
        /*04ec*/ 	.byte	0x04, 0x11
        /*04ee*/ 	.short	(.L_251 - .L_250)
	.align		4
.L_250:
        /*04f0*/ 	.word	index@(_Z35group_norm_nhwc_bwd_one_pass_kernelI11Fp16IOBf16WLi512ELi120ELi480EEv26Group_norm_nhwc_bwd_params)
        /*04f4*/ 	.word	0x00000420


	//----- nvinfo : EIATTR_REGCOUNT
	.align		4
.L_251:
        /*04f8*/ 	.byte	0x04, 0x2f
        /*04fa*/ 	.short	(.L_253 - .L_252)
	.align		4
.L_252:
        /*04fc*/ 	.word	index@(_Z35group_norm_nhwc_bwd_one_pass_kernelI11Fp16IOBf16WLi256ELi120ELi480EEv26Group_norm_nhwc_bwd_params)
        /*0500*/ 	.word	0x00000080


	//----- nvinfo : EIATTR_FRAME_SIZE
	.align		4
.L_253:
        /*0504*/ 	.byte	0x04, 0x11
        /*0506*/ 	.short	(.L_255 - .L_254)
	.align		4
.L_254:
        /*0508*/ 	.word	index@(_Z35group_norm_nhwc_bwd_one_pass_kernelI11Fp16IOBf16WLi256ELi120ELi480EEv26Group_norm_nhwc_bwd_params)
        /*050c*/ 	.word	0x00000000


	//----- nvinfo : EIATTR_REGCOUNT
	.align		4
.L_255:
        /*0510*/ 	.byte	0x04, 0x2f
        /*0512*/ 	.short	(.L_257 - .L_256)
	.align		4
.L_256:
        /*0514*/ 	.word	index@(_Z35group_norm_nhwc_bwd_one_pass_kernelI11Fp16IOBf16WLi128ELi120ELi480EEv26Group_norm_nhwc_bwd_params)
        /*0518*/ 	.word	0x00000080


	//----- nvinfo : EIATTR_FRAME_SIZE
	.align		4
.L_257:
        /*051c*/ 	.byte	0x04, 0x11
        /*051e*/ 	.short	(.L_259 - .L_258)
	.align		4
.L_258:
        /*0520*/ 	.word	index@(_Z35group_norm_nhwc_bwd_one_pass_kernelI11Fp16IOBf16WLi128ELi120ELi480EEv26Group_norm_nhwc_bwd_params)
        /*0524*/ 	.word	0x00000000


	//----- nvinfo : EIATTR_REGCOUNT
	.align		4
.L_259:
        /*0528*/ 	.byte	0x04, 0x2f
        /*052a*/ 	.short	(.L_261 - .L_260)
	.align		4
.L_260:
        /*052c*/ 	.word	index@(_Z35group_norm_nhwc_bwd_one_pass_kernelI11Fp16IOBf16WLi64ELi120ELi480EEv26Group_norm_nhwc_bwd_params)
        /*0530*/ 	.word	0x00000040


	//----- nvinfo : EIATTR_FRAME_SIZE
	.align		4
.L_261:
        /*0534*/ 	.byte	0x04, 0x11
        /*0536*/ 	.short	(.L_263 - .L_262)
	.align		4
.L_262:
        /*0538*/ 	.word	index@(_Z35group_norm_nhwc_bwd_one_pass_kernelI11Fp16IOBf16WLi64ELi120ELi480EEv26Group_norm_nhwc_bwd_params)
        /*053c*/ 	.word	0x00000000


	//----- nvinfo : EIATTR_REGCOUNT
	.align		4
.L_263:
        /*0540*/ 	.byte	0x04, 0x2f
        /*0542*/ 	.short	(.L_265 - .L_264)
	.align		4
.L_264:
        /*0544*/ 	.word	index@(_Z35group_norm_nhwc_bwd_one_pass_kernelI11Fp16IOFp32WLi512ELi120ELi480EEv26Group_norm_nhwc_bwd_params)
        /*0548*/ 	.word	0x00000080


	//----- nvinfo : EIATTR_FRAME_SIZE
	.align		4
.L_265:
        /*054c*/ 	.byte	0x04, 0x11
        /*054e*/ 	.short	(.L_267 - .L_266)
	.align		4
.L_266:
        /*0550*/ 	.word	index@(_Z35group_norm_nhwc_bwd_one_pass_kernelI11Fp16IOFp32WLi512ELi120ELi480EEv26Group_norm_nhwc_bwd_params)
        /*0554*/ 	.word	0x00000420


	//----- nvinfo : EIATTR_REGCOUNT
	.align		4
.L_267:
        /*0558*/ 	.byte	0x04, 0x2f
        /*055a*/ 	.short	(.L_269 - .L_268)
	.align		4
.L_268:
        /*055c*/ 	.word	index@(_Z35group_norm_nhwc_bwd_one_pass_kernelI11Fp16IOFp32WLi256ELi120ELi480EEv26Group_norm_nhwc_bwd_params)
        /*0560*/ 	.word	0x00000080


	//----- nvinfo : EIATTR_FRAME_SIZE
	.align		4
.L_269:
        /*0564*/ 	.byte	0x04, 0x11
        /*0566*/ 	.short	(.L_271 - .L_270)
	.align		4
.L_270:
        /*0568*/ 	.word	index@(_Z35group_norm_nhwc_bwd_one_pass_kernelI11Fp16IOFp32WLi256ELi120ELi480EEv26Group_norm_nhwc_bwd_params)
        /*056c*/ 	.word	0x00000000


	//----- nvinfo : EIATTR_REGCOUNT
	.align		4
.L_271:
        /*0570*/ 	.byte	0x04, 0x2f
        /*0572*/ 	.short	(.L_273 - .L_272)
	.align		4
.L_272:
        /*0574*/ 	.word	index@(_Z35group_norm_nhwc_bwd_one_pass_kernelI11Fp16IOFp32WLi128ELi120ELi480EEv26Group_norm_nhwc_bwd_params)
        /*0578*/ 	.word	0x00000080


	//----- nvinfo : EIATTR_FRAME_SIZE
	.align		4
.L_273:
        /*057c*/ 	.byte	0x04, 0x11
        /*057e*/ 	.short	(.L_275 - .L_274)
	.align		4
.L_274:
        /*0580*/ 	.word	index@(_Z35group_norm_nhwc_bwd_one_pass_kernelI11Fp16IOFp32WLi128ELi120ELi480EEv26Group_norm_nhwc_bwd_params)
        /*0584*/ 	.word	0x00000000


	//----- nvinfo : EIATTR_REGCOUNT
	.align		4
.L_275:
        /*0588*/ 	.byte	0x04, 0x2f
        /*058a*/ 	.short	(.L_277 - .L_276)
	.align		4
.L_276:
        /*058c*/ 	.word	index@(_Z35group_norm_nhwc_bwd_one_pass_kernelI11Fp16IOFp32WLi64ELi120ELi480EEv26Group_norm_nhwc_bwd_params)
        /*0590*/ 	.word	0x00000040


	//----- nvinfo : EIATTR_FRAME_SIZE
	.align		4
.L_277:
        /*0594*/ 	.byte	0x04, 0x11
        /*0596*/ 	.short	(.L_279 - .L_278)
	.align		4
.L_278:
        /*0598*/ 	.word	index@(_Z35group_norm_nhwc_bwd_one_pass_kernelI11Fp16IOFp32WLi64ELi120ELi480EEv26Group_norm_nhwc_bwd_params)
        /*059c*/ 	.word	0x00000000


	//----- nvinfo : EIATTR_REGCOUNT
	.align		4
.L_279:
        /*05a0*/ 	.byte	0x04, 0x2f
        /*05a2*/ 	.short	(.L_281 - .L_280)
	.align		4
.L_280:
        /*05a4*/ 	.word	index@(_Z35group_norm_nhwc_bwd_one_pass_kernelI11Bf16IOFp16WLi512ELi120ELi480EEv26Group_norm_nhwc_bwd_params)
        /*05a8*/ 	.word	0x00000040


	//----- nvinfo : EIATTR_FRAME_SIZE
	.align		4
.L_281:
        /*05ac*/ 	.byte	0x04, 0x11
        /*05ae*/ 	.short	(.L_283 - .L_282)
	.align		4
.L_282:
        /*05b0*/ 	.word	index@(_Z35group_norm_nhwc_bwd_one_pass_kernelI11Bf16IOFp16WLi512ELi120ELi480EEv26Group_norm_nhwc_bwd_params)
        /*05b4*/ 	.word	0x00000950


	//----- nvinfo : EIATTR_REGCOUNT
	.align		4
.L_283:
        /*05b8*/ 	.byte	0x04, 0x2f
        /*05ba*/ 	.short	(.L_285 - .L_284)
	.align		4
.L_284:
        /*05bc*/ 	.word	index@(_Z35group_norm_nhwc_bwd_one_pass_kernelI11Bf16IOFp16WLi256ELi120ELi480EEv26Group_norm_nhwc_bwd_params)
        /*05c0*/ 	.word	0x00000080


	//----- nvinfo : EIATTR_FRAME_SIZE
	.align		4
.L_285:
        /*05c4*/ 	.byte	0x04, 0x11
        /*05c6*/ 	.short	(.L_287 - .L_286)
	.align		4
.L_286:
        /*05c8*/ 	.word	index@(_Z35group_norm_nhwc_bwd_one_pass_kernelI11Bf16IOFp16WLi256ELi120ELi480EEv26Group_norm_nhwc_bwd_params)
        /*05cc*/ 	.word	0x000000b0


	//----- nvinfo : EIATTR_REGCOUNT
	.align		4
.L_287:
        /*05d0*/ 	.byte	0x04, 0x2f
        /*05d2*/ 	.short	(.L_289 - .L_288)
	.align		4
.L_288:
        /*05d4*/ 	.word	index@(_Z35group_norm_nhwc_bwd_one_pass_kernelI11Bf16IOFp16WLi128ELi120ELi480EEv26Group_norm_nhwc_bwd_params)
        /*05d8*/ 	.word	0x00000080


	//----- nvinfo : EIATTR_FRAME_SIZE
	.align		4
.L_289:
        /*05dc*/ 	.byte	0x04, 0x11
        /*05de*/ 	.short	(.L_291 - .L_290)
	.align		4
.L_290:
        /*05e0*/ 	.word	index@(_Z35group_norm_nhwc_bwd_one_pass_kernelI11Bf16IOFp16WLi128ELi120ELi480EEv26Group_norm_nhwc_bwd_params)
        /*05e4*/ 	.word	0x00000000


	//----- nvinfo : EIATTR_REGCOUNT
	.align		4
.L_291:
        /*05e8*/ 	.byte	0x04, 0x2f
        /*05ea*/ 	.short	(.L_293 - .L_292)
	.align		4
.L_292:
        /*05ec*/ 	.word	index@(_Z35group_norm_nhwc_bwd_one_pass_kernelI11Bf16IOFp16WLi64ELi120ELi480EEv26Group_norm_nhwc_bwd_params)
        /*05f0*/ 	.word	0x00000062


	//----- nvinfo : EIATTR_FRAME_SIZE
	.align		4
.L_293:
        /*05f4*/ 	.byte	0x04, 0x11
        /*05f6*/ 	.short	(.L_295 - .L_294)
	.align		4
.L_294:
        /*05f8*/ 	.word	index@(_Z35group_norm_nhwc_bwd_one_pass_kernelI11Bf16IOFp16WLi64ELi120ELi480EEv26Group_norm_nhwc_bwd_params)
        /*05fc*/ 	.word	0x00000000


	//----- nvinfo : EIATTR_REGCOUNT
	.align		4
.L_295:
        /*0600*/ 	.byte	0x04, 0x2f
        /*0602*/ 	.short	(.L_297 - .L_296)
	.align		4
.L_296:
        /*0604*/ 	.word	index@(_Z35group_norm_nhwc_bwd_one_pass_kernelI11Bf16IOBf16WLi512ELi120ELi480EEv26Group_norm_nhwc_bwd_params)
        /*0608*/ 	.word	0x00000040


	//----- nvinfo : EIATTR_FRAME_SIZE
	.align		4
.L_297:
        /*060c*/ 	.byte	0x04, 0x11
        /*060e*/ 	.short	(.L_299 - .L_298)
	.align		4
.L_298:
        /*0610*/ 	.word	index@(_Z35group_norm_nhwc_bwd_one_pass_kernelI11Bf16IOBf16WLi512ELi120ELi480EEv26Group_norm_nhwc_bwd_params)
        /*0614*/ 	.word	0x00000950


	//----- nvinfo : EIATTR_REGCOUNT
	.align		4
.L_299:
        /*0618*/ 	.byte	0x04, 0x2f
        /*061a*/ 	.short	(.L_301 - .L_300)
	.align		4
.L_300:
        /*061c*/ 	.word	index@(_Z35group_norm_nhwc_bwd_one_pass_kernelI11Bf16IOBf16WLi256ELi120ELi480EEv26Group_norm_nhwc_bwd_params)
        /*0620*/ 	.word	0x00000080


	//----- nvinfo : EIATTR_FRAME_SIZE
	.align		4
.L_301:
        /*0624*/ 	.byte	0x04, 0x11
        /*0626*/ 	.short	(.L_303 - .L_302)
	.align		4
.L_302:
        /*0628*/ 	.word	index@(_Z35group_norm_nhwc_bwd_one_pass_kernelI11Bf16IOBf16WLi256ELi120ELi480EEv26Group_norm_nhwc_bwd_params)
        /*062c*/ 	.word	0x000000b0


	//----- nvinfo : EIATTR_REGCOUNT
	.align		4
.L_303:
        /*0630*/ 	.byte	0x04, 0x2f
        /*0632*/ 	.short	(.L_305 - .L_304)
	.align		4
.L_304:
        /*0634*/ 	.word	index@(_Z35group_norm_nhwc_bwd_one_pass_kernelI11Bf16IOBf16WLi128ELi120ELi480EEv26Group_norm_nhwc_bwd_params)
        /*0638*/ 	.word	0x00000080


	//----- nvinfo : EIATTR_FRAME_SIZE
	.align		4
.L_305:
        /*063c*/ 	.byte	0x04, 0x11
        /*063e*/ 	.short	(.L_307 - .L_306)
	.align		4
.L_306:
        /*0640*/ 	.word	index@(_Z35group_norm_nhwc_bwd_one_pass_kernelI11Bf16IOBf16WLi128ELi120ELi480EEv26Group_norm_nhwc_bwd_params)
        /*0644*/ 	.word	0x00000000


	//----- nvinfo : EIATTR_REGCOUNT
	.align		4
.L_307:
        /*0648*/ 	.byte	0x04, 0x2f
        /*064a*/ 	.short	(.L_309 - .L_308)
	.align		4
.L_308:
        /*064c*/ 	.word	index@(_Z35group_norm_nhwc_bwd_one_pass_kernelI11Bf16IOBf16WLi64ELi120ELi480EEv26Group_norm_nhwc_bwd_params)
        /*0650*/ 	.word	0x00000062


	//----- nvinfo : EIATTR_FRAME_SIZE
	.align		4
.L_309:
        /*0654*/ 	.byte	0x04, 0x11
        /*0656*/ 	.short	(.L_311 - .L_310)
	.align		4
.L_310:
        /*0658*/ 	.word	index@(_Z35group_norm_nhwc_bwd_one_pass_kernelI11Bf16IOBf16WLi64ELi120ELi480EEv26Group_norm_nhwc_bwd_params)
        /*065c*/ 	.word	0x00000000


	//----- nvinfo : EIATTR_REGCOUNT
	.align		4
.L_311:
        /*0660*/ 	.byte	0x04, 0x2f
        /*0662*/ 	.short	(.L_313 - .L_312)
	.align		4
.L_312:
        /*0664*/ 	.word	index@(_Z35group_norm_nhwc_bwd_one_pass_kernelI11Bf16IOFp32WLi512ELi120ELi480EEv26Group_norm_nhwc_bwd_params)
        /*0668*/ 	.word	0x00000040


	//----- nvinfo : EIATTR_FRAME_SIZE
	.align		4
.L_313:
        /*066c*/ 	.byte	0x04, 0x11
        /*066e*/ 	.short	(.L_315 - .L_314)
	.align		4
.L_314:
        /*0670*/ 	.word	index@(_Z35group_norm_nhwc_bwd_one_pass_kernelI11Bf16IOFp32WLi512ELi120ELi480EEv26Group_norm_nhwc_bwd_params)
        /*0674*/ 	.word	0x00000940


	//----- nvinfo : EIATTR_REGCOUNT
	.align		4
.L_315:
        /*0678*/ 	.byte	0x04, 0x2f
        /*067a*/ 	.short	(.L_317 - .L_316)
	.align		4
.L_316:
        /*067c*/ 	.word	index@(_Z35group_norm_nhwc_bwd_one_pass_kernelI11Bf16IOFp32WLi256ELi120ELi480EEv26Group_norm_nhwc_bwd_params)
        /*0680*/ 	.word	0x00000080


	//----- nvinfo : EIATTR_FRAME_SIZE
	.align		4
.L_317:
        /*0684*/ 	.byte	0x04, 0x11
        /*0686*/ 	.short	(.L_319 - .L_318)
	.align		4
.L_318:
        /*0688*/ 	.word	index@(_Z35group_norm_nhwc_bwd_one_pass_kernelI11Bf16IOFp32WLi256ELi120ELi480EEv26Group_norm_nhwc_bwd_params)
        /*068c*/ 	.word	0x000000b0


	//----- nvinfo : EIATTR_REGCOUNT
	.align		4
.L_319:
        /*0690*/ 	.byte	0x04, 0x2f
        /*0692*/ 	.short	(.L_321 - .L_320)
	.align		4
.L_320:
        /*0694*/ 	.word	index@(_Z35group_norm_nhwc_bwd_one_pass_kernelI11Bf16IOFp32WLi128ELi120ELi480EEv26Group_norm_nhwc_bwd_params)
        /*0698*/ 	.word	0x00000080


	//----- nvinfo : EIATTR_FRAME_SIZE
	.align		4
.L_321:
        /*069c*/ 	.byte	0x04, 0x11
        /*069e*/ 	.short	(.L_323 - .L_322)
	.align		4
.L_322:
        /*06a0*/ 	.word	index@(_Z35group_norm_nhwc_bwd_one_pass_kernelI11Bf16IOFp32WLi128ELi120ELi480EEv26Group_norm_nhwc_bwd_params)
        /*06a4*/ 	.word	0x00000000


	//----- nvinfo : EIATTR_REGCOUNT
	.align		4
.L_323:
        /*06a8*/ 	.byte	0x04, 0x2f
        /*06aa*/ 	.short	(.L_325 - .L_324)
	.align		4
.L_324:
        /*06ac*/ 	.word	index@(_Z35group_norm_nhwc_bwd_one_pass_kernelI11Bf16IOFp32WLi64ELi120ELi480EEv26Group_norm_nhwc_bwd_params)
        /*06b0*/ 	.word	0x00000063


	//----- nvinfo : EIATTR_FRAME_SIZE
	.align		4
.L_325:
        /*06b4*/ 	.byte	0x04, 0x11
        /*06b6*/ 	.short	(.L_327 - .L_326)
	.align		4
.L_326:
        /*06b8*/ 	.word	index@(_Z35group_norm_nhwc_bwd_one_pass_kernelI11Bf16IOFp32WLi64ELi120ELi480EEv26Group_norm_nhwc_bwd_params)
        /*06bc*/ 	.word	0x00000000


	//----- nvinfo : EIATTR_REGCOUNT
	.align		4
.L_327:
        /*06c0*/ 	.byte	0x04, 0x2f
        /*06c2*/ 	.short	(.L_329 - .L_328)
	.align		4
.L_328:
        /*06c4*/ 	.word	index@(_ZN3cub17CUB_300001_SM_9006detail11EmptyKernelIvEEvv)
        /*06c8*/ 	.word	0x00000004


	//----- nvinfo : EIATTR_FRAME_SIZE
	.align		4
.L_329:
        /*06cc*/ 	.byte	0x04, 0x11
        /*06ce*/ 	.short	(.L_331 - .L_330)
	.align		4
.L_330:
        /*06d0*/ 	.word	index@(_ZN3cub17CUB_300001_SM_9006detail11EmptyKernelIvEEvv)
        /*06d4*/ 	.word	0x00000000


	//----- nvinfo : EIATTR_MIN_STACK_SIZE
	.align		4
.L_331:
        /*06d8*/ 	.byte	0x04, 0x12
        /*06da*/ 	.short	(.L_333 - .L_332)
	.align		4
.L_332:
        /*06dc*/ 	.word	index@(_ZN3cub17CUB_300001_SM_9006detail11EmptyKernelIvEEvv)
        /*06e0*/ 	.word	0x00000000


	//----- nvinfo : EIATTR_MIN_STACK_SIZE
	.align		4
.L_333:
        /*06e4*/ 	.byte	0x04, 0x12
        /*06e6*/ 	.short	(.L_335 - .L_334)
	.align		4
.L_334:
        /*06e8*/ 	.word	index@(_Z35group_norm_nhwc_bwd_one_pass_kernelI11Bf16IOFp32WLi64ELi120ELi480EEv26Group_norm_nhwc_bwd_params)
        /*06ec*/ 	.word	0x00000000


	//----- nvinfo : EIATTR_MIN_STACK_SIZE
	.align		4
.L_335:
        /*06f0*/ 	.byte	0x04, 0x12
        /*06f2*/ 	.short	(.L_337 - .L_336)
	.align		4
.L_336:
        /*06f4*/ 	.word	index@(_Z35group_norm_nhwc_bwd_one_pass_kernelI11Bf16IOFp32WLi128ELi120ELi480EEv26Group_norm_nhwc_bwd_params)
        /*06f8*/ 	.word	0x00000000


	//----- nvinfo : EIATTR_MIN_STACK_SIZE
	.align		4
.L_337:
        /*06fc*/ 	.byte	0x04, 0x12
        /*06fe*/ 	.short	(.L_339 - .L_338)
	.align		4
.L_338:
        /*0700*/ 	.word	index@(_Z35group_norm_nhwc_bwd_one_pass_kernelI11Bf16IOFp32WLi256ELi120ELi480EEv26Group_norm_nhwc_bwd_params)
        /*0704*/ 	.word	0x000000b0


	//----- nvinfo : EIATTR_MIN_STACK_SIZE
	.align		4
.L_339:
        /*0708*/ 	.byte	0x04, 0x12
        /*070a*/ 	.short	(.L_341 - .L_340)
	.align		4
.L_340:
        /*070c*/ 	.word	index@(_Z35group_norm_nhwc_bwd_one_pass_kernelI11Bf16IOFp32WLi512ELi120ELi480EEv26Group_norm_nhwc_bwd_params)
        /*0710*/ 	.word	0x00000940


	//----- nvinfo : EIATTR_MIN_STACK_SIZE
	.align		4
.L_341:
        /*0714*/ 	.byte	0x04, 0x12
        /*0716*/ 	.short	(.L_343 - .L_342)
	.align		4
.L_342:
        /*0718*/ 	.word	index@(_Z35group_norm_nhwc_bwd_one_pass_kernelI11Bf16IOBf16WLi64ELi120ELi480EEv26Group_norm_nhwc_bwd_params)
        /*071c*/ 	.word	0x00000000


	//----- nvinfo : EIATTR_MIN_STACK_SIZE
	.align		4
.L_343:
        /*0720*/ 	.byte	0x04, 0x12
        /*0722*/ 	.short	(.L_345 - .L_344)
	.align		4
.L_344:
        /*0724*/ 	.word	index@(_Z35group_norm_nhwc_bwd_one_pass_kernelI11Bf16IOBf16WLi128ELi120ELi480EEv26Group_norm_nhwc_bwd_params)
        /*0728*/ 	.word	0x00000000


	//----- nvinfo : EIATTR_MIN_STACK_SIZE
	.align		4
.L_345:
        /*072c*/ 	.byte	0x04, 0x12
        /*072e*/ 	.short	(.L_347 - .L_346)
	.align		4
.L_346:
        /*0730*/ 	.word	index@(_Z35group_norm_nhwc_bwd_one_pass_kernelI11Bf16IOBf16WLi256ELi120ELi480EEv26Group_norm_nhwc_bwd_params)
        /*0734*/ 	.word	0x000000b0


	//----- nvinfo : EIATTR_MIN_STACK_SIZE
	.align		4
.L_347:
        /*0738*/ 	.byte	0x04, 0x12
        /*073a*/ 	.short	(.L_349 - .L_348)
	.align		4
.L_348:
        /*073c*/ 	.word	index@(_Z35group_norm_nhwc_bwd_one_pass_kernelI11Bf16IOBf16WLi512ELi120ELi480EEv26Group_norm_nhwc_bwd_params)
        /*0740*/ 	.word	0x00000950


	//----- nvinfo : EIATTR_MIN_STACK_SIZE
	.align		4
.L_349:
        /*0744*/ 	.byte	0x04, 0x12
        /*0746*/ 	.short	(.L_351 - .L_350)
	.align		4
.L_350:
        /*0748*/ 	.word	index@(_Z35group_norm_nhwc_bwd_one_pass_kernelI11Bf16IOFp16WLi64ELi120ELi480EEv26Group_norm_nhwc_bwd_params)
        /*074c*/ 	.word	0x00000000


	//----- nvinfo : EIATTR_MIN_STACK_SIZE
	.align		4
.L_351:
        /*0750*/ 	.byte	0x04, 0x12
        /*0752*/ 	.short	(.L_353 - .L_352)
	.align		4
.L_352:
        /*0754*/ 	.word	index@(_Z35group_norm_nhwc_bwd_one_pass_kernelI11Bf16IOFp16WLi128ELi120ELi480EEv26Group_norm_nhwc_bwd_params)
        /*0758*/ 	.word	0x00000000


	//----- nvinfo : EIATTR_MIN_STACK_SIZE
	.align		4
.L_353:
        /*075c*/ 	.byte	0x04, 0x12
        /*075e*/ 	.short	(.L_355 - .L_354)
	.align		4
.L_354:
        /*0760*/ 	.word	index@(_Z35group_norm_nhwc_bwd_one_pass_kernelI11Bf16IOFp16WLi256ELi120ELi480EEv26Group_norm_nhwc_bwd_params)
        /*0764*/ 	.word	0x000000b0


	//----- nvinfo : EIATTR_MIN_STACK_SIZE
	.align		4
.L_355:
        /*0768*/ 	.byte	0x04, 0x12
        /*076a*/ 	.short	(.L_357 - .L_356)
	.align		4
.L_356:
        /*076c*/ 	.word	index@(_Z35group_norm_nhwc_bwd_one_pass_kernelI11Bf16IOFp16WLi512ELi120ELi480EEv26Group_norm_nhwc_bwd_params)
        /*0770*/ 	.word	0x00000950


	//----- nvinfo : EIATTR_MIN_STACK_SIZE
	.align		4
.L_357:
        /*0774*/ 	.byte	0x04, 0x12
        /*0776*/ 	.short	(.L_359 - .L_358)
	.align		4
.L_358:
        /*0778*/ 	.word	index@(_Z35group_norm_nhwc_bwd_one_pass_kernelI11Fp16IOFp32WLi64ELi120ELi480EEv26Group_norm_nhwc_bwd_params)
        /*077c*/ 	.word	0x00000000


	//----- nvinfo : EIATTR_MIN_STACK_SIZE
	.align		4
.L_359:
        /*0780*/ 	.byte	0x04, 0x12
        /*0782*/ 	.short	(.L_361 - .L_360)
	.align		4
.L_360:
        /*0784*/ 	.word	index@(_Z35group_norm_nhwc_bwd_one_pass_kernelI11Fp16IOFp32WLi128ELi120ELi480EEv26Group_norm_nhwc_bwd_params)
        /*0788*/ 	.word	0x00000000


	//----- nvinfo : EIATTR_MIN_STACK_SIZE
	.align		4
.L_361:
        /*078c*/ 	.byte	0x04, 0x12
        /*078e*/ 	.short	(.L_363 - .L_362)
	.align		4
.L_362:
        /*0790*/ 	.word	index@(_Z35group_norm_nhwc_bwd_one_pass_kernelI11Fp16IOFp32WLi256ELi120ELi480EEv26Group_norm_nhwc_bwd_params)
        /*0794*/ 	.word	0x00000000


	//----- nvinfo : EIATTR_MIN_STACK_SIZE
	.align		4
.L_363:
        /*0798*/ 	.byte	0x04, 0x12
        /*079a*/ 	.short	(.L_365 - .L_364)
	.align		4
.L_364:
        /*079c*/ 	.word	index@(_Z35group_norm_nhwc_bwd_one_pass_kernelI11Fp16IOFp32WLi512ELi120ELi480EEv26Group_norm_nhwc_bwd_params)
        /*07a0*/ 	.word	0x00000420


	//----- nvinfo : EIATTR_MIN_STACK_SIZE
	.align		4
.L_365:
        /*07a4*/ 	.byte	0x04, 0x12
        /*07a6*/ 	.short	(.L_367 - .L_366)
	.align		4
.L_366:
        /*07a8*/ 	.word	index@(_Z35group_norm_nhwc_bwd_one_pass_kernelI11Fp16IOBf16WLi64ELi120ELi480EEv26Group_norm_nhwc_bwd_params)
        /*07ac*/ 	.word	0x00000000


	//----- nvinfo : EIATTR_MIN_STACK_SIZE
	.align		4
.L_367:
        /*07b0*/ 	.byte	0x04, 0x12
        /*07b2*/ 	.short	(.L_369 - .L_368)
	.align		4
.L_368:
        /*07b4*/ 	.word	index@(_Z35group_norm_nhwc_bwd_one_pass_kernelI11Fp16IOBf16WLi128ELi120ELi480EEv26Group_norm_nhwc_bwd_params)
        /*07b8*/ 	.word	0x00000000


	//----- nvinfo : EIATTR_MIN_STACK_SIZE
	.align		4
.L_369:
        /*07bc*/ 	.byte	0x04, 0x12
        /*07be*/ 	.short	(.L_371 - .L_370)
	.align		4
.L_370:
        /*07c0*/ 	.word	index@(_Z35group_norm_nhwc_bwd_one_pass_kernelI11Fp16IOBf16WLi256ELi120ELi480EEv26Group_norm_nhwc_bwd_params)
        /*07c4*/ 	.word	0x00000000


	//----- nvinfo : EIATTR_MIN_STACK_SIZE
	.align		4
.L_371:
        /*07c8*/ 	.byte	0x04, 0x12
        /*07ca*/ 	.short	(.L_373 - .L_372)
	.align		4
.L_372:
        /*07cc*/ 	.word	index@(_Z35group_norm_nhwc_bwd_one_pass_kernelI11Fp16IOBf16WLi512ELi120ELi480EEv26Group_norm_nhwc_bwd_params)
        /*07d0*/ 	.word	0x00000420


	//----- nvinfo : EIATTR_MIN_STACK_SIZE
	.align		4
.L_373:
        /*07d4*/ 	.byte	0x04, 0x12
        /*07d6*/ 	.short	(.L_375 - .L_374)
	.align		4
.L_374:
        /*07d8*/ 	.word	index@(_Z35group_norm_nhwc_bwd_one_pass_kernelI11Fp16IOFp16WLi64ELi120ELi480EEv26Group_norm_nhwc_bwd_params)
        /*07dc*/ 	.word	0x00000000


	//----- nvinfo : EIATTR_MIN_STACK_SIZE
	.align		4
.L_375:
        /*07e0*/ 	.byte	0x04, 0x12
        /*07e2*/ 	.short	(.L_377 - .L_376)
	.align		4
.L_376:
        /*07e4*/ 	.word	index@(_Z35group_norm_nhwc_bwd_one_pass_kernelI11Fp16IOFp16WLi128ELi120ELi480EEv26Group_norm_nhwc_bwd_params)
        /*07e8*/ 	.word	0x00000000


	//----- nvinfo : EIATTR_MIN_STACK_SIZE
	.align		4
.L_377:
        /*07ec*/ 	.byte	0x04, 0x12
        /*07ee*/ 	.short	(.L_379 - .L_378)
	.align		4
.L_378:
        /*07f0*/ 	.word	index@(_Z35group_norm_nhwc_bwd_one_pass_kernelI11Fp16IOFp16WLi256ELi120ELi480EEv26Group_norm_nhwc_bwd_params)
        /*07f4*/ 	.word	0x00000000


	//----- nvinfo : EIATTR_MIN_STACK_SIZE
	.align		4
.L_379:
        /*07f8*/ 	.byte	0x04, 0x12
        /*07fa*/ 	.short	(.L_381 - .L_380)
	.align		4
.L_380:
        /*07fc*/ 	.word	index@(_Z35group_norm_nhwc_bwd_one_pass_kernelI11Fp16IOFp16WLi512ELi120ELi480EEv26Group_norm_nhwc_bwd_params)
        /*0800*/ 	.word	0x00000420


	//----- nvinfo : EIATTR_MIN_STACK_SIZE
	.align		4
.L_381:
        /*0804*/ 	.byte	0x04, 0x12
        /*0806*/ 	.short	(.L_383 - .L_382)
	.align		4
.L_382:
        /*0808*/ 	.word	index@(_Z35group_norm_nhwc_bwd_one_pass_kernelI11Fp32IOFp32WLi64ELi120ELi480EEv26Group_norm_nhwc_bwd_params)
        /*080c*/ 	.word	0x00000000


	//----- nvinfo : EIATTR_MIN_STACK_SIZE
	.align		4
.L_383:
        /*0810*/ 	.byte	0x04, 0x12
        /*0812*/ 	.short	(.L_385 - .L_384)
	.align		4
.L_384:
        /*0814*/ 	.word	index@(_Z35group_norm_nhwc_bwd_one_pass_kernelI11Fp32IOFp32WLi128ELi120ELi480EEv26Group_norm_nhwc_bwd_params)
        /*0818*/ 	.word	0x00000000


	//----- nvinfo : EIATTR_MIN_STACK_SIZE
	.align		4
.L_385:
        /*081c*/ 	.byte	0x04, 0x12
        /*081e*/ 	.short	(.L_387 - .L_386)
	.align		4
.L_386:
        /*0820*/ 	.word	index@(_Z35group_norm_nhwc_bwd_one_pass_kernelI11Fp32IOFp32WLi256ELi120ELi480EEv26Group_norm_nhwc_bwd_params)
        /*0824*/ 	.word	0x000000d0


	//----- nvinfo : EIATTR_MIN_STACK_SIZE
	.align		4
.L_387:
        /*0828*/ 	.byte	0x04, 0x12
        /*082a*/ 	.short	(.L_389 - .L_388)
	.align		4
.L_388:
        /*082c*/ 	.word	index@(_Z35group_norm_nhwc_bwd_one_pass_kernelI11Fp32IOFp32WLi512ELi120ELi480EEv26Group_norm_nhwc_bwd_params)
        /*0830*/ 	.word	0x00000900


	//----- nvinfo : EIATTR_MIN_STACK_SIZE
	.align		4
.L_389:
        /*0834*/ 	.byte	0x04, 0x12
        /*0836*/ 	.short	(.L_391 - .L_390)
	.align		4
.L_390:
        /*0838*/ 	.word	index@(_Z35group_norm_nhwc_bwd_one_pass_kernelI11Fp32IOBf16WLi64ELi120ELi480EEv26Group_norm_nhwc_bwd_params)
        /*083c*/ 	.word	0x00000000


	//----- nvinfo : EIATTR_MIN_STACK_SIZE
	.align		4
.L_391:
        /*0840*/ 	.byte	0x04, 0x12
        /*0842*/ 	.short	(.L_393 - .L_392)
	.align		4
.L_392:
        /*0844*/ 	.word	index@(_Z35group_norm_nhwc_bwd_one_pass_kernelI11Fp32IOBf16WLi128ELi120ELi480EEv26Group_norm_nhwc_bwd_params)
        /*0848*/ 	.word	0x00000000


	//----- nvinfo : EIATTR_MIN_STACK_SIZE
	.align		4
.L_393:
        /*084c*/ 	.byte	0x04, 0x12
        /*084e*/ 	.short	(.L_395 - .L_394)
	.align		4
.L_394:
        /*0850*/ 	.word	index@(_Z35group_norm_nhwc_bwd_one_pass_kernelI11Fp32IOBf16WLi256ELi120ELi480EEv26Group_norm_nhwc_bwd_params)
        /*0854*/ 	.word	0x000000d0


	//----- nvinfo : EIATTR_MIN_STACK_SIZE
	.align		4
.L_395:
        /*0858*/ 	.byte	0x04, 0x12
        /*085a*/ 	.short	(.L_397 - .L_396)
	.align		4
.L_396:
        /*085c*/ 	.word	index@(_Z35group_norm_nhwc_bwd_one_pass_kernelI11Fp32IOBf16WLi512ELi120ELi480EEv26Group_norm_nhwc_bwd_params)
        /*0860*/ 	.word	0x000008e0


	//----- nvinfo : EIATTR_MIN_STACK_SIZE
	.align		4
.L_397:
        /*0864*/ 	.byte	0x04, 0x12
        /*0866*/ 	.short	(.L_399 - .L_398)
	.align		4
.L_398:
        /*0868*/ 	.word	index@(_Z35group_norm_nhwc_bwd_one_pass_kernelI11Fp32IOFp16WLi64ELi120ELi480EEv26Group_norm_nhwc_bwd_params)
        /*086c*/ 	.word	0x00000000


	//----- nvinfo : EIATTR_MIN_STACK_SIZE
	.align		4
.L_399:
        /*0870*/ 	.byte	0x04, 0x12
        /*0872*/ 	.short	(.L_401 - .L_400)
	.align		4
.L_400:
        /*0874*/ 	.word	index@(_Z35group_norm_nhwc_bwd_one_pass_kernelI11Fp32IOFp16WLi128ELi120ELi480EEv26Group_norm_nhwc_bwd_params)
        /*0878*/ 	.word	0x00000000


	//----- nvinfo : EIATTR_MIN_STACK_SIZE
	.align		4
.L_401:
        /*087c*/ 	.byte	0x04, 0x12
        /*087e*/ 	.short	(.L_403 - .L_402)
	.align		4
.L_402:
        /*0880*/ 	.word	index@(_Z35group_norm_nhwc_bwd_one_pass_kernelI11Fp32IOFp16WLi256ELi120ELi480EEv26Group_norm_nhwc_bwd_params)
        /*0884*/ 	.word	0x000000d0


	//----- nvinfo : EIATTR_MIN_STACK_SIZE
	.align		4
.L_403:
        /*0888*/ 	.byte	0x04, 0x12
        /*088a*/ 	.short	(.L_405 - .L_404)
	.align		4
.L_404:
        /*088c*/ 	.word	index@(_Z35group_norm_nhwc_bwd_one_pass_kernelI11Fp32IOFp16WLi512ELi120ELi480EEv26Group_norm_nhwc_bwd_params)
        /*0890*/ 	.word	0x000008e0


	//----- nvinfo : EIATTR_MIN_STACK_SIZE
	.align		4
.L_405:
        /*0894*/ 	.byte	0x04, 0x12
        /*0896*/ 	.short	(.L_407 - .L_406)
	.align		4
.L_406:
        /*0898*/ 	.word	index@(_Z35group_norm_nhwc_fwd_one_pass_kernelI11Bf16IOFp32WLi64ELi120ELi480EEv26Group_norm_nhwc_fwd_params)
        /*089c*/ 	.word	0x00000000


	//----- nvinfo : EIATTR_MIN_STACK_SIZE
	.align		4
.L_407:
        /*08a0*/ 	.byte	0x04, 0x12
        /*08a2*/ 	.short	(.L_409 - .L_408)
	.align		4
.L_408:
        /*08a4*/ 	.word	index@(_Z35group_norm_nhwc_fwd_one_pass_kernelI11Bf16IOFp32WLi128ELi120ELi480EEv26Group_norm_nhwc_fwd_params)
        /*08a8*/ 	.word	0x00000000


	//----- nvinfo : EIATTR_MIN_STACK_SIZE
	.align		4
.L_409:
        /*08ac*/ 	.byte	0x04, 0x12
        /*08ae*/ 	.short	(.L_411 - .L_410)
	.align		4
.L_410:
        /*08b0*/ 	.word	index@(_Z35group_norm_nhwc_fwd_one_pass_kernelI11Bf16IOFp32WLi256ELi120ELi480EEv26Group_norm_nhwc_fwd_params)
        /*08b4*/ 	.word	0x00000000


	//----- nvinfo : EIATTR_MIN_STACK_SIZE
	.align		4
.L_411:
        /*08b8*/ 	.byte	0x04, 0x12
        /*08ba*/ 	.short	(.L_413 - .L_412)
	.align		4
.L_412:
        /*08bc*/ 	.word	index@(_Z35group_norm_nhwc_fwd_one_pass_kernelI11Bf16IOFp32WLi512ELi120ELi480EEv26Group_norm_nhwc_fwd_params)
        /*08c0*/ 	.word	0x000003d0


	//----- nvinfo : EIATTR_MIN_STACK_SIZE
	.align		4
.L_413:
        /*08c4*/ 	.byte	0x04, 0x12
        /*08c6*/ 	.short	(.L_415 - .L_414)
	.align		4
.L_414:
        /*08c8*/ 	.word	index@(_Z35group_norm_nhwc_fwd_one_pass_kernelI11Bf16IOBf16WLi64ELi120ELi480EEv26Group_norm_nhwc_fwd_params)
        /*08cc*/ 	.word	0x00000000


	//----- nvinfo : EIATTR_MIN_STACK_SIZE
	.align		4
.L_415:
        /*08d0*/ 	.byte	0x04, 0x12
        /*08d2*/ 	.short	(.L_417 - .L_416)
	.align		4
.L_416:
        /*08d4*/ 	.word	index@(_Z35group_norm_nhwc_fwd_one_pass_kernelI11Bf16IOBf16WLi128ELi120ELi480EEv26Group_norm_nhwc_fwd_params)
        /*08d8*/ 	.word	0x00000000


	//----- nvinfo : EIATTR_MIN_STACK_SIZE
	.align		4
.L_417:
        /*08dc*/ 	.byte	0x04, 0x12
        /*08de*/ 	.short	(.L_419 - .L_418)
	.align		4
.L_418:
        /*08e0*/ 	.word	index@(_Z35group_norm_nhwc_fwd_one_pass_kernelI11Bf16IOBf16WLi256ELi120ELi480EEv26Group_norm_nhwc_fwd_params)
        /*08e4*/ 	.word	0x00000000


	//----- nvinfo : EIATTR_MIN_STACK_SIZE
	.align		4
.L_419:
        /*08e8*/ 	.byte	0x04, 0x12
        /*08ea*/ 	.short	(.L_421 - .L_420)
	.align		4
.L_420:
        /*08ec*/ 	.word	index@(_Z35group_norm_nhwc_fwd_one_pass_kernelI11Bf16IOBf16WLi512ELi120ELi480EEv26Group_norm_nhwc_fwd_params)
        /*08f0*/ 	.word	0x000003d0


	//----- nvinfo : EIATTR_MIN_STACK_SIZE
	.align		4
.L_421:
        /*08f4*/ 	.byte	0x04, 0x12
        /*08f6*/ 	.short	(.L_423 - .L_422)
	.align		4
.L_422:
        /*08f8*/ 	.word	index@(_Z35group_norm_nhwc_fwd_one_pass_kernelI11Bf16IOFp16WLi64ELi120ELi480EEv26Group_norm_nhwc_fwd_params)
        /*08fc*/ 	.word	0x00000000


	//----- nvinfo : EIATTR_MIN_STACK_SIZE
	.align		4
.L_423:
        /*0900*/ 	.byte	0x04, 0x12
        /*0902*/ 	.short	(.L_425 - .L_424)
	.align		4
.L_424:
        /*0904*/ 	.word	index@(_Z35group_norm_nhwc_fwd_one_pass_kernelI11Bf16IOFp16WLi128ELi120ELi480EEv26Group_norm_nhwc_fwd_params)
        /*0908*/ 	.word	0x00000000


	//----- nvinfo : EIATTR_MIN_STACK_SIZE
	.align		4
.L_425:
        /*090c*/ 	.byte	0x04, 0x12
        /*090e*/ 	.short	(.L_427 - .L_426)
	.align		4
.L_426:
        /*0910*/ 	.word	index@(_Z35group_norm_nhwc_fwd_one_pass_kernelI11Bf16IOFp16WLi256ELi120ELi480EEv26Group_norm_nhwc_fwd_params)
        /*0914*/ 	.word	0x00000000


	//----- nvinfo : EIATTR_MIN_STACK_SIZE
	.align		4
.L_427:
        /*0918*/ 	.byte	0x04, 0x12
        /*091a*/ 	.short	(.L_429 - .L_428)
	.align		4
.L_428:
        /*091c*/ 	.word	index@(_Z35group_norm_nhwc_fwd_one_pass_kernelI11Bf16IOFp16WLi512ELi120ELi480EEv26Group_norm_nhwc_fwd_params)
        /*0920*/ 	.word	0x000003d0


	//----- nvinfo : EIATTR_MIN_STACK_SIZE
	.align		4
.L_429:
        /*0924*/ 	.byte	0x04, 0x12
        /*0926*/ 	.short	(.L_431 - .L_430)
	.align		4
.L_430:
        /*0928*/ 	.word	index@(_Z35group_norm_nhwc_fwd_one_pass_kernelI11Fp16IOFp32WLi64ELi120ELi480EEv26Group_norm_nhwc_fwd_params)
        /*092c*/ 	.word	0x00000000


	//----- nvinfo : EIATTR_MIN_STACK_SIZE
	.align		4
.L_431:
        /*0930*/ 	.byte	0x04, 0x12
        /*0932*/ 	.short	(.L_433 - .L_432)
	.align		4
.L_432:
        /*0934*/ 	.word	index@(_Z35group_norm_nhwc_fwd_one_pass_kernelI11Fp16IOFp32WLi128ELi120ELi480EEv26Group_norm_nhwc_fwd_params)
        /*0938*/ 	.word	0x00000000


	//----- nvinfo : EIATTR_MIN_STACK_SIZE
	.align		4
.L_433:
        /*093c*/ 	.byte	0x04, 0x12
        /*093e*/ 	.short	(.L_435 - .L_434)
	.align		4
.L_434:
        /*0940*/ 	.word	index@(_Z35group_norm_nhwc_fwd_one_pass_kernelI11Fp16IOFp32WLi256ELi120ELi480EEv26Group_norm_nhwc_fwd_params)
        /*0944*/ 	.word	0x00000000


	//----- nvinfo : EIATTR_MIN_STACK_SIZE
	.align		4
.L_435:
        /*0948*/ 	.byte	0x04, 0x12
        /*094a*/ 	.short	(.L_437 - .L_436)
	.align		4
.L_436:
        /*094c*/ 	.word	index@(_Z35group_norm_nhwc_fwd_one_pass_kernelI11Fp16IOFp32WLi512ELi120ELi480EEv26Group_norm_nhwc_fwd_params)
        /*0950*/ 	.word	0x00000140


	//----- nvinfo : EIATTR_MIN_STACK_SIZE
	.align		4
.L_437:
        /*0954*/ 	.byte	0x04, 0x12
        /*0956*/ 	.short	(.L_439 - .L_438)
	.align		4
.L_438:
        /*0958*/ 	.word	index@(_Z35group_norm_nhwc_fwd_one_pass_kernelI11Fp16IOBf16WLi64ELi120ELi480EEv26Group_norm_nhwc_fwd_params)
        /*095c*/ 	.word	0x00000000


	//----- nvinfo : EIATTR_MIN_STACK_SIZE
	.align		4
.L_439:
        /*0960*/ 	.byte	0x04, 0x12
        /*0962*/ 	.short	(.L_441 - .L_440)
	.align		4
.L_440:
        /*0964*/ 	.word	index@(_Z35group_norm_nhwc_fwd_one_pass_kernelI11Fp16IOBf16WLi128ELi120ELi480EEv26Group_norm_nhwc_fwd_params)
        /*0968*/ 	.word	0x00000000


	//----- nvinfo : EIATTR_MIN_STACK_SIZE
	.align		4
.L_441:
        /*096c*/ 	.byte	0x04, 0x12
        /*096e*/ 	.short	(.L_443 - .L_442)
	.align		4
.L_442:
        /*0970*/ 	.word	index@(_Z35group_norm_nhwc_fwd_one_pass_kernelI11Fp16IOBf16WLi256ELi120ELi480EEv26Group_norm_nhwc_fwd_params)
        /*0974*/ 	.word	0x00000000


	//----- nvinfo : EIATTR_MIN_STACK_SIZE
	.align		4
.L_443:
        /*0978*/ 	.byte	0x04, 0x12
        /*097a*/ 	.short	(.L_445 - .L_444)
	.align		4
.L_444:
        /*097c*/ 	.word	index@(_Z35group_norm_nhwc_fwd_one_pass_kernelI11Fp16IOBf16WLi512ELi120ELi480EEv26Group_norm_nhwc_fwd_params)
        /*0980*/ 	.word	0x00000140


	//----- nvinfo : EIATTR_MIN_STACK_SIZE
	.align		4
.L_445:
        /*0984*/ 	.byte	0x04, 0x12
        /*0986*/ 	.short	(.L_447 - .L_446)
	.align		4
.L_446:
        /*0988*/ 	.word	index@(_Z35group_norm_nhwc_fwd_one_pass_kernelI11Fp16IOFp16WLi64ELi120ELi480EEv26Group_norm_nhwc_fwd_params)
        /*098c*/ 	.word	0x00000000


	//----- nvinfo : EIATTR_MIN_STACK_SIZE
	.align		4
.L_447:
        /*0990*/ 	.byte	0x04, 0x12
        /*0992*/ 	.short	(.L_449 - .L_448)
	.align		4
.L_448:
        /*0994*/ 	.word	index@(_Z35group_norm_nhwc_fwd_one_pass_kernelI11Fp16IOFp16WLi128ELi120ELi480EEv26Group_norm_nhwc_fwd_params)
        /*0998*/ 	.word	0x00000000


	//----- nvinfo : EIATTR_MIN_STACK_SIZE
	.align		4
.L_449:
        /*099c*/ 	.byte	0x04, 0x12
        /*099e*/ 	.short	(.L_451 - .L_450)
	.align		4
.L_450:
        /*09a0*/ 	.word	index@(_Z35group_norm_nhwc_fwd_one_pass_kernelI11Fp16IOFp16WLi256ELi120ELi480EEv26Group_norm_nhwc_fwd_params)
        /*09a4*/ 	.word	0x00000000


	//----- nvinfo : EIATTR_MIN_STACK_SIZE
	.align		4
.L_451:
        /*09a8*/ 	.byte	0x04, 0x12
        /*09aa*/ 	.short	(.L_453 - .L_452)
	.align		4
.L_452:
        /*09ac*/ 	.word	index@(_Z35group_norm_nhwc_fwd_one_pass_kernelI11Fp16IOFp16WLi512ELi120ELi480EEv26Group_norm_nhwc_fwd_params)
        /*09b0*/ 	.word	0x00000140


	//----- nvinfo : EIATTR_MIN_STACK_SIZE
	.align		4
.L_453:
        /*09b4*/ 	.byte	0x04, 0x12
        /*09b6*/ 	.short	(.L_455 - .L_454)
	.align		4
.L_454:
        /*09b8*/ 	.word	index@(_Z35group_norm_nhwc_fwd_one_pass_kernelI11Fp32IOFp32WLi64ELi120ELi480EEv26Group_norm_nhwc_fwd_params)
        /*09bc*/ 	.word	0x00000000


	//----- nvinfo : EIATTR_MIN_STACK_SIZE
	.align		4
.L_455:
        /*09c0*/ 	.byte	0x04, 0x12
        /*09c2*/ 	.short	(.L_457 - .L_456)
	.align		4
.L_456:
        /*09c4*/ 	.word	index@(_Z35group_norm_nhwc_fwd_one_pass_kernelI11Fp32IOFp32WLi128ELi120ELi480EEv26Group_norm_nhwc_fwd_params)
        /*09c8*/ 	.word	0x00000000


	//----- nvinfo : EIATTR_MIN_STACK_SIZE
	.align		4
.L_457:
        /*09cc*/ 	.byte	0x04, 0x12
        /*09ce*/ 	.short	(.L_459 - .L_458)
	.align		4
.L_458:
        /*09d0*/ 	.word	index@(_Z35group_norm_nhwc_fwd_one_pass_kernelI11Fp32IOFp32WLi256ELi120ELi480EEv26Group_norm_nhwc_fwd_params)
        /*09d4*/ 	.word	0x00000000


	//----- nvinfo : EIATTR_MIN_STACK_SIZE
	.align		4
.L_459:
        /*09d8*/ 	.byte	0x04, 0x12
        /*09da*/ 	.short	(.L_461 - .L_460)
	.align		4
.L_460:
        /*09dc*/ 	.word	index@(_Z35group_norm_nhwc_fwd_one_pass_kernelI11Fp32IOFp32WLi512ELi120ELi480EEv26Group_norm_nhwc_fwd_params)
        /*09e0*/ 	.word	0x000005a0


	//----- nvinfo : EIATTR_MIN_STACK_SIZE
	.align		4
.L_461:
        /*09e4*/ 	.byte	0x04, 0x12
        /*09e6*/ 	.short	(.L_463 - .L_462)
	.align		4
.L_462:
        /*09e8*/ 	.word	index@(_Z35group_norm_nhwc_fwd_one_pass_kernelI11Fp32IOBf16WLi64ELi120ELi480EEv26Group_norm_nhwc_fwd_params)
        /*09ec*/ 	.word	0x00000000


	//----- nvinfo : EIATTR_MIN_STACK_SIZE
	.align		4
.L_463:
        /*09f0*/ 	.byte	0x04, 0x12
        /*09f2*/ 	.short	(.L_465 - .L_464)
	.align		4
.L_464:
        /*09f4*/ 	.word	index@(_Z35group_norm_nhwc_fwd_one_pass_kernelI11Fp32IOBf16WLi128ELi120ELi480EEv26Group_norm_nhwc_fwd_params)
        /*09f8*/ 	.word	0x00000000


	//----- nvinfo : EIATTR_MIN_STACK_SIZE
	.align		4
.L_465:
        /*09fc*/ 	.byte	0x04, 0x12
        /*09fe*/ 	.short	(.L_467 - .L_466)
	.align		4
.L_466:
        /*0a00*/ 	.word	index@(_Z35group_norm_nhwc_fwd_one_pass_kernelI11Fp32IOBf16WLi256ELi120ELi480EEv26Group_norm_nhwc_fwd_params)
        /*0a04*/ 	.word	0x00000000


	//----- nvinfo : EIATTR_MIN_STACK_SIZE
	.align		4
.L_467:
        /*0a08*/ 	.byte	0x04, 0x12
        /*0a0a*/ 	.short	(.L_469 - .L_468)
	.align		4
.L_468:
        /*0a0c*/ 	.word	index@(_Z35group_norm_nhwc_fwd_one_pass_kernelI11Fp32IOBf16WLi512ELi120ELi480EEv26Group_norm_nhwc_fwd_params)
        /*0a10*/ 	.word	0x000005a0


	//----- nvinfo : EIATTR_MIN_STACK_SIZE
	.align		4
.L_469:
        /*0a14*/ 	.byte	0x04, 0x12
        /*0a16*/ 	.short	(.L_471 - .L_470)
	.align		4
.L_470:
        /*0a18*/ 	.word	index@(_Z35group_norm_nhwc_fwd_one_pass_kernelI11Fp32IOFp16WLi64ELi120ELi480EEv26Group_norm_nhwc_fwd_params)
        /*0a1c*/ 	.word	0x00000000


	//----- nvinfo : EIATTR_MIN_STACK_SIZE
	.align		4
.L_471:
        /*0a20*/ 	.byte	0x04, 0x12
        /*0a22*/ 	.short	(.L_473 - .L_472)
	.align		4
.L_472:
        /*0a24*/ 	.word	index@(_Z35group_norm_nhwc_fwd_one_pass_kernelI11Fp32IOFp16WLi128ELi120ELi480EEv26Group_norm_nhwc_fwd_params)
        /*0a28*/ 	.word	0x00000000


	//----- nvinfo : EIATTR_MIN_STACK_SIZE
	.align		4
.L_473:
        /*0a2c*/ 	.byte	0x04, 0x12
        /*0a2e*/ 	.short	(.L_475 - .L_474)
	.align		4
.L_474:
        /*0a30*/ 	.word	index@(_Z35group_norm_nhwc_fwd_one_pass_kernelI11Fp32IOFp16WLi256ELi120ELi480EEv26Group_norm_nhwc_fwd_params)
        /*0a34*/ 	.word	0x00000000


	//----- nvinfo : EIATTR_MIN_STACK_SIZE
	.align		4
.L_475:
        /*0a38*/ 	.byte	0x04, 0x12
        /*0a3a*/ 	.short	(.L_477 - .L_476)
	.align		4
.L_476:
        /*0a3c*/ 	.word	index@(_Z35group_norm_nhwc_fwd_one_pass_kernelI11Fp32IOFp16WLi512ELi120ELi480EEv26Group_norm_nhwc_fwd_params)
        /*0a40*/ 	.word	0x000005a0
.L_477:


//--------------------- .nv.compat                --------------------------
	.section	.nv.compat,"",@"SHT_CUDA_COMPAT_INFO"
	.align	4
        /*0000*/ 	.byte	0x02, 0x09, 0x00, 0x00, 0x02, 0x02, 0x01, 0x00, 0x02, 0x05, 0x05, 0x00, 0x03, 0x07, 0x01, 0x01
        /*0010*/ 	.byte	0x02, 0x03, 0x00, 0x00, 0x02, 0x06, 0x01, 0x00, 0x04, 0x0b, 0x08, 0x00, 0x00, 0x00, 0x00, 0x00
        /*0020*/ 	.byte	0x00, 0x00, 0x00, 0x00


//--------------------- .nv.info._ZN3cub17CUB_300001_SM_9006detail11EmptyKernelIvEEvv --------------------------
	.section	.nv.info._ZN3cub17CUB_300001_SM_9006detail11EmptyKernelIvEEvv,"",@"SHT_CUDA_INFO"
	.sectionflags	@""
	.align	4


	//----- nvinfo : EIATTR_CUDA_API_VERSION
	.align		4
        /*0000*/ 	.byte	0x04, 0x37
        /*0002*/ 	.short	(.L_479 - .L_478)
.L_478:
        /*0004*/ 	.word	0x00000082


	//----- nvinfo : EIATTR_SPARSE_MMA_MASK
	.align		4
.L_479:
        /*0008*/ 	.byte	0x03, 0x50
        /*000a*/ 	.short	0x0000


	//----- nvinfo : EIATTR_MAXREG_COUNT
	.align		4
        /*000c*/ 	.byte	0x03, 0x1b
        /*000e*/ 	.short	0x00ff


	//----- nvinfo : EIATTR_MERCURY_ISA_VERSION
	.align		4
        /*0010*/ 	.byte	0x03, 0x5f
        /*0012*/ 	.short	0x0101


	//----- nvinfo : EIATTR_EXIT_INSTR_OFFSETS
	.align		4
        /*0014*/ 	.byte	0x04, 0x1c
        /*0016*/ 	.short	(.L_481 - .L_480)


	//   ....[0]....
.L_480:
        /*0018*/ 	.word	0x00000010


	//----- nvinfo : EIATTR_SW_WAR
	.align		4
.L_481:
        /*001c*/ 	.byte	0x04, 0x36
        /*001e*/ 	.short	(.L_483 - .L_482)
.L_482:
        /*0020*/ 	.word	0x00000008
.L_483:


//--------------------- .nv.info._Z35group_norm_nhwc_bwd_one_pass_kernelI11Bf16IOFp32WLi64ELi120ELi480EEv26Group_norm_nhwc_bwd_params --------------------------
	.section	.nv.info._Z35group_norm_nhwc_bwd_one_pass_kernelI11Bf16IOFp32WLi64ELi120ELi480EEv26Group_norm_nhwc_bwd_params,"",@"SHT_CUDA_INFO"
	.sectionflags	@""
	.align	4


	//----- nvinfo : EIATTR_CUDA_API_VERSION
	.align		4
        /*0000*/ 	.byte	0x04, 0x37
        /*0002*/ 	.short	(.L_485 - .L_484)
.L_484:
        /*0004*/ 	.word	0x00000082


	//----- nvinfo : EIATTR_KPARAM_INFO
	.align		4
.L_485:
        /*0008*/ 	.byte	0x04, 0x17
        /*000a*/ 	.short	(.L_487 - .L_486)
.L_486:
        /*000c*/ 	.word	0x00000000
        /*0010*/ 	.short	0x0000
        /*0012*/ 	.short	0x0000
        /*0014*/ 	.byte	0x00, 0xf0, 0xe1, 0x02


	//----- nvinfo : EIATTR_SPARSE_MMA_MASK
	.align		4
.L_487:
        /*0018*/ 	.byte	0x03, 0x50
        /*001a*/ 	.short	0x0000


	//----- nvinfo : EIATTR_MAXREG_COUNT
	.align		4
        /*001c*/ 	.byte	0x03, 0x1b
        /*001e*/ 	.short	0x0080


	//----- nvinfo : EIATTR_NUM_BARRIERS
	.align		4
        /*0020*/ 	.byte	0x02, 0x4c
        /*0022*/ 	.byte	0x01
	.zero		1


	//----- nvinfo : EIATTR_MERCURY_ISA_VERSION
	.align		4
        /*0024*/ 	.byte	0x03, 0x5f
        /*0026*/ 	.short	0x0101


	//----- nvinfo : EIATTR_INT_WARP_WIDE_INSTR_OFFSETS
	.align		4
        /*0028*/ 	.byte	0x04, 0x31
        /*002a*/ 	.short	(.L_489 - .L_488)


	//   ....[0]....
.L_488:
        /*002c*/ 	.word	0x000030d0


	//   ....[1]....
        /*0030*/ 	.word	0x00005d40


	//----- nvinfo : EIATTR_COOP_GROUP_MASK_REGIDS
	.align		4
.L_489:
        /*0034*/ 	.byte	0x04, 0x29
        /*0036*/ 	.short	(.L_491 - .L_490)


	//   ....[0]....
.L_490:
        /*0038*/ 	.word	0xffffffff


	//   ....[1]....
        /*003c*/ 	.word	0xffffffff


	//   ....[2]....
        /*0040*/ 	.word	0xffffffff


	//   ....[3]....
        /*0044*/ 	.word	0xffffffff


	//   ....[4]....
        /*0048*/ 	.word	0xffffffff


	//   ....[5]....
        /*004c*/ 	.word	0xffffffff


	//   ....[6]....
        /*0050*/ 	.word	0xffffffff


	//   ....[7]....
        /*0054*/ 	.word	0xffffffff


	//   ....[8]....
        /*0058*/ 	.word	0xffffffff


	//   ....[9]....
        /*005c*/ 	.word	0xffffffff


	//----- nvinfo : EIATTR_COOP_GROUP_INSTR_OFFSETS
	.align		4
.L_491:
        /*0060*/ 	.byte	0x04, 0x28
        /*0062*/ 	.short	(.L_493 - .L_492)


	//   ....[0]....
.L_492:
        /*0064*/ 	.word	0x00002490


	//   ....[1]....
        /*0068*/ 	.word	0x000024a0


	//   ....[2]....
        /*006c*/ 	.word	0x000024f0


	//   ....[3]....
        /*0070*/ 	.word	0x00002510


	//   ....[4]....
        /*0074*/ 	.word	0x00002540


	//   ....[5]....
        /*0078*/ 	.word	0x00002560


	//   ....[6]....
        /*007c*/ 	.word	0x00002590


	//   ....[7]....
        /*0080*/ 	.word	0x000025b0


	//   ....[8]....
        /*0084*/ 	.word	0x000025e0


	//   ....[9]....
        /*0088*/ 	.word	0x00002600


	//----- nvinfo : EIATTR_EXIT_INSTR_OFFSETS
	.align		4
.L_493:
        /*008c*/ 	.byte	0x04, 0x1c
        /*008e*/ 	.short	(.L_495 - .L_494)


	//   ....[0]....
.L_494:
        /*0090*/ 	.word	0x00005e30


	//   ....[1]....
        /*0094*/ 	.word	0x00005f70


	//   ....[2]....
        /*0098*/ 	.word	0x000061c0


	//----- nvinfo : EIATTR_MAX_THREADS
	.align		4
.L_495:
        /*009c*/ 	.byte	0x04, 0x05
        /*009e*/ 	.short	(.L_497 - .L_496)
.L_496:
        /*00a0*/ 	.word	0x000001e0
        /*00a4*/ 	.word	0x00000001
        /*00a8*/ 	.word	0x00000001


	//----- nvinfo : EIATTR_CRS_STACK_SIZE
	.align		4
.L_497:
        /*00ac*/ 	.byte	0x04, 0x1e
        /*00ae*/ 	.short	(.L_499 - .L_498)
.L_498:
        /*00b0*/ 	.word	0x00000000


	//----- nvinfo : EIATTR_CBANK_PARAM_SIZE
	.align		4
.L_499:
        /*00b4*/ 	.byte	0x03, 0x19
        /*00b6*/ 	.short	0x00b8


	//----- nvinfo : EIATTR_PARAM_CBANK
	.align		4
        /*00b8*/ 	.byte	0x04, 0x0a
        /*00ba*/ 	.short	(.L_501 - .L_500)
	.align		4
.L_500:
        /*00bc*/ 	.word	index@(.nv.constant0._Z35group_norm_nhwc_bwd_one_pass_kernelI11Bf16IOFp32WLi64ELi120ELi480EEv26Group_norm_nhwc_bwd_params)
        /*00c0*/ 	.short	0x0210
        /*00c2*/ 	.short	0x00b8


	//----- nvinfo : EIATTR_SW_WAR
	.align		4
.L_501:
        /*00c4*/ 	.byte	0x04, 0x36
        /*00c6*/ 	.short	(.L_503 - .L_502)
.L_502:
        /*00c8*/ 	.word	0x00000008
.L_503:


//--------------------- .nv.info._Z35group_norm_nhwc_bwd_one_pass_kernelI11Bf16IOFp32WLi128ELi120ELi480EEv26Group_norm_nhwc_bwd_params --------------------------
	.section	.nv.info._Z35group_norm_nhwc_bwd_one_pass_kernelI11Bf16IOFp32WLi128ELi120ELi480EEv26Group_norm_nhwc_bwd_params,"",@"SHT_CUDA_INFO"
	.sectionflags	@""
	.align	4


	//----- nvinfo : EIATTR_CUDA_API_VERSION
	.align		4
        /*0000*/ 	.byte	0x04, 0x37
        /*0002*/ 	.short	(.L_505 - .L_504)
.L_504:
        /*0004*/ 	.word	0x00000082


	//----- nvinfo : EIATTR_KPARAM_INFO
	.align		4
.L_505:
        /*0008*/ 	.byte	0x04, 0x17
        /*000a*/ 	.short	(.L_507 - .L_506)
.L_506:
        /*000c*/ 	.word	0x00000000
        /*0010*/ 	.short	0x0000
        /*0012*/ 	.short	0x0000
        /*0014*/ 	.byte	0x00, 0xf0, 0xe1, 0x02


	//----- nvinfo : EIATTR_SPARSE_MMA_MASK
	.align		4
.L_507:
        /*0018*/ 	.byte	0x03, 0x50
        /*001a*/ 	.short	0x0000


	//----- nvinfo : EIATTR_MAXREG_COUNT
	.align		4
        /*001c*/ 	.byte	0x03, 0x1b
        /*001e*/ 	.short	0x0080


	//----- nvinfo : EIATTR_NUM_BARRIERS
	.align		4
        /*0020*/ 	.byte	0x02, 0x4c
        /*0022*/ 	.byte	0x01
	.zero		1


	//----- nvinfo : EIATTR_MERCURY_ISA_VERSION
	.align		4
        /*0024*/ 	.byte	0x03, 0x5f
        /*0026*/ 	.short	0x0101


	//----- nvinfo : EIATTR_INT_WARP_WIDE_INSTR_OFFSETS
	.align		4
        /*0028*/ 	.byte	0x04, 0x31
        /*002a*/ 	.short	(.L_509 - .L_508)


	//   ....[0]....
.L_508:
        /*002c*/ 	.word	0x00005420


	//   ....[1]....
        /*0030*/ 	.word	0x00009bb0


	//----- nvinfo : EIATTR_COOP_GROUP_MASK_REGIDS
	.align		4
.L_509:
        /*0034*/ 	.byte	0x04, 0x29
        /*0036*/ 	.short	(.L_511 - .L_510)


	//   ....[0]....
.L_510:
        /*0038*/ 	.word	0xffffffff


	//   ....[1]....
        /*003c*/ 	.word	0xffffffff


	//   ....[2]....
        /*0040*/ 	.word	0xffffffff


	//   ....[3]....
        /*0044*/ 	.word	0xffffffff


	//   ....[4]....
        /*0048*/ 	.word	0xffffffff


	//   ....[5]....
        /*004c*/ 	.word	0xffffffff


	//   ....[6]....
        /*0050*/ 	.word	0xffffffff


	//   ....[7]....
        /*0054*/ 	.word	0xffffffff


	//   ....[8]....
        /*0058*/ 	.word	0xffffffff


	//   ....[9]....
        /*005c*/ 	.word	0xffffffff


	//----- nvinfo : EIATTR_COOP_GROUP_INSTR_OFFSETS
	.align		4
.L_511:
        /*0060*/ 	.byte	0x04, 0x28
        /*0062*/ 	.short	(.L_513 - .L_512)


	//   ....[0]....
.L_512:
        /*0064*/ 	.word	0x00004640


	//   ....[1]....
        /*0068*/ 	.word	0x00004680


	//   ....[2]....
        /*006c*/ 	.word	0x00004810


	//   ....[3]....
        /*0070*/ 	.word	0x00004850


	//   ....[4]....
        /*0074*/ 	.word	0x000049e0


	//   ....[5]....
        /*0078*/ 	.word	0x00004a10


	//   ....[6]....
        /*007c*/ 	.word	0x00004a50


	//   ....[7]....
        /*0080*/ 	.word	0x00004a70


	//   ....[8]....
        /*0084*/ 	.word	0x00004aa0


	//   ....[9]....
        /*0088*/ 	.word	0x00004ac0


	//----- nvinfo : EIATTR_EXIT_INSTR_OFFSETS
	.align		4
.L_513:
        /*008c*/ 	.byte	0x04, 0x1c
        /*008e*/ 	.short	(.L_515 - .L_514)


	//   ....[0]....
.L_514:
        /*0090*/ 	.word	0x00009c40


	//   ....[1]....
        /*0094*/ 	.word	0x00009d80


	//   ....[2]....
        /*0098*/ 	.word	0x00009fc0


	//----- nvinfo : EIATTR_MAX_THREADS
	.align		4
.L_515:
        /*009c*/ 	.byte	0x04, 0x05
        /*009e*/ 	.short	(.L_517 - .L_516)
.L_516:
        /*00a0*/ 	.word	0x000001e0
        /*00a4*/ 	.word	0x00000001
        /*00a8*/ 	.word	0x00000001


	//----- nvinfo : EIATTR_CRS_STACK_SIZE
	.align		4
.L_517:
        /*00ac*/ 	.byte	0x04, 0x1e
        /*00ae*/ 	.short	(.L_519 - .L_518)
.L_518:
        /*00b0*/ 	.word	0x00000000


	//----- nvinfo : EIATTR_CBANK_PARAM_SIZE
	.align		4
.L_519:
        /*00b4*/ 	.byte	0x03, 0x19
        /*00b6*/ 	.short	0x00b8


	//----- nvinfo : EIATTR_PARAM_CBANK
	.align		4
        /*00b8*/ 	.byte	0x04, 0x0a
        /*00ba*/ 	.short	(.L_521 - .L_520)
	.align		4
.L_520:
        /*00bc*/ 	.word	index@(.nv.constant0._Z35group_norm_nhwc_bwd_one_pass_kernelI11Bf16IOFp32WLi128ELi120ELi480EEv26Group_norm_nhwc_bwd_params)
        /*00c0*/ 	.short	0x0210
        /*00c2*/ 	.short	0x00b8


	//----- nvinfo : EIATTR_SW_WAR
	.align		4
.L_521:
        /*00c4*/ 	.byte	0x04, 0x36
        /*00c6*/ 	.short	(.L_523 - .L_522)
.L_522:
        /*00c8*/ 	.word	0x00000008
.L_523:


//--------------------- .nv.info._Z35group_norm_nhwc_bwd_one_pass_kernelI11Bf16IOFp32WLi256ELi120ELi480EEv26Group_norm_nhwc_bwd_params --------------------------
	.section	.nv.info._Z35group_norm_nhwc_bwd_one_pass_kernelI11Bf16IOFp32WLi256ELi120ELi480EEv26Group_norm_nhwc_bwd_params,"",@"SHT_CUDA_INFO"
	.sectionflags	@""
	.align	4


	//----- nvinfo : EIATTR_CUDA_API_VERSION
	.align		4
        /*0000*/ 	.byte	0x04, 0x37
        /*0002*/ 	.short	(.L_525 - .L_524)
.L_524:
        /*0004*/ 	.word	0x00000082


	//----- nvinfo : EIATTR_KPARAM_INFO
	.align		4
.L_525:
        /*0008*/ 	.byte	0x04, 0x17
        /*000a*/ 	.short	(.L_527 - .L_526)
.L_526:
        /*000c*/ 	.word	0x00000000
        /*0010*/ 	.short	0x0000
        /*0012*/ 	.short	0x0000
        /*0014*/ 	.byte	0x00, 0xf0, 0xe1, 0x02


	//----- nvinfo : EIATTR_SPARSE_MMA_MASK
	.align		4
.L_527:
        /*0018*/ 	.byte	0x03, 0x50
        /*001a*/ 	.short	0x0000


	//----- nvinfo : EIATTR_MAXREG_COUNT
	.align		4
        /*001c*/ 	.byte	0x03, 0x1b
        /*001e*/ 	.short	0x0080


	//----- nvinfo : EIATTR_NUM_BARRIERS
	.align		4
        /*0020*/ 	.byte	0x02, 0x4c
        /*0022*/ 	.byte	0x01
	.zero		1


	//----- nvinfo : EIATTR_ANNOTATIONS
	.align		4
        /*0024*/ 	.byte	0x04, 0x55
        /*0026*/ 	.short	(.L_529 - .L_528)


	//   ....[0]....
.L_528:
        /*0028*/ 	.word	0x00000001
        /*002c*/ 	.byte	0x30, 0x0b, 0x00, 0x00, 0x01, 0x00, 0x00, 0x00, 0x90, 0x2f, 0x00, 0x00, 0x01, 0x00, 0x00, 0x00
        /* <DEDUP_REMOVED lines=67> */
        /*046c*/ 	.byte	0x10, 0x25, 0x01, 0x00, 0x01, 0x00, 0x00, 0x00, 0xb0, 0x28, 0x01, 0x00


	//----- nvinfo : EIATTR_MERCURY_ISA_VERSION
	.align		4
.L_529:
        /*0478*/ 	.byte	0x03, 0x5f
        /*047a*/ 	.short	0x0101


	//----- nvinfo : EIATTR_INT_WARP_WIDE_INSTR_OFFSETS
	.align		4
        /*047c*/ 	.byte	0x04, 0x31
        /*047e*/ 	.short	(.L_531 - .L_530)


	//   ....[0]....
.L_530:
        /*0480*/ 	.word	0x0000a520


	//   ....[1]....
        /*0484*/ 	.word	0x0000a870


	//   ....[2]....
        /*0488*/ 	.word	0x0000a910


	//   ....[3]....
        /*048c*/ 	.word	0x0000a9b0


	//   ....[4]....
        /*0490*/ 	.word	0x0000aa50


	//   ....[5]....
        /*0494*/ 	.word	0x0000aaf0


	//   ....[6]....
        /*0498*/ 	.word	0x0000ab90


	//   ....[7]....
        /*049c*/ 	.word	0x0000ac30


	//   ....[8]....
        /*04a0*/ 	.word	0x0000acd0


	//   ....[9]....
        /*04a4*/ 	.word	0x0000ad70


	//   ....[10]....
        /*04a8*/ 	.word	0x0000ae10


	//   ....[11]....
        /*04ac*/ 	.word	0x0000aeb0


	//   ....[12]....
        /*04b0*/ 	.word	0x0000af50


	//   ....[13]....
        /*04b4*/ 	.word	0x0000aff0


	//   ....[14]....
        /*04b8*/ 	.word	0x0000b090


	//   ....[15]....
        /*04bc*/ 	.word	0x0000b130


	//   ....[16]....
        /*04c0*/ 	.word	0x0000b1d0


	//   ....[17]....
        /*04c4*/ 	.word	0x0000b2f0


	//   ....[18]....
        /*04c8*/ 	.word	0x0000b390


	//   ....[19]....
        /*04cc*/ 	.word	0x0000b430


	//   ....[20]....
        /*04d0*/ 	.word	0x0000b4d0


	//   ....[21]....
        /*04d4*/ 	.word	0x0000b570


	//   ....[22]....
        /*04d8*/ 	.word	0x0000b610


	//   ....[23]....
        /*04dc*/ 	.word	0x0000b6b0


	//   ....[24]....
        /*04e0*/ 	.word	0x0000b750


	//   ....[25]....
        /*04e4*/ 	.word	0x0000b880


	//   ....[26]....
        /*04e8*/ 	.word	0x0000b920


	//   ....[27]....
        /*04ec*/ 	.word	0x0000b9c0


	//   ....[28]....
        /*04f0*/ 	.word	0x0000ba60


	//   ....[29]....
        /*04f4*/ 	.word	0x0000bc70


	//   ....[30]....
        /*04f8*/ 	.word	0x0000bd30


	//   ....[31]....
        /*04fc*/ 	.word	0x00012d40


	//----- nvinfo : EIATTR_COOP_GROUP_MASK_REGIDS
	.align		4
.L_531:
        /*0500*/ 	.byte	0x04, 0x29
        /*0502*/ 	.short	(.L_533 - .L_532)


	//   ....[0]....
.L_532:
        /*0504*/ 	.word	0xffffffff


	//   ....[1]....
        /*0508*/ 	.word	0xffffffff


	//   ....[2]....
        /*050c*/ 	.word	0xffffffff


	//   ....[3]....
        /*0510*/ 	.word	0xffffffff


	//   ....[4]....
        /*0514*/ 	.word	0xffffffff


	//   ....[5]....
        /*0518*/ 	.word	0xffffffff


	//   ....[6]....
        /*051c*/ 	.word	0xffffffff


	//   ....[7]....
        /*0520*/ 	.word	0xffffffff


	//   ....[8]....
        /*0524*/ 	.word	0xffffffff


	//   ....[9]....
        /*0528*/ 	.word	0xffffffff


	//----- nvinfo : EIATTR_COOP_GROUP_INSTR_OFFSETS
	.align		4
.L_533:
        /*052c*/ 	.byte	0x04, 0x28
        /*052e*/ 	.short	(.L_535 - .L_534)


	//   ....[0]....
.L_534:
        /*0530*/ 	.word	0x00008ed0


	//   ....[1]....
        /*0534*/ 	.word	0x00008ee0


	//   ....[2]....
        /*0538*/ 	.word	0x00008f20


	//   ....[3]....
        /*053c*/ 	.word	0x00008f30


	//   ....[4]....
        /*0540*/ 	.word	0x00008f70


	//   ....[5]....
        /*0544*/ 	.word	0x00008f80


	//   ....[6]....
        /*0548*/ 	.word	0x00008fc0


	//   ....[7]....
        /*054c*/ 	.word	0x00008fd0


	//   ....[8]....
        /*0550*/ 	.word	0x00009010


	//   ....[9]....
        /*0554*/ 	.word	0x00009020


	//----- nvinfo : EIATTR_EXIT_INSTR_OFFSETS
	.align		4
.L_535:
        /*0558*/ 	.byte	0x04, 0x1c
        /*055a*/ 	.short	(.L_537 - .L_536)


	//   ....[0]....
.L_536:
        /*055c*/ 	.word	0x00012e30


	//   ....[1]....
        /*0560*/ 	.word	0x00012f70


	//   ....[2]....
        /*0564*/ 	.word	0x000131b0


	//----- nvinfo : EIATTR_MAX_THREADS
	.align		4
.L_537:
        /*0568*/ 	.byte	0x04, 0x05
        /*056a*/ 	.short	(.L_539 - .L_538)
.L_538:
        /*056c*/ 	.word	0x000001e0
        /*0570*/ 	.word	0x00000001
        /*0574*/ 	.word	0x00000001


	//----- nvinfo : EIATTR_CRS_STACK_SIZE
	.align		4
.L_539:
        /*0578*/ 	.byte	0x04, 0x1e
        /*057a*/ 	.short	(.L_541 - .L_540)
.L_540:
        /*057c*/ 	.word	0x00000000


	//----- nvinfo : EIATTR_CBANK_PARAM_SIZE
	.align		4
.L_541:
        /*0580*/ 	.byte	0x03, 0x19
        /*0582*/ 	.short	0x00b8


	//----- nvinfo : EIATTR_PARAM_CBANK
	.align		4
        /*0584*/ 	.byte	0x04, 0x0a
        /*0586*/ 	.short	(.L_543 - .L_542)
	.align		4
.L_542:
        /*0588*/ 	.word	index@(.nv.constant0._Z35group_norm_nhwc_bwd_one_pass_kernelI11Bf16IOFp32WLi256ELi120ELi480EEv26Group_norm_nhwc_bwd_params)
        /*058c*/ 	.short	0x0210
        /*058e*/ 	.short	0x00b8


	//----- nvinfo : EIATTR_SW_WAR
	.align		4
.L_543:
        /*0590*/ 	.byte	0x04, 0x36
        /*0592*/ 	.short	(.L_545 - .L_544)
.L_544:
        /*0594*/ 	.word	0x00000008
.L_545:


//--------------------- .nv.info._Z35group_norm_nhwc_bwd_one_pass_kernelI11Bf16IOFp32WLi512ELi120ELi480EEv26Group_norm_nhwc_bwd_params --------------------------
	.section	.nv.info._Z35group_norm_nhwc_bwd_one_pass_kernelI11Bf16IOFp32WLi512ELi120ELi480EEv26Group_norm_nhwc_bwd_params,"",@"SHT_CUDA_INFO"
	.sectionflags	@""
	.align	4


	//----- nvinfo : EIATTR_CUDA_API_VERSION
	.align		4
        /*0000*/ 	.byte	0x04, 0x37
        /*0002*/ 	.short	(.L_547 - .L_546)
.L_546:
        /*0004*/ 	.word	0x00000082


	//----- nvinfo : EIATTR_KPARAM_INFO
	.align		4
.L_547:
        /*0008*/ 	.byte	0x04, 0x17
        /*000a*/ 	.short	(.L_549 - .L_548)
.L_548:
        /*000c*/ 	.word	0x00000000
        /*0010*/ 	.short	0x0000
        /*0012*/ 	.short	0x0000
        /*0014*/ 	.byte	0x00, 0xf0, 0xe1, 0x02


	//----- nvinfo : EIATTR_SPARSE_MMA_MASK
	.align		4
.L_549:
        /*0018*/ 	.byte	0x03, 0x50
        /*001a*/ 	.short	0x0000


	//----- nvinfo : EIATTR_MAXREG_COUNT
	.align		4
        /*001c*/ 	.byte	0x03, 0x1b
        /*001e*/ 	.short	0x0080


	//----- nvinfo : EIATTR_NUM_BARRIERS
	.align		4
        /*0020*/ 	.byte	0x02, 0x4c
        /*0022*/ 	.byte	0x01
	.zero		1


	//----- nvinfo : EIATTR_ANNOTATIONS
	.align		4
        /*0024*/ 	.byte	0x04, 0x55
        /*0026*/ 	.short	(.L_551 - .L_550)


	//   ....[0]....
.L_550:
        /* <DEDUP_REMOVED lines=650> */


	//----- nvinfo : EIATTR_MERCURY_ISA_VERSION
	.align		4
.L_551:
        /*28b8*/ 	.byte	0x03, 0x5f
        /*28ba*/ 	.short	0x0101


	//----- nvinfo : EIATTR_INT_WARP_WIDE_INSTR_OFFSETS
	.align		4
        /*28bc*/ 	.byte	0x04, 0x31
        /*28be*/ 	.short	(.L_553 - .L_552)


	//   ....[0]....
.L_552:
        /*28c0*/ 	.word	0x00018ec0


	//   ....[1]....
        /*28c4*/ 	.word	0x0001aa00


	//----- nvinfo : EIATTR_COOP_GROUP_MASK_REGIDS
	.align		4
.L_553:
        /*28c8*/ 	.byte	0x04, 0x29
        /*28ca*/ 	.short	(.L_555 - .L_554)


	//   ....[0]....
.L_554:
        /*28cc*/ 	.word	0xffffffff


	//   ....[1]....
        /*28d0*/ 	.word	0xffffffff


	//   ....[2]....
        /*28d4*/ 	.word	0xffffffff


	//   ....[3]....
        /*28d8*/ 	.word	0xffffffff


	//   ....[4]....
        /*28dc*/ 	.word	0xffffffff


	//   ....[5]....
        /*28e0*/ 	.word	0xffffffff


	//   ....[6]....
        /*28e4*/ 	.word	0xffffffff


	//   ....[7]....
        /*28e8*/ 	.word	0xffffffff


	//   ....[8]....
        /*28ec*/ 	.word	0xffffffff


	//   ....[9]....
        /*28f0*/ 	.word	0xffffffff


	//----- nvinfo : EIATTR_COOP_GROUP_INSTR_OFFSETS
	.align		4
.L_555:
        /*28f4*/ 	.byte	0x04, 0x28
        /*28f6*/ 	.short	(.L_557 - .L_556)


	//   ....[0]....
.L_556:
        /*28f8*/ 	.word	0x00017af0


	//   ....[1]....
        /*28fc*/ 	.word	0x00017bb0


	//   ....[2]....
        /*2900*/ 	.word	0x00017ef0


	//   ....[3]....
        /*2904*/ 	.word	0x000180d0


	//   ....[4]....
        /*2908*/ 	.word	0x00018220


	//   ....[5]....
        /*290c*/ 	.word	0x00018250


	//   ....[6]....
        /*2910*/ 	.word	0x000182b0


	//   ....[7]....
        /*2914*/ 	.word	0x00018320


	//   ....[8]....
        /*2918*/ 	.word	0x000185c0


	//   ....[9]....
        /*291c*/ 	.word	0x000185d0


	//----- nvinfo : EIATTR_EXIT_INSTR_OFFSETS
	.align		4
.L_557:
        /*2920*/ 	.byte	0x04, 0x1c
        /*2922*/ 	.short	(.L_559 - .L_558)


	//   ....[0]....
.L_558:
        /*2924*/ 	.word	0x0001aa90


	//   ....[1]....
        /*2928*/ 	.word	0x0001abe0


	//   ....[2]....
        /*292c*/ 	.word	0x0001ae60


	//----- nvinfo : EIATTR_MAX_THREADS
	.align		4
.L_559:
        /*2930*/ 	.byte	0x04, 0x05
        /*2932*/ 	.short	(.L_561 - .L_560)
.L_560:
        /*2934*/ 	.word	0x000001e0
        /*2938*/ 	.word	0x00000001
        /*293c*/ 	.word	0x00000001


	//----- nvinfo : EIATTR_CRS_STACK_SIZE
	.align		4
.L_561:
        /*2940*/ 	.byte	0x04, 0x1e
        /*2942*/ 	.short	(.L_563 - .L_562)
.L_562:
        /*2944*/ 	.word	0x00000000


	//----- nvinfo : EIATTR_CBANK_PARAM_SIZE
	.align		4
.L_563:
        /*2948*/ 	.byte	0x03, 0x19
        /*294a*/ 	.short	0x00b8


	//----- nvinfo : EIATTR_PARAM_CBANK
	.align		4
        /*294c*/ 	.byte	0x04, 0x0a
        /*294e*/ 	.short	(.L_565 - .L_564)
	.align		4
.L_564:
        /*2950*/ 	.word	index@(.nv.constant0._Z35group_norm_nhwc_bwd_one_pass_kernelI11Bf16IOFp32WLi512ELi120ELi480EEv26Group_norm_nhwc_bwd_params)
        /*2954*/ 	.short	0x0210
        /*2956*/ 	.short	0x00b8


	//----- nvinfo : EIATTR_SW_WAR
	.align		4
.L_565:
        /*2958*/ 	.byte	0x04, 0x36
        /*295a*/ 	.short	(.L_567 - .L_566)
.L_566:
        /*295c*/ 	.word	0x00000008
.L_567:


//--------------------- .nv.info._Z35group_norm_nhwc_bwd_one_pass_kernelI11Bf16IOBf16WLi64ELi120ELi480EEv26Group_norm_nhwc_bwd_params --------------------------
	.section	.nv.info._Z35group_norm_nhwc_bwd_one_pass_kernelI11Bf16IOBf16WLi64ELi120ELi480EEv26Group_norm_nhwc_bwd_params,"",@"SHT_CUDA_INFO"
	.sectionflags	@""
	.align	4


	//----- nvinfo : EIATTR_CUDA_API_VERSION
	.align		4
        /*0000*/ 	.byte	0x04, 0x37
        /*0002*/ 	.short	(.L_569 - .L_568)
.L_568:
        /*0004*/ 	.word	0x00000082


	//----- nvinfo : EIATTR_KPARAM_INFO
	.align		4
.L_569:
        /*0008*/ 	.byte	0x04, 0x17
        /*000a*/ 	.short	(.L_571 - .L_570)
.L_570:
        /*000c*/ 	.word	0x00000000
        /*0010*/ 	.short	0x0000
        /*0012*/ 	.short	0x0000
        /*0014*/ 	.byte	0x00, 0xf0, 0xe1, 0x02


	//----- nvinfo : EIATTR_SPARSE_MMA_MASK
	.align		4
.L_571:
        /*0018*/ 	.byte	0x03, 0x50
        /*001a*/ 	.short	0x0000


	//----- nvinfo : EIATTR_MAXREG_COUNT
	.align		4
        /*001c*/ 	.byte	0x03, 0x1b
        /*001e*/ 	.short	0x0080


	//----- nvinfo : EIATTR_NUM_BARRIERS
	.align		4
        /*0020*/ 	.byte	0x02, 0x4c
        /*0022*/ 	.byte	0x01
	.zero		1


	//----- nvinfo : EIATTR_MERCURY_ISA_VERSION
	.align		4
        /*0024*/ 	.byte	0x03, 0x5f
        /*0026*/ 	.short	0x0101


	//----- nvinfo : EIATTR_INT_WARP_WIDE_INSTR_OFFSETS
	.align		4
        /*0028*/ 	.byte	0x04, 0x31
        /*002a*/ 	.short	(.L_573 - .L_572)


	//   ....[0]....
.L_572:
        /*002c*/ 	.word	0x00003120


	//   ....[1]....
        /*0030*/ 	.word	0x00005d90


	//----- nvinfo : EIATTR_COOP_GROUP_MASK_REGIDS
	.align		4
.L_573:
        /*0034*/ 	.byte	0x04, 0x29
        /*0036*/ 	.short	(.L_575 - .L_574)


	//   ....[0]....
.L_574:
        /*0038*/ 	.word	0xffffffff


	//   ....[1]....
        /*003c*/ 	.word	0xffffffff


	//   ....[2]....
        /*0040*/ 	.word	0xffffffff


	//   ....[3]....
        /*0044*/ 	.word	0xffffffff


	//   ....[4]....
        /*0048*/ 	.word	0xffffffff


	//   ....[5]....
        /*004c*/ 	.word	0xffffffff


	//   ....[6]....
        /*0050*/ 	.word	0xffffffff


	//   ....[7]....
        /*0054*/ 	.word	0xffffffff


	//   ....[8]....
        /*0058*/ 	.word	0xffffffff


	//   ....[9]....
        /*005c*/ 	.word	0xffffffff


	//----- nvinfo : EIATTR_COOP_GROUP_INSTR_OFFSETS
	.align		4
.L_575:
        /*0060*/ 	.byte	0x04, 0x28
        /*0062*/ 	.short	(.L_577 - .L_576)


	//   ....[0]....
.L_576:
        /*0064*/ 	.word	0x000024f0


	//   ....[1]....
        /*0068*/ 	.word	0x00002500


	//   ....[2]....
        /*006c*/ 	.word	0x00002550


	//   ....[3]....
        /*0070*/ 	.word	0x00002570


	//   ....[4]....
        /*0074*/ 	.word	0x000025a0


	//   ....[5]....
        /*0078*/ 	.word	0x000025c0


	//   ....[6]....
        /*007c*/ 	.word	0x000025f0


	//   ....[7]....
        /*0080*/ 	.word	0x00002610


	//   ....[8]....
        /*0084*/ 	.word	0x00002640


	//   ....[9]....
        /*0088*/ 	.word	0x00002660


	//----- nvinfo : EIATTR_EXIT_INSTR_OFFSETS
	.align		4
.L_577:
        /*008c*/ 	.byte	0x04, 0x1c
        /*008e*/ 	.short	(.L_579 - .L_578)


	//   ....[0]....
.L_578:
        /*0090*/ 	.word	0x00005e80


	//   ....[1]....
        /*0094*/ 	.word	0x00005fc0


	//   ....[2]....
        /*0098*/ 	.word	0x00006230


	//----- nvinfo : EIATTR_MAX_THREADS
	.align		4
.L_579:
        /*009c*/ 	.byte	0x04, 0x05
        /*009e*/ 	.short	(.L_581 - .L_580)
.L_580:
        /*00a0*/ 	.word	0x000001e0
        /*00a4*/ 	.word	0x00000001
        /*00a8*/ 	.word	0x00000001


	//----- nvinfo : EIATTR_CRS_STACK_SIZE
	.align		4
.L_581:
        /*00ac*/ 	.byte	0x04, 0x1e
        /*00ae*/ 	.short	(.L_583 - .L_582)
.L_582:
        /*00b0*/ 	.word	0x00000000


	//----- nvinfo : EIATTR_CBANK_PARAM_SIZE
	.align		4
.L_583:
        /*00b4*/ 	.byte	0x03, 0x19
        /*00b6*/ 	.short	0x00b8


	//----- nvinfo : EIATTR_PARAM_CBANK
	.align		4
        /*00b8*/ 	.byte	0x04, 0x0a
        /*00ba*/ 	.short	(.L_585 - .L_584)
	.align		4
.L_584:
        /*00bc*/ 	.word	index@(.nv.constant0._Z35group_norm_nhwc_bwd_one_pass_kernelI11Bf16IOBf16WLi64ELi120ELi480EEv26Group_norm_nhwc_bwd_params)
        /*00c0*/ 	.short	0x0210
        /*00c2*/ 	.short	0x00b8


	//----- nvinfo : EIATTR_SW_WAR
	.align		4
.L_585:
        /*00c4*/ 	.byte	0x04, 0x36
        /*00c6*/ 	.short	(.L_587 - .L_586)
.L_586:
        /*00c8*/ 	.word	0x00000008
.L_587:


//--------------------- .nv.info._Z35group_norm_nhwc_bwd_one_pass_kernelI11Bf16IOBf16WLi128ELi120ELi480EEv26Group_norm_nhwc_bwd_params --------------------------
	.section	.nv.info._Z35group_norm_nhwc_bwd_one_pass_kernelI11Bf16IOBf16WLi128ELi120ELi480EEv26Group_norm_nhwc_bwd_params,"",@"SHT_CUDA_INFO"
	.sectionflags	@""
	.align	4


	//----- nvinfo : EIATTR_CUDA_API_VERSION
	.align		4
        /*0000*/ 	.byte	0x04, 0x37
        /*0002*/ 	.short	(.L_589 - .L_588)
.L_588:
        /*0004*/ 	.word	0x00000082


	//----- nvinfo : EIATTR_KPARAM_INFO
	.align		4
.L_589:
        /*0008*/ 	.byte	0x04, 0x17
        /*000a*/ 	.short	(.L_591 - .L_590)
.L_590:
        /*000c*/ 	.word	0x00000000
        /*0010*/ 	.short	0x0000
        /*0012*/ 	.short	0x0000
        /*0014*/ 	.byte	0x00, 0xf0, 0xe1, 0x02


	//----- nvinfo : EIATTR_SPARSE_MMA_MASK
	.align		4
.L_591:
        /*0018*/ 	.byte	0x03, 0x50
        /*001a*/ 	.short	0x0000


	//----- nvinfo : EIATTR_MAXREG_COUNT
	.align		4
        /*001c*/ 	.byte	0x03, 0x1b
        /*001e*/ 	.short	0x0080


	//----- nvinfo : EIATTR_NUM_BARRIERS
	.align		4
        /*0020*/ 	.byte	0x02, 0x4c
        /*0022*/ 	.byte	0x01
	.zero		1


	//----- nvinfo : EIATTR_MERCURY_ISA_VERSION
	.align		4
        /*0024*/ 	.byte	0x03, 0x5f
        /*0026*/ 	.short	0x0101


	//----- nvinfo : EIATTR_INT_WARP_WIDE_INSTR_OFFSETS
	.align		4
        /*0028*/ 	.byte	0x04, 0x31
        /*002a*/ 	.short	(.L_593 - .L_592)


	//   ....[0]....
.L_592:
        /*002c*/ 	.word	0x00005470


	//   ....[1]....
        /*0030*/ 	.word	0x00009c00


	//----- nvinfo : EIATTR_COOP_GROUP_MASK_REGIDS
	.align		4
.L_593:
        /*0034*/ 	.byte	0x04, 0x29
        /*0036*/ 	.short	(.L_595 - .L_594)


	//   ....[0]....
.L_594:
        /*0038*/ 	.word	0xffffffff


	//   ....[1]....
        /*003c*/ 	.word	0xffffffff


	//   ....[2]....
        /*0040*/ 	.word	0xffffffff


	//   ....[3]....
        /*0044*/ 	.word	0xffffffff


	//   ....[4]....
        /*0048*/ 	.word	0xffffffff


	//   ....[5]....
        /*004c*/ 	.word	0xffffffff


	//   ....[6]....
        /*0050*/ 	.word	0xffffffff


	//   ....[7]....
        /*0054*/ 	.word	0xffffffff


	//   ....[8]....
        /*0058*/ 	.word	0xffffffff


	//   ....[9]....
        /*005c*/ 	.word	0xffffffff


	//----- nvinfo : EIATTR_COOP_GROUP_INSTR_OFFSETS
	.align		4
.L_595:
        /*0060*/ 	.byte	0x04, 0x28
        /*0062*/ 	.short	(.L_597 - .L_596)


	//   ....[0]....
.L_596:
        /*0064*/ 	.word	0x00004690


	//   ....[1]....
        /*0068*/ 	.word	0x000046d0


	//   ....[2]....
        /*006c*/ 	.word	0x00004860


	//   ....[3]....
        /*0070*/ 	.word	0x000048a0


	//   ....[4]....
        /*0074*/ 	.word	0x00004a30


	//   ....[5]....
        /*0078*/ 	.word	0x00004a60


	//   ....[6]....
        /*007c*/ 	.word	0x00004aa0


	//   ....[7]....
        /*0080*/ 	.word	0x00004ac0


	//   ....[8]....
        /*0084*/ 	.word	0x00004af0


	//   ....[9]....
        /*0088*/ 	.word	0x00004b10


	//----- nvinfo : EIATTR_EXIT_INSTR_OFFSETS
	.align		4
.L_597:
        /*008c*/ 	.byte	0x04, 0x1c
        /*008e*/ 	.short	(.L_599 - .L_598)


	//   ....[0]....
.L_598:
        /*0090*/ 	.word	0x00009c90


	//   ....[1]....
        /*0094*/ 	.word	0x00009dd0


	//   ....[2]....
        /*0098*/ 	.word	0x0000a030


	//----- nvinfo : EIATTR_MAX_THREADS
	.align		4
.L_599:
        /*009c*/ 	.byte	0x04, 0x05
        /*009e*/ 	.short	(.L_601 - .L_600)
.L_600:
        /*00a0*/ 	.word	0x000001e0
        /*00a4*/ 	.word	0x00000001
        /*00a8*/ 	.word	0x00000001


	//----- nvinfo : EIATTR_CRS_STACK_SIZE
	.align		4
.L_601:
        /*00ac*/ 	.byte	0x04, 0x1e
        /*00ae*/ 	.short	(.L_603 - .L_602)
.L_602:
        /*00b0*/ 	.word	0x00000000


	//----- nvinfo : EIATTR_CBANK_PARAM_SIZE
	.align		4
.L_603:
        /*00b4*/ 	.byte	0x03, 0x19
        /*00b6*/ 	.short	0x00b8


	//----- nvinfo : EIATTR_PARAM_CBANK
	.align		4
        /*00b8*/ 	.byte	0x04, 0x0a
        /*00ba*/ 	.short	(.L_605 - .L_604)
	.align		4
.L_604:
        /*00bc*/ 	.word	index@(.nv.constant0._Z35group_norm_nhwc_bwd_one_pass_kernelI11Bf16IOBf16WLi128ELi120ELi480EEv26Group_norm_nhwc_bwd_params)
        /*00c0*/ 	.short	0x0210
        /*00c2*/ 	.short	0x00b8


	//----- nvinfo : EIATTR_SW_WAR
	.align		4
.L_605:
        /*00c4*/ 	.byte	0x04, 0x36
        /*00c6*/ 	.short	(.L_607 - .L_606)
.L_606:
        /*00c8*/ 	.word	0x00000008
.L_607:


//--------------------- .nv.info._Z35group_norm_nhwc_bwd_one_pass_kernelI11Bf16IOBf16WLi256ELi120ELi480EEv26Group_norm_nhwc_bwd_params --------------------------
	.section	.nv.info._Z35group_norm_nhwc_bwd_one_pass_kernelI11Bf16IOBf16WLi256ELi120ELi480EEv26Group_norm_nhwc_bwd_params,"",@"SHT_CUDA_INFO"
	.sectionflags	@""
	.align	4


	//----- nvinfo : EIATTR_CUDA_API_VERSION
	.align		4
        /*0000*/ 	.byte	0x04, 0x37
        /*0002*/ 	.short	(.L_609 - .L_608)
.L_608:
        /*0004*/ 	.word	0x00000082


	//----- nvinfo : EIATTR_KPARAM_INFO
	.align		4
.L_609:
        /*0008*/ 	.byte	0x04, 0x17
        /*000a*/ 	.short	(.L_611 - .L_610)
.L_610:
        /*000c*/ 	.word	0x00000000
        /*0010*/ 	.short	0x0000
        /*0012*/ 	.short	0x0000
        /*0014*/ 	.byte	0x00, 0xf0, 0xe1, 0x02


	//----- nvinfo : EIATTR_SPARSE_MMA_MASK
	.align		4
.L_611:
        /*0018*/ 	.byte	0x03, 0x50
        /*001a*/ 	.short	0x0000


	//----- nvinfo : EIATTR_MAXREG_COUNT
	.align		4
        /*001c*/ 	.byte	0x03, 0x1b
        /*001e*/ 	.short	0x0080


	//----- nvinfo : EIATTR_NUM_BARRIERS
	.align		4
        /*0020*/ 	.byte	0x02, 0x4c
        /*0022*/ 	.byte	0x01
	.zero		1


	//----- nvinfo : EIATTR_ANNOTATIONS
	.align		4
        /*0024*/ 	.byte	0x04, 0x55
        /*0026*/ 	.short	(.L_613 - .L_612)


	//   ....[0]....
.L_612:
        /* <DEDUP_REMOVED lines=68> */
        /*045c*/ 	.byte	0xd0, 0x28, 0x01, 0x00


	//----- nvinfo : EIATTR_MERCURY_ISA_VERSION
	.align		4
.L_613:
        /*0460*/ 	.byte	0x03, 0x5f
        /*0462*/ 	.short	0x0101


	//----- nvinfo : EIATTR_INT_WARP_WIDE_INSTR_OFFSETS
	.align		4
        /*0464*/ 	.byte	0x04, 0x31
        /*0466*/ 	.short	(.L_615 - .L_614)


	//   ....[0]....
.L_614:
        /*0468*/ 	.word	0x0000a540


	//   ....[1]....
        /*046c*/ 	.word	0x0000a8a0


	//   ....[2]....
        /*0470*/ 	.word	0x0000a940


	//   ....[3]....
        /*0474*/ 	.word	0x0000a9e0


	//   ....[4]....
        /*0478*/ 	.word	0x0000aa80


	//   ....[5]....
        /*047c*/ 	.word	0x0000ab20


	//   ....[6]....
        /*0480*/ 	.word	0x0000abc0


	//   ....[7]....
        /*0484*/ 	.word	0x0000ac60


	//   ....[8]....
        /*0488*/ 	.word	0x0000ad00


	//   ....[9]....
        /*048c*/ 	.word	0x0000ada0


	//   ....[10]....
        /*0490*/ 	.word	0x0000ae40


	//   ....[11]....
        /*0494*/ 	.word	0x0000aee0


	//   ....[12]....
        /*0498*/ 	.word	0x0000af80


	//   ....[13]....
        /*049c*/ 	.word	0x0000b020


	//   ....[14]....
        /*04a0*/ 	.word	0x0000b0c0


	//   ....[15]....
        /*04a4*/ 	.word	0x0000b160


	//   ....[16]....
        /*04a8*/ 	.word	0x0000b200


	//   ....[17]....
        /*04ac*/ 	.word	0x0000b320


	//   ....[18]....
        /*04b0*/ 	.word	0x0000b3c0


	//   ....[19]....
        /*04b4*/ 	.word	0x0000b460


	//   ....[20]....
        /*04b8*/ 	.word	0x0000b500


	//   ....[21]....
        /*04bc*/ 	.word	0x0000b5a0


	//   ....[22]....
        /*04c0*/ 	.word	0x0000b640


	//   ....[23]....
        /*04c4*/ 	.word	0x0000b6e0


	//   ....[24]....
        /*04c8*/ 	.word	0x0000b780


	//   ....[25]....
        /*04cc*/ 	.word	0x0000b8b0


	//   ....[26]....
        /*04d0*/ 	.word	0x0000b950


	//   ....[27]....
        /*04d4*/ 	.word	0x0000b9f0


	//   ....[28]....
        /*04d8*/ 	.word	0x0000ba90


	//   ....[29]....
        /*04dc*/ 	.word	0x0000bca0


	//   ....[30]....
        /*04e0*/ 	.word	0x0000bd60


	//   ....[31]....
        /*04e4*/ 	.word	0x00012d60


	//----- nvinfo : EIATTR_COOP_GROUP_MASK_REGIDS
	.align		4
.L_615:
        /*04e8*/ 	.byte	0x04, 0x29
        /*04ea*/ 	.short	(.L_617 - .L_616)


	//   ....[0]....
.L_616:
        /*04ec*/ 	.word	0xffffffff


	//   ....[1]....
        /*04f0*/ 	.word	0xffffffff


	//   ....[2]....
        /*04f4*/ 	.word	0xffffffff


	//   ....[3]....
        /*04f8*/ 	.word	0xffffffff


	//   ....[4]....
        /*04fc*/ 	.word	0xffffffff


	//   ....[5]....
        /*0500*/ 	.word	0xffffffff


	//   ....[6]....
        /*0504*/ 	.word	0xffffffff


	//   ....[7]....
        /*0508*/ 	.word	0xffffffff


	//   ....[8]....
        /*050c*/ 	.word	0xffffffff


	//   ....[9]....
        /*0510*/ 	.word	0xffffffff


	//----- nvinfo : EIATTR_COOP_GROUP_INSTR_OFFSETS
	.align		4
.L_617:
        /*0514*/ 	.byte	0x04, 0x28
        /*0516*/ 	.short	(.L_619 - .L_618)


	//   ....[0]....
.L_618:
        /*0518*/ 	.word	0x00008f50


	//   ....[1]....
        /*051c*/ 	.word	0x00008f60


	//   ....[2]....
        /*0520*/ 	.word	0x00008fa0


	//   ....[3]....
        /*0524*/ 	.word	0x00008fb0


	//   ....[4]....
        /*0528*/ 	.word	0x00008ff0


	//   ....[5]....
        /*052c*/ 	.word	0x00009000


	//   ....[6]....
        /*0530*/ 	.word	0x00009040


	//   ....[7]....
        /*0534*/ 	.word	0x00009050


	//   ....[8]....
        /*0538*/ 	.word	0x00009090


	//   ....[9]....
        /*053c*/ 	.word	0x000090a0


	//----- nvinfo : EIATTR_EXIT_INSTR_OFFSETS
	.align		4
.L_619:
        /*0540*/ 	.byte	0x04, 0x1c
        /*0542*/ 	.short	(.L_621 - .L_620)


	//   ....[0]....
.L_620:
        /*0544*/ 	.word	0x00012e50


	//   ....[1]....
        /*0548*/ 	.word	0x00012f90


	//   ....[2]....
        /*054c*/ 	.word	0x000131f0


	//----- nvinfo : EIATTR_MAX_THREADS
	.align		4
.L_621:
        /*0550*/ 	.byte	0x04, 0x05
        /*0552*/ 	.short	(.L_623 - .L_622)
.L_622:
        /*0554*/ 	.word	0x000001e0
        /*0558*/ 	.word	0x00000001
        /*055c*/ 	.word	0x00000001


	//----- nvinfo : EIATTR_CRS_STACK_SIZE
	.align		4
.L_623:
        /*0560*/ 	.byte	0x04, 0x1e
        /*0562*/ 	.short	(.L_625 - .L_624)
.L_624:
        /*0564*/ 	.word	0x00000000


	//----- nvinfo : EIATTR_CBANK_PARAM_SIZE
	.align		4
.L_625:
        /*0568*/ 	.byte	0x03, 0x19
        /*056a*/ 	.short	0x00b8


	//----- nvinfo : EIATTR_PARAM_CBANK
	.align		4
        /*056c*/ 	.byte	0x04, 0x0a
        /*056e*/ 	.short	(.L_627 - .L_626)
	.align		4
.L_626:
        /*0570*/ 	.word	index@(.nv.constant0._Z35group_norm_nhwc_bwd_one_pass_kernelI11Bf16IOBf16WLi256ELi120ELi480EEv26Group_norm_nhwc_bwd_params)
        /*0574*/ 	.short	0x0210
        /*0576*/ 	.short	0x00b8


	//----- nvinfo : EIATTR_SW_WAR
	.align		4
.L_627:
        /*0578*/ 	.byte	0x04, 0x36
        /*057a*/ 	.short	(.L_629 - .L_628)
.L_628:
        /*057c*/ 	.word	0x00000008
.L_629:


//--------------------- .nv.info._Z35group_norm_nhwc_bwd_one_pass_kernelI11Bf16IOBf16WLi512ELi120ELi480EEv26Group_norm_nhwc_bwd_params --------------------------
	.section	.nv.info._Z35group_norm_nhwc_bwd_one_pass_kernelI11Bf16IOBf16WLi512ELi120ELi480EEv26Group_norm_nhwc_bwd_params,"",@"SHT_CUDA_INFO"
	.sectionflags	@""
	.align	4


	//----- nvinfo : EIATTR_CUDA_API_VERSION
	.align		4
        /*0000*/ 	.byte	0x04, 0x37
        /*0002*/ 	.short	(.L_631 - .L_630)
.L_630:
        /*0004*/ 	.word	0x00000082


	//----- nvinfo : EIATTR_KPARAM_INFO
	.align		4
.L_631:
        /*0008*/ 	.byte	0x04, 0x17
        /*000a*/ 	.short	(.L_633 - .L_632)
.L_632:
        /*000c*/ 	.word	0x00000000
        /*0010*/ 	.short	0x0000
        /*0012*/ 	.short	0x0000
        /*0014*/ 	.byte	0x00, 0xf0, 0xe1, 0x02


	//----- nvinfo : EIATTR_SPARSE_MMA_MASK
	.align		4
.L_633:
        /*0018*/ 	.byte	0x03, 0x50
        /*001a*/ 	.short	0x0000


	//----- nvinfo : EIATTR_MAXREG_COUNT
	.align		4
        /*001c*/ 	.byte	0x03, 0x1b
        /*001e*/ 	.short	0x0080


	//----- nvinfo : EIATTR_NUM_BARRIERS
	.align		4
        /*0020*/ 	.byte	0x02, 0x4c
        /*0022*/ 	.byte	0x01
	.zero		1


	//----- nvinfo : EIATTR_ANNOTATIONS
	.align		4
        /*0024*/ 	.byte	0x04, 0x55
        /*0026*/ 	.short	(.L_635 - .L_634)


	//   ....[0]....
.L_634:
        /* <DEDUP_REMOVED lines=661> */


	//----- nvinfo : EIATTR_MERCURY_ISA_VERSION
	.align		4
.L_635:
        /*2968*/ 	.byte	0x03, 0x5f
        /*296a*/ 	.short	0x0101


	//----- nvinfo : EIATTR_INT_WARP_WIDE_INSTR_OFFSETS
	.align		4
        /*296c*/ 	.byte	0x04, 0x31
        /*296e*/ 	.short	(.L_637 - .L_636)


	//   ....[0]....
.L_636:
        /*2970*/ 	.word	0x000190a0


	//   ....[1]....
        /*2974*/ 	.word	0x0001abe0


	//----- nvinfo : EIATTR_COOP_GROUP_MASK_REGIDS
	.align		4
.L_637:
        /*2978*/ 	.byte	0x04, 0x29
        /*297a*/ 	.short	(.L_639 - .L_638)


	//   ....[0]....
.L_638:
        /*297c*/ 	.word	0xffffffff


	//   ....[1]....
        /*2980*/ 	.word	0xffffffff


	//   ....[2]....
        /*2984*/ 	.word	0xffffffff


	//   ....[3]....
        /*2988*/ 	.word	0xffffffff


	//   ....[4]....
        /*298c*/ 	.word	0xffffffff


	//   ....[5]....
        /*2990*/ 	.word	0xffffffff


	//   ....[6]....
        /*2994*/ 	.word	0xffffffff


	//   ....[7]....
        /*2998*/ 	.word	0xffffffff


	//   ....[8]....
        /*299c*/ 	.word	0xffffffff


	//   ....[9]....
        /*29a0*/ 	.word	0xffffffff


	//----- nvinfo : EIATTR_COOP_GROUP_INSTR_OFFSETS
	.align		4
.L_639:
        /*29a4*/ 	.byte	0x04, 0x28
        /*29a6*/ 	.short	(.L_641 - .L_640)


	//   ....[0]....
.L_640:
        /*29a8*/ 	.word	0x00017df0


	//   ....[1]....
        /*29ac*/ 	.word	0x00017e00


	//   ....[2]....
        /*29b0*/ 	.word	0x00017e90


	//   ....[3]....
        /*29b4*/ 	.word	0x00017ee0


	//   ....[4]....
        /*29b8*/ 	.word	0x000185b0


	//   ....[5]....
        /*29bc*/ 	.word	0x000185c0


	//   ....[6]....
        /*29c0*/ 	.word	0x00018760


	//   ....[7]....
        /*29c4*/ 	.word	0x00018770


	//   ....[8]....
        /*29c8*/ 	.word	0x000187b0


	//   ....[9]....
        /*29cc*/ 	.word	0x000187c0


	//----- nvinfo : EIATTR_EXIT_INSTR_OFFSETS
	.align		4
.L_641:
        /*29d0*/ 	.byte	0x04, 0x1c
        /*29d2*/ 	.short	(.L_643 - .L_642)


	//   ....[0]....
.L_642:
        /*29d4*/ 	.word	0x0001ac70


	//   ....[1]....
        /*29d8*/ 	.word	0x0001adc0


	//   ....[2]....
        /*29dc*/ 	.word	0x0001b060


	//----- nvinfo : EIATTR_MAX_THREADS
	.align		4
.L_643:
        /*29e0*/ 	.byte	0x04, 0x05
        /*29e2*/ 	.short	(.L_645 - .L_644)
.L_644:
        /*29e4*/ 	.word	0x000001e0
        /*29e8*/ 	.word	0x00000001
        /*29ec*/ 	.word	0x00000001


	//----- nvinfo : EIATTR_CRS_STACK_SIZE
	.align		4
.L_645:
        /*29f0*/ 	.byte	0x04, 0x1e
        /*29f2*/ 	.short	(.L_647 - .L_646)
.L_646:
        /*29f4*/ 	.word	0x00000000


	//----- nvinfo : EIATTR_CBANK_PARAM_SIZE
	.align		4
.L_647:
        /*29f8*/ 	.byte	0x03, 0x19
        /*29fa*/ 	.short	0x00b8


	//----- nvinfo : EIATTR_PARAM_CBANK
	.align		4
        /*29fc*/ 	.byte	0x04, 0x0a
        /*29fe*/ 	.short	(.L_649 - .L_648)
	.align		4
.L_648:
        /*2a00*/ 	.word	index@(.nv.constant0._Z35group_norm_nhwc_bwd_one_pass_kernelI11Bf16IOBf16WLi512ELi120ELi480EEv26Group_norm_nhwc_bwd_params)
        /*2a04*/ 	.short	0x0210
        /*2a06*/ 	.short	0x00b8


	//----- nvinfo : EIATTR_SW_WAR
	.align		4
.L_649:
        /*2a08*/ 	.byte	0x04, 0x36
        /*2a0a*/ 	.short	(.L_651 - .L_650)
.L_650:
        /*2a0c*/ 	.word	0x00000008
.L_651:


//--------------------- .nv.info._Z35group_norm_nhwc_bwd_one_pass_kernelI11Bf16IOFp16WLi64ELi120ELi480EEv26Group_norm_nhwc_bwd_params --------------------------
	.section	.nv.info._Z35group_norm_nhwc_bwd_one_pass_kernelI11Bf16IOFp16WLi64ELi120ELi480EEv26Group_norm_nhwc_bwd_params,"",@"SHT_CUDA_INFO"
	.sectionflags	@""
	.align	4


	//----- nvinfo : EIATTR_CUDA_API_VERSION
	.align		4
        /*0000*/ 	.byte	0x04, 0x37
        /*0002*/ 	.short	(.L_653 - .L_652)
.L_652:
        /*0004*/ 	.word	0x00000082


	//----- nvinfo : EIATTR_KPARAM_INFO
	.align		4
.L_653:
        /*0008*/ 	.byte	0x04, 0x17
        /*000a*/ 	.short	(.L_655 - .L_654)
.L_654:
        /*000c*/ 	.word	0x00000000
        /*0010*/ 	.short	0x0000
        /*0012*/ 	.short	0x0000
        /*0014*/ 	.byte	0x00, 0xf0, 0xe1, 0x02


	//----- nvinfo : EIATTR_SPARSE_MMA_MASK
	.align		4
.L_655:
        /*0018*/ 	.byte	0x03, 0x50
        /*001a*/ 	.short	0x0000


	//----- nvinfo : EIATTR_MAXREG_COUNT
	.align		4
        /*001c*/ 	.byte	0x03, 0x1b
        /*001e*/ 	.short	0x0080


	//----- nvinfo : EIATTR_NUM_BARRIERS
	.align		4
        /*0020*/ 	.byte	0x02, 0x4c
        /*0022*/ 	.byte	0x01
	.zero		1


	//----- nvinfo : EIATTR_MERCURY_ISA_VERSION
	.align		4
        /*0024*/ 	.byte	0x03, 0x5f
        /*0026*/ 	.short	0x0101


	//----- nvinfo : EIATTR_INT_WARP_WIDE_INSTR_OFFSETS
	.align		4
        /*0028*/ 	.byte	0x04, 0x31
        /*002a*/ 	.short	(.L_657 - .L_656)


	//   ....[0]....
.L_656:
        /*002c*/ 	.word	0x00003120


	//   ....[1]....
        /*0030*/ 	.word	0x00005d90


	//----- nvinfo : EIATTR_COOP_GROUP_MASK_REGIDS
	.align		4
.L_657:
        /*0034*/ 	.byte	0x04, 0x29
        /*0036*/ 	.short	(.L_659 - .L_658)


	//   ....[0]....
.L_658:
        /*0038*/ 	.word	0xffffffff


	//   ....[1]....
        /*003c*/ 	.word	0xffffffff


	//   ....[2]....
        /*0040*/ 	.word	0xffffffff


	//   ....[3]....
        /*0044*/ 	.word	0xffffffff


	//   ....[4]....
        /*0048*/ 	.word	0xffffffff


	//   ....[5]....
        /*004c*/ 	.word	0xffffffff


	//   ....[6]....
        /*0050*/ 	.word	0xffffffff


	//   ....[7]....
        /*0054*/ 	.word	0xffffffff


	//   ....[8]....
        /*0058*/ 	.word	0xffffffff


	//   ....[9]....
        /*005c*/ 	.word	0xffffffff


	//----- nvinfo : EIATTR_COOP_GROUP_INSTR_OFFSETS
	.align		4
.L_659:
        /*0060*/ 	.byte	0x04, 0x28
        /*0062*/ 	.short	(.L_661 - .L_660)


	//   ....[0]....
.L_660:
        /*0064*/ 	.word	0x000024f0


	//   ....[1]....
        /*0068*/ 	.word	0x00002500


	//   ....[2]....
        /*006c*/ 	.word	0x00002550


	//   ....[3]....
        /*0070*/ 	.word	0x00002570


	//   ....[4]....
        /*0074*/ 	.word	0x000025a0


	//   ....[5]....
        /*0078*/ 	.word	0x000025c0


	//   ....[6]....
        /*007c*/ 	.word	0x000025f0


	//   ....[7]....
        /*0080*/ 	.word	0x00002610


	//   ....[8]....
        /*0084*/ 	.word	0x00002640


	//   ....[9]....
        /*0088*/ 	.word	0x00002660


	//----- nvinfo : EIATTR_EXIT_INSTR_OFFSETS
	.align		4
.L_661:
        /*008c*/ 	.byte	0x04, 0x1c
        /*008e*/ 	.short	(.L_663 - .L_662)


	//   ....[0]....
.L_662:
        /*0090*/ 	.word	0x00005e80


	//   ....[1]....
        /*0094*/ 	.word	0x00005fc0


	//   ....[2]....
        /*0098*/ 	.word	0x00006230


	//----- nvinfo : EIATTR_MAX_THREADS
	.align		4
.L_663:
        /*009c*/ 	.byte	0x04, 0x05
        /*009e*/ 	.short	(.L_665 - .L_664)
.L_664:
        /*00a0*/ 	.word	0x000001e0
        /*00a4*/ 	.word	0x00000001
        /*00a8*/ 	.word	0x00000001


	//----- nvinfo : EIATTR_CRS_STACK_SIZE
	.align		4
.L_665:
        /*00ac*/ 	.byte	0x04, 0x1e
        /*00ae*/ 	.short	(.L_667 - .L_666)
.L_666:
        /*00b0*/ 	.word	0x00000000


	//----- nvinfo : EIATTR_CBANK_PARAM_SIZE
	.align		4
.L_667:
        /*00b4*/ 	.byte	0x03, 0x19
        /*00b6*/ 	.short	0x00b8


	//----- nvinfo : EIATTR_PARAM_CBANK
	.align		4
        /*00b8*/ 	.byte	0x04, 0x0a
        /*00ba*/ 	.short	(.L_669 - .L_668)
	.align		4
.L_668:
        /*00bc*/ 	.word	index@(.nv.constant0._Z35group_norm_nhwc_bwd_one_pass_kernelI11Bf16IOFp16WLi64ELi120ELi480EEv26Group_norm_nhwc_bwd_params)
        /*00c0*/ 	.short	0x0210
        /*00c2*/ 	.short	0x00b8


	//----- nvinfo : EIATTR_SW_WAR
	.align		4
.L_669:
        /*00c4*/ 	.byte	0x04, 0x36
        /*00c6*/ 	.short	(.L_671 - .L_670)
.L_670:
        /*00c8*/ 	.word	0x00000008
.L_671:


//--------------------- .nv.info._Z35group_norm_nhwc_bwd_one_pass_kernelI11Bf16IOFp16WLi128ELi120ELi480EEv26Group_norm_nhwc_bwd_params --------------------------
	.section	.nv.info._Z35group_norm_nhwc_bwd_one_pass_kernelI11Bf16IOFp16WLi128ELi120ELi480EEv26Group_norm_nhwc_bwd_params,"",@"SHT_CUDA_INFO"
	.sectionflags	@""
	.align	4


	//----- nvinfo : EIATTR_CUDA_API_VERSION
	.align		4
        /*0000*/ 	.byte	0x04, 0x37
        /*0002*/ 	.short	(.L_673 - .L_672)
.L_672:
        /*0004*/ 	.word	0x00000082


	//----- nvinfo : EIATTR_KPARAM_INFO
	.align		4
.L_673:
        /*0008*/ 	.byte	0x04, 0x17
        /*000a*/ 	.short	(.L_675 - .L_674)
.L_674:
        /*000c*/ 	.word	0x00000000
        /*0010*/ 	.short	0x0000
        /*0012*/ 	.short	0x0000
        /*0014*/ 	.byte	0x00, 0xf0, 0xe1, 0x02


	//----- nvinfo : EIATTR_SPARSE_MMA_MASK
	.align		4
.L_675:
        /*0018*/ 	.byte	0x03, 0x50
        /*001a*/ 	.short	0x0000


	//----- nvinfo : EIATTR_MAXREG_COUNT
	.align		4
        /*001c*/ 	.byte	0x03, 0x1b
        /*001e*/ 	.short	0x0080


	//----- nvinfo : EIATTR_NUM_BARRIERS
	.align		4
        /*0020*/ 	.byte	0x02, 0x4c
        /*0022*/ 	.byte	0x01
	.zero		1


	//----- nvinfo : EIATTR_MERCURY_ISA_VERSION
	.align		4
        /*0024*/ 	.byte	0x03, 0x5f
        /*0026*/ 	.short	0x0101


	//----- nvinfo : EIATTR_INT_WARP_WIDE_INSTR_OFFSETS
	.align		4
        /*0028*/ 	.byte	0x04, 0x31
        /*002a*/ 	.short	(.L_677 - .L_676)


	//   ....[0]....
.L_676:
        /*002c*/ 	.word	0x00005470


	//   ....[1]....
        /*0030*/ 	.word	0x00009c00


	//----- nvinfo : EIATTR_COOP_GROUP_MASK_REGIDS
	.align		4
.L_677:
        /*0034*/ 	.byte	0x04, 0x29
        /*0036*/ 	.short	(.L_679 - .L_678)


	//   ....[0]....
.L_678:
        /*0038*/ 	.word	0xffffffff


	//   ....[1]....
        /*003c*/ 	.word	0xffffffff


	//   ....[2]....
        /*0040*/ 	.word	0xffffffff


	//   ....[3]....
        /*0044*/ 	.word	0xffffffff


	//   ....[4]....
        /*0048*/ 	.word	0xffffffff


	//   ....[5]....
        /*004c*/ 	.word	0xffffffff


	//   ....[6]....
        /*0050*/ 	.word	0xffffffff


	//   ....[7]....
        /*0054*/ 	.word	0xffffffff


	//   ....[8]....
        /*0058*/ 	.word	0xffffffff


	//   ....[9]....
        /*005c*/ 	.word	0xffffffff


	//----- nvinfo : EIATTR_COOP_GROUP_INSTR_OFFSETS
	.align		4
.L_679:
        /*0060*/ 	.byte	0x04, 0x28
        /*0062*/ 	.short	(.L_681 - .L_680)


	//   ....[0]....
.L_680:
        /*0064*/ 	.word	0x00004690


	//   ....[1]....
        /*0068*/ 	.word	0x000046d0


	//   ....[2]....
        /*006c*/ 	.word	0x00004860


	//   ....[3]....
        /*0070*/ 	.word	0x000048a0


	//   ....[4]....
        /*0074*/ 	.word	0x00004a30


	//   ....[5]....
        /*0078*/ 	.word	0x00004a60


	//   ....[6]....
        /*007c*/ 	.word	0x00004aa0


	//   ....[7]....
        /*0080*/ 	.word	0x00004ac0


	//   ....[8]....
        /*0084*/ 	.word	0x00004af0


	//   ....[9]....
        /*0088*/ 	.word	0x00004b10


	//----- nvinfo : EIATTR_EXIT_INSTR_OFFSETS
	.align		4
.L_681:
        /*008c*/ 	.byte	0x04, 0x1c
        /*008e*/ 	.short	(.L_683 - .L_682)


	//   ....[0]....
.L_682:
        /*0090*/ 	.word	0x00009c90


	//   ....[1]....
        /*0094*/ 	.word	0x00009dd0


	//   ....[2]....
        /*0098*/ 	.word	0x0000a030


	//----- nvinfo : EIATTR_MAX_THREADS
	.align		4
.L_683:
        /*009c*/ 	.byte	0x04, 0x05
        /*009e*/ 	.short	(.L_685 - .L_684)
.L_684:
        /*00a0*/ 	.word	0x000001e0
        /*00a4*/ 	.word	0x00000001
        /*00a8*/ 	.word	0x00000001


	//----- nvinfo : EIATTR_CRS_STACK_SIZE
	.align		4
.L_685:
        /*00ac*/ 	.byte	0x04, 0x1e
        /*00ae*/ 	.short	(.L_687 - .L_686)
.L_686:
        /*00b0*/ 	.word	0x00000000


	//----- nvinfo : EIATTR_CBANK_PARAM_SIZE
	.align		4
.L_687:
        /*00b4*/ 	.byte	0x03, 0x19
        /*00b6*/ 	.short	0x00b8


	//----- nvinfo : EIATTR_PARAM_CBANK
	.align		4
        /*00b8*/ 	.byte	0x04, 0x0a
        /*00ba*/ 	.short	(.L_689 - .L_688)
	.align		4
.L_688:
        /*00bc*/ 	.word	index@(.nv.constant0._Z35group_norm_nhwc_bwd_one_pass_kernelI11Bf16IOFp16WLi128ELi120ELi480EEv26Group_norm_nhwc_bwd_params)
        /*00c0*/ 	.short	0x0210
        /*00c2*/ 	.short	0x00b8


	//----- nvinfo : EIATTR_SW_WAR
	.align		4
.L_689:
        /*00c4*/ 	.byte	0x04, 0x36
        /*00c6*/ 	.short	(.L_691 - .L_690)
.L_690:
        /*00c8*/ 	.word	0x00000008
.L_691:


//--------------------- .nv.info._Z35group_norm_nhwc_bwd_one_pass_kernelI11Bf16IOFp16WLi256ELi120ELi480EEv26Group_norm_nhwc_bwd_params --------------------------
	.section	.nv.info._Z35group_norm_nhwc_bwd_one_pass_kernelI11Bf16IOFp16WLi256ELi120ELi480EEv26Group_norm_nhwc_bwd_params,"",@"SHT_CUDA_INFO"
	.sectionflags	@""
	.align	4


	//----- nvinfo : EIATTR_CUDA_API_VERSION
	.align		4
        /*0000*/ 	.byte	0x04, 0x37
        /*0002*/ 	.short	(.L_693 - .L_692)
.L_692:
        /*0004*/ 	.word	0x00000082


	//----- nvinfo : EIATTR_KPARAM_INFO
	.align		4
.L_693:
        /*0008*/ 	.byte	0x04, 0x17
        /*000a*/ 	.short	(.L_695 - .L_694)
.L_694:
        /*000c*/ 	.word	0x00000000
        /*0010*/ 	.short	0x0000
        /*0012*/ 	.short	0x0000
        /*0014*/ 	.byte	0x00, 0xf0, 0xe1, 0x02


	//----- nvinfo : EIATTR_SPARSE_MMA_MASK
	.align		4
.L_695:
        /*0018*/ 	.byte	0x03, 0x50
        /*001a*/ 	.short	0x0000


	//----- nvinfo : EIATTR_MAXREG_COUNT
	.align		4
        /*001c*/ 	.byte	0x03, 0x1b
        /*001e*/ 	.short	0x0080


	//----- nvinfo : EIATTR_NUM_BARRIERS
	.align		4
        /*0020*/ 	.byte	0x02, 0x4c
        /*0022*/ 	.byte	0x01
	.zero		1


	//----- nvinfo : EIATTR_ANNOTATIONS
	.align		4
        /*0024*/ 	.byte	0x04, 0x55
        /*0026*/ 	.short	(.L_697 - .L_696)


	//   ....[0]....
.L_696:
        /* <DEDUP_REMOVED lines=69> */


	//----- nvinfo : EIATTR_MERCURY_ISA_VERSION
	.align		4
.L_697:
        /*0460*/ 	.byte	0x03, 0x5f
        /*0462*/ 	.short	0x0101


	//----- nvinfo : EIATTR_INT_WARP_WIDE_INSTR_OFFSETS
	.align		4
        /*0464*/ 	.byte	0x04, 0x31
        /*0466*/ 	.short	(.L_699 - .L_698)


	//   ....[0]....
.L_698:
        /*0468*/ 	.word	0x0000a540


	//   ....[1]....
        /*046c*/ 	.word	0x0000a8a0


	//   ....[2]....
        /*0470*/ 	.word	0x0000a940


	//   ....[3]....
        /*0474*/ 	.word	0x0000a9e0


	//   ....[4]....
        /*0478*/ 	.word	0x0000aa80


	//   ....[5]....
        /*047c*/ 	.word	0x0000ab20


	//   ....[6]....
        /*0480*/ 	.word	0x0000abc0


	//   ....[7]....
        /*0484*/ 	.word	0x0000ac60


	//   ....[8]....
        /*0488*/ 	.word	0x0000ad00


	//   ....[9]....
        /*048c*/ 	.word	0x0000ada0


	//   ....[10]....
        /*0490*/ 	.word	0x0000ae40


	//   ....[11]....
        /*0494*/ 	.word	0x0000aee0


	//   ....[12]....
        /*0498*/ 	.word	0x0000af80


	//   ....[13]....
        /*049c*/ 	.word	0x0000b020


	//   ....[14]....
        /*04a0*/ 	.word	0x0000b0c0


	//   ....[15]....
        /*04a4*/ 	.word	0x0000b160


	//   ....[16]....
        /*04a8*/ 	.word	0x0000b200


	//   ....[17]....
        /*04ac*/ 	.word	0x0000b320


	//   ....[18]....
        /*04b0*/ 	.word	0x0000b3c0


	//   ....[19]....
        /*04b4*/ 	.word	0x0000b460


	//   ....[20]....
        /*04b8*/ 	.word	0x0000b500


	//   ....[21]....
        /*04bc*/ 	.word	0x0000b5a0


	//   ....[22]....
        /*04c0*/ 	.word	0x0000b640


	//   ....[23]....
        /*04c4*/ 	.word	0x0000b6e0


	//   ....[24]....
        /*04c8*/ 	.word	0x0000b780


	//   ....[25]....
        /*04cc*/ 	.word	0x0000b8b0


	//   ....[26]....
        /*04d0*/ 	.word	0x0000b950


	//   ....[27]....
        /*04d4*/ 	.word	0x0000b9f0


	//   ....[28]....
        /*04d8*/ 	.word	0x0000ba90


	//   ....[29]....
        /*04dc*/ 	.word	0x0000bca0


	//   ....[30]....
        /*04e0*/ 	.word	0x0000bd60


	//   ....[31]....
        /*04e4*/ 	.word	0x00012d60


	//----- nvinfo : EIATTR_COOP_GROUP_MASK_REGIDS
	.align		4
.L_699:
        /*04e8*/ 	.byte	0x04, 0x29
        /*04ea*/ 	.short	(.L_701 - .L_700)


	//   ....[0]....
.L_700:
        /*04ec*/ 	.word	0xffffffff


	//   ....[1]....
        /*04f0*/ 	.word	0xffffffff


	//   ....[2]....
        /*04f4*/ 	.word	0xffffffff


	//   ....[3]....
        /*04f8*/ 	.word	0xffffffff


	//   ....[4]....
        /*04fc*/ 	.word	0xffffffff


	//   ....[5]....
        /*0500*/ 	.word	0xffffffff


	//   ....[6]....
        /*0504*/ 	.word	0xffffffff


	//   ....[7]....
        /*0508*/ 	.word	0xffffffff


	//   ....[8]....
        /*050c*/ 	.word	0xffffffff


	//   ....[9]....
        /*0510*/ 	.word	0xffffffff


	//----- nvinfo : EIATTR_COOP_GROUP_INSTR_OFFSETS
	.align		4
.L_701:
        /*0514*/ 	.byte	0x04, 0x28
        /*0516*/ 	.short	(.L_703 - .L_702)


	//   ....[0]....
.L_702:
        /*0518*/ 	.word	0x00008f50


	//   ....[1]....
        /*051c*/ 	.word	0x00008f60


	//   ....[2]....
        /*0520*/ 	.word	0x00008fa0


	//   ....[3]....
        /*0524*/ 	.word	0x00008fb0


	//   ....[4]....
        /*0528*/ 	.word	0x00008ff0


	//   ....[5]....
        /*052c*/ 	.word	0x00009000


	//   ....[6]....
        /*0530*/ 	.word	0x00009040


	//   ....[7]....
        /*0534*/ 	.word	0x00009050


	//   ....[8]....
        /*0538*/ 	.word	0x00009090


	//   ....[9]....
        /*053c*/ 	.word	0x000090a0


	//----- nvinfo : EIATTR_EXIT_INSTR_OFFSETS
	.align		4
.L_703:
        /*0540*/ 	.byte	0x04, 0x1c
        /*0542*/ 	.short	(.L_705 - .L_704)


	//   ....[0]....
.L_704:
        /*0544*/ 	.word	0x00012e50


	//   ....[1]....
        /*0548*/ 	.word	0x00012f90


	//   ....[2]....
        /*054c*/ 	.word	0x000131f0


	//----- nvinfo : EIATTR_MAX_THREADS
	.align		4
.L_705:
        /*0550*/ 	.byte	0x04, 0x05
        /*0552*/ 	.short	(.L_707 - .L_706)
.L_706:
        /*0554*/ 	.word	0x000001e0
        /*0558*/ 	.word	0x00000001
        /*055c*/ 	.word	0x00000001


	//----- nvinfo : EIATTR_CRS_STACK_SIZE
	.align		4
.L_707:
        /*0560*/ 	.byte	0x04, 0x1e
        /*0562*/ 	.short	(.L_709 - .L_708)
.L_708:
        /*0564*/ 	.word	0x00000000


	//----- nvinfo : EIATTR_CBANK_PARAM_SIZE
	.align		4
.L_709:
        /*0568*/ 	.byte	0x03, 0x19
        /*056a*/ 	.short	0x00b8


	//----- nvinfo : EIATTR_PARAM_CBANK
	.align		4
        /*056c*/ 	.byte	0x04, 0x0a
        /*056e*/ 	.short	(.L_711 - .L_710)
	.align		4
.L_710:
        /*0570*/ 	.word	index@(.nv.constant0._Z35group_norm_nhwc_bwd_one_pass_kernelI11Bf16IOFp16WLi256ELi120ELi480EEv26Group_norm_nhwc_bwd_params)
        /*0574*/ 	.short	0x0210
        /*0576*/ 	.short	0x00b8


	//----- nvinfo : EIATTR_SW_WAR
	.align		4
.L_711:
        /*0578*/ 	.byte	0x04, 0x36
        /*057a*/ 	.short	(.L_713 - .L_712)
.L_712:
        /*057c*/ 	.word	0x00000008
.L_713:


//--------------------- .nv.info._Z35group_norm_nhwc_bwd_one_pass_kernelI11Bf16IOFp16WLi512ELi120ELi480EEv26Group_norm_nhwc_bwd_params --------------------------
	.section	.nv.info._Z35group_norm_nhwc_bwd_one_pass_kernelI11Bf16IOFp16WLi512ELi120ELi480EEv26Group_norm_nhwc_bwd_params,"",@"SHT_CUDA_INFO"
	.sectionflags	@""
	.align	4


	//----- nvinfo : EIATTR_CUDA_API_VERSION
	.align		4
        /*0000*/ 	.byte	0x04, 0x37
        /*0002*/ 	.short	(.L_715 - .L_714)
.L_714:
        /*0004*/ 	.word	0x00000082


	//----- nvinfo : EIATTR_KPARAM_INFO
	.align		4
.L_715:
        /*0008*/ 	.byte	0x04, 0x17
        /*000a*/ 	.short	(.L_717 - .L_716)
.L_716:
        /*000c*/ 	.word	0x00000000
        /*0010*/ 	.short	0x0000
        /*0012*/ 	.short	0x0000
        /*0014*/ 	.byte	0x00, 0xf0, 0xe1, 0x02


	//----- nvinfo : EIATTR_SPARSE_MMA_MASK
	.align		4
.L_717:
        /*0018*/ 	.byte	0x03, 0x50
        /*001a*/ 	.short	0x0000


	//----- nvinfo : EIATTR_MAXREG_COUNT
	.align		4
        /*001c*/ 	.byte	0x03, 0x1b
        /*001e*/ 	.short	0x0080


	//----- nvinfo : EIATTR_NUM_BARRIERS
	.align		4
        /*0020*/ 	.byte	0x02, 0x4c
        /*0022*/ 	.byte	0x01
	.zero		1


	//----- nvinfo : EIATTR_ANNOTATIONS
	.align		4
        /*0024*/ 	.byte	0x04, 0x55
        /*0026*/ 	.short	(.L_719 - .L_718)


	//   ....[0]....
.L_718:
        /* <DEDUP_REMOVED lines=661> */


	//----- nvinfo : EIATTR_MERCURY_ISA_VERSION
	.align		4
.L_719:
        /*2968*/ 	.byte	0x03, 0x5f
        /*296a*/ 	.short	0x0101


	//----- nvinfo : EIATTR_INT_WARP_WIDE_INSTR_OFFSETS
	.align		4
        /*296c*/ 	.byte	0x04, 0x31
        /*296e*/ 	.short	(.L_721 - .L_720)


	//   ....[0]....
.L_720:
        /*2970*/ 	.word	0x000190a0


	//   ....[1]....
        /*2974*/ 	.word	0x0001abe0


	//----- nvinfo : EIATTR_COOP_GROUP_MASK_REGIDS
	.align		4
.L_721:
        /*2978*/ 	.byte	0x04, 0x29
        /*297a*/ 	.short	(.L_723 - .L_722)


	//   ....[0]....
.L_722:
        /*297c*/ 	.word	0xffffffff


	//   ....[1]....
        /*2980*/ 	.word	0xffffffff


	//   ....[2]....
        /*2984*/ 	.word	0xffffffff


	//   ....[3]....
        /*2988*/ 	.word	0xffffffff


	//   ....[4]....
        /*298c*/ 	.word	0xffffffff


	//   ....[5]....
        /*2990*/ 	.word	0xffffffff


	//   ....[6]....
        /*2994*/ 	.word	0xffffffff


	//   ....[7]....
        /*2998*/ 	.word	0xffffffff


	//   ....[8]....
        /*299c*/ 	.word	0xffffffff


	//   ....[9]....
        /*29a0*/ 	.word	0xffffffff


	//----- nvinfo : EIATTR_COOP_GROUP_INSTR_OFFSETS
	.align		4
.L_723:
        /*29a4*/ 	.byte	0x04, 0x28
        /*29a6*/ 	.short	(.L_725 - .L_724)


	//   ....[0]....
.L_724:
        /*29a8*/ 	.word	0x00017df0


	//   ....[1]....
        /*29ac*/ 	.word	0x00017e00


	//   ....[2]....
        /*29b0*/ 	.word	0x00017e90


	//   ....[3]....
        /*29b4*/ 	.word	0x00017ee0


	//   ....[4]....
        /*29b8*/ 	.word	0x000185b0


	//   ....[5]....
        /*29bc*/ 	.word	0x000185c0


	//   ....[6]....
        /*29c0*/ 	.word	0x00018760


	//   ....[7]....
        /*29c4*/ 	.word	0x00018770


	//   ....[8]....
        /*29c8*/ 	.word	0x000187b0


	//   ....[9]....
        /*29cc*/ 	.word	0x000187c0


	//----- nvinfo : EIATTR_EXIT_INSTR_OFFSETS
	.align		4
.L_725:
        /*29d0*/ 	.byte	0x04, 0x1c
        /*29d2*/ 	.short	(.L_727 - .L_726)


	//   ....[0]....
.L_726:
        /*29d4*/ 	.word	0x0001ac70


	//   ....[1]....
        /*29d8*/ 	.word	0x0001adc0


	//   ....[2]....
        /*29dc*/ 	.word	0x0001b060


	//----- nvinfo : EIATTR_MAX_THREADS
	.align		4
.L_727:
        /*29e0*/ 	.byte	0x04, 0x05
        /*29e2*/ 	.short	(.L_729 - .L_728)
.L_728:
        /*29e4*/ 	.word	0x000001e0
        /*29e8*/ 	.word	0x00000001
        /*29ec*/ 	.word	0x00000001


	//----- nvinfo : EIATTR_CRS_STACK_SIZE
	.align		4
.L_729:
        /*29f0*/ 	.byte	0x04, 0x1e
        /*29f2*/ 	.short	(.L_731 - .L_730)
.L_730:
        /*29f4*/ 	.word	0x00000000


	//----- nvinfo : EIATTR_CBANK_PARAM_SIZE
	.align		4
.L_731:
        /*29f8*/ 	.byte	0x03, 0x19
        /*29fa*/ 	.short	0x00b8


	//----- nvinfo : EIATTR_PARAM_CBANK
	.align		4
        /*29fc*/ 	.byte	0x04, 0x0a
        /*29fe*/ 	.short	(.L_733 - .L_732)
	.align		4
.L_732:
        /*2a00*/ 	.word	index@(.nv.constant0._Z35group_norm_nhwc_bwd_one_pass_kernelI11Bf16IOFp16WLi512ELi120ELi480EEv26Group_norm_nhwc_bwd_params)
        /*2a04*/ 	.short	0x0210
        /*2a06*/ 	.short	0x00b8


	//----- nvinfo : EIATTR_SW_WAR
	.align		4
.L_733:
        /*2a08*/ 	.byte	0x04, 0x36
        /*2a0a*/ 	.short	(.L_735 - .L_734)
.L_734:
        /*2a0c*/ 	.word	0x00000008
.L_735:


//--------------------- .nv.info._Z35group_norm_nhwc_bwd_one_pass_kernelI11Fp16IOFp32WLi64ELi120ELi480EEv26Group_norm_nhwc_bwd_params --------------------------
	.section	.nv.info._Z35group_norm_nhwc_bwd_one_pass_kernelI11Fp16IOFp32WLi64ELi120ELi480EEv26Group_norm_nhwc_bwd_params,"",@"SHT_CUDA_INFO"
	.sectionflags	@""
	.align	4


	//----- nvinfo : EIATTR_CUDA_API_VERSION
	.align		4
        /*0000*/ 	.byte	0x04, 0x37
        /*0002*/ 	.short	(.L_737 - .L_736)
.L_736:
        /*0004*/ 	.word	0x00000082


	//----- nvinfo : EIATTR_KPARAM_INFO
	.align		4
.L_737:
        /*0008*/ 	.byte	0x04, 0x17
        /*000a*/ 	.short	(.L_739 - .L_738)
.L_738:
        /*000c*/ 	.word	0x00000000
        /*0010*/ 	.short	0x0000
        /*0012*/ 	.short	0x0000
        /*0014*/ 	.byte	0x00, 0xf0, 0xe1, 0x02


	//----- nvinfo : EIATTR_SPARSE_MMA_MASK
	.align		4
.L_739:
        /*0018*/ 	.byte	0x03, 0x50
        /*001a*/ 	.short	0x0000


	//----- nvinfo : EIATTR_MAXREG_COUNT
	.align		4
        /*001c*/ 	.byte	0x03, 0x1b
        /*001e*/ 	.short	0x0080


	//----- nvinfo : EIATTR_NUM_BARRIERS
	.align		4
        /*0020*/ 	.byte	0x02, 0x4c
        /*0022*/ 	.byte	0x01
	.zero		1


	//----- nvinfo : EIATTR_MERCURY_ISA_VERSION
	.align		4
        /*0024*/ 	.byte	0x03, 0x5f
        /*0026*/ 	.short	0x0101


	//----- nvinfo : EIATTR_INT_WARP_WIDE_INSTR_OFFSETS
	.align		4
        /*0028*/ 	.byte	0x04, 0x31
        /*002a*/ 	.short	(.L_741 - .L_740)


	//   ....[0]....
.L_740:
        /*002c*/ 	.word	0x00002fa0


	//   ....[1]....
        /*0030*/ 	.word	0x00005ce0


	//----- nvinfo : EIATTR_COOP_GROUP_MASK_REGIDS
	.align		4
.L_741:
        /*0034*/ 	.byte	0x04, 0x29
        /*0036*/ 	.short	(.L_743 - .L_742)


	//   ....[0]....
.L_742:
        /*0038*/ 	.word	0xffffffff


	//   ....[1]....
        /*003c*/ 	.word	0xffffffff


	//   ....[2]....
        /*0040*/ 	.word	0xffffffff


	//   ....[3]....
        /*0044*/ 	.word	0xffffffff


	//   ....[4]....
        /*0048*/ 	.word	0xffffffff


	//   ....[5]....
        /*004c*/ 	.word	0xffffffff


	//   ....[6]....
        /*0050*/ 	.word	0xffffffff


	//   ....[7]....
        /*0054*/ 	.word	0xffffffff


	//   ....[8]....
        /*0058*/ 	.word	0xffffffff


	//   ....[9]....
        /*005c*/ 	.word	0xffffffff


	//----- nvinfo : EIATTR_COOP_GROUP_INSTR_OFFSETS
	.align		4
.L_743:
        /*0060*/ 	.byte	0x04, 0x28
        /*0062*/ 	.short	(.L_745 - .L_744)


	//   ....[0]....
.L_744:
        /*0064*/ 	.word	0x000025f0


	//   ....[1]....
        /*0068*/ 	.word	0x00002630


	//   ....[2]....
        /*006c*/ 	.word	0x000026c0


	//   ....[3]....
        /*0070*/ 	.word	0x000026e0


	//   ....[4]....
        /*0074*/ 	.word	0x00002710


	//   ....[5]....
        /*0078*/ 	.word	0x00002730


	//   ....[6]....
        /*007c*/ 	.word	0x00002760


	//   ....[7]....
        /*0080*/ 	.word	0x00002780


	//   ....[8]....
        /*0084*/ 	.word	0x000027b0


	//   ....[9]....
        /*0088*/ 	.word	0x000027d0


	//----- nvinfo : EIATTR_EXIT_INSTR_OFFSETS
	.align		4
.L_745:
        /*008c*/ 	.byte	0x04, 0x1c
        /*008e*/ 	.short	(.L_747 - .L_746)


	//   ....[0]....
.L_746:
        /*0090*/ 	.word	0x00005dd0


	//   ....[1]....
        /*0094*/ 	.word	0x00005f10


	//   ....[2]....
        /*0098*/ 	.word	0x00006150


	//----- nvinfo : EIATTR_MAX_THREADS
	.align		4
.L_747:
        /*009c*/ 	.byte	0x04, 0x05
        /*009e*/ 	.short	(.L_749 - .L_748)
.L_748:
        /*00a0*/ 	.word	0x000001e0
        /*00a4*/ 	.word	0x00000001
        /*00a8*/ 	.word	0x00000001


	//----- nvinfo : EIATTR_CRS_STACK_SIZE
	.align		4
.L_749:
        /*00ac*/ 	.byte	0x04, 0x1e
        /*00ae*/ 	.short	(.L_751 - .L_750)
.L_750:
        /*00b0*/ 	.word	0x00000000


	//----- nvinfo : EIATTR_CBANK_PARAM_SIZE
	.align		4
.L_751:
        /*00b4*/ 	.byte	0x03, 0x19
        /*00b6*/ 	.short	0x00b8


	//----- nvinfo : EIATTR_PARAM_CBANK
	.align		4
        /*00b8*/ 	.byte	0x04, 0x0a
        /*00ba*/ 	.short	(.L_753 - .L_752)
	.align		4
.L_752:
        /*00bc*/ 	.word	index@(.nv.constant0._Z35group_norm_nhwc_bwd_one_pass_kernelI11Fp16IOFp32WLi64ELi120ELi480EEv26Group_norm_nhwc_bwd_params)
        /*00c0*/ 	.short	0x0210
        /*00c2*/ 	.short	0x00b8


	//----- nvinfo : EIATTR_SW_WAR
	.align		4
.L_753:
        /*00c4*/ 	.byte	0x04, 0x36
        /*00c6*/ 	.short	(.L_755 - .L_754)
.L_754:
        /*00c8*/ 	.word	0x00000008
.L_755:


//--------------------- .nv.info._Z35group_norm_nhwc_bwd_one_pass_kernelI11Fp16IOFp32WLi128ELi120ELi480EEv26Group_norm_nhwc_bwd_params --------------------------
	.section	.nv.info._Z35group_norm_nhwc_bwd_one_pass_kernelI11Fp16IOFp32WLi128ELi120ELi480EEv26Group_norm_nhwc_bwd_params,"",@"SHT_CUDA_INFO"
	.sectionflags	@""
	.align	4


	//----- nvinfo : EIATTR_CUDA_API_VERSION
	.align		4
        /*0000*/ 	.byte	0x04, 0x37
        /*0002*/ 	.short	(.L_757 - .L_756)
.L_756:
        /*0004*/ 	.word	0x00000082


	//----- nvinfo : EIATTR_KPARAM_INFO
	.align		4
.L_757:
        /*0008*/ 	.byte	0x04, 0x17
        /*000a*/ 	.short	(.L_759 - .L_758)
.L_758:
        /*000c*/ 	.word	0x00000000
        /*0010*/ 	.short	0x0000
        /*0012*/ 	.short	0x0000
        /*0014*/ 	.byte	0x00, 0xf0, 0xe1, 0x02


	//----- nvinfo : EIATTR_SPARSE_MMA_MASK
	.align		4
.L_759:
        /*0018*/ 	.byte	0x03, 0x50
        /*001a*/ 	.short	0x0000


	//----- nvinfo : EIATTR_MAXREG_COUNT
	.align		4
        /*001c*/ 	.byte	0x03, 0x1b
        /*001e*/ 	.short	0x0080


	//----- nvinfo : EIATTR_NUM_BARRIERS
	.align		4
        /*0020*/ 	.byte	0x02, 0x4c
        /*0022*/ 	.byte	0x01
	.zero		1


	//----- nvinfo : EIATTR_MERCURY_ISA_VERSION
	.align		4
        /*0024*/ 	.byte	0x03, 0x5f
        /*0026*/ 	.short	0x0101


	//----- nvinfo : EIATTR_INT_WARP_WIDE_INSTR_OFFSETS
	.align		4
        /*0028*/ 	.byte	0x04, 0x31
        /*002a*/ 	.short	(.L_761 - .L_760)


	//   ....[0]....
.L_760:
        /*002c*/ 	.word	0x00004f60


	//   ....[1]....
        /*0030*/ 	.word	0x00009580


	//----- nvinfo : EIATTR_COOP_GROUP_MASK_REGIDS
	.align		4
.L_761:
        /*0034*/ 	.byte	0x04, 0x29
        /*0036*/ 	.short	(.L_763 - .L_762)


	//   ....[0]....
.L_762:
        /*0038*/ 	.word	0xffffffff


	//   ....[1]....
        /*003c*/ 	.word	0xffffffff


	//   ....[2]....
        /*0040*/ 	.word	0xffffffff


	//   ....[3]....
        /*0044*/ 	.word	0xffffffff


	//   ....[4]....
        /*0048*/ 	.word	0xffffffff


	//   ....[5]....
        /*004c*/ 	.word	0xffffffff


	//   ....[6]....
        /*0050*/ 	.word	0xffffffff


	//   ....[7]....
        /*0054*/ 	.word	0xffffffff


	//   ....[8]....
        /*0058*/ 	.word	0xffffffff


	//   ....[9]....
        /*005c*/ 	.word	0xffffffff


	//----- nvinfo : EIATTR_COOP_GROUP_INSTR_OFFSETS
	.align		4
.L_763:
        /*0060*/ 	.byte	0x04, 0x28
        /*0062*/ 	.short	(.L_765 - .L_764)


	//   ....[0]....
.L_764:
        /*0064*/ 	.word	0x00004500


	//   ....[1]....
        /*0068*/ 	.word	0x00004540


	//   ....[2]....
        /*006c*/ 	.word	0x000046d0


	//   ....[3]....
        /*0070*/ 	.word	0x00004710


	//   ....[4]....
        /*0074*/ 	.word	0x00004760


	//   ....[5]....
        /*0078*/ 	.word	0x00004780


	//   ....[6]....
        /*007c*/ 	.word	0x000047b0


	//   ....[7]....
        /*0080*/ 	.word	0x000047d0


	//   ....[8]....
        /*0084*/ 	.word	0x00004800


	//   ....[9]....
        /*0088*/ 	.word	0x00004820


	//----- nvinfo : EIATTR_EXIT_INSTR_OFFSETS
	.align		4
.L_765:
        /*008c*/ 	.byte	0x04, 0x1c
        /*008e*/ 	.short	(.L_767 - .L_766)


	//   ....[0]....
.L_766:
        /*0090*/ 	.word	0x00009610


	//   ....[1]....
        /*0094*/ 	.word	0x00009750


	//   ....[2]....
        /*0098*/ 	.word	0x00009990


	//----- nvinfo : EIATTR_MAX_THREADS
	.align		4
.L_767:
        /*009c*/ 	.byte	0x04, 0x05
        /*009e*/ 	.short	(.L_769 - .L_768)
.L_768:
        /*00a0*/ 	.word	0x000001e0
        /*00a4*/ 	.word	0x00000001
        /*00a8*/ 	.word	0x00000001


	//----- nvinfo : EIATTR_CRS_STACK_SIZE
	.align		4
.L_769:
        /*00ac*/ 	.byte	0x04, 0x1e
        /*00ae*/ 	.short	(.L_771 - .L_770)
.L_770:
        /*00b0*/ 	.word	0x00000000


	//----- nvinfo : EIATTR_CBANK_PARAM_SIZE
	.align		4
.L_771:
        /*00b4*/ 	.byte	0x03, 0x19
        /*00b6*/ 	.short	0x00b8


	//----- nvinfo : EIATTR_PARAM_CBANK
	.align		4
        /*00b8*/ 	.byte	0x04, 0x0a
        /*00ba*/ 	.short	(.L_773 - .L_772)
	.align		4
.L_772:
        /*00bc*/ 	.word	index@(.nv.constant0._Z35group_norm_nhwc_bwd_one_pass_kernelI11Fp16IOFp32WLi128ELi120ELi480EEv26Group_norm_nhwc_bwd_params)
        /*00c0*/ 	.short	0x0210
        /*00c2*/ 	.short	0x00b8


	//----- nvinfo : EIATTR_SW_WAR
	.align		4
.L_773:
        /*00c4*/ 	.byte	0x04, 0x36
        /*00c6*/ 	.short	(.L_775 - .L_774)
.L_774:
        /*00c8*/ 	.word	0x00000008
.L_775:


//--------------------- .nv.info._Z35group_norm_nhwc_bwd_one_pass_kernelI11Fp16IOFp32WLi256ELi120ELi480EEv26Group_norm_nhwc_bwd_params --------------------------
	.section	.nv.info._Z35group_norm_nhwc_bwd_one_pass_kernelI11Fp16IOFp32WLi256ELi120ELi480EEv26Group_norm_nhwc_bwd_params,"",@"SHT_CUDA_INFO"
	.sectionflags	@""
	.align	4


	//----- nvinfo : EIATTR_CUDA_API_VERSION
	.align		4
        /*0000*/ 	.byte	0x04, 0x37
        /*0002*/ 	.short	(.L_777 - .L_776)
.L_776:
        /*0004*/ 	.word	0x00000082


	//----- nvinfo : EIATTR_KPARAM_INFO
	.align		4
.L_777:
        /*0008*/ 	.byte	0x04, 0x17
        /*000a*/ 	.short	(.L_779 - .L_778)
.L_778:
        /*000c*/ 	.word	0x00000000
        /*0010*/ 	.short	0x0000
        /*0012*/ 	.short	0x0000
        /*0014*/ 	.byte	0x00, 0xf0, 0xe1, 0x02


	//----- nvinfo : EIATTR_SPARSE_MMA_MASK
	.align		4
.L_779:
        /*0018*/ 	.byte	0x03, 0x50
        /*001a*/ 	.short	0x0000


	//----- nvinfo : EIATTR_MAXREG_COUNT
	.align		4
        /*001c*/ 	.byte	0x03, 0x1b
        /*001e*/ 	.short	0x0080


	//----- nvinfo : EIATTR_NUM_BARRIERS
	.align		4
        /*0020*/ 	.byte	0x02, 0x4c
        /*0022*/ 	.byte	0x01
	.zero		1


	//----- nvinfo : EIATTR_MERCURY_ISA_VERSION
	.align		4
        /*0024*/ 	.byte	0x03, 0x5f
        /*0026*/ 	.short	0x0101


	//----- nvinfo : EIATTR_INT_WARP_WIDE_INSTR_OFFSETS
	.align		4
        /*0028*/ 	.byte	0x04, 0x31
        /*002a*/ 	.short	(.L_781 - .L_780)


	//   ....[0]....
.L_780:
        /*002c*/ 	.word	0x00009240


	//   ....[1]....
        /*0030*/ 	.word	0x00009590


	//   ....[2]....
        /*0034*/ 	.word	0x00009630


	//   ....[3]....
        /*0038*/ 	.word	0x000096d0


	//   ....[4]....
        /*003c*/ 	.word	0x00009770


	//   ....[5]....
        /*0040*/ 	.word	0x00009810


	//   ....[6]....
        /*0044*/ 	.word	0x000098b0


	//   ....[7]....
        /*0048*/ 	.word	0x00009950


	//   ....[8]....
        /*004c*/ 	.word	0x000099f0


	//   ....[9]....
        /*0050*/ 	.word	0x00009a90


	//   ....[10]....
        /*0054*/ 	.word	0x00009b30


	//   ....[11]....
        /*0058*/ 	.word	0x00009bd0


	//   ....[12]....
        /*005c*/ 	.word	0x00009c70


	//   ....[13]....
        /*0060*/ 	.word	0x00009d10


	//   ....[14]....
        /*0064*/ 	.word	0x00009db0


	//   ....[15]....
        /*0068*/ 	.word	0x00009e50


	//   ....[16]....
        /*006c*/ 	.word	0x00009ef0


	//   ....[17]....
        /*0070*/ 	.word	0x00009ff0


	//   ....[18]....
        /*0074*/ 	.word	0x0000a090


	//   ....[19]....
        /*0078*/ 	.word	0x0000a130


	//   ....[20]....
        /*007c*/ 	.word	0x0000a1d0


	//   ....[21]....
        /*0080*/ 	.word	0x0000a270


	//   ....[22]....
        /*0084*/ 	.word	0x0000a310


	//   ....[23]....
        /*0088*/ 	.word	0x0000a3b0


	//   ....[24]....
        /*008c*/ 	.word	0x0000a450


	//   ....[25]....
        /*0090*/ 	.word	0x0000a580


	//   ....[26]....
        /*0094*/ 	.word	0x0000a620


	//   ....[27]....
        /*0098*/ 	.word	0x0000a6c0


	//   ....[28]....
        /*009c*/ 	.word	0x0000a760


	//   ....[29]....
        /*00a0*/ 	.word	0x0000a960


	//   ....[30]....
        /*00a4*/ 	.word	0x0000aa20


	//   ....[31]....
        /*00a8*/ 	.word	0x00011400


	//----- nvinfo : EIATTR_COOP_GROUP_MASK_REGIDS
	.align		4
.L_781:
        /*00ac*/ 	.byte	0x04, 0x29
        /*00ae*/ 	.short	(.L_783 - .L_782)


	//   ....[0]....
.L_782:
        /*00b0*/ 	.word	0xffffffff


	//   ....[1]....
        /*00b4*/ 	.word	0xffffffff


	//   ....[2]....
        /*00b8*/ 	.word	0xffffffff


	//   ....[3]....
        /*00bc*/ 	.word	0xffffffff


	//   ....[4]....
        /*00c0*/ 	.word	0xffffffff


	//   ....[5]....
        /*00c4*/ 	.word	0xffffffff


	//   ....[6]....
        /*00c8*/ 	.word	0xffffffff


	//   ....[7]....
        /*00cc*/ 	.word	0xffffffff


	//   ....[8]....
        /*00d0*/ 	.word	0xffffffff


	//   ....[9]....
        /*00d4*/ 	.word	0xffffffff


	//----- nvinfo : EIATTR_COOP_GROUP_INSTR_OFFSETS
	.align		4
.L_783:
        /*00d8*/ 	.byte	0x04, 0x28
        /*00da*/ 	.short	(.L_785 - .L_784)


	//   ....[0]....
.L_784:
        /*00dc*/ 	.word	0x00008830


	//   ....[1]....
        /*00e0*/ 	.word	0x00008870


	//   ....[2]....
        /*00e4*/ 	.word	0x00008900


	//   ....[3]....
        /*00e8*/ 	.word	0x00008920


	//   ....[4]....
        /*00ec*/ 	.word	0x00008950


	//   ....[5]....
        /*00f0*/ 	.word	0x00008970


	//   ....[6]....
        /*00f4*/ 	.word	0x000089a0


	//   ....[7]....
        /*00f8*/ 	.word	0x000089c0


	//   ....[8]....
        /*00fc*/ 	.word	0x000089f0


	//   ....[9]....
        /*0100*/ 	.word	0x00008a10


	//----- nvinfo : EIATTR_EXIT_INSTR_OFFSETS
	.align		4
.L_785:
        /*0104*/ 	.byte	0x04, 0x1c
        /*0106*/ 	.short	(.L_787 - .L_786)


	//   ....[0]....
.L_786:
        /*0108*/ 	.word	0x000114f0


	//   ....[1]....
        /*010c*/ 	.word	0x00011630


	//   ....[2]....
        /*0110*/ 	.word	0x00011880


	//----- nvinfo : EIATTR_MAX_THREADS
	.align		4
.L_787:
        /*0114*/ 	.byte	0x04, 0x05
        /*0116*/ 	.short	(.L_789 - .L_788)
.L_788:
        /*0118*/ 	.word	0x000001e0
        /*011c*/ 	.word	0x00000001
        /*0120*/ 	.word	0x00000001


	//----- nvinfo : EIATTR_CRS_STACK_SIZE
	.align		4
.L_789:
        /*0124*/ 	.byte	0x04, 0x1e
        /*0126*/ 	.short	(.L_791 - .L_790)
.L_790:
        /*0128*/ 	.word	0x00000000


	//----- nvinfo : EIATTR_CBANK_PARAM_SIZE
	.align		4
.L_791:
        /*012c*/ 	.byte	0x03, 0x19
        /*012e*/ 	.short	0x00b8


	//----- nvinfo : EIATTR_PARAM_CBANK
	.align		4
        /*0130*/ 	.byte	0x04, 0x0a
        /*0132*/ 	.short	(.L_793 - .L_792)
	.align		4
.L_792:
        /*0134*/ 	.word	index@(.nv.constant0._Z35group_norm_nhwc_bwd_one_pass_kernelI11Fp16IOFp32WLi256ELi120ELi480EEv26Group_norm_nhwc_bwd_params)
        /*0138*/ 	.short	0x0210
        /*013a*/ 	.short	0x00b8


	//----- nvinfo : EIATTR_SW_WAR
	.align		4
.L_793:
        /*013c*/ 	.byte	0x04, 0x36
        /*013e*/ 	.short	(.L_795 - .L_794)
.L_794:
        /*0140*/ 	.word	0x00000008
.L_795:


//--------------------- .nv.info._Z35group_norm_nhwc_bwd_one_pass_kernelI11Fp16IOFp32WLi512ELi120ELi480EEv26Group_norm_nhwc_bwd_params --------------------------
	.section	.nv.info._Z35group_norm_nhwc_bwd_one_pass_kernelI11Fp16IOFp32WLi512ELi120ELi480EEv26Group_norm_nhwc_bwd_params,"",@"SHT_CUDA_INFO"
	.sectionflags	@""
	.align	4


	//----- nvinfo : EIATTR_CUDA_API_VERSION
	.align		4
        /*0000*/ 	.byte	0x04, 0x37
        /*0002*/ 	.short	(.L_797 - .L_796)
.L_796:
        /*0004*/ 	.word	0x00000082


	//----- nvinfo : EIATTR_KPARAM_INFO
	.align		4
.L_797:
        /*0008*/ 	.byte	0x04, 0x17
        /*000a*/ 	.short	(.L_799 - .L_798)
.L_798:
        /*000c*/ 	.word	0x00000000
        /*0010*/ 	.short	0x0000
        /*0012*/ 	.short	0x0000
        /*0014*/ 	.byte	0x00, 0xf0, 0xe1, 0x02


	//----- nvinfo : EIATTR_SPARSE_MMA_MASK
	.align		4
.L_799:
        /*0018*/ 	.byte	0x03, 0x50
        /*001a*/ 	.short	0x0000


	//----- nvinfo : EIATTR_MAXREG_COUNT
	.align		4
        /*001c*/ 	.byte	0x03, 0x1b
        /*001e*/ 	.short	0x0080


	//----- nvinfo : EIATTR_NUM_BARRIERS
	.align		4
        /*0020*/ 	.byte	0x02, 0x4c
        /*0022*/ 	.byte	0x01
	.zero		1


	//----- nvinfo : EIATTR_ANNOTATIONS
	.align		4
        /*0024*/ 	.byte	0x04, 0x55
        /*0026*/ 	.short	(.L_801 - .L_800)


	//   ....[0]....
.L_800:
        /* <DEDUP_REMOVED lines=261> */


	//----- nvinfo : EIATTR_MERCURY_ISA_VERSION
	.align		4
.L_801:
        /*1068*/ 	.byte	0x03, 0x5f
        /*106a*/ 	.short	0x0101


	//----- nvinfo : EIATTR_INT_WARP_WIDE_INSTR_OFFSETS
	.align		4
        /*106c*/ 	.byte	0x04, 0x31
        /*106e*/ 	.short	(.L_803 - .L_802)


	//   ....[0]....
.L_802:
        /*1070*/ 	.word	0x00016b30


	//   ....[1]....
        /*1074*/ 	.word	0x00018630


	//----- nvinfo : EIATTR_COOP_GROUP_MASK_REGIDS
	.align		4
.L_803:
        /*1078*/ 	.byte	0x04, 0x29
        /*107a*/ 	.short	(.L_805 - .L_804)


	//   ....[0]....
.L_804:
        /*107c*/ 	.word	0xffffffff


	//   ....[1]....
        /*1080*/ 	.word	0xffffffff


	//   ....[2]....
        /*1084*/ 	.word	0xffffffff


	//   ....[3]....
        /*1088*/ 	.word	0xffffffff


	//   ....[4]....
        /*108c*/ 	.word	0xffffffff


	//   ....[5]....
        /*1090*/ 	.word	0xffffffff


	//   ....[6]....
        /*1094*/ 	.word	0xffffffff


	//   ....[7]....
        /*1098*/ 	.word	0xffffffff


	//   ....[8]....
        /*109c*/ 	.word	0xffffffff


	//   ....[9]....
        /*10a0*/ 	.word	0xffffffff


	//----- nvinfo : EIATTR_COOP_GROUP_INSTR_OFFSETS
	.align		4
.L_805:
        /*10a4*/ 	.byte	0x04, 0x28
        /*10a6*/ 	.short	(.L_807 - .L_806)


	//   ....[0]....
.L_806:
        /*10a8*/ 	.word	0x00015950


	//   ....[1]....
        /*10ac*/ 	.word	0x00015960


	//   ....[2]....
        /*10b0*/ 	.word	0x00015b20


	//   ....[3]....
        /*10b4*/ 	.word	0x00015b40


	//   ....[4]....
        /*10b8*/ 	.word	0x00015c40


	//   ....[5]....
        /*10bc*/ 	.word	0x00015c70


	//   ....[6]....
        /*10c0*/ 	.word	0x00015e40


	//   ....[7]....
        /*10c4*/ 	.word	0x00015e80


	//   ....[8]....
        /*10c8*/ 	.word	0x00016030


	//   ....[9]....
        /*10cc*/ 	.word	0x00016070


	//----- nvinfo : EIATTR_EXIT_INSTR_OFFSETS
	.align		4
.L_807:
        /*10d0*/ 	.byte	0x04, 0x1c
        /*10d2*/ 	.short	(.L_809 - .L_808)


	//   ....[0]....
.L_808:
        /*10d4*/ 	.word	0x000186c0


	//   ....[1]....
        /*10d8*/ 	.word	0x00018810


	//   ....[2]....
        /*10dc*/ 	.word	0x00018a90


	//----- nvinfo : EIATTR_MAX_THREADS
	.align		4
.L_809:
        /*10e0*/ 	.byte	0x04, 0x05
        /*10e2*/ 	.short	(.L_811 - .L_810)
.L_810:
        /*10e4*/ 	.word	0x000001e0
        /*10e8*/ 	.word	0x00000001
        /*10ec*/ 	.word	0x00000001


	//----- nvinfo : EIATTR_CRS_STACK_SIZE
	.align		4
.L_811:
        /*10f0*/ 	.byte	0x04, 0x1e
        /*10f2*/ 	.short	(.L_813 - .L_812)
.L_812:
        /*10f4*/ 	.word	0x00000000


	//----- nvinfo : EIATTR_CBANK_PARAM_SIZE
	.align		4
.L_813:
        /*10f8*/ 	.byte	0x03, 0x19
        /*10fa*/ 	.short	0x00b8


	//----- nvinfo : EIATTR_PARAM_CBANK
	.align		4
        /*10fc*/ 	.byte	0x04, 0x0a
        /*10fe*/ 	.short	(.L_815 - .L_814)
	.align		4
.L_814:
        /*1100*/ 	.word	index@(.nv.constant0._Z35group_norm_nhwc_bwd_one_pass_kernelI11Fp16IOFp32WLi512ELi120ELi480EEv26Group_norm_nhwc_bwd_params)
        /*1104*/ 	.short	0x0210
        /*1106*/ 	.short	0x00b8


	//----- nvinfo : EIATTR_SW_WAR
	.align		4
.L_815:
        /*1108*/ 	.byte	0x04, 0x36
        /*110a*/ 	.short	(.L_817 - .L_816)
.L_816:
        /*110c*/ 	.word	0x00000008
.L_817:


//--------------------- .nv.info._Z35group_norm_nhwc_bwd_one_pass_kernelI11Fp16IOBf16WLi64ELi120ELi480EEv26Group_norm_nhwc_bwd_params --------------------------
	.section	.nv.info._Z35group_norm_nhwc_bwd_one_pass_kernelI11Fp16IOBf16WLi64ELi120ELi480EEv26Group_norm_nhwc_bwd_params,"",@"SHT_CUDA_INFO"
	.sectionflags	@""
	.align	4


	//----- nvinfo : EIATTR_CUDA_API_VERSION
	.align		4
        /*0000*/ 	.byte	0x04, 0x37
        /*0002*/ 	.short	(.L_819 - .L_818)
.L_818:
        /*0004*/ 	.word	0x00000082


	//----- nvinfo : EIATTR_KPARAM_INFO
	.align		4
.L_819:
        /*0008*/ 	.byte	0x04, 0x17
        /*000a*/ 	.short	(.L_821 - .L_820)
.L_820:
        /*000c*/ 	.word	0x00000000
        /*0010*/ 	.short	0x0000
        /*0012*/ 	.short	0x0000
        /*0014*/ 	.byte	0x00, 0xf0, 0xe1, 0x02


	//----- nvinfo : EIATTR_SPARSE_MMA_MASK
	.align		4
.L_821:
        /*0018*/ 	.byte	0x03, 0x50
        /*001a*/ 	.short	0x0000


	//----- nvinfo : EIATTR_MAXREG_COUNT
	.align		4
        /*001c*/ 	.byte	0x03, 0x1b
        /*001e*/ 	.short	0x0080


	//----- nvinfo : EIATTR_NUM_BARRIERS
	.align		4
        /*0020*/ 	.byte	0x02, 0x4c
        /*0022*/ 	.byte	0x01
	.zero		1


	//----- nvinfo : EIATTR_MERCURY_ISA_VERSION
	.align		4
        /*0024*/ 	.byte	0x03, 0x5f
        /*0026*/ 	.short	0x0101


	//----- nvinfo : EIATTR_INT_WARP_WIDE_INSTR_OFFSETS
	.align		4
        /*0028*/ 	.byte	0x04, 0x31
        /*002a*/ 	.short	(.L_823 - .L_822)


	//   ....[0]....
.L_822:
        /*002c*/ 	.word	0x00002ff0


	//   ....[1]....
        /*0030*/ 	.word	0x00005d30


	//----- nvinfo : EIATTR_COOP_GROUP_MASK_REGIDS
	.align		4
.L_823:
        /*0034*/ 	.byte	0x04, 0x29
        /*0036*/ 	.short	(.L_825 - .L_824)


	//   ....[0]....
.L_824:
        /*0038*/ 	.word	0xffffffff


	//   ....[1]....
        /*003c*/ 	.word	0xffffffff


	//   ....[2]....
        /*0040*/ 	.word	0xffffffff


	//   ....[3]....
        /*0044*/ 	.word	0xffffffff


	//   ....[4]....
        /*0048*/ 	.word	0xffffffff


	//   ....[5]....
        /*004c*/ 	.word	0xffffffff


	//   ....[6]....
        /*0050*/ 	.word	0xffffffff


	//   ....[7]....
        /*0054*/ 	.word	0xffffffff


	//   ....[8]....
        /*0058*/ 	.word	0xffffffff


	//   ....[9]....
        /*005c*/ 	.word	0xffffffff


	//----- nvinfo : EIATTR_COOP_GROUP_INSTR_OFFSETS
	.align		4
.L_825:
        /*0060*/ 	.byte	0x04, 0x28
        /*0062*/ 	.short	(.L_827 - .L_826)


	//   ....[0]....
.L_826:
        /*0064*/ 	.word	0x00002670


	//   ....[1]....
        /*0068*/ 	.word	0x000026b0


	//   ....[2]....
        /*006c*/ 	.word	0x00002730


	//   ....[3]....
        /*0070*/ 	.word	0x00002750


	//   ....[4]....
        /*0074*/ 	.word	0x00002780


	//   ....[5]....
        /*0078*/ 	.word	0x000027a0


	//   ....[6]....
        /*007c*/ 	.word	0x000027d0


	//   ....[7]....
        /*0080*/ 	.word	0x000027f0


	//   ....[8]....
        /*0084*/ 	.word	0x00002820


	//   ....[9]....
        /*0088*/ 	.word	0x00002840


	//----- nvinfo : EIATTR_EXIT_INSTR_OFFSETS
	.align		4
.L_827:
        /*008c*/ 	.byte	0x04, 0x1c
        /*008e*/ 	.short	(.L_829 - .L_828)


	//   ....[0]....
.L_828:
        /*0090*/ 	.word	0x00005e20


	//   ....[1]....
        /*0094*/ 	.word	0x00005f60


	//   ....[2]....
        /*0098*/ 	.word	0x000061c0


	//----- nvinfo : EIATTR_MAX_THREADS
	.align		4
.L_829:
        /*009c*/ 	.byte	0x04, 0x05
        /*009e*/ 	.short	(.L_831 - .L_830)
.L_830:
        /*00a0*/ 	.word	0x000001e0
        /*00a4*/ 	.word	0x00000001
        /*00a8*/ 	.word	0x00000001


	//----- nvinfo : EIATTR_CRS_STACK_SIZE
	.align		4
.L_831:
        /*00ac*/ 	.byte	0x04, 0x1e
        /*00ae*/ 	.short	(.L_833 - .L_832)
.L_832:
        /*00b0*/ 	.word	0x00000000


	//----- nvinfo : EIATTR_CBANK_PARAM_SIZE
	.align		4
.L_833:
        /*00b4*/ 	.byte	0x03, 0x19
        /*00b6*/ 	.short	0x00b8


	//----- nvinfo : EIATTR_PARAM_CBANK
	.align		4
        /*00b8*/ 	.byte	0x04, 0x0a
        /*00ba*/ 	.short	(.L_835 - .L_834)
	.align		4
.L_834:
        /*00bc*/ 	.word	index@(.nv.constant0._Z35group_norm_nhwc_bwd_one_pass_kernelI11Fp16IOBf16WLi64ELi120ELi480EEv26Group_norm_nhwc_bwd_params)
        /*00c0*/ 	.short	0x0210
        /*00c2*/ 	.short	0x00b8


	//----- nvinfo : EIATTR_SW_WAR
	.align		4
.L_835:
        /*00c4*/ 	.byte	0x04, 0x36
        /*00c6*/ 	.short	(.L_837 - .L_836)
.L_836:
        /*00c8*/ 	.word	0x00000008
.L_837:


//--------------------- .nv.info._Z35group_norm_nhwc_bwd_one_pass_kernelI11Fp16IOBf16WLi128ELi120ELi480EEv26Group_norm_nhwc_bwd_params --------------------------
	.section	.nv.info._Z35group_norm_nhwc_bwd_one_pass_kernelI11Fp16IOBf16WLi128ELi120ELi480EEv26Group_norm_nhwc_bwd_params,"",@"SHT_CUDA_INFO"
	.sectionflags	@""
	.align	4


	//----- nvinfo : EIATTR_CUDA_API_VERSION
	.align		4
        /*0000*/ 	.byte	0x04, 0x37
        /*0002*/ 	.short	(.L_839 - .L_838)
.L_838:
        /*0004*/ 	.word	0x00000082


	//----- nvinfo : EIATTR_KPARAM_INFO
	.align		4
.L_839:
        /*0008*/ 	.byte	0x04, 0x17
        /*000a*/ 	.short	(.L_841 - .L_840)
.L_840:
        /*000c*/ 	.word	0x00000000
        /*0010*/ 	.short	0x0000
        /*0012*/ 	.short	0x0000
        /*0014*/ 	.byte	0x00, 0xf0, 0xe1, 0x02


	//----- nvinfo : EIATTR_SPARSE_MMA_MASK
	.align		4
.L_841:
        /*0018*/ 	.byte	0x03, 0x50
        /*001a*/ 	.short	0x0000


	//----- nvinfo : EIATTR_MAXREG_COUNT
	.align		4
        /*001c*/ 	.byte	0x03, 0x1b
        /*001e*/ 	.short	0x0080


	//----- nvinfo : EIATTR_NUM_BARRIERS
	.align		4
        /*0020*/ 	.byte	0x02, 0x4c
        /*0022*/ 	.byte	0x01
	.zero		1


	//----- nvinfo : EIATTR_MERCURY_ISA_VERSION
	.align		4
        /*0024*/ 	.byte	0x03, 0x5f
        /*0026*/ 	.short	0x0101


	//----- nvinfo : EIATTR_INT_WARP_WIDE_INSTR_OFFSETS
	.align		4
        /*0028*/ 	.byte	0x04, 0x31
        /*002a*/ 	.short	(.L_843 - .L_842)


	//   ....[0]....
.L_842:
        /*002c*/ 	.word	0x00004fc0


	//   ....[1]....
        /*0030*/ 	.word	0x000095e0


	//----- nvinfo : EIATTR_COOP_GROUP_MASK_REGIDS
	.align		4
.L_843:
        /*0034*/ 	.byte	0x04, 0x29
        /*0036*/ 	.short	(.L_845 - .L_844)


	//   ....[0]....
.L_844:
        /*0038*/ 	.word	0xffffffff


	//   ....[1]....
        /*003c*/ 	.word	0xffffffff


	//   ....[2]....
        /*0040*/ 	.word	0xffffffff


	//   ....[3]....
        /*0044*/ 	.word	0xffffffff


	//   ....[4]....
        /*0048*/ 	.word	0xffffffff


	//   ....[5]....
        /*004c*/ 	.word	0xffffffff


	//   ....[6]....
        /*0050*/ 	.word	0xffffffff


	//   ....[7]....
        /*0054*/ 	.word	0xffffffff


	//   ....[8]....
        /*0058*/ 	.word	0xffffffff


	//   ....[9]....
        /*005c*/ 	.word	0xffffffff


	//----- nvinfo : EIATTR_COOP_GROUP_INSTR_OFFSETS
	.align		4
.L_845:
        /*0060*/ 	.byte	0x04, 0x28
        /*0062*/ 	.short	(.L_847 - .L_846)


	//   ....[0]....
.L_846:
        /*0064*/ 	.word	0x00004560


	//   ....[1]....
        /*0068*/ 	.word	0x000045a0


	//   ....[2]....
        /*006c*/ 	.word	0x00004730


	//   ....[3]....
        /*0070*/ 	.word	0x00004770


	//   ....[4]....
        /*0074*/ 	.word	0x000047c0


	//   ....[5]....
        /*0078*/ 	.word	0x000047e0


	//   ....[6]....
        /*007c*/ 	.word	0x00004810


	//   ....[7]....
        /*0080*/ 	.word	0x00004830


	//   ....[8]....
        /*0084*/ 	.word	0x00004860


	//   ....[9]....
        /*0088*/ 	.word	0x00004880


	//----- nvinfo : EIATTR_EXIT_INSTR_OFFSETS
	.align		4
.L_847:
        /*008c*/ 	.byte	0x04, 0x1c
        /*008e*/ 	.short	(.L_849 - .L_848)


	//   ....[0]....
.L_848:
        /*0090*/ 	.word	0x00009670


	//   ....[1]....
        /*0094*/ 	.word	0x000097b0


	//   ....[2]....
        /*0098*/ 	.word	0x00009a10


	//----- nvinfo : EIATTR_MAX_THREADS
	.align		4
.L_849:
        /*009c*/ 	.byte	0x04, 0x05
        /*009e*/ 	.short	(.L_851 - .L_850)
.L_850:
        /*00a0*/ 	.word	0x000001e0
        /*00a4*/ 	.word	0x00000001
        /*00a8*/ 	.word	0x00000001


	//----- nvinfo : EIATTR_CRS_STACK_SIZE
	.align		4
.L_851:
        /*00ac*/ 	.byte	0x04, 0x1e
        /*00ae*/ 	.short	(.L_853 - .L_852)
.L_852:
        /*00b0*/ 	.word	0x00000000


	//----- nvinfo : EIATTR_CBANK_PARAM_SIZE
	.align		4
.L_853:
        /*00b4*/ 	.byte	0x03, 0x19
        /*00b6*/ 	.short	0x00b8


	//----- nvinfo : EIATTR_PARAM_CBANK
	.align		4
        /*00b8*/ 	.byte	0x04, 0x0a
        /*00ba*/ 	.short	(.L_855 - .L_854)
	.align		4
.L_854:
        /*00bc*/ 	.word	index@(.nv.constant0._Z35group_norm_nhwc_bwd_one_pass_kernelI11Fp16IOBf16WLi128ELi120ELi480EEv26Group_norm_nhwc_bwd_params)
        /*00c0*/ 	.short	0x0210
        /*00c2*/ 	.short	0x00b8


	//----- nvinfo : EIATTR_SW_WAR
	.align		4
.L_855:
        /*00c4*/ 	.byte	0x04, 0x36
        /*00c6*/ 	.short	(.L_857 - .L_856)
.L_856:
        /*00c8*/ 	.word	0x00000008
.L_857:


//--------------------- .nv.info._Z35group_norm_nhwc_bwd_one_pass_kernelI11Fp16IOBf16WLi256ELi120ELi480EEv26Group_norm_nhwc_bwd_params --------------------------
	.section	.nv.info._Z35group_norm_nhwc_bwd_one_pass_kernelI11Fp16IOBf16WLi256ELi120ELi480EEv26Group_norm_nhwc_bwd_params,"",@"SHT_CUDA_INFO"
	.sectionflags	@""
	.align	4


	//----- nvinfo : EIATTR_CUDA_API_VERSION
	.align		4
        /*0000*/ 	.byte	0x04, 0x37
        /*0002*/ 	.short	(.L_859 - .L_858)
.L_858:
        /*0004*/ 	.word	0x00000082


	//----- nvinfo : EIATTR_KPARAM_INFO
	.align		4
.L_859:
        /*0008*/ 	.byte	0x04, 0x17
        /*000a*/ 	.short	(.L_861 - .L_860)
.L_860:
        /*000c*/ 	.word	0x00000000
        /*0010*/ 	.short	0x0000
        /*0012*/ 	.short	0x0000
        /*0014*/ 	.byte	0x00, 0xf0, 0xe1, 0x02


	//----- nvinfo : EIATTR_SPARSE_MMA_MASK
	.align		4
.L_861:
        /*0018*/ 	.byte	0x03, 0x50
        /*001a*/ 	.short	0x0000


	//----- nvinfo : EIATTR_MAXREG_COUNT
	.align		4
        /*001c*/ 	.byte	0x03, 0x1b
        /*001e*/ 	.short	0x0080


	//----- nvinfo : EIATTR_NUM_BARRIERS
	.align		4
        /*0020*/ 	.byte	0x02, 0x4c
        /*0022*/ 	.byte	0x01
	.zero		1


	//----- nvinfo : EIATTR_MERCURY_ISA_VERSION
	.align		4
        /*0024*/ 	.byte	0x03, 0x5f
        /*0026*/ 	.short	0x0101


	//----- nvinfo : EIATTR_INT_WARP_WIDE_INSTR_OFFSETS
	.align		4
        /*0028*/ 	.byte	0x04, 0x31
        /*002a*/ 	.short	(.L_863 - .L_862)


	//   ....[0]....
.L_862:
        /*002c*/ 	.word	0x000092a0


	//   ....[1]....
        /*0030*/ 	.word	0x000095f0


	//   ....[2]....
        /*0034*/ 	.word	0x00009690


	//   ....[3]....
        /*0038*/ 	.word	0x00009730


	//   ....[4]....
        /*003c*/ 	.word	0x000097d0


	//   ....[5]....
        /*0040*/ 	.word	0x00009870


	//   ....[6]....
        /*0044*/ 	.word	0x00009910


	//   ....[7]....
        /*0048*/ 	.word	0x000099b0


	//   ....[8]....
        /*004c*/ 	.word	0x00009a50


	//   ....[9]....
        /*0050*/ 	.word	0x00009af0


	//   ....[10]....
        /*0054*/ 	.word	0x00009b90


	//   ....[11]....
        /*0058*/ 	.word	0x00009c30


	//   ....[12]....
        /*005c*/ 	.word	0x00009cd0


	//   ....[13]....
        /*0060*/ 	.word	0x00009d70


	//   ....[14]....
        /*0064*/ 	.word	0x00009e10


	//   ....[15]....
        /*0068*/ 	.word	0x00009eb0


	//   ....[16]....
        /*006c*/ 	.word	0x00009f50


	//   ....[17]....
        /*0070*/ 	.word	0x0000a050


	//   ....[18]....
        /*0074*/ 	.word	0x0000a0f0


	//   ....[19]....
        /*0078*/ 	.word	0x0000a190


	//   ....[20]....
        /*007c*/ 	.word	0x0000a230


	//   ....[21]....
        /*0080*/ 	.word	0x0000a2d0


	//   ....[22]....
        /*0084*/ 	.word	0x0000a370


	//   ....[23]....
        /*0088*/ 	.word	0x0000a410


	//   ....[24]....
        /*008c*/ 	.word	0x0000a4b0


	//   ....[25]....
        /*0090*/ 	.word	0x0000a5e0


	//   ....[26]....
        /*0094*/ 	.word	0x0000a680


	//   ....[27]....
        /*0098*/ 	.word	0x0000a720


	//   ....[28]....
        /*009c*/ 	.word	0x0000a7c0


	//   ....[29]....
        /*00a0*/ 	.word	0x0000a9c0


	//   ....[30]....
        /*00a4*/ 	.word	0x0000aa80


	//   ....[31]....
        /*00a8*/ 	.word	0x00011460


	//----- nvinfo : EIATTR_COOP_GROUP_MASK_REGIDS
	.align		4
.L_863:
        /*00ac*/ 	.byte	0x04, 0x29
        /*00ae*/ 	.short	(.L_865 - .L_864)


	//   ....[0]....
.L_864:
        /*00b0*/ 	.word	0xffffffff


	//   ....[1]....
        /*00b4*/ 	.word	0xffffffff


	//   ....[2]....
        /*00b8*/ 	.word	0xffffffff


	//   ....[3]....
        /*00bc*/ 	.word	0xffffffff


	//   ....[4]....
        /*00c0*/ 	.word	0xffffffff


	//   ....[5]....
        /*00c4*/ 	.word	0xffffffff


	//   ....[6]....
        /*00c8*/ 	.word	0xffffffff


	//   ....[7]....
        /*00cc*/ 	.word	0xffffffff


	//   ....[8]....
        /*00d0*/ 	.word	0xffffffff


	//   ....[9]....
        /*00d4*/ 	.word	0xffffffff


	//----- nvinfo : EIATTR_COOP_GROUP_INSTR_OFFSETS
	.align		4
.L_865:
        /*00d8*/ 	.byte	0x04, 0x28
        /*00da*/ 	.short	(.L_867 - .L_866)


	//   ....[0]....
.L_866:
        /*00dc*/ 	.word	0x00008890


	//   ....[1]....
        /*00e0*/ 	.word	0x000088d0


	//   ....[2]....
        /*00e4*/ 	.word	0x00008960


	//   ....[3]....
        /*00e8*/ 	.word	0x00008980


	//   ....[4]....
        /*00ec*/ 	.word	0x000089b0


	//   ....[5]....
        /*00f0*/ 	.word	0x000089d0


	//   ....[6]....
        /*00f4*/ 	.word	0x00008a00


	//   ....[7]....
        /*00f8*/ 	.word	0x00008a20


	//   ....[8]....
        /*00fc*/ 	.word	0x00008a50


	//   ....[9]....
        /*0100*/ 	.word	0x00008a70


	//----- nvinfo : EIATTR_EXIT_INSTR_OFFSETS
	.align		4
.L_867:
        /*0104*/ 	.byte	0x04, 0x1c
        /*0106*/ 	.short	(.L_869 - .L_868)


	//   ....[0]....
.L_868:
        /*0108*/ 	.word	0x00011550


	//   ....[1]....
        /*010c*/ 	.word	0x00011690


	//   ....[2]....
        /*0110*/ 	.word	0x00011900


	//----- nvinfo : EIATTR_MAX_THREADS
	.align		4
.L_869:
        /*0114*/ 	.byte	0x04, 0x05
        /*0116*/ 	.short	(.L_871 - .L_870)
.L_870:
        /*0118*/ 	.word	0x000001e0
        /*011c*/ 	.word	0x00000001
        /*0120*/ 	.word	0x00000001


	//----- nvinfo : EIATTR_CRS_STACK_SIZE
	.align		4
.L_871:
        /*0124*/ 	.byte	0x04, 0x1e
        /*0126*/ 	.short	(.L_873 - .L_872)
.L_872:
        /*0128*/ 	.word	0x00000000


	//----- nvinfo : EIATTR_CBANK_PARAM_SIZE
	.align		4
.L_873:
        /*012c*/ 	.byte	0x03, 0x19
        /*012e*/ 	.short	0x00b8


	//----- nvinfo : EIATTR_PARAM_CBANK
	.align		4
        /*0130*/ 	.byte	0x04, 0x0a
        /*0132*/ 	.short	(.L_875 - .L_874)
	.align		4
.L_874:
        /*0134*/ 	.word	index@(.nv.constant0._Z35group_norm_nhwc_bwd_one_pass_kernelI11Fp16IOBf16WLi256ELi120ELi480EEv26Group_norm_nhwc_bwd_params)
        /*0138*/ 	.short	0x0210
        /*013a*/ 	.short	0x00b8


	//----- nvinfo : EIATTR_SW_WAR
	.align		4
.L_875:
        /*013c*/ 	.byte	0x04, 0x36
        /*013e*/ 	.short	(.L_877 - .L_876)
.L_876:
        /*0140*/ 	.word	0x00000008
.L_877:


//--------------------- .nv.info._Z35group_norm_nhwc_bwd_one_pass_kernelI11Fp16IOBf16WLi512ELi120ELi480EEv26Group_norm_nhwc_bwd_params --------------------------
	.section	.nv.info._Z35group_norm_nhwc_bwd_one_pass_kernelI11Fp16IOBf16WLi512ELi120ELi480EEv26Group_norm_nhwc_bwd_params,"",@"SHT_CUDA_INFO"
	.sectionflags	@""
	.align	4


	//----- nvinfo : EIATTR_CUDA_API_VERSION
	.align		4
        /*0000*/ 	.byte	0x04, 0x37
        /*0002*/ 	.short	(.L_879 - .L_878)
.L_878:
        /*0004*/ 	.word	0x00000082


	//----- nvinfo : EIATTR_KPARAM_INFO
	.align		4
.L_879:
        /*0008*/ 	.byte	0x04, 0x17
        /*000a*/ 	.short	(.L_881 - .L_880)
.L_880:
        /*000c*/ 	.word	0x00000000
        /*0010*/ 	.short	0x0000
        /*0012*/ 	.short	0x0000
        /*0014*/ 	.byte	0x00, 0xf0, 0xe1, 0x02


	//----- nvinfo : EIATTR_SPARSE_MMA_MASK
	.align		4
.L_881:
        /*0018*/ 	.byte	0x03, 0x50
        /*001a*/ 	.short	0x0000


	//----- nvinfo : EIATTR_MAXREG_COUNT
	.align		4
        /*001c*/ 	.byte	0x03, 0x1b
        /*001e*/ 	.short	0x0080


	//----- nvinfo : EIATTR_NUM_BARRIERS
	.align		4
        /*0020*/ 	.byte	0x02, 0x4c
        /*0022*/ 	.byte	0x01
	.zero		1


	//----- nvinfo : EIATTR_ANNOTATIONS
	.align		4
        /*0024*/ 	.byte	0x04, 0x55
        /*0026*/ 	.short	(.L_883 - .L_882)


	//   ....[0]....
.L_882:
        /* <DEDUP_REMOVED lines=262> */


	//----- nvinfo : EIATTR_MERCURY_ISA_VERSION
	.align		4
.L_883:
        /*1078*/ 	.byte	0x03, 0x5f
        /*107a*/ 	.short	0x0101


	//----- nvinfo : EIATTR_INT_WARP_WIDE_INSTR_OFFSETS
	.align		4
        /*107c*/ 	.byte	0x04, 0x31
        /*107e*/ 	.short	(.L_885 - .L_884)


	//   ....[0]....
.L_884:
        /*1080*/ 	.word	0x00016c30


	//   ....[1]....
        /*1084*/ 	.word	0x00018730


	//----- nvinfo : EIATTR_COOP_GROUP_MASK_REGIDS
	.align		4
.L_885:
        /*1088*/ 	.byte	0x04, 0x29
        /*108a*/ 	.short	(.L_887 - .L_886)


	//   ....[0]....
.L_886:
        /*108c*/ 	.word	0xffffffff


	//   ....[1]....
        /*1090*/ 	.word	0xffffffff


	//   ....[2]....
        /*1094*/ 	.word	0xffffffff


	//   ....[3]....
        /*1098*/ 	.word	0xffffffff


	//   ....[4]....
        /*109c*/ 	.word	0xffffffff


	//   ....[5]....
        /*10a0*/ 	.word	0xffffffff


	//   ....[6]....
        /*10a4*/ 	.word	0xffffffff


	//   ....[7]....
        /*10a8*/ 	.word	0xffffffff


	//   ....[8]....
        /*10ac*/ 	.word	0xffffffff


	//   ....[9]....
        /*10b0*/ 	.word	0xffffffff


	//----- nvinfo : EIATTR_COOP_GROUP_INSTR_OFFSETS
	.align		4
.L_887:
        /*10b4*/ 	.byte	0x04, 0x28
        /*10b6*/ 	.short	(.L_889 - .L_888)


	//   ....[0]....
.L_888:
        /*10b8*/ 	.word	0x00015a30


	//   ....[1]....
        /*10bc*/ 	.word	0x00015a40


	//   ....[2]....
        /*10c0*/ 	.word	0x00015c30


	//   ....[3]....
        /*10c4*/ 	.word	0x00015c40


	//   ....[4]....
        /*10c8*/ 	.word	0x00015d20


	//   ....[5]....
        /*10cc*/ 	.word	0x00015d50


	//   ....[6]....
        /*10d0*/ 	.word	0x00015f30


	//   ....[7]....
        /*10d4*/ 	.word	0x00015f60


	//   ....[8]....
        /*10d8*/ 	.word	0x00016120


	//   ....[9]....
        /*10dc*/ 	.word	0x00016150


	//----- nvinfo : EIATTR_EXIT_INSTR_OFFSETS
	.align		4
.L_889:
        /*10e0*/ 	.byte	0x04, 0x1c
        /*10e2*/ 	.short	(.L_891 - .L_890)


	//   ....[0]....
.L_890:
        /*10e4*/ 	.word	0x000187c0


	//   ....[1]....
        /*10e8*/ 	.word	0x00018910


	//   ....[2]....
        /*10ec*/ 	.word	0x00018bb0


	//----- nvinfo : EIATTR_MAX_THREADS
	.align		4
.L_891:
        /*10f0*/ 	.byte	0x04, 0x05
        /*10f2*/ 	.short	(.L_893 - .L_892)
.L_892:
        /*10f4*/ 	.word	0x000001e0
        /*10f8*/ 	.word	0x00000001
        /*10fc*/ 	.word	0x00000001


	//----- nvinfo : EIATTR_CRS_STACK_SIZE
	.align		4
.L_893:
        /*1100*/ 	.byte	0x04, 0x1e
        /*1102*/ 	.short	(.L_895 - .L_894)
.L_894:
        /*1104*/ 	.word	0x00000000


	//----- nvinfo : EIATTR_CBANK_PARAM_SIZE
	.align		4
.L_895:
        /*1108*/ 	.byte	0x03, 0x19
        /*110a*/ 	.short	0x00b8


	//----- nvinfo : EIATTR_PARAM_CBANK
	.align		4
        /*110c*/ 	.byte	0x04, 0x0a
        /*110e*/ 	.short	(.L_897 - .L_896)
	.align		4
.L_896:
        /*1110*/ 	.word	index@(.nv.constant0._Z35group_norm_nhwc_bwd_one_pass_kernelI11Fp16IOBf16WLi512ELi120ELi480EEv26Group_norm_nhwc_bwd_params)
        /*1114*/ 	.short	0x0210
        /*1116*/ 	.short	0x00b8


	//----- nvinfo : EIATTR_SW_WAR
	.align		4
.L_897:
        /*1118*/ 	.byte	0x04, 0x36
        /*111a*/ 	.short	(.L_899 - .L_898)
.L_898:
        /*111c*/ 	.word	0x00000008
.L_899:


//--------------------- .nv.info._Z35group_norm_nhwc_bwd_one_pass_kernelI11Fp16IOFp16WLi64ELi120ELi480EEv26Group_norm_nhwc_bwd_params --------------------------
	.section	.nv.info._Z35group_norm_nhwc_bwd_one_pass_kernelI11Fp16IOFp16WLi64ELi120ELi480EEv26Group_norm_nhwc_bwd_params,"",@"SHT_CUDA_INFO"
	.sectionflags	@""
	.align	4


	//----- nvinfo : EIATTR_CUDA_API_VERSION
	.align		4
        /*0000*/ 	.byte	0x04, 0x37
        /*0002*/ 	.short	(.L_901 - .L_900)
.L_900:
        /*0004*/ 	.word	0x00000082


	//----- nvinfo : EIATTR_KPARAM_INFO
	.align		4
.L_901:
        /*0008*/ 	.byte	0x04, 0x17
        /*000a*/ 	.short	(.L_903 - .L_902)
.L_902:
        /*000c*/ 	.word	0x00000000
        /*0010*/ 	.short	0x0000
        /*0012*/ 	.short	0x0000
        /*0014*/ 	.byte	0x00, 0xf0, 0xe1, 0x02


	//----- nvinfo : EIATTR_SPARSE_MMA_MASK
	.align		4
.L_903:
        /*0018*/ 	.byte	0x03, 0x50
        /*001a*/ 	.short	0x0000


	//----- nvinfo : EIATTR_MAXREG_COUNT
	.align		4
        /*001c*/ 	.byte	0x03, 0x1b
        /*001e*/ 	.short	0x0080


	//----- nvinfo : EIATTR_NUM_BARRIERS
	.align		4
        /*0020*/ 	.byte	0x02, 0x4c
        /*0022*/ 	.byte	0x01
	.zero		1


	//----- nvinfo : EIATTR_MERCURY_ISA_VERSION
	.align		4
        /*0024*/ 	.byte	0x03, 0x5f
        /*0026*/ 	.short	0x0101


	//----- nvinfo : EIATTR_INT_WARP_WIDE_INSTR_OFFSETS
	.align		4
        /*0028*/ 	.byte	0x04, 0x31
        /*002a*/ 	.short	(.L_905 - .L_904)


	//   ....[0]....
.L_904:
        /*002c*/ 	.word	0x00002ff0


	//   ....[1]....
        /*0030*/ 	.word	0x00005d30


	//----- nvinfo : EIATTR_COOP_GROUP_MASK_REGIDS
	.align		4
.L_905:
        /*0034*/ 	.byte	0x04, 0x29
        /*0036*/ 	.short	(.L_907 - .L_906)


	//   ....[0]....
.L_906:
        /*0038*/ 	.word	0xffffffff


	//   ....[1]....
        /*003c*/ 	.word	0xffffffff


	//   ....[2]....
        /*0040*/ 	.word	0xffffffff


	//   ....[3]....
        /*0044*/ 	.word	0xffffffff


	//   ....[4]....
        /*0048*/ 	.word	0xffffffff


	//   ....[5]....
        /*004c*/ 	.word	0xffffffff


	//   ....[6]....
        /*0050*/ 	.word	0xffffffff


	//   ....[7]....
        /*0054*/ 	.word	0xffffffff


	//   ....[8]....
        /*0058*/ 	.word	0xffffffff


	//   ....[9]....
        /*005c*/ 	.word	0xffffffff


	//----- nvinfo : EIATTR_COOP_GROUP_INSTR_OFFSETS
	.align		4
.L_907:
        /*0060*/ 	.byte	0x04, 0x28
        /*0062*/ 	.short	(.L_909 - .L_908)


	//   ....[0]....
.L_908:
        /*0064*/ 	.word	0x00002670


	//   ....[1]....
        /*0068*/ 	.word	0x000026b0


	//   ....[2]....
        /*006c*/ 	.word	0x00002730


	//   ....[3]....
        /*0070*/ 	.word	0x00002750


	//   ....[4]....
        /*0074*/ 	.word	0x00002780


	//   ....[5]....
        /*0078*/ 	.word	0x000027a0


	//   ....[6]....
        /*007c*/ 	.word	0x000027d0


	//   ....[7]....
        /*0080*/ 	.word	0x000027f0


	//   ....[8]....
        /*0084*/ 	.word	0x00002820


	//   ....[9]....
        /*0088*/ 	.word	0x00002840


	//----- nvinfo : EIATTR_EXIT_INSTR_OFFSETS
	.align		4
.L_909:
        /*008c*/ 	.byte	0x04, 0x1c
        /*008e*/ 	.short	(.L_911 - .L_910)


	//   ....[0]....
.L_910:
        /*0090*/ 	.word	0x00005e20


	//   ....[1]....
        /*0094*/ 	.word	0x00005f60


	//   ....[2]....
        /*0098*/ 	.word	0x000061c0


	//----- nvinfo : EIATTR_MAX_THREADS
	.align		4
.L_911:
        /*009c*/ 	.byte	0x04, 0x05
        /*009e*/ 	.short	(.L_913 - .L_912)
.L_912:
        /*00a0*/ 	.word	0x000001e0
        /*00a4*/ 	.word	0x00000001
        /*00a8*/ 	.word	0x00000001


	//----- nvinfo : EIATTR_CRS_STACK_SIZE
	.align		4
.L_913:
        /*00ac*/ 	.byte	0x04, 0x1e
        /*00ae*/ 	.short	(.L_915 - .L_914)
.L_914:
        /*00b0*/ 	.word	0x00000000


	//----- nvinfo : EIATTR_CBANK_PARAM_SIZE
	.align		4
.L_915:
        /*00b4*/ 	.byte	0x03, 0x19
        /*00b6*/ 	.short	0x00b8


	//----- nvinfo : EIATTR_PARAM_CBANK
	.align		4
        /*00b8*/ 	.byte	0x04, 0x0a
        /*00ba*/ 	.short	(.L_917 - .L_916)
	.align		4
.L_916:
        /*00bc*/ 	.word	index@(.nv.constant0._Z35group_norm_nhwc_bwd_one_pass_kernelI11Fp16IOFp16WLi64ELi120ELi480EEv26Group_norm_nhwc_bwd_params)
        /*00c0*/ 	.short	0x0210
        /*00c2*/ 	.short	0x00b8


	//----- nvinfo : EIATTR_SW_WAR
	.align		4
.L_917:
        /*00c4*/ 	.byte	0x04, 0x36
        /*00c6*/ 	.short	(.L_919 - .L_918)
.L_918:
        /*00c8*/ 	.word	0x00000008
.L_919:


//--------------------- .nv.info._Z35group_norm_nhwc_bwd_one_pass_kernelI11Fp16IOFp16WLi128ELi120ELi480EEv26Group_norm_nhwc_bwd_params --------------------------
	.section	.nv.info._Z35group_norm_nhwc_bwd_one_pass_kernelI11Fp16IOFp16WLi128ELi120ELi480EEv26Group_norm_nhwc_bwd_params,"",@"SHT_CUDA_INFO"
	.sectionflags	@""
	.align	4


	//----- nvinfo : EIATTR_CUDA_API_VERSION
	.align		4
        /*0000*/ 	.byte	0x04, 0x37
        /*0002*/ 	.short	(.L_921 - .L_920)
.L_920:
        /*0004*/ 	.word	0x00000082


	//----- nvinfo : EIATTR_KPARAM_INFO
	.align		4
.L_921:
        /*0008*/ 	.byte	0x04, 0x17
        /*000a*/ 	.short	(.L_923 - .L_922)
.L_922:
        /*000c*/ 	.word	0x00000000
        /*0010*/ 	.short	0x0000
        /*0012*/ 	.short	0x0000
        /*0014*/ 	.byte	0x00, 0xf0, 0xe1, 0x02


	//----- nvinfo : EIATTR_SPARSE_MMA_MASK
	.align		4
.L_923:
        /*0018*/ 	.byte	0x03, 0x50
        /*001a*/ 	.short	0x0000


	//----- nvinfo : EIATTR_MAXREG_COUNT
	.align		4
        /*001c*/ 	.byte	0x03, 0x1b
        /*001e*/ 	.short	0x0080


	//----- nvinfo : EIATTR_NUM_BARRIERS
	.align		4
        /*0020*/ 	.byte	0x02, 0x4c
        /*0022*/ 	.byte	0x01
	.zero		1


	//----- nvinfo : EIATTR_MERCURY_ISA_VERSION
	.align		4
        /*0024*/ 	.byte	0x03, 0x5f
        /*0026*/ 	.short	0x0101


	//----- nvinfo : EIATTR_INT_WARP_WIDE_INSTR_OFFSETS
	.align		4
        /*0028*/ 	.byte	0x04, 0x31
        /*002a*/ 	.short	(.L_925 - .L_924)


	//   ....[0]....
.L_924:
        /*002c*/ 	.word	0x00004fc0


	//   ....[1]....
        /*0030*/ 	.word	0x000095e0


	//----- nvinfo : EIATTR_COOP_GROUP_MASK_REGIDS
	.align		4
.L_925:
        /*0034*/ 	.byte	0x04, 0x29
        /*0036*/ 	.short	(.L_927 - .L_926)


	//   ....[0]....
.L_926:
        /*0038*/ 	.word	0xffffffff


	//   ....[1]....
        /*003c*/ 	.word	0xffffffff


	//   ....[2]....
        /*0040*/ 	.word	0xffffffff


	//   ....[3]....
        /*0044*/ 	.word	0xffffffff


	//   ....[4]....
        /*0048*/ 	.word	0xffffffff


	//   ....[5]....
        /*004c*/ 	.word	0xffffffff


	//   ....[6]....
        /*0050*/ 	.word	0xffffffff


	//   ....[7]....
        /*0054*/ 	.word	0xffffffff


	//   ....[8]....
        /*0058*/ 	.word	0xffffffff


	//   ....[9]....
        /*005c*/ 	.word	0xffffffff


	//----- nvinfo : EIATTR_COOP_GROUP_INSTR_OFFSETS
	.align		4
.L_927:
        /*0060*/ 	.byte	0x04, 0x28
        /*0062*/ 	.short	(.L_929 - .L_928)


	//   ....[0]....
.L_928:
        /*0064*/ 	.word	0x00004560


	//   ....[1]....
        /*0068*/ 	.word	0x000045a0


	//   ....[2]....
        /*006c*/ 	.word	0x00004730


	//   ....[3]....
        /*0070*/ 	.word	0x00004770


	//   ....[4]....
        /*0074*/ 	.word	0x000047c0


	//   ....[5]....
        /*0078*/ 	.word	0x000047e0


	//   ....[6]....
        /*007c*/ 	.word	0x00004810


	//   ....[7]....
        /*0080*/ 	.word	0x00004830


	//   ....[8]....
        /*0084*/ 	.word	0x00004860


	//   ....[9]....
        /*0088*/ 	.word	0x00004880


	//----- nvinfo : EIATTR_EXIT_INSTR_OFFSETS
	.align		4
.L_929:
        /*008c*/ 	.byte	0x04, 0x1c
        /*008e*/ 	.short	(.L_931 - .L_930)


	//   ....[0]....
.L_930:
        /*0090*/ 	.word	0x00009670


	//   ....[1]....
        /*0094*/ 	.word	0x000097b0


	//   ....[2]....
        /*0098*/ 	.word	0x00009a10


	//----- nvinfo : EIATTR_MAX_THREADS
	.align		4
.L_931:
        /*009c*/ 	.byte	0x04, 0x05
        /*009e*/ 	.short	(.L_933 - .L_932)
.L_932:
        /*00a0*/ 	.word	0x000001e0
        /*00a4*/ 	.word	0x00000001
        /*00a8*/ 	.word	0x00000001


	//----- nvinfo : EIATTR_CRS_STACK_SIZE
	.align		4
.L_933:
        /*00ac*/ 	.byte	0x04, 0x1e
        /*00ae*/ 	.short	(.L_935 - .L_934)
.L_934:
        /*00b0*/ 	.word	0x00000000


	//----- nvinfo : EIATTR_CBANK_PARAM_SIZE
	.align		4
.L_935:
        /*00b4*/ 	.byte	0x03, 0x19
        /*00b6*/ 	.short	0x00b8


	//----- nvinfo : EIATTR_PARAM_CBANK
	.align		4
        /*00b8*/ 	.byte	0x04, 0x0a
        /*00ba*/ 	.short	(.L_937 - .L_936)
	.align		4
.L_936:
        /*00bc*/ 	.word	index@(.nv.constant0._Z35group_norm_nhwc_bwd_one_pass_kernelI11Fp16IOFp16WLi128ELi120ELi480EEv26Group_norm_nhwc_bwd_params)
        /*00c0*/ 	.short	0x0210
        /*00c2*/ 	.short	0x00b8


	//----- nvinfo : EIATTR_SW_WAR
	.align		4
.L_937:
        /*00c4*/ 	.byte	0x04, 0x36
        /*00c6*/ 	.short	(.L_939 - .L_938)
.L_938:
        /*00c8*/ 	.word	0x00000008
.L_939:


//--------------------- .nv.info._Z35group_norm_nhwc_bwd_one_pass_kernelI11Fp16IOFp16WLi256ELi120ELi480EEv26Group_norm_nhwc_bwd_params --------------------------
	.section	.nv.info._Z35group_norm_nhwc_bwd_one_pass_kernelI11Fp16IOFp16WLi256ELi120ELi480EEv26Group_norm_nhwc_bwd_params,"",@"SHT_CUDA_INFO"
	.sectionflags	@""
	.align	4


	//----- nvinfo : EIATTR_CUDA_API_VERSION
	.align		4
        /*0000*/ 	.byte	0x04, 0x37
        /*0002*/ 	.short	(.L_941 - .L_940)
.L_940:
        /*0004*/ 	.word	0x00000082


	//----- nvinfo : EIATTR_KPARAM_INFO
	.align		4
.L_941:
        /*0008*/ 	.byte	0x04, 0x17
        /*000a*/ 	.short	(.L_943 - .L_942)
.L_942:
        /*000c*/ 	.word	0x00000000
        /*0010*/ 	.short	0x0000
        /*0012*/ 	.short	0x0000
        /*0014*/ 	.byte	0x00, 0xf0, 0xe1, 0x02


	//----- nvinfo : EIATTR_SPARSE_MMA_MASK
	.align		4
.L_943:
        /*0018*/ 	.byte	0x03, 0x50
        /*001a*/ 	.short	0x0000


	//----- nvinfo : EIATTR_MAXREG_COUNT
	.align		4
        /*001c*/ 	.byte	0x03, 0x1b
        /*001e*/ 	.short	0x0080


	//----- nvinfo : EIATTR_NUM_BARRIERS
	.align		4
        /*0020*/ 	.byte	0x02, 0x4c
        /*0022*/ 	.byte	0x01
	.zero		1


	//----- nvinfo : EIATTR_MERCURY_ISA_VERSION
	.align		4
        /*0024*/ 	.byte	0x03, 0x5f
        /*0026*/ 	.short	0x0101


	//----- nvinfo : EIATTR_INT_WARP_WIDE_INSTR_OFFSETS
	.align		4
        /*0028*/ 	.byte	0x04, 0x31
        /*002a*/ 	.short	(.L_945 - .L_944)


	//   ....[0]....
.L_944:
        /*002c*/ 	.word	0x000092a0


	//   ....[1]....
        /*0030*/ 	.word	0x000095f0


	//   ....[2]....
        /*0034*/ 	.word	0x00009690


	//   ....[3]....
        /*0038*/ 	.word	0x00009730


	//   ....[4]....
        /*003c*/ 	.word	0x000097d0


	//   ....[5]....
        /*0040*/ 	.word	0x00009870


	//   ....[6]....
        /*0044*/ 	.word	0x00009910


	//   ....[7]....
        /*0048*/ 	.word	0x000099b0


	//   ....[8]....
        /*004c*/ 	.word	0x00009a50


	//   ....[9]....
        /*0050*/ 	.word	0x00009af0


	//   ....[10]....
        /*0054*/ 	.word	0x00009b90


	//   ....[11]....
        /*0058*/ 	.word	0x00009c30


	//   ....[12]....
        /*005c*/ 	.word	0x00009cd0


	//   ....[13]....
        /*0060*/ 	.word	0x00009d70


	//   ....[14]....
        /*0064*/ 	.word	0x00009e10


	//   ....[15]....
        /*0068*/ 	.word	0x00009eb0


	//   ....[16]....
        /*006c*/ 	.word	0x00009f50


	//   ....[17]....
        /*0070*/ 	.word	0x0000a050


	//   ....[18]....
        /*0074*/ 	.word	0x0000a0f0


	//   ....[19]....
        /*0078*/ 	.word	0x0000a190


	//   ....[20]....
        /*007c*/ 	.word	0x0000a230


	//   ....[21]....
        /*0080*/ 	.word	0x0000a2d0


	//   ....[22]....
        /*0084*/ 	.word	0x0000a370


	//   ....[23]....
        /*0088*/ 	.word	0x0000a410


	//   ....[24]....
        /*008c*/ 	.word	0x0000a4b0


	//   ....[25]....
        /*0090*/ 	.word	0x0000a5e0


	//   ....[26]....
        /*0094*/ 	.word	0x0000a680


	//   ....[27]....
        /*0098*/ 	.word	0x0000a720


	//   ....[28]....
        /*009c*/ 	.word	0x0000a7c0


	//   ....[29]....
        /*00a0*/ 	.word	0x0000a9c0


	//   ....[30]....
        /*00a4*/ 	.word	0x0000aa80


	//   ....[31]....
        /*00a8*/ 	.word	0x00011460


	//----- nvinfo : EIATTR_COOP_GROUP_MASK_REGIDS
	.align		4
.L_945:
        /*00ac*/ 	.byte	0x04, 0x29
        /*00ae*/ 	.short	(.L_947 - .L_946)


	//   ....[0]....
.L_946:
        /*00b0*/ 	.word	0xffffffff


	//   ....[1]....
        /*00b4*/ 	.word	0xffffffff


	//   ....[2]....
        /*00b8*/ 	.word	0xffffffff


	//   ....[3]....
        /*00bc*/ 	.word	0xffffffff


	//   ....[4]....
        /*00c0*/ 	.word	0xffffffff


	//   ....[5]....
        /*00c4*/ 	.word	0xffffffff


	//   ....[6]....
        /*00c8*/ 	.word	0xffffffff


	//   ....[7]....
        /*00cc*/ 	.word	0xffffffff


	//   ....[8]....
        /*00d0*/ 	.word	0xffffffff


	//   ....[9]....
        /*00d4*/ 	.word	0xffffffff


	//----- nvinfo : EIATTR_COOP_GROUP_INSTR_OFFSETS
	.align		4
.L_947:
        /*00d8*/ 	.byte	0x04, 0x28
        /*00da*/ 	.short	(.L_949 - .L_948)


	//   ....[0]....
.L_948:
        /*00dc*/ 	.word	0x00008890


	//   ....[1]....
        /*00e0*/ 	.word	0x000088d0


	//   ....[2]....
        /*00e4*/ 	.word	0x00008960


	//   ....[3]....
        /*00e8*/ 	.word	0x00008980


	//   ....[4]....
        /*00ec*/ 	.word	0x000089b0


	//   ....[5]....
        /*00f0*/ 	.word	0x000089d0


	//   ....[6]....
        /*00f4*/ 	.word	0x00008a00


	//   ....[7]....
        /*00f8*/ 	.word	0x00008a20


	//   ....[8]....
        /*00fc*/ 	.word	0x00008a50


	//   ....[9]....
        /*0100*/ 	.word	0x00008a70


	//----- nvinfo : EIATTR_EXIT_INSTR_OFFSETS
	.align		4
.L_949:
        /*0104*/ 	.byte	0x04, 0x1c
        /*0106*/ 	.short	(.L_951 - .L_950)


	//   ....[0]....
.L_950:
        /*0108*/ 	.word	0x00011550


	//   ....[1]....
        /*010c*/ 	.word	0x00011690


	//   ....[2]....
        /*0110*/ 	.word	0x00011900


	//----- nvinfo : EIATTR_MAX_THREADS
	.align		4
.L_951:
        /*0114*/ 	.byte	0x04, 0x05
        /*0116*/ 	.short	(.L_953 - .L_952)
.L_952:
        /*0118*/ 	.word	0x000001e0
        /*011c*/ 	.word	0x00000001
        /*0120*/ 	.word	0x00000001


	//----- nvinfo : EIATTR_CRS_STACK_SIZE
	.align		4
.L_953:
        /*0124*/ 	.byte	0x04, 0x1e
        /*0126*/ 	.short	(.L_955 - .L_954)
.L_954:
        /*0128*/ 	.word	0x00000000


	//----- nvinfo : EIATTR_CBANK_PARAM_SIZE
	.align		4
.L_955:
        /*012c*/ 	.byte	0x03, 0x19
        /*012e*/ 	.short	0x00b8


	//----- nvinfo : EIATTR_PARAM_CBANK
	.align		4
        /*0130*/ 	.byte	0x04, 0x0a
        /*0132*/ 	.short	(.L_957 - .L_956)
	.align		4
.L_956:
        /*0134*/ 	.word	index@(.nv.constant0._Z35group_norm_nhwc_bwd_one_pass_kernelI11Fp16IOFp16WLi256ELi120ELi480EEv26Group_norm_nhwc_bwd_params)
        /*0138*/ 	.short	0x0210
        /*013a*/ 	.short	0x00b8


	//----- nvinfo : EIATTR_SW_WAR
	.align		4
.L_957:
        /*013c*/ 	.byte	0x04, 0x36
        /*013e*/ 	.short	(.L_959 - .L_958)
.L_958:
        /*0140*/ 	.word	0x00000008
.L_959:


//--------------------- .nv.info._Z35group_norm_nhwc_bwd_one_pass_kernelI11Fp16IOFp16WLi512ELi120ELi480EEv26Group_norm_nhwc_bwd_params --------------------------
	.section	.nv.info._Z35group_norm_nhwc_bwd_one_pass_kernelI11Fp16IOFp16WLi512ELi120ELi480EEv26Group_norm_nhwc_bwd_params,"",@"SHT_CUDA_INFO"
	.sectionflags	@""
	.align	4


	//----- nvinfo : EIATTR_CUDA_API_VERSION
	.align		4
        /*0000*/ 	.byte	0x04, 0x37
        /*0002*/ 	.short	(.L_961 - .L_960)
.L_960:
        /*0004*/ 	.word	0x00000082


	//----- nvinfo : EIATTR_KPARAM_INFO
	.align		4
.L_961:
        /*0008*/ 	.byte	0x04, 0x17
        /*000a*/ 	.short	(.L_963 - .L_962)
.L_962:
        /*000c*/ 	.word	0x00000000
        /*0010*/ 	.short	0x0000
        /*0012*/ 	.short	0x0000
        /*0014*/ 	.byte	0x00, 0xf0, 0xe1, 0x02


	//----- nvinfo : EIATTR_SPARSE_MMA_MASK
	.align		4
.L_963:
        /*0018*/ 	.byte	0x03, 0x50
        /*001a*/ 	.short	0x0000


	//----- nvinfo : EIATTR_MAXREG_COUNT
	.align		4
        /*001c*/ 	.byte	0x03, 0x1b
        /*001e*/ 	.short	0x0080


	//----- nvinfo : EIATTR_NUM_BARRIERS
	.align		4
        /*0020*/ 	.byte	0x02, 0x4c
        /*0022*/ 	.byte	0x01
	.zero		1


	//----- nvinfo : EIATTR_ANNOTATIONS
	.align		4
        /*0024*/ 	.byte	0x04, 0x55
        /*0026*/ 	.short	(.L_965 - .L_964)


	//   ....[0]....
.L_964:
        /* <DEDUP_REMOVED lines=262> */


	//----- nvinfo : EIATTR_MERCURY_ISA_VERSION
	.align		4
.L_965:
        /*1078*/ 	.byte	0x03, 0x5f
        /*107a*/ 	.short	0x0101


	//----- nvinfo : EIATTR_INT_WARP_WIDE_INSTR_OFFSETS
	.align		4
        /*107c*/ 	.byte	0x04, 0x31
        /*107e*/ 	.short	(.L_967 - .L_966)


	//   ....[0]....
.L_966:
        /*1080*/ 	.word	0x00016c30


	//   ....[1]....
        /*1084*/ 	.word	0x00018730


	//----- nvinfo : EIATTR_COOP_GROUP_MASK_REGIDS
	.align		4
.L_967:
        /*1088*/ 	.byte	0x04, 0x29
        /*108a*/ 	.short	(.L_969 - .L_968)


	//   ....[0]....
.L_968:
        /*108c*/ 	.word	0xffffffff


	//   ....[1]....
        /*1090*/ 	.word	0xffffffff


	//   ....[2]....
        /*1094*/ 	.word	0xffffffff


	//   ....[3]....
        /*1098*/ 	.word	0xffffffff


	//   ....[4]....
        /*109c*/ 	.word	0xffffffff


	//   ....[5]....
        /*10a0*/ 	.word	0xffffffff


	//   ....[6]....
        /*10a4*/ 	.word	0xffffffff


	//   ....[7]....
        /*10a8*/ 	.word	0xffffffff


	//   ....[8]....
        /*10ac*/ 	.word	0xffffffff


	//   ....[9]....
        /*10b0*/ 	.word	0xffffffff


	//----- nvinfo : EIATTR_COOP_GROUP_INSTR_OFFSETS
	.align		4
.L_969:
        /*10b4*/ 	.byte	0x04, 0x28
        /*10b6*/ 	.short	(.L_971 - .L_970)


	//   ....[0]....
.L_970:
        /*10b8*/ 	.word	0x00015a30


	//   ....[1]....
        /*10bc*/ 	.word	0x00015a40


	//   ....[2]....
        /*10c0*/ 	.word	0x00015c30


	//   ....[3]....
        /*10c4*/ 	.word	0x00015c40


	//   ....[4]....
        /*10c8*/ 	.word	0x00015d20


	//   ....[5]....
        /*10cc*/ 	.word	0x00015d50


	//   ....[6]....
        /*10d0*/ 	.word	0x00015f30


	//   ....[7]....
        /*10d4*/ 	.word	0x00015f60


	//   ....[8]....
        /*10d8*/ 	.word	0x00016120


	//   ....[9]....
        /*10dc*/ 	.word	0x00016150


	//----- nvinfo : EIATTR_EXIT_INSTR_OFFSETS
	.align		4
.L_971:
        /*10e0*/ 	.byte	0x04, 0x1c
        /*10e2*/ 	.short	(.L_973 - .L_972)


	//   ....[0]....
.L_972:
        /*10e4*/ 	.word	0x000187c0


	//   ....[1]....
        /*10e8*/ 	.word	0x00018910


	//   ....[2]....
        /*10ec*/ 	.word	0x00018bb0


	//----- nvinfo : EIATTR_MAX_THREADS
	.align		4
.L_973:
        /*10f0*/ 	.byte	0x04, 0x05
        /*10f2*/ 	.short	(.L_975 - .L_974)
.L_974:
        /*10f4*/ 	.word	0x000001e0
        /*10f8*/ 	.word	0x00000001
        /*10fc*/ 	.word	0x00000001


	//----- nvinfo : EIATTR_CRS_STACK_SIZE
	.align		4
.L_975:
        /*1100*/ 	.byte	0x04, 0x1e
        /*1102*/ 	.short	(.L_977 - .L_976)
.L_976:
        /*1104*/ 	.word	0x00000000


	//----- nvinfo : EIATTR_CBANK_PARAM_SIZE
	.align		4
.L_977:
        /*1108*/ 	.byte	0x03, 0x19
        /*110a*/ 	.short	0x00b8


	//----- nvinfo : EIATTR_PARAM_CBANK
	.align		4
        /*110c*/ 	.byte	0x04, 0x0a
        /*110e*/ 	.short	(.L_979 - .L_978)
	.align		4
.L_978:
        /*1110*/ 	.word	index@(.nv.constant0._Z35group_norm_nhwc_bwd_one_pass_kernelI11Fp16IOFp16WLi512ELi120ELi480EEv26Group_norm_nhwc_bwd_params)
        /*1114*/ 	.short	0x0210
        /*1116*/ 	.short	0x00b8


	//----- nvinfo : EIATTR_SW_WAR
	.align		4
.L_979:
        /*1118*/ 	.byte	0x04, 0x36
        /*111a*/ 	.short	(.L_981 - .L_980)
.L_980:
        /*111c*/ 	.word	0x00000008
.L_981:


//--------------------- .nv.info._Z35group_norm_nhwc_bwd_one_pass_kernelI11Fp32IOFp32WLi64ELi120ELi480EEv26Group_norm_nhwc_bwd_params --------------------------
	.section	.nv.info._Z35group_norm_nhwc_bwd_one_pass_kernelI11Fp32IOFp32WLi64ELi120ELi480EEv26Group_norm_nhwc_bwd_params,"",@"SHT_CUDA_INFO"
	.sectionflags	@""
	.align	4


	//----- nvinfo : EIATTR_CUDA_API_VERSION
	.align		4
        /*0000*/ 	.byte	0x04, 0x37
        /*0002*/ 	.short	(.L_983 - .L_982)
.L_982:
        /*0004*/ 	.word	0x00000082


	//----- nvinfo : EIATTR_KPARAM_INFO
	.align		4
.L_983:
        /*0008*/ 	.byte	0x04, 0x17
        /*000a*/ 	.short	(.L_985 - .L_984)
.L_984:
        /*000c*/ 	.word	0x00000000
        /*0010*/ 	.short	0x0000
        /*0012*/ 	.short	0x0000
        /*0014*/ 	.byte	0x00, 0xf0, 0xe1, 0x02


	//----- nvinfo : EIATTR_SPARSE_MMA_MASK
	.align		4
.L_985:
        /*0018*/ 	.byte	0x03, 0x50
        /*001a*/ 	.short	0x0000


	//----- nvinfo : EIATTR_MAXREG_COUNT
	.align		4
        /*001c*/ 	.byte	0x03, 0x1b
        /*001e*/ 	.short	0x0080


	//----- nvinfo : EIATTR_NUM_BARRIERS
	.align		4
        /*0020*/ 	.byte	0x02, 0x4c
        /*0022*/ 	.byte	0x01
	.zero		1


	//----- nvinfo : EIATTR_MERCURY_ISA_VERSION
	.align		4
        /*0024*/ 	.byte	0x03, 0x5f
        /*0026*/ 	.short	0x0101


	//----- nvinfo : EIATTR_INT_WARP_WIDE_INSTR_OFFSETS
	.align		4
        /*0028*/ 	.byte	0x04, 0x31
        /*002a*/ 	.short	(.L_987 - .L_986)


	//   ....[0]....
.L_986:
        /*002c*/ 	.word	0x00002db0


	//   ....[1]....
        /*0030*/ 	.word	0x00005550


	//----- nvinfo : EIATTR_COOP_GROUP_MASK_REGIDS
	.align		4
.L_987:
        /*0034*/ 	.byte	0x04, 0x29
        /*0036*/ 	.short	(.L_989 - .L_988)


	//   ....[0]....
.L_988:
        /*0038*/ 	.word	0xffffffff


	//   ....[1]....
        /*003c*/ 	.word	0xffffffff


	//   ....[2]....
        /*0040*/ 	.word	0xffffffff


	//   ....[3]....
        /*0044*/ 	.word	0xffffffff


	//   ....[4]....
        /*0048*/ 	.word	0xffffffff


	//   ....[5]....
        /*004c*/ 	.word	0xffffffff


	//   ....[6]....
        /*0050*/ 	.word	0xffffffff


	//   ....[7]....
        /*0054*/ 	.word	0xffffffff


	//   ....[8]....
        /*0058*/ 	.word	0xffffffff


	//   ....[9]....
        /*005c*/ 	.word	0xffffffff


	//----- nvinfo : EIATTR_COOP_GROUP_INSTR_OFFSETS
	.align		4
.L_989:
        /*0060*/ 	.byte	0x04, 0x28
        /*0062*/ 	.short	(.L_991 - .L_990)


	//   ....[0]....
.L_990:
        /*0064*/ 	.word	0x000022c0


	//   ....[1]....
        /*0068*/ 	.word	0x00002300


	//   ....[2]....
        /*006c*/ 	.word	0x00002490


	//   ....[3]....
        /*0070*/ 	.word	0x000024d0


	//   ....[4]....
        /*0074*/ 	.word	0x00002560


	//   ....[5]....
        /*0078*/ 	.word	0x00002580


	//   ....[6]....
        /*007c*/ 	.word	0x000025b0


	//   ....[7]....
        /*0080*/ 	.word	0x000025d0


	//   ....[8]....
        /*0084*/ 	.word	0x00002600


	//   ....[9]....
        /*0088*/ 	.word	0x00002630


	//----- nvinfo : EIATTR_EXIT_INSTR_OFFSETS
	.align		4
.L_991:
        /*008c*/ 	.byte	0x04, 0x1c
        /*008e*/ 	.short	(.L_993 - .L_992)


	//   ....[0]....
.L_992:
        /*0090*/ 	.word	0x00005640


	//   ....[1]....
        /*0094*/ 	.word	0x00005780


	//   ....[2]....
        /*0098*/ 	.word	0x000059c0


	//----- nvinfo : EIATTR_MAX_THREADS
	.align		4
.L_993:
        /*009c*/ 	.byte	0x04, 0x05
        /*009e*/ 	.short	(.L_995 - .L_994)
.L_994:
        /*00a0*/ 	.word	0x000001e0
        /*00a4*/ 	.word	0x00000001
        /*00a8*/ 	.word	0x00000001


	//----- nvinfo : EIATTR_CRS_STACK_SIZE
	.align		4
.L_995:
        /*00ac*/ 	.byte	0x04, 0x1e
        /*00ae*/ 	.short	(.L_997 - .L_996)
.L_996:
        /*00b0*/ 	.word	0x00000000


	//----- nvinfo : EIATTR_CBANK_PARAM_SIZE
	.align		4
.L_997:
        /*00b4*/ 	.byte	0x03, 0x19
        /*00b6*/ 	.short	0x00b8


	//----- nvinfo : EIATTR_PARAM_CBANK
	.align		4
        /*00b8*/ 	.byte	0x04, 0x0a
        /*00ba*/ 	.short	(.L_999 - .L_998)
	.align		4
.L_998:
        /*00bc*/ 	.word	index@(.nv.constant0._Z35group_norm_nhwc_bwd_one_pass_kernelI11Fp32IOFp32WLi64ELi120ELi480EEv26Group_norm_nhwc_bwd_params)
        /*00c0*/ 	.short	0x0210
        /*00c2*/ 	.short	0x00b8


	//----- nvinfo : EIATTR_SW_WAR
	.align		4
.L_999:
        /*00c4*/ 	.byte	0x04, 0x36
        /*00c6*/ 	.short	(.L_1001 - .L_1000)
.L_1000:
        /*00c8*/ 	.word	0x00000008
.L_1001:


//--------------------- .nv.info._Z35group_norm_nhwc_bwd_one_pass_kernelI11Fp32IOFp32WLi128ELi120ELi480EEv26Group_norm_nhwc_bwd_params --------------------------
	.section	.nv.info._Z35group_norm_nhwc_bwd_one_pass_kernelI11Fp32IOFp32WLi128ELi120ELi480EEv26Group_norm_nhwc_bwd_params,"",@"SHT_CUDA_INFO"
	.sectionflags	@""
	.align	4


	//----- nvinfo : EIATTR_CUDA_API_VERSION
	.align		4
        /*0000*/ 	.byte	0x04, 0x37
        /*0002*/ 	.short	(.L_1003 - .L_1002)
.L_1002:
        /*0004*/ 	.word	0x00000082


	//----- nvinfo : EIATTR_KPARAM_INFO
	.align		4
.L_1003:
        /*0008*/ 	.byte	0x04, 0x17
        /*000a*/ 	.short	(.L_1005 - .L_1004)
.L_1004:
        /*000c*/ 	.word	0x00000000
        /*0010*/ 	.short	0x0000
        /*0012*/ 	.short	0x0000
        /*0014*/ 	.byte	0x00, 0xf0, 0xe1, 0x02


	//----- nvinfo : EIATTR_SPARSE_MMA_MASK
	.align		4
.L_1005:
        /*0018*/ 	.byte	0x03, 0x50
        /*001a*/ 	.short	0x0000


	//----- nvinfo : EIATTR_MAXREG_COUNT
	.align		4
        /*001c*/ 	.byte	0x03, 0x1b
        /*001e*/ 	.short	0x0080


	//----- nvinfo : EIATTR_NUM_BARRIERS
	.align		4
        /*0020*/ 	.byte	0x02, 0x4c
        /*0022*/ 	.byte	0x01
	.zero		1


	//----- nvinfo : EIATTR_MERCURY_ISA_VERSION
	.align		4
        /*0024*/ 	.byte	0x03, 0x5f
        /*0026*/ 	.short	0x0101


	//----- nvinfo : EIATTR_INT_WARP_WIDE_INSTR_OFFSETS
	.align		4
        /*0028*/ 	.byte	0x04, 0x31
        /*002a*/ 	.short	(.L_1007 - .L_1006)


	//   ....[0]....
.L_1006:
        /*002c*/ 	.word	0x00004f30


	//   ....[1]....
        /*0030*/ 	.word	0x00008db0


	//----- nvinfo : EIATTR_COOP_GROUP_MASK_REGIDS
	.align		4
.L_1007:
        /*0034*/ 	.byte	0x04, 0x29
        /*0036*/ 	.short	(.L_1009 - .L_1008)


	//   ....[0]....
.L_1008:
        /*0038*/ 	.word	0xffffffff


	//   ....[1]....
        /*003c*/ 	.word	0xffffffff


	//   ....[2]....
        /*0040*/ 	.word	0xffffffff


	//   ....[3]....
        /*0044*/ 	.word	0xffffffff


	//   ....[4]....
        /*0048*/ 	.word	0xffffffff


	//   ....[5]....
        /*004c*/ 	.word	0xffffffff


	//   ....[6]....
        /*0050*/ 	.word	0xffffffff


	//   ....[7]....
        /*0054*/ 	.word	0xffffffff


	//   ....[8]....
        /*0058*/ 	.word	0xffffffff


	//   ....[9]....
        /*005c*/ 	.word	0xffffffff


	//----- nvinfo : EIATTR_COOP_GROUP_INSTR_OFFSETS
	.align		4
.L_1009:
        /*0060*/ 	.byte	0x04, 0x28
        /*0062*/ 	.short	(.L_1011 - .L_1010)


	//   ....[0]....
.L_1010:
        /*0064*/ 	.word	0x00004440


	//   ....[1]....
        /*0068*/ 	.word	0x00004480


	//   ....[2]....
        /*006c*/ 	.word	0x00004540


	//   ....[3]....
        /*0070*/ 	.word	0x00004560


	//   ....[4]....
        /*0074*/ 	.word	0x00004590


	//   ....[5]....
        /*0078*/ 	.word	0x000045b0


	//   ....[6]....
        /*007c*/ 	.word	0x000045e0


	//   ....[7]....
        /*0080*/ 	.word	0x00004600


	//   ....[8]....
        /*0084*/ 	.word	0x00004630


	//   ....[9]....
        /*0088*/ 	.word	0x00004650


	//----- nvinfo : EIATTR_EXIT_INSTR_OFFSETS
	.align		4
.L_1011:
        /*008c*/ 	.byte	0x04, 0x1c
        /*008e*/ 	.short	(.L_1013 - .L_1012)


	//   ....[0]....
.L_1012:
        /*0090*/ 	.word	0x00008e40


	//   ....[1]....
        /*0094*/ 	.word	0x00008f80


	//   ....[2]....
        /*0098*/ 	.word	0x000091c0


	//----- nvinfo : EIATTR_MAX_THREADS
	.align		4
.L_1013:
        /*009c*/ 	.byte	0x04, 0x05
        /*009e*/ 	.short	(.L_1015 - .L_1014)
.L_1014:
        /*00a0*/ 	.word	0x000001e0
        /*00a4*/ 	.word	0x00000001
        /*00a8*/ 	.word	0x00000001


	//----- nvinfo : EIATTR_CRS_STACK_SIZE
	.align		4
.L_1015:
        /*00ac*/ 	.byte	0x04, 0x1e
        /*00ae*/ 	.short	(.L_1017 - .L_1016)
.L_1016:
        /*00b0*/ 	.word	0x00000000


	//----- nvinfo : EIATTR_CBANK_PARAM_SIZE
	.align		4
.L_1017:
        /*00b4*/ 	.byte	0x03, 0x19
        /*00b6*/ 	.short	0x00b8


	//----- nvinfo : EIATTR_PARAM_CBANK
	.align		4
        /*00b8*/ 	.byte	0x04, 0x0a
        /*00ba*/ 	.short	(.L_1019 - .L_1018)
	.align		4
.L_1018:
        /*00bc*/ 	.word	index@(.nv.constant0._Z35group_norm_nhwc_bwd_one_pass_kernelI11Fp32IOFp32WLi128ELi120ELi480EEv26Group_norm_nhwc_bwd_params)
        /*00c0*/ 	.short	0x0210
        /*00c2*/ 	.short	0x00b8


	//----- nvinfo : EIATTR_SW_WAR
	.align		4
.L_1019:
        /*00c4*/ 	.byte	0x04, 0x36
        /*00c6*/ 	.short	(.L_1021 - .L_1020)
.L_1020:
        /*00c8*/ 	.word	0x00000008
.L_1021:


//--------------------- .nv.info._Z35group_norm_nhwc_bwd_one_pass_kernelI11Fp32IOFp32WLi256ELi120ELi480EEv26Group_norm_nhwc_bwd_params --------------------------
	.section	.nv.info._Z35group_norm_nhwc_bwd_one_pass_kernelI11Fp32IOFp32WLi256ELi120ELi480EEv26Group_norm_nhwc_bwd_params,"",@"SHT_CUDA_INFO"
	.sectionflags	@""
	.align	4


	//----- nvinfo : EIATTR_CUDA_API_VERSION
	.align		4
        /*0000*/ 	.byte	0x04, 0x37
        /*0002*/ 	.short	(.L_1023 - .L_1022)
.L_1022:
        /*0004*/ 	.word	0x00000082


	//----- nvinfo : EIATTR_KPARAM_INFO
	.align		4
.L_1023:
        /*0008*/ 	.byte	0x04, 0x17
        /*000a*/ 	.short	(.L_1025 - .L_1024)
.L_1024:
        /*000c*/ 	.word	0x00000000
        /*0010*/ 	.short	0x0000
        /*0012*/ 	.short	0x0000
        /*0014*/ 	.byte	0x00, 0xf0, 0xe1, 0x02


	//----- nvinfo : EIATTR_SPARSE_MMA_MASK
	.align		4
.L_1025:
        /*0018*/ 	.byte	0x03, 0x50
        /*001a*/ 	.short	0x0000


	//----- nvinfo : EIATTR_MAXREG_COUNT
	.align		4
        /*001c*/ 	.byte	0x03, 0x1b
        /*001e*/ 	.short	0x0080


	//----- nvinfo : EIATTR_NUM_BARRIERS
	.align		4
        /*0020*/ 	.byte	0x02, 0x4c
        /*0022*/ 	.byte	0x01
	.zero		1


	//----- nvinfo : EIATTR_ANNOTATIONS
	.align		4
        /*0024*/ 	.byte	0x04, 0x55
        /*0026*/ 	.short	(.L_1027 - .L_1026)


	//   ....[0]....
.L_1026:
        /* <DEDUP_REMOVED lines=137> */


	//----- nvinfo : EIATTR_MERCURY_ISA_VERSION
	.align		4
.L_1027:
        /*08a0*/ 	.byte	0x03, 0x5f
        /*08a2*/ 	.short	0x0101


	//----- nvinfo : EIATTR_INT_WARP_WIDE_INSTR_OFFSETS
	.align		4
        /*08a4*/ 	.byte	0x04, 0x31
        /*08a6*/ 	.short	(.L_1029 - .L_1028)


	//   ....[0]....
.L_1028:
        /*08a8*/ 	.word	0x00009710


	//   ....[1]....
        /*08ac*/ 	.word	0x000099f0


	//   ....[2]....
        /*08b0*/ 	.word	0x00009aa0


	//   ....[3]....
        /*08b4*/ 	.word	0x00009ab0


	//   ....[4]....
        /*08b8*/ 	.word	0x00009b70


	//   ....[5]....
        /*08bc*/ 	.word	0x00009c50


	//   ....[6]....
        /*08c0*/ 	.word	0x00009d10


	//   ....[7]....
        /*08c4*/ 	.word	0x00009d30


	//   ....[8]....
        /*08c8*/ 	.word	0x00009e30


	//   ....[9]....
        /*08cc*/ 	.word	0x00009ef0


	//   ....[10]....
        /*08d0*/ 	.word	0x00009f10


	//   ....[11]....
        /*08d4*/ 	.word	0x0000a010


	//   ....[12]....
        /*08d8*/ 	.word	0x0000a0d0


	//   ....[13]....
        /*08dc*/ 	.word	0x0000a0e0


	//   ....[14]....
        /*08e0*/ 	.word	0x0000a1f0


	//   ....[15]....
        /*08e4*/ 	.word	0x0000a2b0


	//   ....[16]....
        /*08e8*/ 	.word	0x0000a2c0


	//   ....[17]....
        /*08ec*/ 	.word	0x0000a470


	//   ....[18]....
        /*08f0*/ 	.word	0x0000a530


	//   ....[19]....
        /*08f4*/ 	.word	0x0000a540


	//   ....[20]....
        /*08f8*/ 	.word	0x0000a550


	//   ....[21]....
        /*08fc*/ 	.word	0x0000a6c0


	//   ....[22]....
        /*0900*/ 	.word	0x0000a770


	//   ....[23]....
        /*0904*/ 	.word	0x0000a790


	//   ....[24]....
        /*0908*/ 	.word	0x0000a7c0


	//   ....[25]....
        /*090c*/ 	.word	0x0000a9d0


	//   ....[26]....
        /*0910*/ 	.word	0x0000aa90


	//   ....[27]....
        /*0914*/ 	.word	0x0000aaf0


	//   ....[28]....
        /*0918*/ 	.word	0x0000ab20


	//   ....[29]....
        /*091c*/ 	.word	0x0000add0


	//   ....[30]....
        /*0920*/ 	.word	0x0000ae50


	//   ....[31]....
        /*0924*/ 	.word	0x000110b0


	//----- nvinfo : EIATTR_COOP_GROUP_MASK_REGIDS
	.align		4
.L_1029:
        /*0928*/ 	.byte	0x04, 0x29
        /*092a*/ 	.short	(.L_1031 - .L_1030)


	//   ....[0]....
.L_1030:
        /*092c*/ 	.word	0xffffffff


	//   ....[1]....
        /*0930*/ 	.word	0xffffffff


	//   ....[2]....
        /*0934*/ 	.word	0xffffffff


	//   ....[3]....
        /*0938*/ 	.word	0xffffffff


	//   ....[4]....
        /*093c*/ 	.word	0xffffffff


	//   ....[5]....
        /*0940*/ 	.word	0xffffffff


	//   ....[6]....
        /*0944*/ 	.word	0xffffffff


	//   ....[7]....
        /*0948*/ 	.word	0xffffffff


	//   ....[8]....
        /*094c*/ 	.word	0xffffffff


	//   ....[9]....
        /*0950*/ 	.word	0xffffffff


	//----- nvinfo : EIATTR_COOP_GROUP_INSTR_OFFSETS
	.align		4
.L_1031:
        /*0954*/ 	.byte	0x04, 0x28
        /*0956*/ 	.short	(.L_1033 - .L_1032)


	//   ....[0]....
.L_1032:
        /*0958*/ 	.word	0x00008be0


	//   ....[1]....
        /*095c*/ 	.word	0x00008bf0


	//   ....[2]....
        /*0960*/ 	.word	0x00008c40


	//   ....[3]....
        /*0964*/ 	.word	0x00008c50


	//   ....[4]....
        /*0968*/ 	.word	0x00008c80


	//   ....[5]....
        /*096c*/ 	.word	0x00008ca0


	//   ....[6]....
        /*0970*/ 	.word	0x00008ce0


	//   ....[7]....
        /*0974*/ 	.word	0x00008d10


	//   ....[8]....
        /*0978*/ 	.word	0x00008dc0


	//   ....[9]....
        /*097c*/ 	.word	0x00008eb0


	//----- nvinfo : EIATTR_EXIT_INSTR_OFFSETS
	.align		4
.L_1033:
        /*0980*/ 	.byte	0x04, 0x1c
        /*0982*/ 	.short	(.L_1035 - .L_1034)


	//   ....[0]....
.L_1034:
        /*0984*/ 	.word	0x000111a0


	//   ....[1]....
        /*0988*/ 	.word	0x000112e0


	//   ....[2]....
        /*098c*/ 	.word	0x00011530


	//----- nvinfo : EIATTR_MAX_THREADS
	.align		4
.L_1035:
        /*0990*/ 	.byte	0x04, 0x05
        /*0992*/ 	.short	(.L_1037 - .L_1036)
.L_1036:
        /*0994*/ 	.word	0x000001e0
        /*0998*/ 	.word	0x00000001
        /*099c*/ 	.word	0x00000001


	//----- nvinfo : EIATTR_CRS_STACK_SIZE
	.align		4
.L_1037:
        /*09a0*/ 	.byte	0x04, 0x1e
        /*09a2*/ 	.short	(.L_1039 - .L_1038)
.L_1038:
        /*09a4*/ 	.word	0x00000000


	//----- nvinfo : EIATTR_CBANK_PARAM_SIZE
	.align		4
.L_1039:
        /*09a8*/ 	.byte	0x03, 0x19
        /*09aa*/ 	.short	0x00b8


	//----- nvinfo : EIATTR_PARAM_CBANK
	.align		4
        /*09ac*/ 	.byte	0x04, 0x0a
        /*09ae*/ 	.short	(.L_1041 - .L_1040)
	.align		4
.L_1040:
        /*09b0*/ 	.word	index@(.nv.constant0._Z35group_norm_nhwc_bwd_one_pass_kernelI11Fp32IOFp32WLi256ELi120ELi480EEv26Group_norm_nhwc_bwd_params)
        /*09b4*/ 	.short	0x0210
        /*09b6*/ 	.short	0x00b8


	//----- nvinfo : EIATTR_SW_WAR
	.align		4
.L_1041:
        /*09b8*/ 	.byte	0x04, 0x36
        /*09ba*/ 	.short	(.L_1043 - .L_1042)
.L_1042:
        /*09bc*/ 	.word	0x00000008
.L_1043:


//--------------------- .nv.info._Z35group_norm_nhwc_bwd_one_pass_kernelI11Fp32IOFp32WLi512ELi120ELi480EEv26Group_norm_nhwc_bwd_params --------------------------
	.section	.nv.info._Z35group_norm_nhwc_bwd_one_pass_kernelI11Fp32IOFp32WLi512ELi120ELi480EEv26Group_norm_nhwc_bwd_params,"",@"SHT_CUDA_INFO"
	.sectionflags	@""
	.align	4


	//----- nvinfo : EIATTR_CUDA_API_VERSION
	.align		4
        /*0000*/ 	.byte	0x04, 0x37
        /*0002*/ 	.short	(.L_1045 - .L_1044)
.L_1044:
        /*0004*/ 	.word	0x00000082


	//----- nvinfo : EIATTR_KPARAM_INFO
	.align		4
.L_1045:
        /*0008*/ 	.byte	0x04, 0x17
        /*000a*/ 	.short	(.L_1047 - .L_1046)
.L_1046:
        /*000c*/ 	.word	0x00000000
        /*0010*/ 	.short	0x0000
        /*0012*/ 	.short	0x0000
        /*0014*/ 	.byte	0x00, 0xf0, 0xe1, 0x02


	//----- nvinfo : EIATTR_SPARSE_MMA_MASK
	.align		4
.L_1047:
        /*0018*/ 	.byte	0x03, 0x50
        /*001a*/ 	.short	0x0000


	//----- nvinfo : EIATTR_MAXREG_COUNT
	.align		4
        /*001c*/ 	.byte	0x03, 0x1b
        /*001e*/ 	.short	0x0080


	//----- nvinfo : EIATTR_NUM_BARRIERS
	.align		4
        /*0020*/ 	.byte	0x02, 0x4c
        /*0022*/ 	.byte	0x01
	.zero		1


	//----- nvinfo : EIATTR_ANNOTATIONS
	.align		4
        /*0024*/ 	.byte	0x04, 0x55
        /*0026*/ 	.short	(.L_1049 - .L_1048)


	//   ....[0]....
.L_1048:
        /* <DEDUP_REMOVED lines=515> */


	//----- nvinfo : EIATTR_MERCURY_ISA_VERSION
	.align		4
.L_1049:
        /*2040*/ 	.byte	0x03, 0x5f
        /*2042*/ 	.short	0x0101


	//----- nvinfo : EIATTR_INT_WARP_WIDE_INSTR_OFFSETS
	.align		4
        /*2044*/ 	.byte	0x04, 0x31
        /*2046*/ 	.short	(.L_1051 - .L_1050)


	//   ....[0]....
.L_1050:
        /*2048*/ 	.word	0x00016d50


	//   ....[1]....
        /*204c*/ 	.word	0x000187d0


	//----- nvinfo : EIATTR_COOP_GROUP_MASK_REGIDS
	.align		4
.L_1051:
        /*2050*/ 	.byte	0x04, 0x29
        /*2052*/ 	.short	(.L_1053 - .L_1052)


	//   ....[0]....
.L_1052:
        /*2054*/ 	.word	0xffffffff


	//   ....[1]....
        /*2058*/ 	.word	0xffffffff


	//   ....[2]....
        /*205c*/ 	.word	0xffffffff


	//   ....[3]....
        /*2060*/ 	.word	0xffffffff


	//   ....[4]....
        /*2064*/ 	.word	0xffffffff


	//   ....[5]....
        /*2068*/ 	.word	0xffffffff


	//   ....[6]....
        /*206c*/ 	.word	0xffffffff


	//   ....[7]....
        /*2070*/ 	.word	0xffffffff


	//   ....[8]....
        /*2074*/ 	.word	0xffffffff


	//   ....[9]....
        /*2078*/ 	.word	0xffffffff


	//----- nvinfo : EIATTR_COOP_GROUP_INSTR_OFFSETS
	.align		4
.L_1053:
        /*207c*/ 	.byte	0x04, 0x28
        /*207e*/ 	.short	(.L_1055 - .L_1054)


	//   ....[0]....
.L_1054:
        /*2080*/ 	.word	0x000157f0


	//   ....[1]....
        /*2084*/ 	.word	0x000158c0


	//   ....[2]....
        /*2088*/ 	.word	0x00015c70


	//   ....[3]....
        /*208c*/ 	.word	0x00015c80


	//   ....[4]....
        /*2090*/ 	.word	0x00016040


	//   ....[5]....
        /*2094*/ 	.word	0x00016050


	//   ....[6]....
        /*2098*/ 	.word	0x000161b0


	//   ....[7]....
        /*209c*/ 	.word	0x000161c0


	//   ....[8]....
        /*20a0*/ 	.word	0x000162a0


	//   ....[9]....
        /*20a4*/ 	.word	0x000162d0


	//----- nvinfo : EIATTR_EXIT_INSTR_OFFSETS
	.align		4
.L_1055:
        /*20a8*/ 	.byte	0x04, 0x1c
        /*20aa*/ 	.short	(.L_1057 - .L_1056)


	//   ....[0]....
.L_1056:
        /*20ac*/ 	.word	0x00018860


	//   ....[1]....
        /*20b0*/ 	.word	0x000189b0


	//   ....[2]....
        /*20b4*/ 	.word	0x00018c30


	//----- nvinfo : EIATTR_MAX_THREADS
	.align		4
.L_1057:
        /*20b8*/ 	.byte	0x04, 0x05
        /*20ba*/ 	.short	(.L_1059 - .L_1058)
.L_1058:
        /*20bc*/ 	.word	0x000001e0
        /*20c0*/ 	.word	0x00000001
        /*20c4*/ 	.word	0x00000001


	//----- nvinfo : EIATTR_CRS_STACK_SIZE
	.align		4
.L_1059:
        /*20c8*/ 	.byte	0x04, 0x1e
        /*20ca*/ 	.short	(.L_1061 - .L_1060)
.L_1060:
        /*20cc*/ 	.word	0x00000000


	//----- nvinfo : EIATTR_CBANK_PARAM_SIZE
	.align		4
.L_1061:
        /*20d0*/ 	.byte	0x03, 0x19
        /*20d2*/ 	.short	0x00b8


	//----- nvinfo : EIATTR_PARAM_CBANK
	.align		4
        /*20d4*/ 	.byte	0x04, 0x0a
        /*20d6*/ 	.short	(.L_1063 - .L_1062)
	.align		4
.L_1062:
        /*20d8*/ 	.word	index@(.nv.constant0._Z35group_norm_nhwc_bwd_one_pass_kernelI11Fp32IOFp32WLi512ELi120ELi480EEv26Group_norm_nhwc_bwd_params)
        /*20dc*/ 	.short	0x0210
        /*20de*/ 	.short	0x00b8


	//----- nvinfo : EIATTR_SW_WAR
	.align		4
.L_1063:
        /*20e0*/ 	.byte	0x04, 0x36
        /*20e2*/ 	.short	(.L_1065 - .L_1064)
.L_1064:
        /*20e4*/ 	.word	0x00000008
.L_1065:


//--------------------- .nv.info._Z35group_norm_nhwc_bwd_one_pass_kernelI11Fp32IOBf16WLi64ELi120ELi480EEv26Group_norm_nhwc_bwd_params --------------------------
	.section	.nv.info._Z35group_norm_nhwc_bwd_one_pass_kernelI11Fp32IOBf16WLi64ELi120ELi480EEv26Group_norm_nhwc_bwd_params,"",@"SHT_CUDA_INFO"
	.sectionflags	@""
	.align	4


	//----- nvinfo : EIATTR_CUDA_API_VERSION
	.align		4
        /*0000*/ 	.byte	0x04, 0x37
        /*0002*/ 	.short	(.L_1067 - .L_1066)
.L_1066:
        /*0004*/ 	.word	0x00000082


	//----- nvinfo : EIATTR_KPARAM_INFO
	.align		4
.L_1067:
        /*0008*/ 	.byte	0x04, 0x17
        /*000a*/ 	.short	(.L_1069 - .L_1068)
.L_1068:
        /*000c*/ 	.word	0x00000000
        /*0010*/ 	.short	0x0000
        /*0012*/ 	.short	0x0000
        /*0014*/ 	.byte	0x00, 0xf0, 0xe1, 0x02


	//----- nvinfo : EIATTR_SPARSE_MMA_MASK
	.align		4
.L_1069:
        /*0018*/ 	.byte	0x03, 0x50
        /*001a*/ 	.short	0x0000


	//----- nvinfo : EIATTR_MAXREG_COUNT
	.align		4
        /*001c*/ 	.byte	0x03, 0x1b
        /*001e*/ 	.short	0x0080


	//----- nvinfo : EIATTR_NUM_BARRIERS
	.align		4
        /*0020*/ 	.byte	0x02, 0x4c
        /*0022*/ 	.byte	0x01
	.zero		1


	//----- nvinfo : EIATTR_MERCURY_ISA_VERSION
	.align		4
        /*0024*/ 	.byte	0x03, 0x5f
        /*0026*/ 	.short	0x0101


	//----- nvinfo : EIATTR_INT_WARP_WIDE_INSTR_OFFSETS
	.align		4
        /*0028*/ 	.byte	0x04, 0x31
        /*002a*/ 	.short	(.L_1071 - .L_1070)


	//   ....[0]....
.L_1070:
        /*002c*/ 	.word	0x00002e30


	//   ....[1]....
        /*0030*/ 	.word	0x000055d0


	//----- nvinfo : EIATTR_COOP_GROUP_MASK_REGIDS
	.align		4
.L_1071:
        /*0034*/ 	.byte	0x04, 0x29
        /*0036*/ 	.short	(.L_1073 - .L_1072)


	//   ....[0]....
.L_1072:
        /*0038*/ 	.word	0xffffffff


	//   ....[1]....
        /*003c*/ 	.word	0xffffffff


	//   ....[2]....
        /*0040*/ 	.word	0xffffffff


	//   ....[3]....
        /*0044*/ 	.word	0xffffffff


	//   ....[4]....
        /*0048*/ 	.word	0xffffffff


	//   ....[5]....
        /*004c*/ 	.word	0xffffffff


	//   ....[6]....
        /*0050*/ 	.word	0xffffffff


	//   ....[7]....
        /*0054*/ 	.word	0xffffffff


	//   ....[8]....
        /*0058*/ 	.word	0xffffffff


	//   ....[9]....
        /*005c*/ 	.word	0xffffffff


	//----- nvinfo : EIATTR_COOP_GROUP_INSTR_OFFSETS
	.align		4
.L_1073:
        /*0060*/ 	.byte	0x04, 0x28
        /*0062*/ 	.short	(.L_1075 - .L_1074)


	//   ....[0]....
.L_1074:
        /*0064*/ 	.word	0x00002360


	//   ....[1]....
        /*0068*/ 	.word	0x000023a0


	//   ....[2]....
        /*006c*/ 	.word	0x00002530


	//   ....[3]....
        /*0070*/ 	.word	0x00002570


	//   ....[4]....
        /*0074*/ 	.word	0x000025e0


	//   ....[5]....
        /*0078*/ 	.word	0x00002600


	//   ....[6]....
        /*007c*/ 	.word	0x00002630


	//   ....[7]....
        /*0080*/ 	.word	0x00002650


	//   ....[8]....
        /*0084*/ 	.word	0x00002680


	//   ....[9]....
        /*0088*/ 	.word	0x000026a0


	//----- nvinfo : EIATTR_EXIT_INSTR_OFFSETS
	.align		4
.L_1075:
        /*008c*/ 	.byte	0x04, 0x1c
        /*008e*/ 	.short	(.L_1077 - .L_1076)


	//   ....[0]....
.L_1076:
        /*0090*/ 	.word	0x000056c0


	//   ....[1]....
        /*0094*/ 	.word	0x00005800


	//   ....[2]....
        /*0098*/ 	.word	0x00005a60


	//----- nvinfo : EIATTR_MAX_THREADS
	.align		4
.L_1077:
        /*009c*/ 	.byte	0x04, 0x05
        /*009e*/ 	.short	(.L_1079 - .L_1078)
.L_1078:
        /*00a0*/ 	.word	0x000001e0
        /*00a4*/ 	.word	0x00000001
        /*00a8*/ 	.word	0x00000001


	//----- nvinfo : EIATTR_CRS_STACK_SIZE
	.align		4
.L_1079:
        /*00ac*/ 	.byte	0x04, 0x1e
        /*00ae*/ 	.short	(.L_1081 - .L_1080)
.L_1080:
        /*00b0*/ 	.word	0x00000000


	//----- nvinfo : EIATTR_CBANK_PARAM_SIZE
	.align		4
.L_1081:
        /*00b4*/ 	.byte	0x03, 0x19
        /*00b6*/ 	.short	0x00b8


	//----- nvinfo : EIATTR_PARAM_CBANK
	.align		4
        /*00b8*/ 	.byte	0x04, 0x0a
        /*00ba*/ 	.short	(.L_1083 - .L_1082)
	.align		4
.L_1082:
        /*00bc*/ 	.word	index@(.nv.constant0._Z35group_norm_nhwc_bwd_one_pass_kernelI11Fp32IOBf16WLi64ELi120ELi480EEv26Group_norm_nhwc_bwd_params)
        /*00c0*/ 	.short	0x0210
        /*00c2*/ 	.short	0x00b8


	//----- nvinfo : EIATTR_SW_WAR
	.align		4
.L_1083:
        /*00c4*/ 	.byte	0x04, 0x36
        /*00c6*/ 	.short	(.L_1085 - .L_1084)
.L_1084:
        /*00c8*/ 	.word	0x00000008
.L_1085:


//--------------------- .nv.info._Z35group_norm_nhwc_bwd_one_pass_kernelI11Fp32IOBf16WLi128ELi120ELi480EEv26Group_norm_nhwc_bwd_params --------------------------
	.section	.nv.info._Z35group_norm_nhwc_bwd_one_pass_kernelI11Fp32IOBf16WLi128ELi120ELi480EEv26Group_norm_nhwc_bwd_params,"",@"SHT_CUDA_INFO"
	.sectionflags	@""
	.align	4


	//----- nvinfo : EIATTR_CUDA_API_VERSION
	.align		4
        /*0000*/ 	.byte	0x04, 0x37
        /*0002*/ 	.short	(.L_1087 - .L_1086)
.L_1086:
        /*0004*/ 	.word	0x00000082


	//----- nvinfo : EIATTR_KPARAM_INFO
	.align		4
.L_1087:
        /*0008*/ 	.byte	0x04, 0x17
        /*000a*/ 	.short	(.L_1089 - .L_1088)
.L_1088:
        /*000c*/ 	.word	0x00000000
        /*0010*/ 	.short	0x0000
        /*0012*/ 	.short	0x0000
        /*0014*/ 	.byte	0x00, 0xf0, 0xe1, 0x02


	//----- nvinfo : EIATTR_SPARSE_MMA_MASK
	.align		4
.L_1089:
        /*0018*/ 	.byte	0x03, 0x50
        /*001a*/ 	.short	0x0000


	//----- nvinfo : EIATTR_MAXREG_COUNT
	.align		4
        /*001c*/ 	.byte	0x03, 0x1b
        /*001e*/ 	.short	0x0080


	//----- nvinfo : EIATTR_NUM_BARRIERS
	.align		4
        /*0020*/ 	.byte	0x02, 0x4c
        /*0022*/ 	.byte	0x01
	.zero		1


	//----- nvinfo : EIATTR_MERCURY_ISA_VERSION
	.align		4
        /*0024*/ 	.byte	0x03, 0x5f
        /*0026*/ 	.short	0x0101


	//----- nvinfo : EIATTR_INT_WARP_WIDE_INSTR_OFFSETS
	.align		4
        /*0028*/ 	.byte	0x04, 0x31
        /*002a*/ 	.short	(.L_1091 - .L_1090)


	//   ....[0]....
.L_1090:
        /*002c*/ 	.word	0x00004f80


	//   ....[1]....
        /*0030*/ 	.word	0x00008e00


	//----- nvinfo : EIATTR_COOP_GROUP_MASK_REGIDS
	.align		4
.L_1091:
        /*0034*/ 	.byte	0x04, 0x29
        /*0036*/ 	.short	(.L_1093 - .L_1092)


	//   ....[0]....
.L_1092:
        /*0038*/ 	.word	0xffffffff


	//   ....[1]....
        /*003c*/ 	.word	0xffffffff


	//   ....[2]....
        /*0040*/ 	.word	0xffffffff


	//   ....[3]....
        /*0044*/ 	.word	0xffffffff


	//   ....[4]....
        /*0048*/ 	.word	0xffffffff


	//   ....[5]....
        /*004c*/ 	.word	0xffffffff


	//   ....[6]....
        /*0050*/ 	.word	0xffffffff


	//   ....[7]....
        /*0054*/ 	.word	0xffffffff


	//   ....[8]....
        /*0058*/ 	.word	0xffffffff


	//   ....[9]....
        /*005c*/ 	.word	0xffffffff


	//----- nvinfo : EIATTR_COOP_GROUP_INSTR_OFFSETS
	.align		4
.L_1093:
        /*0060*/ 	.byte	0x04, 0x28
        /*0062*/ 	.short	(.L_1095 - .L_1094)


	//   ....[0]....
.L_1094:
        /*0064*/ 	.word	0x00004470


	//   ....[1]....
        /*0068*/ 	.word	0x000044b0


	//   ....[2]....
        /*006c*/ 	.word	0x00004640


	//   ....[3]....
        /*0070*/ 	.word	0x00004680


	//   ....[4]....
        /*0074*/ 	.word	0x00004700


	//   ....[5]....
        /*0078*/ 	.word	0x00004720


	//   ....[6]....
        /*007c*/ 	.word	0x00004750


	//   ....[7]....
        /*0080*/ 	.word	0x00004770


	//   ....[8]....
        /*0084*/ 	.word	0x000047a0


	//   ....[9]....
        /*0088*/ 	.word	0x000047c0


	//----- nvinfo : EIATTR_EXIT_INSTR_OFFSETS
	.align		4
.L_1095:
        /*008c*/ 	.byte	0x04, 0x1c
        /*008e*/ 	.short	(.L_1097 - .L_1096)


	//   ....[0]....
.L_1096:
        /*0090*/ 	.word	0x00008e90


	//   ....[1]....
        /*0094*/ 	.word	0x00008fd0


	//   ....[2]....
        /*0098*/ 	.word	0x00009230


	//----- nvinfo : EIATTR_MAX_THREADS
	.align		4
.L_1097:
        /*009c*/ 	.byte	0x04, 0x05
        /*009e*/ 	.short	(.L_1099 - .L_1098)
.L_1098:
        /*00a0*/ 	.word	0x000001e0
        /*00a4*/ 	.word	0x00000001
        /*00a8*/ 	.word	0x00000001


	//----- nvinfo : EIATTR_CRS_STACK_SIZE
	.align		4
.L_1099:
        /*00ac*/ 	.byte	0x04, 0x1e
        /*00ae*/ 	.short	(.L_1101 - .L_1100)
.L_1100:
        /*00b0*/ 	.word	0x00000000


	//----- nvinfo : EIATTR_CBANK_PARAM_SIZE
	.align		4
.L_1101:
        /*00b4*/ 	.byte	0x03, 0x19
        /*00b6*/ 	.short	0x00b8


	//----- nvinfo : EIATTR_PARAM_CBANK
	.align		4
        /*00b8*/ 	.byte	0x04, 0x0a
        /*00ba*/ 	.short	(.L_1103 - .L_1102)
	.align		4
.L_1102:
        /*00bc*/ 	.word	index@(.nv.constant0._Z35group_norm_nhwc_bwd_one_pass_kernelI11Fp32IOBf16WLi128ELi120ELi480EEv26Group_norm_nhwc_bwd_params)
        /*00c0*/ 	.short	0x0210
        /*00c2*/ 	.short	0x00b8


	//----- nvinfo : EIATTR_SW_WAR
	.align		4
.L_1103:
        /*00c4*/ 	.byte	0x04, 0x36
        /*00c6*/ 	.short	(.L_1105 - .L_1104)
.L_1104:
        /*00c8*/ 	.word	0x00000008
.L_1105:


//--------------------- .nv.info._Z35group_norm_nhwc_bwd_one_pass_kernelI11Fp32IOBf16WLi256ELi120ELi480EEv26Group_norm_nhwc_bwd_params --------------------------
	.section	.nv.info._Z35group_norm_nhwc_bwd_one_pass_kernelI11Fp32IOBf16WLi256ELi120ELi480EEv26Group_norm_nhwc_bwd_params,"",@"SHT_CUDA_INFO"
	.sectionflags	@""
	.align	4


	//----- nvinfo : EIATTR_CUDA_API_VERSION
	.align		4
        /*0000*/ 	.byte	0x04, 0x37
        /*0002*/ 	.short	(.L_1107 - .L_1106)
.L_1106:
        /*0004*/ 	.word	0x00000082


	//----- nvinfo : EIATTR_KPARAM_INFO
	.align		4
.L_1107:
        /*0008*/ 	.byte	0x04, 0x17
        /*000a*/ 	.short	(.L_1109 - .L_1108)
.L_1108:
        /*000c*/ 	.word	0x00000000
        /*0010*/ 	.short	0x0000
        /*0012*/ 	.short	0x0000
        /*0014*/ 	.byte	0x00, 0xf0, 0xe1, 0x02


	//----- nvinfo : EIATTR_SPARSE_MMA_MASK
	.align		4
.L_1109:
        /*0018*/ 	.byte	0x03, 0x50
        /*001a*/ 	.short	0x0000


	//----- nvinfo : EIATTR_MAXREG_COUNT
	.align		4
        /*001c*/ 	.byte	0x03, 0x1b
        /*001e*/ 	.short	0x0080


	//----- nvinfo : EIATTR_NUM_BARRIERS
	.align		4
        /*0020*/ 	.byte	0x02, 0x4c
        /*0022*/ 	.byte	0x01
	.zero		1


	//----- nvinfo : EIATTR_ANNOTATIONS
	.align		4
        /*0024*/ 	.byte	0x04, 0x55
        /*0026*/ 	.short	(.L_1111 - .L_1110)


	//   ....[0]....
.L_1110:
        /* <DEDUP_REMOVED lines=137> */


	//----- nvinfo : EIATTR_MERCURY_ISA_VERSION
	.align		4
.L_1111:
        /*08a8*/ 	.byte	0x03, 0x5f
        /*08aa*/ 	.short	0x0101


	//----- nvinfo : EIATTR_INT_WARP_WIDE_INSTR_OFFSETS
	.align		4
        /*08ac*/ 	.byte	0x04, 0x31
        /*08ae*/ 	.short	(.L_1113 - .L_1112)


	//   ....[0]....
.L_1112:
        /*08b0*/ 	.word	0x00009790


	//   ....[1]....
        /*08b4*/ 	.word	0x00009a70


	//   ....[2]....
        /*08b8*/ 	.word	0x00009b20


	//   ....[3]....
        /*08bc*/ 	.word	0x00009b30


	//   ....[4]....
        /*08c0*/ 	.word	0x00009bf0


	//   ....[5]....
        /*08c4*/ 	.word	0x00009cd0


	//   ....[6]....
        /*08c8*/ 	.word	0x00009d90


	//   ....[7]....
        /*08cc*/ 	.word	0x00009db0


	//   ....[8]....
        /*08d0*/ 	.word	0x00009eb0


	//   ....[9]....
        /*08d4*/ 	.word	0x00009f70


	//   ....[10]....
        /*08d8*/ 	.word	0x00009f90


	//   ....[11]....
        /*08dc*/ 	.word	0x0000a090


	//   ....[12]....
        /*08e0*/ 	.word	0x0000a150


	//   ....[13]....
        /*08e4*/ 	.word	0x0000a160


	//   ....[14]....
        /*08e8*/ 	.word	0x0000a270


	//   ....[15]....
        /*08ec*/ 	.word	0x0000a320


	//   ....[16]....
        /*08f0*/ 	.word	0x0000a340


	//   ....[17]....
        /*08f4*/ 	.word	0x0000a4f0


	//   ....[18]....
        /*08f8*/ 	.word	0x0000a5b0


	//   ....[19]....
        /*08fc*/ 	.word	0x0000a5c0


	//   ....[20]....
        /*0900*/ 	.word	0x0000a5d0


	//   ....[21]....
        /*0904*/ 	.word	0x0000a740


	//   ....[22]....
        /*0908*/ 	.word	0x0000a7f0


	//   ....[23]....
        /*090c*/ 	.word	0x0000a810


	//   ....[24]....
        /*0910*/ 	.word	0x0000a840


	//   ....[25]....
        /*0914*/ 	.word	0x0000aa50


	//   ....[26]....
        /*0918*/ 	.word	0x0000ab10


	//   ....[27]....
        /*091c*/ 	.word	0x0000ab70


	//   ....[28]....
        /*0920*/ 	.word	0x0000aba0


	//   ....[29]....
        /*0924*/ 	.word	0x0000ae50


	//   ....[30]....
        /*0928*/ 	.word	0x0000aef0


	//   ....[31]....
        /*092c*/ 	.word	0x00011130


	//----- nvinfo : EIATTR_COOP_GROUP_MASK_REGIDS
	.align		4
.L_1113:
        /*0930*/ 	.byte	0x04, 0x29
        /*0932*/ 	.short	(.L_1115 - .L_1114)


	//   ....[0]....
.L_1114:
        /*0934*/ 	.word	0xffffffff


	//   ....[1]....
        /*0938*/ 	.word	0xffffffff


	//   ....[2]....
        /*093c*/ 	.word	0xffffffff


	//   ....[3]....
        /*0940*/ 	.word	0xffffffff


	//   ....[4]....
        /*0944*/ 	.word	0xffffffff


	//   ....[5]....
        /*0948*/ 	.word	0xffffffff


	//   ....[6]....
        /*094c*/ 	.word	0xffffffff


	//   ....[7]....
        /*0950*/ 	.word	0xffffffff


	//   ....[8]....
        /*0954*/ 	.word	0xffffffff


	//   ....[9]....
        /*0958*/ 	.word	0xffffffff


	//----- nvinfo : EIATTR_COOP_GROUP_INSTR_OFFSETS
	.align		4
.L_1115:
        /*095c*/ 	.byte	0x04, 0x28
        /*095e*/ 	.short	(.L_1117 - .L_1116)


	//   ....[0]....
.L_1116:
        /*0960*/ 	.word	0x00008c60


	//   ....[1]....
        /*0964*/ 	.word	0x00008c70


	//   ....[2]....
        /*0968*/ 	.word	0x00008cc0


	//   ....[3]....
        /*096c*/ 	.word	0x00008cd0


	//   ....[4]....
        /*0970*/ 	.word	0x00008d00


	//   ....[5]....
        /*0974*/ 	.word	0x00008d20


	//   ....[6]....
        /*0978*/ 	.word	0x00008d60


	//   ....[7]....
        /*097c*/ 	.word	0x00008d90


	//   ....[8]....
        /*0980*/ 	.word	0x00008e40


	//   ....[9]....
        /*0984*/ 	.word	0x00008f20


	//----- nvinfo : EIATTR_EXIT_INSTR_OFFSETS
	.align		4
.L_1117:
        /*0988*/ 	.byte	0x04, 0x1c
        /*098a*/ 	.short	(.L_1119 - .L_1118)


	//   ....[0]....
.L_1118:
        /*098c*/ 	.word	0x00011220


	//   ....[1]....
        /*0990*/ 	.word	0x00011360


	//   ....[2]....
        /*0994*/ 	.word	0x000115d0


	//----- nvinfo : EIATTR_MAX_THREADS
	.align		4
.L_1119:
        /*0998*/ 	.byte	0x04, 0x05
        /*099a*/ 	.short	(.L_1121 - .L_1120)
.L_1120:
        /*099c*/ 	.word	0x000001e0
        /*09a0*/ 	.word	0x00000001
        /*09a4*/ 	.word	0x00000001


	//----- nvinfo : EIATTR_CRS_STACK_SIZE
	.align		4
.L_1121:
        /*09a8*/ 	.byte	0x04, 0x1e
        /*09aa*/ 	.short	(.L_1123 - .L_1122)
.L_1122:
        /*09ac*/ 	.word	0x00000000


	//----- nvinfo : EIATTR_CBANK_PARAM_SIZE
	.align		4
.L_1123:
        /*09b0*/ 	.byte	0x03, 0x19
        /*09b2*/ 	.short	0x00b8


	//----- nvinfo : EIATTR_PARAM_CBANK
	.align		4
        /*09b4*/ 	.byte	0x04, 0x0a
        /*09b6*/ 	.short	(.L_1125 - .L_1124)
	.align		4
.L_1124:
        /*09b8*/ 	.word	index@(.nv.constant0._Z35group_norm_nhwc_bwd_one_pass_kernelI11Fp32IOBf16WLi256ELi120ELi480EEv26Group_norm_nhwc_bwd_params)
        /*09bc*/ 	.short	0x0210
        /*09be*/ 	.short	0x00b8


	//----- nvinfo : EIATTR_SW_WAR
	.align		4
.L_1125:
        /*09c0*/ 	.byte	0x04, 0x36
        /*09c2*/ 	.short	(.L_1127 - .L_1126)
.L_1126:
        /*09c4*/ 	.word	0x00000008
.L_1127:


//--------------------- .nv.info._Z35group_norm_nhwc_bwd_one_pass_kernelI11Fp32IOBf16WLi512ELi120ELi480EEv26Group_norm_nhwc_bwd_params --------------------------
	.section	.nv.info._Z35group_norm_nhwc_bwd_one_pass_kernelI11Fp32IOBf16WLi512ELi120ELi480EEv26Group_norm_nhwc_bwd_params,"",@"SHT_CUDA_INFO"
	.sectionflags	@""
	.align	4


	//----- nvinfo : EIATTR_CUDA_API_VERSION
	.align		4
        /*0000*/ 	.byte	0x04, 0x37
        /*0002*/ 	.short	(.L_1129 - .L_1128)
.L_1128:
        /*0004*/ 	.word	0x00000082


	//----- nvinfo : EIATTR_KPARAM_INFO
	.align		4
.L_1129:
        /*0008*/ 	.byte	0x04, 0x17
        /*000a*/ 	.short	(.L_1131 - .L_1130)
.L_1130:
        /*000c*/ 	.word	0x00000000
        /*0010*/ 	.short	0x0000
        /*0012*/ 	.short	0x0000
        /*0014*/ 	.byte	0x00, 0xf0, 0xe1, 0x02


	//----- nvinfo : EIATTR_SPARSE_MMA_MASK
	.align		4
.L_1131:
        /*0018*/ 	.byte	0x03, 0x50
        /*001a*/ 	.short	0x0000


	//----- nvinfo : EIATTR_MAXREG_COUNT
	.align		4
        /*001c*/ 	.byte	0x03, 0x1b
        /*001e*/ 	.short	0x0080


	//----- nvinfo : EIATTR_NUM_BARRIERS
	.align		4
        /*0020*/ 	.byte	0x02, 0x4c
        /*0022*/ 	.byte	0x01
	.zero		1


	//----- nvinfo : EIATTR_ANNOTATIONS
	.align		4
        /*0024*/ 	.byte	0x04, 0x55
        /*0026*/ 	.short	(.L_1133 - .L_1132)


	//   ....[0]....
.L_1132:
        /* <DEDUP_REMOVED lines=519> */


	//----- nvinfo : EIATTR_MERCURY_ISA_VERSION
	.align		4
.L_1133:
        /*2080*/ 	.byte	0x03, 0x5f
        /*2082*/ 	.short	0x0101


	//----- nvinfo : EIATTR_INT_WARP_WIDE_INSTR_OFFSETS
	.align		4
        /*2084*/ 	.byte	0x04, 0x31
        /*2086*/ 	.short	(.L_1135 - .L_1134)


	//   ....[0]....
.L_1134:
        /*2088*/ 	.word	0x00016c00


	//   ....[1]....
        /*208c*/ 	.word	0x00018660


	//----- nvinfo : EIATTR_COOP_GROUP_MASK_REGIDS
	.align		4
.L_1135:
        /*2090*/ 	.byte	0x04, 0x29
        /*2092*/ 	.short	(.L_1137 - .L_1136)


	//   ....[0]....
.L_1136:
        /*2094*/ 	.word	0xffffffff


	//   ....[1]....
        /*2098*/ 	.word	0xffffffff


	//   ....[2]....
        /*209c*/ 	.word	0xffffffff


	//   ....[3]....
        /*20a0*/ 	.word	0xffffffff


	//   ....[4]....
        /*20a4*/ 	.word	0xffffffff


	//   ....[5]....
        /*20a8*/ 	.word	0xffffffff


	//   ....[6]....
        /*20ac*/ 	.word	0xffffffff


	//   ....[7]....
        /*20b0*/ 	.word	0xffffffff


	//   ....[8]....
        /*20b4*/ 	.word	0xffffffff


	//   ....[9]....
        /*20b8*/ 	.word	0xffffffff


	//----- nvinfo : EIATTR_COOP_GROUP_INSTR_OFFSETS
	.align		4
.L_1137:
        /*20bc*/ 	.byte	0x04, 0x28
        /*20be*/ 	.short	(.L_1139 - .L_1138)


	//   ....[0]....
.L_1138:
        /*20c0*/ 	.word	0x00015730


	//   ....[1]....
        /*20c4*/ 	.word	0x00015740


	//   ....[2]....
        /*20c8*/ 	.word	0x00015980


	//   ....[3]....
        /*20cc*/ 	.word	0x00015990


	//   ....[4]....
        /*20d0*/ 	.word	0x00015bd0


	//   ....[5]....
        /*20d4*/ 	.word	0x00015d20


	//   ....[6]....
        /*20d8*/ 	.word	0x00016090


	//   ....[7]....
        /*20dc*/ 	.word	0x000160c0


	//   ....[8]....
        /*20e0*/ 	.word	0x00016170


	//   ....[9]....
        /*20e4*/ 	.word	0x00016350


	//----- nvinfo : EIATTR_EXIT_INSTR_OFFSETS
	.align		4
.L_1139:
        /*20e8*/ 	.byte	0x04, 0x1c
        /*20ea*/ 	.short	(.L_1141 - .L_1140)


	//   ....[0]....
.L_1140:
        /*20ec*/ 	.word	0x000186f0


	//   ....[1]....
        /*20f0*/ 	.word	0x00018840


	//   ....[2]....
        /*20f4*/ 	.word	0x00018ae0


	//----- nvinfo : EIATTR_MAX_THREADS
	.align		4
.L_1141:
        /*20f8*/ 	.byte	0x04, 0x05
        /*20fa*/ 	.short	(.L_1143 - .L_1142)
.L_1142:
        /*20fc*/ 	.word	0x000001e0
        /*2100*/ 	.word	0x00000001
        /*2104*/ 	.word	0x00000001


	//----- nvinfo : EIATTR_CRS_STACK_SIZE
	.align		4
.L_1143:
        /*2108*/ 	.byte	0x04, 0x1e
        /*210a*/ 	.short	(.L_1145 - .L_1144)
.L_1144:
        /*210c*/ 	.word	0x00000000


	//----- nvinfo : EIATTR_CBANK_PARAM_SIZE
	.align		4
.L_1145:
        /*2110*/ 	.byte	0x03, 0x19
        /*2112*/ 	.short	0x00b8


	//----- nvinfo : EIATTR_PARAM_CBANK
	.align		4
        /*2114*/ 	.byte	0x04, 0x0a
        /*2116*/ 	.short	(.L_1147 - .L_1146)
	.align		4
.L_1146:
        /*2118*/ 	.word	index@(.nv.constant0._Z35group_norm_nhwc_bwd_one_pass_kernelI11Fp32IOBf16WLi512ELi120ELi480EEv26Group_norm_nhwc_bwd_params)
        /*211c*/ 	.short	0x0210
        /*211e*/ 	.short	0x00b8


	//----- nvinfo : EIATTR_SW_WAR
	.align		4
.L_1147:
        /*2120*/ 	.byte	0x04, 0x36
        /*2122*/ 	.short	(.L_1149 - .L_1148)
.L_1148:
        /*2124*/ 	.word	0x00000008
.L_1149:


//--------------------- .nv.info._Z35group_norm_nhwc_bwd_one_pass_kernelI11Fp32IOFp16WLi64ELi120ELi480EEv26Group_norm_nhwc_bwd_params --------------------------
	.section	.nv.info._Z35group_norm_nhwc_bwd_one_pass_kernelI11Fp32IOFp16WLi64ELi120ELi480EEv26Group_norm_nhwc_bwd_params,"",@"SHT_CUDA_INFO"
	.sectionflags	@""
	.align	4


	//----- nvinfo : EIATTR_CUDA_API_VERSION
	.align		4
        /*0000*/ 	.byte	0x04, 0x37
        /*0002*/ 	.short	(.L_1151 - .L_1150)
.L_1150:
        /*0004*/ 	.word	0x00000082


	//----- nvinfo : EIATTR_KPARAM_INFO
	.align		4
.L_1151:
        /*0008*/ 	.byte	0x04, 0x17
        /*000a*/ 	.short	(.L_1153 - .L_1152)
.L_1152:
        /*000c*/ 	.word	0x00000000
        /*0010*/ 	.short	0x0000
        /*0012*/ 	.short	0x0000
        /*0014*/ 	.byte	0x00, 0xf0, 0xe1, 0x02


	//----- nvinfo : EIATTR_SPARSE_MMA_MASK
	.align		4
.L_1153:
        /*0018*/ 	.byte	0x03, 0x50
        /*001a*/ 	.short	0x0000


	//----- nvinfo : EIATTR_MAXREG_COUNT
	.align		4
        /*001c*/ 	.byte	0x03, 0x1b
        /*001e*/ 	.short	0x0080


	//----- nvinfo : EIATTR_NUM_BARRIERS
	.align		4
        /*0020*/ 	.byte	0x02, 0x4c
        /*0022*/ 	.byte	0x01
	.zero		1


	//----- nvinfo : EIATTR_MERCURY_ISA_VERSION
	.align		4
        /*0024*/ 	.byte	0x03, 0x5f
        /*0026*/ 	.short	0x0101


	//----- nvinfo : EIATTR_INT_WARP_WIDE_INSTR_OFFSETS
	.align		4
        /*0028*/ 	.byte	0x04, 0x31
        /*002a*/ 	.short	(.L_1155 - .L_1154)


	//   ....[0]....
.L_1154:
        /*002c*/ 	.word	0x00002e30


	//   ....[1]....
        /*0030*/ 	.word	0x000055d0


	//----- nvinfo : EIATTR_COOP_GROUP_MASK_REGIDS
	.align		4
.L_1155:
        /*0034*/ 	.byte	0x04, 0x29
        /*0036*/ 	.short	(.L_1157 - .L_1156)


	//   ....[0]....
.L_1156:
        /*0038*/ 	.word	0xffffffff


	//   ....[1]....
        /*003c*/ 	.word	0xffffffff


	//   ....[2]....
        /*0040*/ 	.word	0xffffffff


	//   ....[3]....
        /*0044*/ 	.word	0xffffffff


	//   ....[4]....
        /*0048*/ 	.word	0xffffffff


	//   ....[5]....
        /*004c*/ 	.word	0xffffffff


	//   ....[6]....
        /*0050*/ 	.word	0xffffffff


	//   ....[7]....
        /*0054*/ 	.word	0xffffffff


	//   ....[8]....
        /*0058*/ 	.word	0xffffffff


	//   ....[9]....
        /*005c*/ 	.word	0xffffffff


	//----- nvinfo : EIATTR_COOP_GROUP_INSTR_OFFSETS
	.align		4
.L_1157:
        /*0060*/ 	.byte	0x04, 0x28
        /*0062*/ 	.short	(.L_1159 - .L_1158)


	//   ....[0]....
.L_1158:
        /*0064*/ 	.word	0x00002360


	//   ....[1]....
        /*0068*/ 	.word	0x000023a0


	//   ....[2]....
        /*006c*/ 	.word	0x00002530


	//   ....[3]....
        /*0070*/ 	.word	0x00002570


	//   ....[4]....
        /*0074*/ 	.word	0x000025e0


	//   ....[5]....
        /*0078*/ 	.word	0x00002600


	//   ....[6]....
        /*007c*/ 	.word	0x00002630


	//   ....[7]....
        /*0080*/ 	.word	0x00002650


	//   ....[8]....
        /*0084*/ 	.word	0x00002680


	//   ....[9]....
        /*0088*/ 	.word	0x000026a0


	//----- nvinfo : EIATTR_EXIT_INSTR_OFFSETS
	.align		4
.L_1159:
        /*008c*/ 	.byte	0x04, 0x1c
        /*008e*/ 	.short	(.L_1161 - .L_1160)


	//   ....[0]....
.L_1160:
        /*0090*/ 	.word	0x000056c0


	//   ....[1]....
        /*0094*/ 	.word	0x00005800


	//   ....[2]....
        /*0098*/ 	.word	0x00005a60


	//----- nvinfo : EIATTR_MAX_THREADS
	.align		4
.L_1161:
        /*009c*/ 	.byte	0x04, 0x05
        /*009e*/ 	.short	(.L_1163 - .L_1162)
.L_1162:
        /*00a0*/ 	.word	0x000001e0
        /*00a4*/ 	.word	0x00000001
        /*00a8*/ 	.word	0x00000001


	//----- nvinfo : EIATTR_CRS_STACK_SIZE
	.align		4
.L_1163:
        /*00ac*/ 	.byte	0x04, 0x1e
        /*00ae*/ 	.short	(.L_1165 - .L_1164)
.L_1164:
        /*00b0*/ 	.word	0x00000000


	//----- nvinfo : EIATTR_CBANK_PARAM_SIZE
	.align		4
.L_1165:
        /*00b4*/ 	.byte	0x03, 0x19
        /*00b6*/ 	.short	0x00b8


	//----- nvinfo : EIATTR_PARAM_CBANK
	.align		4
        /*00b8*/ 	.byte	0x04, 0x0a
        /*00ba*/ 	.short	(.L_1167 - .L_1166)
	.align		4
.L_1166:
        /*00bc*/ 	.word	index@(.nv.constant0._Z35group_norm_nhwc_bwd_one_pass_kernelI11Fp32IOFp16WLi64ELi120ELi480EEv26Group_norm_nhwc_bwd_params)
        /*00c0*/ 	.short	0x0210
        /*00c2*/ 	.short	0x00b8


	//----- nvinfo : EIATTR_SW_WAR
	.align		4
.L_1167:
        /*00c4*/ 	.byte	0x04, 0x36
        /*00c6*/ 	.short	(.L_1169 - .L_1168)
.L_1168:
        /*00c8*/ 	.word	0x00000008
.L_1169:


//--------------------- .nv.info._Z35group_norm_nhwc_bwd_one_pass_kernelI11Fp32IOFp16WLi128ELi120ELi480EEv26Group_norm_nhwc_bwd_params --------------------------
	.section	.nv.info._Z35group_norm_nhwc_bwd_one_pass_kernelI11Fp32IOFp16WLi128ELi120ELi480EEv26Group_norm_nhwc_bwd_params,"",@"SHT_CUDA_INFO"
	.sectionflags	@""
	.align	4


	//----- nvinfo : EIATTR_CUDA_API_VERSION
	.align		4
        /*0000*/ 	.byte	0x04, 0x37
        /*0002*/ 	.short	(.L_1171 - .L_1170)
.L_1170:
        /*0004*/ 	.word	0x00000082


	//----- nvinfo : EIATTR_KPARAM_INFO
	.align		4
.L_1171:
        /*0008*/ 	.byte	0x04, 0x17
        /*000a*/ 	.short	(.L_1173 - .L_1172)
.L_1172:
        /*000c*/ 	.word	0x00000000
        /*0010*/ 	.short	0x0000
        /*0012*/ 	.short	0x0000
        /*0014*/ 	.byte	0x00, 0xf0, 0xe1, 0x02


	//----- nvinfo : EIATTR_SPARSE_MMA_MASK
	.align		4
.L_1173:
        /*0018*/ 	.byte	0x03, 0x50
        /*001a*/ 	.short	0x0000


	//----- nvinfo : EIATTR_MAXREG_COUNT
	.align		4
        /*001c*/ 	.byte	0x03, 0x1b
        /*001e*/ 	.short	0x0080


	//----- nvinfo : EIATTR_NUM_BARRIERS
	.align		4
        /*0020*/ 	.byte	0x02, 0x4c
        /*0022*/ 	.byte	0x01
	.zero		1


	//----- nvinfo : EIATTR_MERCURY_ISA_VERSION
	.align		4
        /*0024*/ 	.byte	0x03, 0x5f
        /*0026*/ 	.short	0x0101


	//----- nvinfo : EIATTR_INT_WARP_WIDE_INSTR_OFFSETS
	.align		4
        /*0028*/ 	.byte	0x04, 0x31
        /*002a*/ 	.short	(.L_1175 - .L_1174)


	//   ....[0]....
.L_1174:
        /*002c*/ 	.word	0x00004f80


	//   ....[1]....
        /*0030*/ 	.word	0x00008e00


	//----- nvinfo : EIATTR_COOP_GROUP_MASK_REGIDS
	.align		4
.L_1175:
        /*0034*/ 	.byte	0x04, 0x29
        /*0036*/ 	.short	(.L_1177 - .L_1176)


	//   ....[0]....
.L_1176:
        /*0038*/ 	.word	0xffffffff


	//   ....[1]....
        /*003c*/ 	.word	0xffffffff


	//   ....[2]....
        /*0040*/ 	.word	0xffffffff


	//   ....[3]....
        /*0044*/ 	.word	0xffffffff


	//   ....[4]....
        /*0048*/ 	.word	0xffffffff


	//   ....[5]....
        /*004c*/ 	.word	0xffffffff


	//   ....[6]....
        /*0050*/ 	.word	0xffffffff


	//   ....[7]....
        /*0054*/ 	.word	0xffffffff


	//   ....[8]....
        /*0058*/ 	.word	0xffffffff


	//   ....[9]....
        /*005c*/ 	.word	0xffffffff


	//----- nvinfo : EIATTR_COOP_GROUP_INSTR_OFFSETS
	.align		4
.L_1177:
        /*0060*/ 	.byte	0x04, 0x28
        /*0062*/ 	.short	(.L_1179 - .L_1178)


	//   ....[0]....
.L_1178:
        /*0064*/ 	.word	0x00004470


	//   ....[1]....
        /*0068*/ 	.word	0x000044b0


	//   ....[2]....
        /*006c*/ 	.word	0x00004640


	//   ....[3]....
        /*0070*/ 	.word	0x00004680


	//   ....[4]....
        /*0074*/ 	.word	0x00004700


	//   ....[5]....
        /*0078*/ 	.word	0x00004720


	//   ....[6]....
        /*007c*/ 	.word	0x00004750


	//   ....[7]....
        /*0080*/ 	.word	0x00004770


	//   ....[8]....
        /*0084*/ 	.word	0x000047a0


	//   ....[9]....
        /*0088*/ 	.word	0x000047c0


	//----- nvinfo : EIATTR_EXIT_INSTR_OFFSETS
	.align		4
.L_1179:
        /*008c*/ 	.byte	0x04, 0x1c
        /*008e*/ 	.short	(.L_1181 - .L_1180)


	//   ....[0]....
.L_1180:
        /*0090*/ 	.word	0x00008e90


	//   ....[1]....
        /*0094*/ 	.word	0x00008fd0


	//   ....[2]....
        /*0098*/ 	.word	0x00009230


	//----- nvinfo : EIATTR_MAX_THREADS
	.align		4
.L_1181:
        /*009c*/ 	.byte	0x04, 0x05
        /*009e*/ 	.short	(.L_1183 - .L_1182)
.L_1182:
        /*00a0*/ 	.word	0x000001e0
        /*00a4*/ 	.word	0x00000001
        /*00a8*/ 	.word	0x00000001


	//----- nvinfo : EIATTR_CRS_STACK_SIZE
	.align		4
.L_1183:
        /*00ac*/ 	.byte	0x04, 0x1e
        /*00ae*/ 	.short	(.L_1185 - .L_1184)
.L_1184:
        /*00b0*/ 	.word	0x00000000


	//----- nvinfo : EIATTR_CBANK_PARAM_SIZE
	.align		4
.L_1185:
        /*00b4*/ 	.byte	0x03, 0x19
        /*00b6*/ 	.short	0x00b8


	//----- nvinfo : EIATTR_PARAM_CBANK
	.align		4
        /*00b8*/ 	.byte	0x04, 0x0a
        /*00ba*/ 	.short	(.L_1187 - .L_1186)
	.align		4
.L_1186:
        /*00bc*/ 	.word	index@(.nv.constant0._Z35group_norm_nhwc_bwd_one_pass_kernelI11Fp32IOFp16WLi128ELi120ELi480EEv26Group_norm_nhwc_bwd_params)
        /*00c0*/ 	.short	0x0210
        /*00c2*/ 	.short	0x00b8


	//----- nvinfo : EIATTR_SW_WAR
	.align		4
.L_1187:
        /*00c4*/ 	.byte	0x04, 0x36
        /*00c6*/ 	.short	(.L_1189 - .L_1188)
.L_1188:
        /*00c8*/ 	.word	0x00000008
.L_1189:


//--------------------- .nv.info._Z35group_norm_nhwc_bwd_one_pass_kernelI11Fp32IOFp16WLi256ELi120ELi480EEv26Group_norm_nhwc_bwd_params --------------------------
	.section	.nv.info._Z35group_norm_nhwc_bwd_one_pass_kernelI11Fp32IOFp16WLi256ELi120ELi480EEv26Group_norm_nhwc_bwd_params,"",@"SHT_CUDA_INFO"
	.sectionflags	@""
	.align	4


	//----- nvinfo : EIATTR_CUDA_API_VERSION
	.align		4
        /*0000*/ 	.byte	0x04, 0x37
        /*0002*/ 	.short	(.L_1191 - .L_1190)
.L_1190:
        /*0004*/ 	.word	0x00000082


	//----- nvinfo : EIATTR_KPARAM_INFO
	.align		4
.L_1191:
        /*0008*/ 	.byte	0x04, 0x17
        /*000a*/ 	.short	(.L_1193 - .L_1192)
.L_1192:
        /*000c*/ 	.word	0x00000000
        /*0010*/ 	.short	0x0000
        /*0012*/ 	.short	0x0000
        /*0014*/ 	.byte	0x00, 0xf0, 0xe1, 0x02


	//----- nvinfo : EIATTR_SPARSE_MMA_MASK
	.align		4
.L_1193:
        /*0018*/ 	.byte	0x03, 0x50
        /*001a*/ 	.short	0x0000


	//----- nvinfo : EIATTR_MAXREG_COUNT
	.align		4
        /*001c*/ 	.byte	0x03, 0x1b
        /*001e*/ 	.short	0x0080


	//----- nvinfo : EIATTR_NUM_BARRIERS
	.align		4
        /*0020*/ 	.byte	0x02, 0x4c
        /*0022*/ 	.byte	0x01
	.zero		1


	//----- nvinfo : EIATTR_ANNOTATIONS
	.align		4
        /*0024*/ 	.byte	0x04, 0x55
        /*0026*/ 	.short	(.L_1195 - .L_1194)


	//   ....[0]....
.L_1194:
        /* <DEDUP_REMOVED lines=137> */


	//----- nvinfo : EIATTR_MERCURY_ISA_VERSION
	.align		4
.L_1195:
        /*08a8*/ 	.byte	0x03, 0x5f
        /*08aa*/ 	.short	0x0101


	//----- nvinfo : EIATTR_INT_WARP_WIDE_INSTR_OFFSETS
	.align		4
        /*08ac*/ 	.byte	0x04, 0x31
        /*08ae*/ 	.short	(.L_1197 - .L_1196)


	//   ....[0]....
.L_1196:
        /*08b0*/ 	.word	0x00009790


	//   ....[1]....
        /*08b4*/ 	.word	0x00009a70


	//   ....[2]....
        /*08b8*/ 	.word	0x00009b20


	//   ....[3]....
        /*08bc*/ 	.word	0x00009b30


	//   ....[4]....
        /*08c0*/ 	.word	0x00009bf0


	//   ....[5]....
        /*08c4*/ 	.word	0x00009cd0


	//   ....[6]....
        /*08c8*/ 	.word	0x00009d90


	//   ....[7]....
        /*08cc*/ 	.word	0x00009db0


	//   ....[8]....
        /*08d0*/ 	.word	0x00009eb0


	//   ....[9]....
        /*08d4*/ 	.word	0x00009f70


	//   ....[10]....
        /*08d8*/ 	.word	0x00009f90


	//   ....[11]....
        /*08dc*/ 	.word	0x0000a090


	//   ....[12]....
        /*08e0*/ 	.word	0x0000a150


	//   ....[13]....
        /*08e4*/ 	.word	0x0000a160


	//   ....[14]....
        /*08e8*/ 	.word	0x0000a270


	//   ....[15]....
        /*08ec*/ 	.word	0x0000a320


	//   ....[16]....
        /*08f0*/ 	.word	0x0000a340


	//   ....[17]....
        /*08f4*/ 	.word	0x0000a4f0


	//   ....[18]....
        /*08f8*/ 	.word	0x0000a5b0


	//   ....[19]....
        /*08fc*/ 	.word	0x0000a5c0


	//   ....[20]....
        /*0900*/ 	.word	0x0000a5d0


	//   ....[21]....
        /*0904*/ 	.word	0x0000a740


	//   ....[22]....
        /*0908*/ 	.word	0x0000a7f0


	//   ....[23]....
        /*090c*/ 	.word	0x0000a810


	//   ....[24]....
        /*0910*/ 	.word	0x0000a840


	//   ....[25]....
        /*0914*/ 	.word	0x0000aa50


	//   ....[26]....
        /*0918*/ 	.word	0x0000ab10


	//   ....[27]....
        /*091c*/ 	.word	0x0000ab70


	//   ....[28]....
        /*0920*/ 	.word	0x0000aba0


	//   ....[29]....
        /*0924*/ 	.word	0x0000ae50


	//   ....[30]....
        /*0928*/ 	.word	0x0000aef0


	//   ....[31]....
        /*092c*/ 	.word	0x00011130


	//----- nvinfo : EIATTR_COOP_GROUP_MASK_REGIDS
	.align		4
.L_1197:
        /*0930*/ 	.byte	0x04, 0x29
        /*0932*/ 	.short	(.L_1199 - .L_1198)


	//   ....[0]....
.L_1198:
        /*0934*/ 	.word	0xffffffff


	//   ....[1]....
        /*0938*/ 	.word	0xffffffff


	//   ....[2]....
        /*093c*/ 	.word	0xffffffff


	//   ....[3]....
        /*0940*/ 	.word	0xffffffff


	//   ....[4]....
        /*0944*/ 	.word	0xffffffff


	//   ....[5]....
        /*0948*/ 	.word	0xffffffff


	//   ....[6]....
        /*094c*/ 	.word	0xffffffff


	//   ....[7]....
        /*0950*/ 	.word	0xffffffff


	//   ....[8]....
        /*0954*/ 	.word	0xffffffff


	//   ....[9]....
        /*0958*/ 	.word	0xffffffff


	//----- nvinfo : EIATTR_COOP_GROUP_INSTR_OFFSETS
	.align		4
.L_1199:
        /*095c*/ 	.byte	0x04, 0x28
        /*095e*/ 	.short	(.L_1201 - .L_1200)


	//   ....[0]....
.L_1200:
        /*0960*/ 	.word	0x00008c60


	//   ....[1]....
        /*0964*/ 	.word	0x00008c70


	//   ....[2]....
        /*0968*/ 	.word	0x00008cc0


	//   ....[3]....
        /*096c*/ 	.word	0x00008cd0


	//   ....[4]....
        /*0970*/ 	.word	0x00008d00


	//   ....[5]....
        /*0974*/ 	.word	0x00008d20


	//   ....[6]....
        /*0978*/ 	.word	0x00008d60


	//   ....[7]....
        /*097c*/ 	.word	0x00008d90


	//   ....[8]....
        /*0980*/ 	.word	0x00008e40


	//   ....[9]....
        /*0984*/ 	.word	0x00008f20


	//----- nvinfo : EIATTR_EXIT_INSTR_OFFSETS
	.align		4
.L_1201:
        /*0988*/ 	.byte	0x04, 0x1c
        /*098a*/ 	.short	(.L_1203 - .L_1202)


	//   ....[0]....
.L_1202:
        /*098c*/ 	.word	0x00011220


	//   ....[1]....
        /*0990*/ 	.word	0x00011360


	//   ....[2]....
        /*0994*/ 	.word	0x000115d0


	//----- nvinfo : EIATTR_MAX_THREADS
	.align		4
.L_1203:
        /*0998*/ 	.byte	0x04, 0x05
        /*099a*/ 	.short	(.L_1205 - .L_1204)
.L_1204:
        /*099c*/ 	.word	0x000001e0
        /*09a0*/ 	.word	0x00000001
        /*09a4*/ 	.word	0x00000001


	//----- nvinfo : EIATTR_CRS_STACK_SIZE
	.align		4
.L_1205:
        /*09a8*/ 	.byte	0x04, 0x1e
        /*09aa*/ 	.short	(.L_1207 - .L_1206)
.L_1206:
        /*09ac*/ 	.word	0x00000000


	//----- nvinfo : EIATTR_CBANK_PARAM_SIZE
	.align		4
.L_1207:
        /*09b0*/ 	.byte	0x03, 0x19
        /*09b2*/ 	.short	0x00b8


	//----- nvinfo : EIATTR_PARAM_CBANK
	.align		4
        /*09b4*/ 	.byte	0x04, 0x0a
        /*09b6*/ 	.short	(.L_1209 - .L_1208)
	.align		4
.L_1208:
        /*09b8*/ 	.word	index@(.nv.constant0._Z35group_norm_nhwc_bwd_one_pass_kernelI11Fp32IOFp16WLi256ELi120ELi480EEv26Group_norm_nhwc_bwd_params)
        /*09bc*/ 	.short	0x0210
        /*09be*/ 	.short	0x00b8


	//----- nvinfo : EIATTR_SW_WAR
	.align		4
.L_1209:
        /*09c0*/ 	.byte	0x04, 0x36
        /*09c2*/ 	.short	(.L_1211 - .L_1210)
.L_1210:
        /*09c4*/ 	.word	0x00000008
.L_1211:


//--------------------- .nv.info._Z35group_norm_nhwc_bwd_one_pass_kernelI11Fp32IOFp16WLi512ELi120ELi480EEv26Group_norm_nhwc_bwd_params --------------------------
	.section	.nv.info._Z35group_norm_nhwc_bwd_one_pass_kernelI11Fp32IOFp16WLi512ELi120ELi480EEv26Group_norm_nhwc_bwd_params,"",@"SHT_CUDA_INFO"
	.sectionflags	@""
	.align	4


	//----- nvinfo : EIATTR_CUDA_API_VERSION
	.align		4
        /*0000*/ 	.byte	0x04, 0x37
        /*0002*/ 	.short	(.L_1213 - .L_1212)
.L_1212:
        /*0004*/ 	.word	0x00000082


	//----- nvinfo : EIATTR_KPARAM_INFO
	.align		4
.L_1213:
        /*0008*/ 	.byte	0x04, 0x17
        /*000a*/ 	.short	(.L_1215 - .L_1214)
.L_1214:
        /*000c*/ 	.word	0x00000000
        /*0010*/ 	.short	0x0000
        /*0012*/ 	.short	0x0000
        /*0014*/ 	.byte	0x00, 0xf0, 0xe1, 0x02


	//----- nvinfo : EIATTR_SPARSE_MMA_MASK
	.align		4
.L_1215:
        /*0018*/ 	.byte	0x03, 0x50
        /*001a*/ 	.short	0x0000


	//----- nvinfo : EIATTR_MAXREG_COUNT
	.align		4
        /*001c*/ 	.byte	0x03, 0x1b
        /*001e*/ 	.short	0x0080


	//----- nvinfo : EIATTR_NUM_BARRIERS
	.align		4
        /*0020*/ 	.byte	0x02, 0x4c
        /*0022*/ 	.byte	0x01
	.zero		1


	//----- nvinfo : EIATTR_ANNOTATIONS
	.align		4
        /*0024*/ 	.byte	0x04, 0x55
        /*0026*/ 	.short	(.L_1217 - .L_1216)


	//   ....[0]....
.L_1216:
        /* <DEDUP_REMOVED lines=519> */


	//----- nvinfo : EIATTR_MERCURY_ISA_VERSION
	.align		4
.L_1217:
        /*2080*/ 	.byte	0x03, 0x5f
        /*2082*/ 	.short	0x0101


	//----- nvinfo : EIATTR_INT_WARP_WIDE_INSTR_OFFSETS
	.align		4
        /*2084*/ 	.byte	0x04, 0x31
        /*2086*/ 	.short	(.L_1219 - .L_1218)


	//   ....[0]....
.L_1218:
        /*2088*/ 	.word	0x00016c00


	//   ....[1]....
        /*208c*/ 	.word	0x00018660


	//----- nvinfo : EIATTR_COOP_GROUP_MASK_REGIDS
	.align		4
.L_1219:
        /*2090*/ 	.byte	0x04, 0x29
        /*2092*/ 	.short	(.L_1221 - .L_1220)


	//   ....[0]....
.L_1220:
        /*2094*/ 	.word	0xffffffff


	//   ....[1]....
        /*2098*/ 	.word	0xffffffff


	//   ....[2]....
        /*209c*/ 	.word	0xffffffff


	//   ....[3]....
        /*20a0*/ 	.word	0xffffffff


	//   ....[4]....
        /*20a4*/ 	.word	0xffffffff


	//   ....[5]....
        /*20a8*/ 	.word	0xffffffff


	//   ....[6]....
        /*20ac*/ 	.word	0xffffffff


	//   ....[7]....
        /*20b0*/ 	.word	0xffffffff


	//   ....[8]....
        /*20b4*/ 	.word	0xffffffff


	//   ....[9]....
        /*20b8*/ 	.word	0xffffffff


	//----- nvinfo : EIATTR_COOP_GROUP_INSTR_OFFSETS
	.align		4
.L_1221:
        /*20bc*/ 	.byte	0x04, 0x28
        /*20be*/ 	.short	(.L_1223 - .L_1222)


	//   ....[0]....
.L_1222:
        /*20c0*/ 	.word	0x00015730


	//   ....[1]....
        /*20c4*/ 	.word	0x00015740


	//   ....[2]....
        /*20c8*/ 	.word	0x00015980


	//   ....[3]....
        /*20cc*/ 	.word	0x00015990


	//   ....[4]....
        /*20d0*/ 	.word	0x00015bd0


	//   ....[5]....
        /*20d4*/ 	.word	0x00015d20


	//   ....[6]....
        /*20d8*/ 	.word	0x00016090


	//   ....[7]....
        /*20dc*/ 	.word	0x000160c0


	//   ....[8]....
        /*20e0*/ 	.word	0x00016170


	//   ....[9]....
        /*20e4*/ 	.word	0x00016350


	//----- nvinfo : EIATTR_EXIT_INSTR_OFFSETS
	.align		4
.L_1223:
        /*20e8*/ 	.byte	0x04, 0x1c
        /*20ea*/ 	.short	(.L_1225 - .L_1224)


	//   ....[0]....
.L_1224:
        /*20ec*/ 	.word	0x000186f0


	//   ....[1]....
        /*20f0*/ 	.word	0x00018840


	//   ....[2]....
        /*20f4*/ 	.word	0x00018ae0


	//----- nvinfo : EIATTR_MAX_THREADS
	.align		4
.L_1225:
        /*20f8*/ 	.byte	0x04, 0x05
        /*20fa*/ 	.short	(.L_1227 - .L_1226)
.L_1226:
        /*20fc*/ 	.word	0x000001e0
        /*2100*/ 	.word	0x00000001
        /*2104*/ 	.word	0x00000001


	//----- nvinfo : EIATTR_CRS_STACK_SIZE
	.align		4
.L_1227:
        /*2108*/ 	.byte	0x04, 0x1e
        /*210a*/ 	.short	(.L_1229 - .L_1228)
.L_1228:
        /*210c*/ 	.word	0x00000000


	//----- nvinfo : EIATTR_CBANK_PARAM_SIZE
	.align		4
.L_1229:
        /*2110*/ 	.byte	0x03, 0x19
        /*2112*/ 	.short	0x00b8


	//----- nvinfo : EIATTR_PARAM_CBANK
	.align		4
        /*2114*/ 	.byte	0x04, 0x0a
        /*2116*/ 	.short	(.L_1231 - .L_1230)
	.align		4
.L_1230:
        /*2118*/ 	.word	index@(.nv.constant0._Z35group_norm_nhwc_bwd_one_pass_kernelI11Fp32IOFp16WLi512ELi120ELi480EEv26Group_norm_nhwc_bwd_params)
        /*211c*/ 	.short	0x0210
        /*211e*/ 	.short	0x00b8


	//----- nvinfo : EIATTR_SW_WAR
	.align		4
.L_1231:
        /*2120*/ 	.byte	0x04, 0x36
        /*2122*/ 	.short	(.L_1233 - .L_1232)
.L_1232:
        /*2124*/ 	.word	0x00000008
.L_1233:


//--------------------- .nv.info._Z35group_norm_nhwc_fwd_one_pass_kernelI11Bf16IOFp32WLi64ELi120ELi480EEv26Group_norm_nhwc_fwd_params --------------------------
	.section	.nv.info._Z35group_norm_nhwc_fwd_one_pass_kernelI11Bf16IOFp32WLi64ELi120ELi480EEv26Group_norm_nhwc_fwd_params,"",@"SHT_CUDA_INFO"
	.sectionflags	@""
	.align	4


	//----- nvinfo : EIATTR_CUDA_API_VERSION
	.align		4
        /*0000*/ 	.byte	0x04, 0x37
        /*0002*/ 	.short	(.L_1235 - .L_1234)
.L_1234:
        /*0004*/ 	.word	0x00000082


	//----- nvinfo : EIATTR_KPARAM_INFO
	.align		4
.L_1235:
        /*0008*/ 	.byte	0x04, 0x17
        /*000a*/ 	.short	(.L_1237 - .L_1236)
.L_1236:
        /*000c*/ 	.word	0x00000000
        /*0010*/ 	.short	0x0000
        /*0012*/ 	.short	0x0000
        /*0014*/ 	.byte	0x00, 0xf0, 0x81, 0x02


	//----- nvinfo : EIATTR_SPARSE_MMA_MASK
	.align		4
.L_1237:
        /*0018*/ 	.byte	0x03, 0x50
        /*001a*/ 	.short	0x0000


	//----- nvinfo : EIATTR_MAXREG_COUNT
	.align		4
        /*001c*/ 	.byte	0x03, 0x1b
        /*001e*/ 	.short	0x0080


	//----- nvinfo : EIATTR_NUM_BARRIERS
	.align		4
        /*0020*/ 	.byte	0x02, 0x4c
        /*0022*/ 	.byte	0x01
	.zero		1


	//----- nvinfo : EIATTR_MERCURY_ISA_VERSION
	.align		4
        /*0024*/ 	.byte	0x03, 0x5f
        /*0026*/ 	.short	0x0101


	//----- nvinfo : EIATTR_COOP_GROUP_MASK_REGIDS
	.align		4
        /*0028*/ 	.byte	0x04, 0x29
        /*002a*/ 	.short	(.L_1239 - .L_1238)


	//   ....[0]....
.L_1238:
        /*002c*/ 	.word	0xffffffff


	//   ....[1]....
        /*0030*/ 	.word	0xffffffff


	//   ....[2]....
        /*0034*/ 	.word	0xffffffff


	//   ....[3]....
        /*0038*/ 	.word	0xffffffff


	//   ....[4]....
        /*003c*/ 	.word	0xffffffff


	//   ....[5]....
        /*0040*/ 	.word	0xffffffff


	//   ....[6]....
        /*0044*/ 	.word	0xffffffff


	//   ....[7]....
        /*0048*/ 	.word	0xffffffff


	//   ....[8]....
        /*004c*/ 	.word	0xffffffff


	//   ....[9]....
        /*0050*/ 	.word	0xffffffff


	//----- nvinfo : EIATTR_COOP_GROUP_INSTR_OFFSETS
	.align		4
.L_1239:
        /*0054*/ 	.byte	0x04, 0x28
        /*0056*/ 	.short	(.L_1241 - .L_1240)


	//   ....[0]....
.L_1240:
        /*0058*/ 	.word	0x000010c0


	//   ....[1]....
        /*005c*/ 	.word	0x000010d0


	//   ....[2]....
        /*0060*/ 	.word	0x00001100


	//   ....[3]....
        /*0064*/ 	.word	0x00001110


	//   ....[4]....
        /*0068*/ 	.word	0x00001150


	//   ....[5]....
        /*006c*/ 	.word	0x00001160


	//   ....[6]....
        /*0070*/ 	.word	0x000011a0


	//   ....[7]....
        /*0074*/ 	.word	0x000011b0


	//   ....[8]....
        /*0078*/ 	.word	0x000011f0


	//   ....[9]....
        /*007c*/ 	.word	0x00001200


	//----- nvinfo : EIATTR_EXIT_INSTR_OFFSETS
	.align		4
.L_1241:
        /*0080*/ 	.byte	0x04, 0x1c
        /*0082*/ 	.short	(.L_1243 - .L_1242)


	//   ....[0]....
.L_1242:
        /*0084*/ 	.word	0x00000060


	//   ....[1]....
        /*0088*/ 	.word	0x00003c30


	//----- nvinfo : EIATTR_MAX_THREADS
	.align		4
.L_1243:
        /*008c*/ 	.byte	0x04, 0x05
        /*008e*/ 	.short	(.L_1245 - .L_1244)
.L_1244:
        /*0090*/ 	.word	0x000001e0
        /*0094*/ 	.word	0x00000001
        /*0098*/ 	.word	0x00000001


	//----- nvinfo : EIATTR_CRS_STACK_SIZE
	.align		4
.L_1245:
        /*009c*/ 	.byte	0x04, 0x1e
        /*009e*/ 	.short	(.L_1247 - .L_1246)
.L_1246:
        /*00a0*/ 	.word	0x00000000


	//----- nvinfo : EIATTR_CBANK_PARAM_SIZE
	.align		4
.L_1247:
        /*00a4*/ 	.byte	0x03, 0x19
        /*00a6*/ 	.short	0x00a0


	//----- nvinfo : EIATTR_PARAM_CBANK
	.align		4
        /*00a8*/ 	.byte	0x04, 0x0a
        /*00aa*/ 	.short	(.L_1249 - .L_1248)
	.align		4
.L_1248:
        /*00ac*/ 	.word	index@(.nv.constant0._Z35group_norm_nhwc_fwd_one_pass_kernelI11Bf16IOFp32WLi64ELi120ELi480EEv26Group_norm_nhwc_fwd_params)
        /*00b0*/ 	.short	0x0210
        /*00b2*/ 	.short	0x00a0


	//----- nvinfo : EIATTR_SW_WAR
	.align		4
.L_1249:
        /*00b4*/ 	.byte	0x04, 0x36
        /*00b6*/ 	.short	(.L_1251 - .L_1250)
.L_1250:
        /*00b8*/ 	.word	0x00000008
.L_1251:


//--------------------- .nv.info._Z35group_norm_nhwc_fwd_one_pass_kernelI11Bf16IOFp32WLi128ELi120ELi480EEv26Group_norm_nhwc_fwd_params --------------------------
	.section	.nv.info._Z35group_norm_nhwc_fwd_one_pass_kernelI11Bf16IOFp32WLi128ELi120ELi480EEv26Group_norm_nhwc_fwd_params,"",@"SHT_CUDA_INFO"
	.sectionflags	@""
	.align	4


	//----- nvinfo : EIATTR_CUDA_API_VERSION
	.align		4
        /*0000*/ 	.byte	0x04, 0x37
        /*0002*/ 	.short	(.L_1253 - .L_1252)
.L_1252:
        /*0004*/ 	.word	0x00000082


	//----- nvinfo : EIATTR_KPARAM_INFO
	.align		4
.L_1253:
        /*0008*/ 	.byte	0x04, 0x17
        /*000a*/ 	.short	(.L_1255 - .L_1254)
.L_1254:
        /*000c*/ 	.word	0x00000000
        /*0010*/ 	.short	0x0000
        /*0012*/ 	.short	0x0000
        /*0014*/ 	.byte	0x00, 0xf0, 0x81, 0x02


	//----- nvinfo : EIATTR_SPARSE_MMA_MASK
	.align		4
.L_1255:
        /*0018*/ 	.byte	0x03, 0x50
        /*001a*/ 	.short	0x0000


	//----- nvinfo : EIATTR_MAXREG_COUNT
	.align		4
        /*001c*/ 	.byte	0x03, 0x1b
        /*001e*/ 	.short	0x0080


	//----- nvinfo : EIATTR_NUM_BARRIERS
	.align		4
        /*0020*/ 	.byte	0x02, 0x4c
        /*0022*/ 	.byte	0x01
	.zero		1


	//----- nvinfo : EIATTR_MERCURY_ISA_VERSION
	.align		4
        /*0024*/ 	.byte	0x03, 0x5f
        /*0026*/ 	.short	0x0101


	//----- nvinfo : EIATTR_COOP_GROUP_MASK_REGIDS
	.align		4
        /*0028*/ 	.byte	0x04, 0x29
        /*002a*/ 	.short	(.L_1257 - .L_1256)


	//   ....[0]....
.L_1256:
        /*002c*/ 	.word	0xffffffff


	//   ....[1]....
        /*0030*/ 	.word	0xffffffff


	//   ....[2]....
        /*0034*/ 	.word	0xffffffff


	//   ....[3]....
        /*0038*/ 	.word	0xffffffff


	//   ....[4]....
        /*003c*/ 	.word	0xffffffff


	//   ....[5]....
        /*0040*/ 	.word	0xffffffff


	//   ....[6]....
        /*0044*/ 	.word	0xffffffff


	//   ....[7]....
        /*0048*/ 	.word	0xffffffff


	//   ....[8]....
        /*004c*/ 	.word	0xffffffff


	//   ....[9]....
        /*0050*/ 	.word	0xffffffff


	//----- nvinfo : EIATTR_COOP_GROUP_INSTR_OFFSETS
	.align		4
.L_1257:
        /*0054*/ 	.byte	0x04, 0x28
        /*0056*/ 	.short	(.L_1259 - .L_1258)


	//   ....[0]....
.L_1258:
        /*0058*/ 	.word	0x00001d00


	//   ....[1]....
        /*005c*/ 	.word	0x00001d10


	//   ....[2]....
        /*0060*/ 	.word	0x00001d50


	//   ....[3]....
        /*0064*/ 	.word	0x00001d60


	//   ....[4]....
        /*0068*/ 	.word	0x00001da0


	//   ....[5]....
        /*006c*/ 	.word	0x00001db0


	//   ....[6]....
        /*0070*/ 	.word	0x00001df0


	//   ....[7]....
        /*0074*/ 	.word	0x00001e00


	//   ....[8]....
        /*0078*/ 	.word	0x00001e50


	//   ....[9]....
        /*007c*/ 	.word	0x00001e60


	//----- nvinfo : EIATTR_EXIT_INSTR_OFFSETS
	.align		4
.L_1259:
        /*0080*/ 	.byte	0x04, 0x1c
        /*0082*/ 	.short	(.L_1261 - .L_1260)


	//   ....[0]....
.L_1260:
        /*0084*/ 	.word	0x00000060


	//   ....[1]....
        /*0088*/ 	.word	0x00005380


	//----- nvinfo : EIATTR_MAX_THREADS
	.align		4
.L_1261:
        /*008c*/ 	.byte	0x04, 0x05
        /*008e*/ 	.short	(.L_1263 - .L_1262)
.L_1262:
        /*0090*/ 	.word	0x000001e0
        /*0094*/ 	.word	0x00000001
        /*0098*/ 	.word	0x00000001


	//----- nvinfo : EIATTR_CRS_STACK_SIZE
	.align		4
.L_1263:
        /*009c*/ 	.byte	0x04, 0x1e
        /*009e*/ 	.short	(.L_1265 - .L_1264)
.L_1264:
        /*00a0*/ 	.word	0x00000000


	//----- nvinfo : EIATTR_CBANK_PARAM_SIZE
	.align		4
.L_1265:
        /*00a4*/ 	.byte	0x03, 0x19
        /*00a6*/ 	.short	0x00a0


	//----- nvinfo : EIATTR_PARAM_CBANK
	.align		4
        /*00a8*/ 	.byte	0x04, 0x0a
        /*00aa*/ 	.short	(.L_1267 - .L_1266)
	.align		4
.L_1266:
        /*00ac*/ 	.word	index@(.nv.constant0._Z35group_norm_nhwc_fwd_one_pass_kernelI11Bf16IOFp32WLi128ELi120ELi480EEv26Group_norm_nhwc_fwd_params)
        /*00b0*/ 	.short	0x0210
        /*00b2*/ 	.short	0x00a0


	//----- nvinfo : EIATTR_SW_WAR
	.align		4
.L_1267:
        /*00b4*/ 	.byte	0x04, 0x36
        /*00b6*/ 	.short	(.L_1269 - .L_1268)
.L_1268:
        /*00b8*/ 	.word	0x00000008
.L_1269:


//--------------------- .nv.info._Z35group_norm_nhwc_fwd_one_pass_kernelI11Bf16IOFp32WLi256ELi120ELi480EEv26Group_norm_nhwc_fwd_params --------------------------
	.section	.nv.info._Z35group_norm_nhwc_fwd_one_pass_kernelI11Bf16IOFp32WLi256ELi120ELi480EEv26Group_norm_nhwc_fwd_params,"",@"SHT_CUDA_INFO"
	.sectionflags	@""
	.align	4


	//----- nvinfo : EIATTR_CUDA_API_VERSION
	.align		4
        /*0000*/ 	.byte	0x04, 0x37
        /*0002*/ 	.short	(.L_1271 - .L_1270)
.L_1270:
        /*0004*/ 	.word	0x00000082


	//----- nvinfo : EIATTR_KPARAM_INFO
	.align		4
.L_1271:
        /*0008*/ 	.byte	0x04, 0x17
        /*000a*/ 	.short	(.L_1273 - .L_1272)
.L_1272:
        /*000c*/ 	.word	0x00000000
        /*0010*/ 	.short	0x0000
        /*0012*/ 	.short	0x0000
        /*0014*/ 	.byte	0x00, 0xf0, 0x81, 0x02


	//----- nvinfo : EIATTR_SPARSE_MMA_MASK
	.align		4
.L_1273:
        /*0018*/ 	.byte	0x03, 0x50
        /*001a*/ 	.short	0x0000


	//----- nvinfo : EIATTR_MAXREG_COUNT
	.align		4
        /*001c*/ 	.byte	0x03, 0x1b
        /*001e*/ 	.short	0x0080


	//----- nvinfo : EIATTR_NUM_BARRIERS
	.align		4
        /*0020*/ 	.byte	0x02, 0x4c
        /*0022*/ 	.byte	0x01
	.zero		1


	//----- nvinfo : EIATTR_MERCURY_ISA_VERSION
	.align		4
        /*0024*/ 	.byte	0x03, 0x5f
        /*0026*/ 	.short	0x0101


	//----- nvinfo : EIATTR_COOP_GROUP_MASK_REGIDS
	.align		4
        /*0028*/ 	.byte	0x04, 0x29
        /*002a*/ 	.short	(.L_1275 - .L_1274)


	//   ....[0]....
.L_1274:
        /*002c*/ 	.word	0xffffffff


	//   ....[1]....
        /*0030*/ 	.word	0xffffffff


	//   ....[2]....
        /*0034*/ 	.word	0xffffffff


	//   ....[3]....
        /*0038*/ 	.word	0xffffffff


	//   ....[4]....
        /*003c*/ 	.word	0xffffffff


	//   ....[5]....
        /*0040*/ 	.word	0xffffffff


	//   ....[6]....
        /*0044*/ 	.word	0xffffffff


	//   ....[7]....
        /*0048*/ 	.word	0xffffffff


	//   ....[8]....
        /*004c*/ 	.word	0xffffffff


	//   ....[9]....
        /*0050*/ 	.word	0xffffffff


	//----- nvinfo : EIATTR_COOP_GROUP_INSTR_OFFSETS
	.align		4
.L_1275:
        /*0054*/ 	.byte	0x04, 0x28
        /*0056*/ 	.short	(.L_1277 - .L_1276)


	//   ....[0]....
.L_1276:
        /*0058*/ 	.word	0x00003d70


	//   ....[1]....
        /*005c*/ 	.word	0x00003d80


	//   ....[2]....
        /*0060*/ 	.word	0x00003dc0


	//   ....[3]....
        /*0064*/ 	.word	0x00003dd0


	//   ....[4]....
        /*0068*/ 	.word	0x00003e10


	//   ....[5]....
        /*006c*/ 	.word	0x00003e20


	//   ....[6]....
        /*0070*/ 	.word	0x00003e60


	//   ....[7]....
        /*0074*/ 	.word	0x00003e70


	//   ....[8]....
        /*0078*/ 	.word	0x00003ec0


	//   ....[9]....
        /*007c*/ 	.word	0x00003ed0


	//----- nvinfo : EIATTR_EXIT_INSTR_OFFSETS
	.align		4
.L_1277:
        /*0080*/ 	.byte	0x04, 0x1c
        /*0082*/ 	.short	(.L_1279 - .L_1278)


	//   ....[0]....
.L_1278:
        /*0084*/ 	.word	0x00000060


	//   ....[1]....
        /*0088*/ 	.word	0x00009890


	//----- nvinfo : EIATTR_MAX_THREADS
	.align		4
.L_1279:
        /*008c*/ 	.byte	0x04, 0x05
        /*008e*/ 	.short	(.L_1281 - .L_1280)
.L_1280:
        /*0090*/ 	.word	0x000001e0
        /*0094*/ 	.word	0x00000001
        /*0098*/ 	.word	0x00000001


	//----- nvinfo : EIATTR_CRS_STACK_SIZE
	.align		4
.L_1281:
        /*009c*/ 	.byte	0x04, 0x1e
        /*009e*/ 	.short	(.L_1283 - .L_1282)
.L_1282:
        /*00a0*/ 	.word	0x00000000


	//----- nvinfo : EIATTR_CBANK_PARAM_SIZE
	.align		4
.L_1283:
        /*00a4*/ 	.byte	0x03, 0x19
        /*00a6*/ 	.short	0x00a0


	//----- nvinfo : EIATTR_PARAM_CBANK
	.align		4
        /*00a8*/ 	.byte	0x04, 0x0a
        /*00aa*/ 	.short	(.L_1285 - .L_1284)
	.align		4
.L_1284:
        /*00ac*/ 	.word	index@(.nv.constant0._Z35group_norm_nhwc_fwd_one_pass_kernelI11Bf16IOFp32WLi256ELi120ELi480EEv26Group_norm_nhwc_fwd_params)
        /*00b0*/ 	.short	0x0210
        /*00b2*/ 	.short	0x00a0


	//----- nvinfo : EIATTR_SW_WAR
	.align		4
.L_1285:
        /*00b4*/ 	.byte	0x04, 0x36
        /*00b6*/ 	.short	(.L_1287 - .L_1286)
.L_1286:
        /*00b8*/ 	.word	0x00000008
.L_1287:


//--------------------- .nv.info._Z35group_norm_nhwc_fwd_one_pass_kernelI11Bf16IOFp32WLi512ELi120ELi480EEv26Group_norm_nhwc_fwd_params --------------------------
	.section	.nv.info._Z35group_norm_nhwc_fwd_one_pass_kernelI11Bf16IOFp32WLi512ELi120ELi480EEv26Group_norm_nhwc_fwd_params,"",@"SHT_CUDA_INFO"
	.sectionflags	@""
	.align	4


	//----- nvinfo : EIATTR_CUDA_API_VERSION
	.align		4
        /*0000*/ 	.byte	0x04, 0x37
        /*0002*/ 	.short	(.L_1289 - .L_1288)
.L_1288:
        /*0004*/ 	.word	0x00000082


	//----- nvinfo : EIATTR_KPARAM_INFO
	.align		4
.L_1289:
        /*0008*/ 	.byte	0x04, 0x17
        /*000a*/ 	.short	(.L_1291 - .L_1290)
.L_1290:
        /*000c*/ 	.word	0x00000000
        /*0010*/ 	.short	0x0000
        /*0012*/ 	.short	0x0000
        /*0014*/ 	.byte	0x00, 0xf0, 0x81, 0x02


	//----- nvinfo : EIATTR_SPARSE_MMA_MASK
	.align		4
.L_1291:
        /*0018*/ 	.byte	0x03, 0x50
        /*001a*/ 	.short	0x0000


	//----- nvinfo : EIATTR_MAXREG_COUNT
	.align		4
        /*001c*/ 	.byte	0x03, 0x1b
        /*001e*/ 	.short	0x0080


	//----- nvinfo : EIATTR_NUM_BARRIERS
	.align		4
        /*0020*/ 	.byte	0x02, 0x4c
        /*0022*/ 	.byte	0x01
	.zero		1


	//----- nvinfo : EIATTR_ANNOTATIONS
	.align		4
        /*0024*/ 	.byte	0x04, 0x55
        /*0026*/ 	.short	(.L_1293 - .L_1292)


	//   ....[0]....
.L_1292:
        /* <DEDUP_REMOVED lines=154> */


	//----- nvinfo : EIATTR_MERCURY_ISA_VERSION
	.align		4
.L_1293:
        /*09b8*/ 	.byte	0x03, 0x5f
        /*09ba*/ 	.short	0x0101


	//----- nvinfo : EIATTR_COOP_GROUP_MASK_REGIDS
	.align		4
        /*09bc*/ 	.byte	0x04, 0x29
        /*09be*/ 	.short	(.L_1295 - .L_1294)


	//   ....[0]....
.L_1294:
        /*09c0*/ 	.word	0xffffffff


	//   ....[1]....
        /*09c4*/ 	.word	0xffffffff


	//   ....[2]....
        /*09c8*/ 	.word	0xffffffff


	//   ....[3]....
        /*09cc*/ 	.word	0xffffffff


	//   ....[4]....
        /*09d0*/ 	.word	0xffffffff


	//   ....[5]....
        /*09d4*/ 	.word	0xffffffff


	//   ....[6]....
        /*09d8*/ 	.word	0xffffffff


	//   ....[7]....
        /*09dc*/ 	.word	0xffffffff


	//   ....[8]....
        /*09e0*/ 	.word	0xffffffff


	//   ....[9]....
        /*09e4*/ 	.word	0xffffffff


	//----- nvinfo : EIATTR_COOP_GROUP_INSTR_OFFSETS
	.align		4
.L_1295:
        /*09e8*/ 	.byte	0x04, 0x28
        /*09ea*/ 	.short	(.L_1297 - .L_1296)


	//   ....[0]....
.L_1296:
        /*09ec*/ 	.word	0x00009330


	//   ....[1]....
        /*09f0*/ 	.word	0x00009340


	//   ....[2]....
        /*09f4*/ 	.word	0x00009380


	//   ....[3]....
        /*09f8*/ 	.word	0x00009390


	//   ....[4]....
        /*09fc*/ 	.word	0x000093d0


	//   ....[5]....
        /*0a00*/ 	.word	0x000093e0


	//   ....[6]....
        /*0a04*/ 	.word	0x00009420


	//   ....[7]....
        /*0a08*/ 	.word	0x00009430


	//   ....[8]....
        /*0a0c*/ 	.word	0x00009490


	//   ....[9]....
        /*0a10*/ 	.word	0x000094a0


	//----- nvinfo : EIATTR_EXIT_INSTR_OFFSETS
	.align		4
.L_1297:
        /*0a14*/ 	.byte	0x04, 0x1c
        /*0a16*/ 	.short	(.L_1299 - .L_1298)


	//   ....[0]....
.L_1298:
        /*0a18*/ 	.word	0x00000090


	//   ....[1]....
        /*0a1c*/ 	.word	0x0000b870


	//----- nvinfo : EIATTR_MAX_THREADS
	.align		4
.L_1299:
        /*0a20*/ 	.byte	0x04, 0x05
        /*0a22*/ 	.short	(.L_1301 - .L_1300)
.L_1300:
        /*0a24*/ 	.word	0x000001e0
        /*0a28*/ 	.word	0x00000001
        /*0a2c*/ 	.word	0x00000001


	//----- nvinfo : EIATTR_CRS_STACK_SIZE
	.align		4
.L_1301:
        /*0a30*/ 	.byte	0x04, 0x1e
        /*0a32*/ 	.short	(.L_1303 - .L_1302)
.L_1302:
        /*0a34*/ 	.word	0x00000000


	//----- nvinfo : EIATTR_CBANK_PARAM_SIZE
	.align		4
.L_1303:
        /*0a38*/ 	.byte	0x03, 0x19
        /*0a3a*/ 	.short	0x00a0


	//----- nvinfo : EIATTR_PARAM_CBANK
	.align		4
        /*0a3c*/ 	.byte	0x04, 0x0a
        /*0a3e*/ 	.short	(.L_1305 - .L_1304)
	.align		4
.L_1304:
        /*0a40*/ 	.word	index@(.nv.constant0._Z35group_norm_nhwc_fwd_one_pass_kernelI11Bf16IOFp32WLi512ELi120ELi480EEv26Group_norm_nhwc_fwd_params)
        /*0a44*/ 	.short	0x0210
        /*0a46*/ 	.short	0x00a0


	//----- nvinfo : EIATTR_SW_WAR
	.align		4
.L_1305:
        /*0a48*/ 	.byte	0x04, 0x36
        /*0a4a*/ 	.short	(.L_1307 - .L_1306)
.L_1306:
        /*0a4c*/ 	.word	0x00000008
.L_1307:


//--------------------- .nv.info._Z35group_norm_nhwc_fwd_one_pass_kernelI11Bf16IOBf16WLi64ELi120ELi480EEv26Group_norm_nhwc_fwd_params --------------------------
	.section	.nv.info._Z35group_norm_nhwc_fwd_one_pass_kernelI11Bf16IOBf16WLi64ELi120ELi480EEv26Group_norm_nhwc_fwd_params,"",@"SHT_CUDA_INFO"
	.sectionflags	@""
	.align	4


	//----- nvinfo : EIATTR_CUDA_API_VERSION
	.align		4
        /*0000*/ 	.byte	0x04, 0x37
        /*0002*/ 	.short	(.L_1309 - .L_1308)
.L_1308:
        /*0004*/ 	.word	0x00000082


	//----- nvinfo : EIATTR_KPARAM_INFO
	.align		4
.L_1309:
        /*0008*/ 	.byte	0x04, 0x17
        /*000a*/ 	.short	(.L_1311 - .L_1310)
.L_1310:
        /*000c*/ 	.word	0x00000000
        /*0010*/ 	.short	0x0000
        /*0012*/ 	.short	0x0000
        /*0014*/ 	.byte	0x00, 0xf0, 0x81, 0x02


	//----- nvinfo : EIATTR_SPARSE_MMA_MASK
	.align		4
.L_1311:
        /*0018*/ 	.byte	0x03, 0x50
        /*001a*/ 	.short	0x0000


	//----- nvinfo : EIATTR_MAXREG_COUNT
	.align		4
        /*001c*/ 	.byte	0x03, 0x1b
        /*001e*/ 	.short	0x0080


	//----- nvinfo : EIATTR_NUM_BARRIERS
	.align		4
        /*0020*/ 	.byte	0x02, 0x4c
        /*0022*/ 	.byte	0x01
	.zero		1


	//----- nvinfo : EIATTR_MERCURY_ISA_VERSION
	.align		4
        /*0024*/ 	.byte	0x03, 0x5f
        /*0026*/ 	.short	0x0101


	//----- nvinfo : EIATTR_COOP_GROUP_MASK_REGIDS
	.align		4
        /*0028*/ 	.byte	0x04, 0x29
        /*002a*/ 	.short	(.L_1313 - .L_1312)


	//   ....[0]....
.L_1312:
        /*002c*/ 	.word	0xffffffff


	//   ....[1]....
        /*0030*/ 	.word	0xffffffff


	//   ....[2]....
        /*0034*/ 	.word	0xffffffff


	//   ....[3]....
        /*0038*/ 	.word	0xffffffff


	//   ....[4]....
        /*003c*/ 	.word	0xffffffff


	//   ....[5]....
        /*0040*/ 	.word	0xffffffff


	//   ....[6]....
        /*0044*/ 	.word	0xffffffff


	//   ....[7]....
        /*0048*/ 	.word	0xffffffff


	//   ....[8]....
        /*004c*/ 	.word	0xffffffff


	//   ....[9]....
        /*0050*/ 	.word	0xffffffff


	//----- nvinfo : EIATTR_COOP_GROUP_INSTR_OFFSETS
	.align		4
.L_1313:
        /*0054*/ 	.byte	0x04, 0x28
        /*0056*/ 	.short	(.L_1315 - .L_1314)


	//   ....[0]....
.L_1314:
        /*0058*/ 	.word	0x000010c0


	//   ....[1]....
        /*005c*/ 	.word	0x000010d0


	//   ....[2]....
        /*0060*/ 	.word	0x00001100


	//   ....[3]....
        /*0064*/ 	.word	0x00001110


	//   ....[4]....
        /*0068*/ 	.word	0x00001150


	//   ....[5]....
        /*006c*/ 	.word	0x00001160


	//   ....[6]....
        /*0070*/ 	.word	0x000011a0


	//   ....[7]....
        /*0074*/ 	.word	0x000011b0


	//   ....[8]....
        /*0078*/ 	.word	0x000011f0


	//   ....[9]....
        /*007c*/ 	.word	0x00001200


	//----- nvinfo : EIATTR_EXIT_INSTR_OFFSETS
	.align		4
.L_1315:
        /*0080*/ 	.byte	0x04, 0x1c
        /*0082*/ 	.short	(.L_1317 - .L_1316)


	//   ....[0]....
.L_1316:
        /*0084*/ 	.word	0x00000060


	//   ....[1]....
        /*0088*/ 	.word	0x00003c90


	//----- nvinfo : EIATTR_MAX_THREADS
	.align		4
.L_1317:
        /*008c*/ 	.byte	0x04, 0x05
        /*008e*/ 	.short	(.L_1319 - .L_1318)
.L_1318:
        /*0090*/ 	.word	0x000001e0
        /*0094*/ 	.word	0x00000001
        /*0098*/ 	.word	0x00000001


	//----- nvinfo : EIATTR_CRS_STACK_SIZE
	.align		4
.L_1319:
        /*009c*/ 	.byte	0x04, 0x1e
        /*009e*/ 	.short	(.L_1321 - .L_1320)
.L_1320:
        /*00a0*/ 	.word	0x00000000


	//----- nvinfo : EIATTR_CBANK_PARAM_SIZE
	.align		4
.L_1321:
        /*00a4*/ 	.byte	0x03, 0x19
        /*00a6*/ 	.short	0x00a0


	//----- nvinfo : EIATTR_PARAM_CBANK
	.align		4
        /*00a8*/ 	.byte	0x04, 0x0a
        /*00aa*/ 	.short	(.L_1323 - .L_1322)
	.align		4
.L_1322:
        /*00ac*/ 	.word	index@(.nv.constant0._Z35group_norm_nhwc_fwd_one_pass_kernelI11Bf16IOBf16WLi64ELi120ELi480EEv26Group_norm_nhwc_fwd_params)
        /*00b0*/ 	.short	0x0210
        /*00b2*/ 	.short	0x00a0


	//----- nvinfo : EIATTR_SW_WAR
	.align		4
.L_1323:
        /*00b4*/ 	.byte	0x04, 0x36
        /*00b6*/ 	.short	(.L_1325 - .L_1324)
.L_1324:
        /*00b8*/ 	.word	0x00000008
.L_1325:


//--------------------- .nv.info._Z35group_norm_nhwc_fwd_one_pass_kernelI11Bf16IOBf16WLi128ELi120ELi480EEv26Group_norm_nhwc_fwd_params --------------------------
	.section	.nv.info._Z35group_norm_nhwc_fwd_one_pass_kernelI11Bf16IOBf16WLi128ELi120ELi480EEv26Group_norm_nhwc_fwd_params,"",@"SHT_CUDA_INFO"
	.sectionflags	@""
	.align	4


	//----- nvinfo : EIATTR_CUDA_API_VERSION
	.align		4
        /*0000*/ 	.byte	0x04, 0x37
        /*0002*/ 	.short	(.L_1327 - .L_1326)
.L_1326:
        /*0004*/ 	.word	0x00000082


	//----- nvinfo : EIATTR_KPARAM_INFO
	.align		4
.L_1327:
        /*0008*/ 	.byte	0x04, 0x17
        /*000a*/ 	.short	(.L_1329 - .L_1328)
.L_1328:
        /*000c*/ 	.word	0x00000000
        /*0010*/ 	.short	0x0000
        /*0012*/ 	.short	0x0000
        /*0014*/ 	.byte	0x00, 0xf0, 0x81, 0x02


	//----- nvinfo : EIATTR_SPARSE_MMA_MASK
	.align		4
.L_1329:
        /*0018*/ 	.byte	0x03, 0x50
        /*001a*/ 	.short	0x0000


	//----- nvinfo : EIATTR_MAXREG_COUNT
	.align		4
        /*001c*/ 	.byte	0x03, 0x1b
        /*001e*/ 	.short	0x0080


	//----- nvinfo : EIATTR_NUM_BARRIERS
	.align		4
        /*0020*/ 	.byte	0x02, 0x4c
        /*0022*/ 	.byte	0x01
	.zero		1


	//----- nvinfo : EIATTR_MERCURY_ISA_VERSION
	.align		4
        /*0024*/ 	.byte	0x03, 0x5f
        /*0026*/ 	.short	0x0101


	//----- nvinfo : EIATTR_COOP_GROUP_MASK_REGIDS
	.align		4
        /*0028*/ 	.byte	0x04, 0x29
        /*002a*/ 	.short	(.L_1331 - .L_1330)


	//   ....[0]....
.L_1330:
        /*002c*/ 	.word	0xffffffff


	//   ....[1]....
        /*0030*/ 	.word	0xffffffff


	//   ....[2]....
        /*0034*/ 	.word	0xffffffff


	//   ....[3]....
        /*0038*/ 	.word	0xffffffff


	//   ....[4]....
        /*003c*/ 	.word	0xffffffff


	//   ....[5]....
        /*0040*/ 	.word	0xffffffff


	//   ....[6]....
        /*0044*/ 	.word	0xffffffff


	//   ....[7]....
        /*0048*/ 	.word	0xffffffff


	//   ....[8]....
        /*004c*/ 	.word	0xffffffff


	//   ....[9]....
        /*0050*/ 	.word	0xffffffff


	//----- nvinfo : EIATTR_COOP_GROUP_INSTR_OFFSETS
	.align		4
.L_1331:
        /*0054*/ 	.byte	0x04, 0x28
        /*0056*/ 	.short	(.L_1333 - .L_1332)


	//   ....[0]....
.L_1332:
        /*0058*/ 	.word	0x00001d00


	//   ....[1]....
        /*005c*/ 	.word	0x00001d10


	//   ....[2]....
        /*0060*/ 	.word	0x00001d50


	//   ....[3]....
        /*0064*/ 	.word	0x00001d60


	//   ....[4]....
        /*0068*/ 	.word	0x00001da0


	//   ....[5]....
        /*006c*/ 	.word	0x00001db0


	//   ....[6]....
        /*0070*/ 	.word	0x00001df0


	//   ....[7]....
        /*0074*/ 	.word	0x00001e00


	//   ....[8]....
        /*0078*/ 	.word	0x00001e50


	//   ....[9]....
        /*007c*/ 	.word	0x00001e60


	//----- nvinfo : EIATTR_EXIT_INSTR_OFFSETS
	.align		4
.L_1333:
        /*0080*/ 	.byte	0x04, 0x1c
        /*0082*/ 	.short	(.L_1335 - .L_1334)


	//   ....[0]....
.L_1334:
        /*0084*/ 	.word	0x00000060


	//   ....[1]....
        /*0088*/ 	.word	0x000053e0


	//----- nvinfo : EIATTR_MAX_THREADS
	.align		4
.L_1335:
        /*008c*/ 	.byte	0x04, 0x05
        /*008e*/ 	.short	(.L_1337 - .L_1336)
.L_1336:
        /*0090*/ 	.word	0x000001e0
        /*0094*/ 	.word	0x00000001
        /*0098*/ 	.word	0x00000001


	//----- nvinfo : EIATTR_CRS_STACK_SIZE
	.align		4
.L_1337:
        /*009c*/ 	.byte	0x04, 0x1e
        /*009e*/ 	.short	(.L_1339 - .L_1338)
.L_1338:
        /*00a0*/ 	.word	0x00000000


	//----- nvinfo : EIATTR_CBANK_PARAM_SIZE
	.align		4
.L_1339:
        /*00a4*/ 	.byte	0x03, 0x19
        /*00a6*/ 	.short	0x00a0


	//----- nvinfo : EIATTR_PARAM_CBANK
	.align		4
        /*00a8*/ 	.byte	0x04, 0x0a
        /*00aa*/ 	.short	(.L_1341 - .L_1340)
	.align		4
.L_1340:
        /*00ac*/ 	.word	index@(.nv.constant0._Z35group_norm_nhwc_fwd_one_pass_kernelI11Bf16IOBf16WLi128ELi120ELi480EEv26Group_norm_nhwc_fwd_params)
        /*00b0*/ 	.short	0x0210
        /*00b2*/ 	.short	0x00a0


	//----- nvinfo : EIATTR_SW_WAR
	.align		4
.L_1341:
        /*00b4*/ 	.byte	0x04, 0x36
        /*00b6*/ 	.short	(.L_1343 - .L_1342)
.L_1342:
        /*00b8*/ 	.word	0x00000008
.L_1343:


//--------------------- .nv.info._Z35group_norm_nhwc_fwd_one_pass_kernelI11Bf16IOBf16WLi256ELi120ELi480EEv26Group_norm_nhwc_fwd_params --------------------------
	.section	.nv.info._Z35group_norm_nhwc_fwd_one_pass_kernelI11Bf16IOBf16WLi256ELi120ELi480EEv26Group_norm_nhwc_fwd_params,"",@"SHT_CUDA_INFO"
	.sectionflags	@""
	.align	4


	//----- nvinfo : EIATTR_CUDA_API_VERSION
	.align		4
        /*0000*/ 	.byte	0x04, 0x37
        /*0002*/ 	.short	(.L_1345 - .L_1344)
.L_1344:
        /*0004*/ 	.word	0x00000082


	//----- nvinfo : EIATTR_KPARAM_INFO
	.align		4
.L_1345:
        /*0008*/ 	.byte	0x04, 0x17
        /*000a*/ 	.short	(.L_1347 - .L_1346)
.L_1346:
        /*000c*/ 	.word	0x00000000
        /*0010*/ 	.short	0x0000
        /*0012*/ 	.short	0x0000
        /*0014*/ 	.byte	0x00, 0xf0, 0x81, 0x02


	//----- nvinfo : EIATTR_SPARSE_MMA_MASK
	.align		4
.L_1347:
        /*0018*/ 	.byte	0x03, 0x50
        /*001a*/ 	.short	0x0000


	//----- nvinfo : EIATTR_MAXREG_COUNT
	.align		4
        /*001c*/ 	.byte	0x03, 0x1b
        /*001e*/ 	.short	0x0080


	//----- nvinfo : EIATTR_NUM_BARRIERS
	.align		4
        /*0020*/ 	.byte	0x02, 0x4c
        /*0022*/ 	.byte	0x01
	.zero		1


	//----- nvinfo : EIATTR_MERCURY_ISA_VERSION
	.align		4
        /*0024*/ 	.byte	0x03, 0x5f
        /*0026*/ 	.short	0x0101


	//----- nvinfo : EIATTR_COOP_GROUP_MASK_REGIDS
	.align		4
        /*0028*/ 	.byte	0x04, 0x29
        /*002a*/ 	.short	(.L_1349 - .L_1348)


	//   ....[0]....
.L_1348:
        /*002c*/ 	.word	0xffffffff


	//   ....[1]....
        /*0030*/ 	.word	0xffffffff


	//   ....[2]....
        /*0034*/ 	.word	0xffffffff


	//   ....[3]....
        /*0038*/ 	.word	0xffffffff


	//   ....[4]....
        /*003c*/ 	.word	0xffffffff


	//   ....[5]....
        /*0040*/ 	.word	0xffffffff


	//   ....[6]....
        /*0044*/ 	.word	0xffffffff


	//   ....[7]....
        /*0048*/ 	.word	0xffffffff


	//   ....[8]....
        /*004c*/ 	.word	0xffffffff


	//   ....[9]....
        /*0050*/ 	.word	0xffffffff


	//----- nvinfo : EIATTR_COOP_GROUP_INSTR_OFFSETS
	.align		4
.L_1349:
        /*0054*/ 	.byte	0x04, 0x28
        /*0056*/ 	.short	(.L_1351 - .L_1350)


	//   ....[0]....
.L_1350:
        /*0058*/ 	.word	0x00003d80


	//   ....[1]....
        /*005c*/ 	.word	0x00003d90


	//   ....[2]....
        /*0060*/ 	.word	0x00003dd0


	//   ....[3]....
        /*0064*/ 	.word	0x00003de0


	//   ....[4]....
        /*0068*/ 	.word	0x00003e20


	//   ....[5]....
        /*006c*/ 	.word	0x00003e30


	//   ....[6]....
        /*0070*/ 	.word	0x00003e70


	//   ....[7]....
        /*0074*/ 	.word	0x00003e80


	//   ....[8]....
        /*0078*/ 	.word	0x00003ed0


	//   ....[9]....
        /*007c*/ 	.word	0x00003ee0


	//----- nvinfo : EIATTR_EXIT_INSTR_OFFSETS
	.align		4
.L_1351:
        /*0080*/ 	.byte	0x04, 0x1c
        /*0082*/ 	.short	(.L_1353 - .L_1352)


	//   ....[0]....
.L_1352:
        /*0084*/ 	.word	0x00000060


	//   ....[1]....
        /*0088*/ 	.word	0x00009910


	//----- nvinfo : EIATTR_MAX_THREADS
	.align		4
.L_1353:
        /*008c*/ 	.byte	0x04, 0x05
        /*008e*/ 	.short	(.L_1355 - .L_1354)
.L_1354:
        /*0090*/ 	.word	0x000001e0
        /*0094*/ 	.word	0x00000001
        /*0098*/ 	.word	0x00000001


	//----- nvinfo : EIATTR_CRS_STACK_SIZE
	.align		4
.L_1355:
        /*009c*/ 	.byte	0x04, 0x1e
        /*009e*/ 	.short	(.L_1357 - .L_1356)
.L_1356:
        /*00a0*/ 	.word	0x00000000


	//----- nvinfo : EIATTR_CBANK_PARAM_SIZE
	.align		4
.L_1357:
        /*00a4*/ 	.byte	0x03, 0x19
        /*00a6*/ 	.short	0x00a0


	//----- nvinfo : EIATTR_PARAM_CBANK
	.align		4
        /*00a8*/ 	.byte	0x04, 0x0a
        /*00aa*/ 	.short	(.L_1359 - .L_1358)
	.align		4
.L_1358:
        /*00ac*/ 	.word	index@(.nv.constant0._Z35group_norm_nhwc_fwd_one_pass_kernelI11Bf16IOBf16WLi256ELi120ELi480EEv26Group_norm_nhwc_fwd_params)
        /*00b0*/ 	.short	0x0210
        /*00b2*/ 	.short	0x00a0


	//----- nvinfo : EIATTR_SW_WAR
	.align		4
.L_1359:
        /*00b4*/ 	.byte	0x04, 0x36
        /*00b6*/ 	.short	(.L_1361 - .L_1360)
.L_1360:
        /*00b8*/ 	.word	0x00000008
.L_1361:


//--------------------- .nv.info._Z35group_norm_nhwc_fwd_one_pass_kernelI11Bf16IOBf16WLi512ELi120ELi480EEv26Group_norm_nhwc_fwd_params --------------------------
	.section	.nv.info._Z35group_norm_nhwc_fwd_one_pass_kernelI11Bf16IOBf16WLi512ELi120ELi480EEv26Group_norm_nhwc_fwd_params,"",@"SHT_CUDA_INFO"
	.sectionflags	@""
	.align	4


	//----- nvinfo : EIATTR_CUDA_API_VERSION
	.align		4
        /*0000*/ 	.byte	0x04, 0x37
        /*0002*/ 	.short	(.L_1363 - .L_1362)
.L_1362:
        /*0004*/ 	.word	0x00000082


	//----- nvinfo : EIATTR_KPARAM_INFO
	.align		4
.L_1363:
        /*0008*/ 	.byte	0x04, 0x17
        /*000a*/ 	.short	(.L_1365 - .L_1364)
.L_1364:
        /*000c*/ 	.word	0x00000000
        /*0010*/ 	.short	0x0000
        /*0012*/ 	.short	0x0000
        /*0014*/ 	.byte	0x00, 0xf0, 0x81, 0x02


	//----- nvinfo : EIATTR_SPARSE_MMA_MASK
	.align		4
.L_1365:
        /*0018*/ 	.byte	0x03, 0x50
        /*001a*/ 	.short	0x0000


	//----- nvinfo : EIATTR_MAXREG_COUNT
	.align		4
        /*001c*/ 	.byte	0x03, 0x1b
        /*001e*/ 	.short	0x0080


	//----- nvinfo : EIATTR_NUM_BARRIERS
	.align		4
        /*0020*/ 	.byte	0x02, 0x4c
        /*0022*/ 	.byte	0x01
	.zero		1


	//----- nvinfo : EIATTR_ANNOTATIONS
	.align		4
        /*0024*/ 	.byte	0x04, 0x55
        /*0026*/ 	.short	(.L_1367 - .L_1366)


	//   ....[0]....
.L_1366:
        /* <DEDUP_REMOVED lines=154> */


	//----- nvinfo : EIATTR_MERCURY_ISA_VERSION
	.align		4
.L_1367:
        /*09b8*/ 	.byte	0x03, 0x5f
        /*09ba*/ 	.short	0x0101


	//----- nvinfo : EIATTR_COOP_GROUP_MASK_REGIDS
	.align		4
        /*09bc*/ 	.byte	0x04, 0x29
        /*09be*/ 	.short	(.L_1369 - .L_1368)


	//   ....[0]....
.L_1368:
        /*09c0*/ 	.word	0xffffffff


	//   ....[1]....
        /*09c4*/ 	.word	0xffffffff


	//   ....[2]....
        /*09c8*/ 	.word	0xffffffff


	//   ....[3]....
        /*09cc*/ 	.word	0xffffffff


	//   ....[4]....
        /*09d0*/ 	.word	0xffffffff


	//   ....[5]....
        /*09d4*/ 	.word	0xffffffff


	//   ....[6]....
        /*09d8*/ 	.word	0xffffffff


	//   ....[7]....
        /*09dc*/ 	.word	0xffffffff


	//   ....[8]....
        /*09e0*/ 	.word	0xffffffff


	//   ....[9]....
        /*09e4*/ 	.word	0xffffffff


	//----- nvinfo : EIATTR_COOP_GROUP_INSTR_OFFSETS
	.align		4
.L_1369:
        /*09e8*/ 	.byte	0x04, 0x28
        /*09ea*/ 	.short	(.L_1371 - .L_1370)


	//   ....[0]....
.L_1370:
        /*09ec*/ 	.word	0x00009330


	//   ....[1]....
        /*09f0*/ 	.word	0x00009340


	//   ....[2]....
        /*09f4*/ 	.word	0x00009380


	//   ....[3]....
        /*09f8*/ 	.word	0x00009390


	//   ....[4]....
        /*09fc*/ 	.word	0x000093d0


	//   ....[5]....
        /*0a00*/ 	.word	0x000093e0


	//   ....[6]....
        /*0a04*/ 	.word	0x00009420


	//   ....[7]....
        /*0a08*/ 	.word	0x00009430


	//   ....[8]....
        /*0a0c*/ 	.word	0x00009490


	//   ....[9]....
        /*0a10*/ 	.word	0x000094a0


	//----- nvinfo : EIATTR_EXIT_INSTR_OFFSETS
	.align		4
.L_1371:
        /*0a14*/ 	.byte	0x04, 0x1c
        /*0a16*/ 	.short	(.L_1373 - .L_1372)


	//   ....[0]....
.L_1372:
        /*0a18*/ 	.word	0x00000090


	//   ....[1]....
        /*0a1c*/ 	.word	0x0000b8d0


	//----- nvinfo : EIATTR_MAX_THREADS
	.align		4
.L_1373:
        /*0a20*/ 	.byte	0x04, 0x05
        /*0a22*/ 	.short	(.L_1375 - .L_1374)
.L_1374:
        /*0a24*/ 	.word	0x000001e0
        /*0a28*/ 	.word	0x00000001
        /*0a2c*/ 	.word	0x00000001


	//----- nvinfo : EIATTR_CRS_STACK_SIZE
	.align		4
.L_1375:
        /*0a30*/ 	.byte	0x04, 0x1e
        /*0a32*/ 	.short	(.L_1377 - .L_1376)
.L_1376:
        /*0a34*/ 	.word	0x00000000


	//----- nvinfo : EIATTR_CBANK_PARAM_SIZE
	.align		4
.L_1377:
        /*0a38*/ 	.byte	0x03, 0x19
        /*0a3a*/ 	.short	0x00a0


	//----- nvinfo : EIATTR_PARAM_CBANK
	.align		4
        /*0a3c*/ 	.byte	0x04, 0x0a
        /*0a3e*/ 	.short	(.L_1379 - .L_1378)
	.align		4
.L_1378:
        /*0a40*/ 	.word	index@(.nv.constant0._Z35group_norm_nhwc_fwd_one_pass_kernelI11Bf16IOBf16WLi512ELi120ELi480EEv26Group_norm_nhwc_fwd_params)
        /*0a44*/ 	.short	0x0210
        /*0a46*/ 	.short	0x00a0


	//----- nvinfo : EIATTR_SW_WAR
	.align		4
.L_1379:
        /*0a48*/ 	.byte	0x04, 0x36
        /*0a4a*/ 	.short	(.L_1381 - .L_1380)
.L_1380:
        /*0a4c*/ 	.word	0x00000008
.L_1381:


//--------------------- .nv.info._Z35group_norm_nhwc_fwd_one_pass_kernelI11Bf16IOFp16WLi64ELi120ELi480EEv26Group_norm_nhwc_fwd_params --------------------------
	.section	.nv.info._Z35group_norm_nhwc_fwd_one_pass_kernelI11Bf16IOFp16WLi64ELi120ELi480EEv26Group_norm_nhwc_fwd_params,"",@"SHT_CUDA_INFO"
	.sectionflags	@""
	.align	4


	//----- nvinfo : EIATTR_CUDA_API_VERSION
	.align		4
        /*0000*/ 	.byte	0x04, 0x37
        /*0002*/ 	.short	(.L_1383 - .L_1382)
.L_1382:
        /*0004*/ 	.word	0x00000082


	//----- nvinfo : EIATTR_KPARAM_INFO
	.align		4
.L_1383:
        /*0008*/ 	.byte	0x04, 0x17
        /*000a*/ 	.short	(.L_1385 - .L_1384)
.L_1384:
        /*000c*/ 	.word	0x00000000
        /*0010*/ 	.short	0x0000
        /*0012*/ 	.short	0x0000
        /*0014*/ 	.byte	0x00, 0xf0, 0x81, 0x02


	//----- nvinfo : EIATTR_SPARSE_MMA_MASK
	.align		4
.L_1385:
        /*0018*/ 	.byte	0x03, 0x50
        /*001a*/ 	.short	0x0000


	//----- nvinfo : EIATTR_MAXREG_COUNT
	.align		4
        /*001c*/ 	.byte	0x03, 0x1b
        /*001e*/ 	.short	0x0080


	//----- nvinfo : EIATTR_NUM_BARRIERS
	.align		4
        /*0020*/ 	.byte	0x02, 0x4c
        /*0022*/ 	.byte	0x01
	.zero		1


	//----- nvinfo : EIATTR_MERCURY_ISA_VERSION
	.align		4
        /*0024*/ 	.byte	0x03, 0x5f
        /*0026*/ 	.short	0x0101


	//----- nvinfo : EIATTR_COOP_GROUP_MASK_REGIDS
	.align		4
        /*0028*/ 	.byte	0x04, 0x29
        /*002a*/ 	.short	(.L_1387 - .L_1386)


	//   ....[0]....
.L_1386:
        /*002c*/ 	.word	0xffffffff


	//   ....[1]....
        /*0030*/ 	.word	0xffffffff


	//   ....[2]....
        /*0034*/ 	.word	0xffffffff


	//   ....[3]....
        /*0038*/ 	.word	0xffffffff


	//   ....[4]....
        /*003c*/ 	.word	0xffffffff


	//   ....[5]....
        /*0040*/ 	.word	0xffffffff


	//   ....[6]....
        /*0044*/ 	.word	0xffffffff


	//   ....[7]....
        /*0048*/ 	.word	0xffffffff


	//   ....[8]....
        /*004c*/ 	.word	0xffffffff


	//   ....[9]....
        /*0050*/ 	.word	0xffffffff


	//----- nvinfo : EIATTR_COOP_GROUP_INSTR_OFFSETS
	.align		4
.L_1387:
        /*0054*/ 	.byte	0x04, 0x28
        /*0056*/ 	.short	(.L_1389 - .L_1388)


	//   ....[0]....
.L_1388:
        /*0058*/ 	.word	0x000010c0


	//   ....[1]....
        /*005c*/ 	.word	0x000010d0


	//   ....[2]....
        /*0060*/ 	.word	0x00001100


	//   ....[3]....
        /*0064*/ 	.word	0x00001110


	//   ....[4]....
        /*0068*/ 	.word	0x00001150


	//   ....[5]....
        /*006c*/ 	.word	0x00001160


	//   ....[6]....
        /*0070*/ 	.word	0x000011a0


	//   ....[7]....
        /*0074*/ 	.word	0x000011b0


	//   ....[8]....
        /*0078*/ 	.word	0x000011f0


	//   ....[9]....
        /*007c*/ 	.word	0x00001200


	//----- nvinfo : EIATTR_EXIT_INSTR_OFFSETS
	.align		4
.L_1389:
        /*0080*/ 	.byte	0x04, 0x1c
        /*0082*/ 	.short	(.L_1391 - .L_1390)


	//   ....[0]....
.L_1390:
        /*0084*/ 	.word	0x00000060


	//   ....[1]....
        /*0088*/ 	.word	0x00003c90


	//----- nvinfo : EIATTR_MAX_THREADS
	.align		4
.L_1391:
        /*008c*/ 	.byte	0x04, 0x05
        /*008e*/ 	.short	(.L_1393 - .L_1392)
.L_1392:
        /*0090*/ 	.word	0x000001e0
        /*0094*/ 	.word	0x00000001
        /*0098*/ 	.word	0x00000001


	//----- nvinfo : EIATTR_CRS_STACK_SIZE
	.align		4
.L_1393:
        /*009c*/ 	.byte	0x04, 0x1e
        /*009e*/ 	.short	(.L_1395 - .L_1394)
.L_1394:
        /*00a0*/ 	.word	0x00000000


	//----- nvinfo : EIATTR_CBANK_PARAM_SIZE
	.align		4
.L_1395:
        /*00a4*/ 	.byte	0x03, 0x19
        /*00a6*/ 	.short	0x00a0


	//----- nvinfo : EIATTR_PARAM_CBANK
	.align		4
        /*00a8*/ 	.byte	0x04, 0x0a
        /*00aa*/ 	.short	(.L_1397 - .L_1396)
	.align		4
.L_1396:
        /*00ac*/ 	.word	index@(.nv.constant0._Z35group_norm_nhwc_fwd_one_pass_kernelI11Bf16IOFp16WLi64ELi120ELi480EEv26Group_norm_nhwc_fwd_params)
        /*00b0*/ 	.short	0x0210
        /*00b2*/ 	.short	0x00a0


	//----- nvinfo : EIATTR_SW_WAR
	.align		4
.L_1397:
        /*00b4*/ 	.byte	0x04, 0x36
        /*00b6*/ 	.short	(.L_1399 - .L_1398)
.L_1398:
        /*00b8*/ 	.word	0x00000008
.L_1399:


//--------------------- .nv.info._Z35group_norm_nhwc_fwd_one_pass_kernelI11Bf16IOFp16WLi128ELi120ELi480EEv26Group_norm_nhwc_fwd_params --------------------------
	.section	.nv.info._Z35group_norm_nhwc_fwd_one_pass_kernelI11Bf16IOFp16WLi128ELi120ELi480EEv26Group_norm_nhwc_fwd_params,"",@"SHT_CUDA_INFO"
	.sectionflags	@""
	.align	4


	//----- nvinfo : EIATTR_CUDA_API_VERSION
	.align		4
        /*0000*/ 	.byte	0x04, 0x37
        /*0002*/ 	.short	(.L_1401 - .L_1400)
.L_1400:
        /*0004*/ 	.word	0x00000082


	//----- nvinfo : EIATTR_KPARAM_INFO
	.align		4
.L_1401:
        /*0008*/ 	.byte	0x04, 0x17
        /*000a*/ 	.short	(.L_1403 - .L_1402)
.L_1402:
        /*000c*/ 	.word	0x00000000
        /*0010*/ 	.short	0x0000
        /*0012*/ 	.short	0x0000
        /*0014*/ 	.byte	0x00, 0xf0, 0x81, 0x02


	//----- nvinfo : EIATTR_SPARSE_MMA_MASK
	.align		4
.L_1403:
        /*0018*/ 	.byte	0x03, 0x50
        /*001a*/ 	.short	0x0000


	//----- nvinfo : EIATTR_MAXREG_COUNT
	.align		4
        /*001c*/ 	.byte	0x03, 0x1b
        /*001e*/ 	.short	0x0080


	//----- nvinfo : EIATTR_NUM_BARRIERS
	.align		4
        /*0020*/ 	.byte	0x02, 0x4c
        /*0022*/ 	.byte	0x01
	.zero		1


	//----- nvinfo : EIATTR_MERCURY_ISA_VERSION
	.align		4
        /*0024*/ 	.byte	0x03, 0x5f
        /*0026*/ 	.short	0x0101


	//----- nvinfo : EIATTR_COOP_GROUP_MASK_REGIDS
	.align		4
        /*0028*/ 	.byte	0x04, 0x29
        /*002a*/ 	.short	(.L_1405 - .L_1404)


	//   ....[0]....
.L_1404:
        /*002c*/ 	.word	0xffffffff


	//   ....[1]....
        /*0030*/ 	.word	0xffffffff


	//   ....[2]....
        /*0034*/ 	.word	0xffffffff


	//   ....[3]....
        /*0038*/ 	.word	0xffffffff


	//   ....[4]....
        /*003c*/ 	.word	0xffffffff


	//   ....[5]....
        /*0040*/ 	.word	0xffffffff


	//   ....[6]....
        /*0044*/ 	.word	0xffffffff


	//   ....[7]....
        /*0048*/ 	.word	0xffffffff


	//   ....[8]....
        /*004c*/ 	.word	0xffffffff


	//   ....[9]....
        /*0050*/ 	.word	0xffffffff


	//----- nvinfo : EIATTR_COOP_GROUP_INSTR_OFFSETS
	.align		4
.L_1405:
        /*0054*/ 	.byte	0x04, 0x28
        /*0056*/ 	.short	(.L_1407 - .L_1406)


	//   ....[0]....
.L_1406:
        /*0058*/ 	.word	0x00001d00


	//   ....[1]....
        /*005c*/ 	.word	0x00001d10


	//   ....[2]....
        /*0060*/ 	.word	0x00001d50


	//   ....[3]....
        /*0064*/ 	.word	0x00001d60


	//   ....[4]....
        /*0068*/ 	.word	0x00001da0


	//   ....[5]....
        /*006c*/ 	.word	0x00001db0


	//   ....[6]....
        /*0070*/ 	.word	0x00001df0


	//   ....[7]....
        /*0074*/ 	.word	0x00001e00


	//   ....[8]....
        /*0078*/ 	.word	0x00001e50


	//   ....[9]....
        /*007c*/ 	.word	0x00001e60


	//----- nvinfo : EIATTR_EXIT_INSTR_OFFSETS
	.align		4
.L_1407:
        /*0080*/ 	.byte	0x04, 0x1c
        /*0082*/ 	.short	(.L_1409 - .L_1408)


	//   ....[0]....
.L_1408:
        /*0084*/ 	.word	0x00000060


	//   ....[1]....
        /*0088*/ 	.word	0x000053e0


	//----- nvinfo : EIATTR_MAX_THREADS
	.align		4
.L_1409:
        /*008c*/ 	.byte	0x04, 0x05
        /*008e*/ 	.short	(.L_1411 - .L_1410)
.L_1410:
        /*0090*/ 	.word	0x000001e0
        /*0094*/ 	.word	0x00000001
        /*0098*/ 	.word	0x00000001


	//----- nvinfo : EIATTR_CRS_STACK_SIZE
	.align		4
.L_1411:
        /*009c*/ 	.byte	0x04, 0x1e
        /*009e*/ 	.short	(.L_1413 - .L_1412)
.L_1412:
        /*00a0*/ 	.word	0x00000000


	//----- nvinfo : EIATTR_CBANK_PARAM_SIZE
	.align		4
.L_1413:
        /*00a4*/ 	.byte	0x03, 0x19
        /*00a6*/ 	.short	0x00a0


	//----- nvinfo : EIATTR_PARAM_CBANK
	.align		4
        /*00a8*/ 	.byte	0x04, 0x0a
        /*00aa*/ 	.short	(.L_1415 - .L_1414)
	.align		4
.L_1414:
        /*00ac*/ 	.word	index@(.nv.constant0._Z35group_norm_nhwc_fwd_one_pass_kernelI11Bf16IOFp16WLi128ELi120ELi480EEv26Group_norm_nhwc_fwd_params)
        /*00b0*/ 	.short	0x0210
        /*00b2*/ 	.short	0x00a0


	//----- nvinfo : EIATTR_SW_WAR
	.align		4
.L_1415:
        /*00b4*/ 	.byte	0x04, 0x36
        /*00b6*/ 	.short	(.L_1417 - .L_1416)
.L_1416:
        /*00b8*/ 	.word	0x00000008
.L_1417:


//--------------------- .nv.info._Z35group_norm_nhwc_fwd_one_pass_kernelI11Bf16IOFp16WLi256ELi120ELi480EEv26Group_norm_nhwc_fwd_params --------------------------
	.section	.nv.info._Z35group_norm_nhwc_fwd_one_pass_kernelI11Bf16IOFp16WLi256ELi120ELi480EEv26Group_norm_nhwc_fwd_params,"",@"SHT_CUDA_INFO"
	.sectionflags	@""
	.align	4


	//----- nvinfo : EIATTR_CUDA_API_VERSION
	.align		4
        /*0000*/ 	.byte	0x04, 0x37
        /*0002*/ 	.short	(.L_1419 - .L_1418)
.L_1418:
        /*0004*/ 	.word	0x00000082


	//----- nvinfo : EIATTR_KPARAM_INFO
	.align		4
.L_1419:
        /*0008*/ 	.byte	0x04, 0x17
        /*000a*/ 	.short	(.L_1421 - .L_1420)
.L_1420:
        /*000c*/ 	.word	0x00000000
        /*0010*/ 	.short	0x0000
        /*0012*/ 	.short	0x0000
        /*0014*/ 	.byte	0x00, 0xf0, 0x81, 0x02


	//----- nvinfo : EIATTR_SPARSE_MMA_MASK
	.align		4
.L_1421:
        /*0018*/ 	.byte	0x03, 0x50
        /*001a*/ 	.short	0x0000


	//----- nvinfo : EIATTR_MAXREG_COUNT
	.align		4
        /*001c*/ 	.byte	0x03, 0x1b
        /*001e*/ 	.short	0x0080


	//----- nvinfo : EIATTR_NUM_BARRIERS
	.align		4
        /*0020*/ 	.byte	0x02, 0x4c
        /*0022*/ 	.byte	0x01
	.zero		1


	//----- nvinfo : EIATTR_MERCURY_ISA_VERSION
	.align		4
        /*0024*/ 	.byte	0x03, 0x5f
        /*0026*/ 	.short	0x0101


	//----- nvinfo : EIATTR_COOP_GROUP_MASK_REGIDS
	.align		4
        /*0028*/ 	.byte	0x04, 0x29
        /*002a*/ 	.short	(.L_1423 - .L_1422)


	//   ....[0]....
.L_1422:
        /*002c*/ 	.word	0xffffffff


	//   ....[1]....
        /*0030*/ 	.word	0xffffffff


	//   ....[2]....
        /*0034*/ 	.word	0xffffffff


	//   ....[3]....
        /*0038*/ 	.word	0xffffffff


	//   ....[4]....
        /*003c*/ 	.word	0xffffffff


	//   ....[5]....
        /*0040*/ 	.word	0xffffffff


	//   ....[6]....
        /*0044*/ 	.word	0xffffffff


	//   ....[7]....
        /*0048*/ 	.word	0xffffffff


	//   ....[8]....
        /*004c*/ 	.word	0xffffffff


	//   ....[9]....
        /*0050*/ 	.word	0xffffffff


	//----- nvinfo : EIATTR_COOP_GROUP_INSTR_OFFSETS
	.align		4
.L_1423:
        /*0054*/ 	.byte	0x04, 0x28
        /*0056*/ 	.short	(.L_1425 - .L_1424)


	//   ....[0]....
.L_1424:
        /*0058*/ 	.word	0x00003d80


	//   ....[1]....
        /*005c*/ 	.word	0x00003d90


	//   ....[2]....
        /*0060*/ 	.word	0x00003dd0


	//   ....[3]....
        /*0064*/ 	.word	0x00003de0


	//   ....[4]....
        /*0068*/ 	.word	0x00003e20


	//   ....[5]....
        /*006c*/ 	.word	0x00003e30


	//   ....[6]....
        /*0070*/ 	.word	0x00003e70


	//   ....[7]....
        /*0074*/ 	.word	0x00003e80


	//   ....[8]....
        /*0078*/ 	.word	0x00003ed0


	//   ....[9]....
        /*007c*/ 	.word	0x00003ee0


	//----- nvinfo : EIATTR_EXIT_INSTR_OFFSETS
	.align		4
.L_1425:
        /*0080*/ 	.byte	0x04, 0x1c
        /*0082*/ 	.short	(.L_1427 - .L_1426)


	//   ....[0]....
.L_1426:
        /*0084*/ 	.word	0x00000060


	//   ....[1]....
        /*0088*/ 	.word	0x00009910


	//----- nvinfo : EIATTR_MAX_THREADS
	.align		4
.L_1427:
        /*008c*/ 	.byte	0x04, 0x05
        /*008e*/ 	.short	(.L_1429 - .L_1428)
.L_1428:
        /*0090*/ 	.word	0x000001e0
        /*0094*/ 	.word	0x00000001
        /*0098*/ 	.word	0x00000001


	//----- nvinfo : EIATTR_CRS_STACK_SIZE
	.align		4
.L_1429:
        /*009c*/ 	.byte	0x04, 0x1e
        /*009e*/ 	.short	(.L_1431 - .L_1430)
.L_1430:
        /*00a0*/ 	.word	0x00000000


	//----- nvinfo : EIATTR_CBANK_PARAM_SIZE
	.align		4
.L_1431:
        /*00a4*/ 	.byte	0x03, 0x19
        /*00a6*/ 	.short	0x00a0


	//----- nvinfo : EIATTR_PARAM_CBANK
	.align		4
        /*00a8*/ 	.byte	0x04, 0x0a
        /*00aa*/ 	.short	(.L_1433 - .L_1432)
	.align		4
.L_1432:
        /*00ac*/ 	.word	index@(.nv.constant0._Z35group_norm_nhwc_fwd_one_pass_kernelI11Bf16IOFp16WLi256ELi120ELi480EEv26Group_norm_nhwc_fwd_params)
        /*00b0*/ 	.short	0x0210
        /*00b2*/ 	.short	0x00a0


	//----- nvinfo : EIATTR_SW_WAR
	.align		4
.L_1433:
        /*00b4*/ 	.byte	0x04, 0x36
        /*00b6*/ 	.short	(.L_1435 - .L_1434)
.L_1434:
        /*00b8*/ 	.word	0x00000008
.L_1435:


//--------------------- .nv.info._Z35group_norm_nhwc_fwd_one_pass_kernelI11Bf16IOFp16WLi512ELi120ELi480EEv26Group_norm_nhwc_fwd_params --------------------------
	.section	.nv.info._Z35group_norm_nhwc_fwd_one_pass_kernelI11Bf16IOFp16WLi512ELi120ELi480EEv26Group_norm_nhwc_fwd_params,"",@"SHT_CUDA_INFO"
	.sectionflags	@""
	.align	4


	//----- nvinfo : EIATTR_CUDA_API_VERSION
	.align		4
        /*0000*/ 	.byte	0x04, 0x37
        /*0002*/ 	.short	(.L_1437 - .L_1436)
.L_1436:
        /*0004*/ 	.word	0x00000082


	//----- nvinfo : EIATTR_KPARAM_INFO
	.align		4
.L_1437:
        /*0008*/ 	.byte	0x04, 0x17
        /*000a*/ 	.short	(.L_1439 - .L_1438)
.L_1438:
        /*000c*/ 	.word	0x00000000
        /*0010*/ 	.short	0x0000
        /*0012*/ 	.short	0x0000
        /*0014*/ 	.byte	0x00, 0xf0, 0x81, 0x02


	//----- nvinfo : EIATTR_SPARSE_MMA_MASK
	.align		4
.L_1439:
        /*0018*/ 	.byte	0x03, 0x50
        /*001a*/ 	.short	0x0000


	//----- nvinfo : EIATTR_MAXREG_COUNT
	.align		4
        /*001c*/ 	.byte	0x03, 0x1b
        /*001e*/ 	.short	0x0080


	//----- nvinfo : EIATTR_NUM_BARRIERS
	.align		4
        /*0020*/ 	.byte	0x02, 0x4c
        /*0022*/ 	.byte	0x01
	.zero		1


	//----- nvinfo : EIATTR_ANNOTATIONS
	.align		4
        /*0024*/ 	.byte	0x04, 0x55
        /*0026*/ 	.short	(.L_1441 - .L_1440)


	//   ....[0]....
.L_1440:
        /* <DEDUP_REMOVED lines=154> */


	//----- nvinfo : EIATTR_MERCURY_ISA_VERSION
	.align		4
.L_1441:
        /*09b8*/ 	.byte	0x03, 0x5f
        /*09ba*/ 	.short	0x0101


	//----- nvinfo : EIATTR_COOP_GROUP_MASK_REGIDS
	.align		4
        /*09bc*/ 	.byte	0x04, 0x29
        /*09be*/ 	.short	(.L_1443 - .L_1442)


	//   ....[0]....
.L_1442:
        /*09c0*/ 	.word	0xffffffff


	//   ....[1]....
        /*09c4*/ 	.word	0xffffffff


	//   ....[2]....
        /*09c8*/ 	.word	0xffffffff


	//   ....[3]....
        /*09cc*/ 	.word	0xffffffff


	//   ....[4]....
        /*09d0*/ 	.word	0xffffffff


	//   ....[5]....
        /*09d4*/ 	.word	0xffffffff


	//   ....[6]....
        /*09d8*/ 	.word	0xffffffff


	//   ....[7]....
        /*09dc*/ 	.word	0xffffffff


	//   ....[8]....
        /*09e0*/ 	.word	0xffffffff


	//   ....[9]....
        /*09e4*/ 	.word	0xffffffff


	//----- nvinfo : EIATTR_COOP_GROUP_INSTR_OFFSETS
	.align		4
.L_1443:
        /*09e8*/ 	.byte	0x04, 0x28
        /*09ea*/ 	.short	(.L_1445 - .L_1444)


	//   ....[0]....
.L_1444:
        /*09ec*/ 	.word	0x00009330


	//   ....[1]....
        /*09f0*/ 	.word	0x00009340


	//   ....[2]....
        /*09f4*/ 	.word	0x00009380


	//   ....[3]....
        /*09f8*/ 	.word	0x00009390


	//   ....[4]....
        /*09fc*/ 	.word	0x000093d0


	//   ....[5]....
        /*0a00*/ 	.word	0x000093e0


	//   ....[6]....
        /*0a04*/ 	.word	0x00009420


	//   ....[7]....
        /*0a08*/ 	.word	0x00009430


	//   ....[8]....
        /*0a0c*/ 	.word	0x00009490


	//   ....[9]....
        /*0a10*/ 	.word	0x000094a0


	//----- nvinfo : EIATTR_EXIT_INSTR_OFFSETS
	.align		4
.L_1445:
        /*0a14*/ 	.byte	0x04, 0x1c
        /*0a16*/ 	.short	(.L_1447 - .L_1446)


	//   ....[0]....
.L_1446:
        /*0a18*/ 	.word	0x00000090


	//   ....[1]....
        /*0a1c*/ 	.word	0x0000b8d0


	//----- nvinfo : EIATTR_MAX_THREADS
	.align		4
.L_1447:
        /*0a20*/ 	.byte	0x04, 0x05
        /*0a22*/ 	.short	(.L_1449 - .L_1448)
.L_1448:
        /*0a24*/ 	.word	0x000001e0
        /*0a28*/ 	.word	0x00000001
        /*0a2c*/ 	.word	0x00000001


	//----- nvinfo : EIATTR_CRS_STACK_SIZE
	.align		4
.L_1449:
        /*0a30*/ 	.byte	0x04, 0x1e
        /*0a32*/ 	.short	(.L_1451 - .L_1450)
.L_1450:
        /*0a34*/ 	.word	0x00000000


	//----- nvinfo : EIATTR_CBANK_PARAM_SIZE
	.align		4
.L_1451:
        /*0a38*/ 	.byte	0x03, 0x19
        /*0a3a*/ 	.short	0x00a0


	//----- nvinfo : EIATTR_PARAM_CBANK
	.align		4
        /*0a3c*/ 	.byte	0x04, 0x0a
        /*0a3e*/ 	.short	(.L_1453 - .L_1452)
	.align		4
.L_1452:
        /*0a40*/ 	.word	index@(.nv.constant0._Z35group_norm_nhwc_fwd_one_pass_kernelI11Bf16IOFp16WLi512ELi120ELi480EEv26Group_norm_nhwc_fwd_params)
        /*0a44*/ 	.short	0x0210
        /*0a46*/ 	.short	0x00a0


	//----- nvinfo : EIATTR_SW_WAR
	.align		4
.L_1453:
        /*0a48*/ 	.byte	0x04, 0x36
        /*0a4a*/ 	.short	(.L_1455 - .L_1454)
.L_1454:
        /*0a4c*/ 	.word	0x00000008
.L_1455:


//--------------------- .nv.info._Z35group_norm_nhwc_fwd_one_pass_kernelI11Fp16IOFp32WLi64ELi120ELi480EEv26Group_norm_nhwc_fwd_params --------------------------
	.section	.nv.info._Z35group_norm_nhwc_fwd_one_pass_kernelI11Fp16IOFp32WLi64ELi120ELi480EEv26Group_norm_nhwc_fwd_params,"",@"SHT_CUDA_INFO"
	.sectionflags	@""
	.align	4


	//----- nvinfo : EIATTR_CUDA_API_VERSION
	.align		4
        /*0000*/ 	.byte	0x04, 0x37
        /*0002*/ 	.short	(.L_1457 - .L_1456)
.L_1456:
        /*0004*/ 	.word	0x00000082


	//----- nvinfo : EIATTR_KPARAM_INFO
	.align		4
.L_1457:
        /*0008*/ 	.byte	0x04, 0x17
        /*000a*/ 	.short	(.L_1459 - .L_1458)
.L_1458:
        /*000c*/ 	.word	0x00000000
        /*0010*/ 	.short	0x0000
        /*0012*/ 	.short	0x0000
        /*0014*/ 	.byte	0x00, 0xf0, 0x81, 0x02


	//----- nvinfo : EIATTR_SPARSE_MMA_MASK
	.align		4
.L_1459:
        /*0018*/ 	.byte	0x03, 0x50
        /*001a*/ 	.short	0x0000


	//----- nvinfo : EIATTR_MAXREG_COUNT
	.align		4
        /*001c*/ 	.byte	0x03, 0x1b
        /*001e*/ 	.short	0x0080


	//----- nvinfo : EIATTR_NUM_BARRIERS
	.align		4
        /*0020*/ 	.byte	0x02, 0x4c
        /*0022*/ 	.byte	0x01
	.zero		1


	//----- nvinfo : EIATTR_MERCURY_ISA_VERSION
	.align		4
        /*0024*/ 	.byte	0x03, 0x5f
        /*0026*/ 	.short	0x0101


	//----- nvinfo : EIATTR_COOP_GROUP_MASK_REGIDS
	.align		4
        /*0028*/ 	.byte	0x04, 0x29
        /*002a*/ 	.short	(.L_1461 - .L_1460)


	//   ....[0]....
.L_1460:
        /*002c*/ 	.word	0xffffffff


	//   ....[1]....
        /*0030*/ 	.word	0xffffffff


	//   ....[2]....
        /*0034*/ 	.word	0xffffffff


	//   ....[3]....
        /*0038*/ 	.word	0xffffffff


	//   ....[4]....
        /*003c*/ 	.word	0xffffffff


	//   ....[5]....
        /*0040*/ 	.word	0xffffffff


	//   ....[6]....
        /*0044*/ 	.word	0xffffffff


	//   ....[7]....
        /*0048*/ 	.word	0xffffffff


	//   ....[8]....
        /*004c*/ 	.word	0xffffffff


	//   ....[9]....
        /*0050*/ 	.word	0xffffffff


	//----- nvinfo : EIATTR_COOP_GROUP_INSTR_OFFSETS
	.align		4
.L_1461:
        /*0054*/ 	.byte	0x04, 0x28
        /*0056*/ 	.short	(.L_1463 - .L_1462)


	//   ....[0]....
.L_1462:
        /*0058*/ 	.word	0x00001030


	//   ....[1]....
        /*005c*/ 	.word	0x00001040


	//   ....[2]....
        /*0060*/ 	.word	0x00001070


	//   ....[3]....
        /*0064*/ 	.word	0x00001080


	//   ....[4]....
        /*0068*/ 	.word	0x000010c0


	//   ....[5]....
        /*006c*/ 	.word	0x000010d0


	//   ....[6]....
        /*0070*/ 	.word	0x00001110


	//   ....[7]....
        /*0074*/ 	.word	0x00001120


	//   ....[8]....
        /*0078*/ 	.word	0x00001160


	//   ....[9]....
        /*007c*/ 	.word	0x00001170


	//----- nvinfo : EIATTR_EXIT_INSTR_OFFSETS
	.align		4
.L_1463:
        /*0080*/ 	.byte	0x04, 0x1c
        /*0082*/ 	.short	(.L_1465 - .L_1464)


	//   ....[0]....
.L_1464:
        /*0084*/ 	.word	0x00000070


	//   ....[1]....
        /*0088*/ 	.word	0x00003ba0


	//----- nvinfo : EIATTR_MAX_THREADS
	.align		4
.L_1465:
        /*008c*/ 	.byte	0x04, 0x05
        /*008e*/ 	.short	(.L_1467 - .L_1466)
.L_1466:
        /*0090*/ 	.word	0x000001e0
        /*0094*/ 	.word	0x00000001
        /*0098*/ 	.word	0x00000001


	//----- nvinfo : EIATTR_CRS_STACK_SIZE
	.align		4
.L_1467:
        /*009c*/ 	.byte	0x04, 0x1e
        /*009e*/ 	.short	(.L_1469 - .L_1468)
.L_1468:
        /*00a0*/ 	.word	0x00000000


	//----- nvinfo : EIATTR_CBANK_PARAM_SIZE
	.align		4
.L_1469:
        /*00a4*/ 	.byte	0x03, 0x19
        /*00a6*/ 	.short	0x00a0


	//----- nvinfo : EIATTR_PARAM_CBANK
	.align		4
        /*00a8*/ 	.byte	0x04, 0x0a
        /*00aa*/ 	.short	(.L_1471 - .L_1470)
	.align		4
.L_1470:
        /*00ac*/ 	.word	index@(.nv.constant0._Z35group_norm_nhwc_fwd_one_pass_kernelI11Fp16IOFp32WLi64ELi120ELi480EEv26Group_norm_nhwc_fwd_params)
        /*00b0*/ 	.short	0x0210
        /*00b2*/ 	.short	0x00a0


	//----- nvinfo : EIATTR_SW_WAR
	.align		4
.L_1471:
        /*00b4*/ 	.byte	0x04, 0x36
        /*00b6*/ 	.short	(.L_1473 - .L_1472)
.L_1472:
        /*00b8*/ 	.word	0x00000008
.L_1473:


//--------------------- .nv.info._Z35group_norm_nhwc_fwd_one_pass_kernelI11Fp16IOFp32WLi128ELi120ELi480EEv26Group_norm_nhwc_fwd_params --------------------------
	.section	.nv.info._Z35group_norm_nhwc_fwd_one_pass_kernelI11Fp16IOFp32WLi128ELi120ELi480EEv26Group_norm_nhwc_fwd_params,"",@"SHT_CUDA_INFO"
	.sectionflags	@""
	.align	4


	//----- nvinfo : EIATTR_CUDA_API_VERSION
	.align		4
        /*0000*/ 	.byte	0x04, 0x37
        /*0002*/ 	.short	(.L_1475 - .L_1474)
.L_1474:
        /*0004*/ 	.word	0x00000082


	//----- nvinfo : EIATTR_KPARAM_INFO
	.align		4
.L_1475:
        /*0008*/ 	.byte	0x04, 0x17
        /*000a*/ 	.short	(.L_1477 - .L_1476)
.L_1476:
        /*000c*/ 	.word	0x00000000
        /*0010*/ 	.short	0x0000
        /*0012*/ 	.short	0x0000
        /*0014*/ 	.byte	0x00, 0xf0, 0x81, 0x02


	//----- nvinfo : EIATTR_SPARSE_MMA_MASK
	.align		4
.L_1477:
        /*0018*/ 	.byte	0x03, 0x50
        /*001a*/ 	.short	0x0000


	//----- nvinfo : EIATTR_MAXREG_COUNT
	.align		4
        /*001c*/ 	.byte	0x03, 0x1b
        /*001e*/ 	.short	0x0080


	//----- nvinfo : EIATTR_NUM_BARRIERS
	.align		4
        /*0020*/ 	.byte	0x02, 0x4c
        /*0022*/ 	.byte	0x01
	.zero		1


	//----- nvinfo : EIATTR_MERCURY_ISA_VERSION
	.align		4
        /*0024*/ 	.byte	0x03, 0x5f
        /*0026*/ 	.short	0x0101


	//----- nvinfo : EIATTR_COOP_GROUP_MASK_REGIDS
	.align		4
        /*0028*/ 	.byte	0x04, 0x29
        /*002a*/ 	.short	(.L_1479 - .L_1478)


	//   ....[0]....
.L_1478:
        /*002c*/ 	.word	0xffffffff


	//   ....[1]....
        /*0030*/ 	.word	0xffffffff


	//   ....[2]....
        /*0034*/ 	.word	0xffffffff


	//   ....[3]....
        /*0038*/ 	.word	0xffffffff


	//   ....[4]....
        /*003c*/ 	.word	0xffffffff


	//   ....[5]....
        /*0040*/ 	.word	0xffffffff


	//   ....[6]....
        /*0044*/ 	.word	0xffffffff


	//   ....[7]....
        /*0048*/ 	.word	0xffffffff


	//   ....[8]....
        /*004c*/ 	.word	0xffffffff


	//   ....[9]....
        /*0050*/ 	.word	0xffffffff


	//----- nvinfo : EIATTR_COOP_GROUP_INSTR_OFFSETS
	.align		4
.L_1479:
        /*0054*/ 	.byte	0x04, 0x28
        /*0056*/ 	.short	(.L_1481 - .L_1480)


	//   ....[0]....
.L_1480:
        /*0058*/ 	.word	0x00001bd0


	//   ....[1]....
        /*005c*/ 	.word	0x00001be0


	//   ....[2]....
        /*0060*/ 	.word	0x00001c20


	//   ....[3]....
        /*0064*/ 	.word	0x00001c30


	//   ....[4]....
        /*0068*/ 	.word	0x00001c70


	//   ....[5]....
        /*006c*/ 	.word	0x00001c80


	//   ....[6]....
        /*0070*/ 	.word	0x00001cc0


	//   ....[7]....
        /*0074*/ 	.word	0x00001cd0


	//   ....[8]....
        /*0078*/ 	.word	0x00001d10


	//   ....[9]....
        /*007c*/ 	.word	0x00001d20


	//----- nvinfo : EIATTR_EXIT_INSTR_OFFSETS
	.align		4
.L_1481:
        /*0080*/ 	.byte	0x04, 0x1c
        /*0082*/ 	.short	(.L_1483 - .L_1482)


	//   ....[0]....
.L_1482:
        /*0084*/ 	.word	0x00000060


	//   ....[1]....
        /*0088*/ 	.word	0x00005230


	//----- nvinfo : EIATTR_MAX_THREADS
	.align		4
.L_1483:
        /*008c*/ 	.byte	0x04, 0x05
        /*008e*/ 	.short	(.L_1485 - .L_1484)
.L_1484:
        /*0090*/ 	.word	0x000001e0
        /*0094*/ 	.word	0x00000001
        /*0098*/ 	.word	0x00000001


	//----- nvinfo : EIATTR_CRS_STACK_SIZE
	.align		4
.L_1485:
        /*009c*/ 	.byte	0x04, 0x1e
        /*009e*/ 	.short	(.L_1487 - .L_1486)
.L_1486:
        /*00a0*/ 	.word	0x00000000


	//----- nvinfo : EIATTR_CBANK_PARAM_SIZE
	.align		4
.L_1487:
        /*00a4*/ 	.byte	0x03, 0x19
        /*00a6*/ 	.short	0x00a0


	//----- nvinfo : EIATTR_PARAM_CBANK
	.align		4
        /*00a8*/ 	.byte	0x04, 0x0a
        /*00aa*/ 	.short	(.L_1489 - .L_1488)
	.align		4
.L_1488:
        /*00ac*/ 	.word	index@(.nv.constant0._Z35group_norm_nhwc_fwd_one_pass_kernelI11Fp16IOFp32WLi128ELi120ELi480EEv26Group_norm_nhwc_fwd_params)
        /*00b0*/ 	.short	0x0210
        /*00b2*/ 	.short	0x00a0


	//----- nvinfo : EIATTR_SW_WAR
	.align		4
.L_1489:
        /*00b4*/ 	.byte	0x04, 0x36
        /*00b6*/ 	.short	(.L_1491 - .L_1490)
.L_1490:
        /*00b8*/ 	.word	0x00000008
.L_1491:


//--------------------- .nv.info._Z35group_norm_nhwc_fwd_one_pass_kernelI11Fp16IOFp32WLi256ELi120ELi480EEv26Group_norm_nhwc_fwd_params --------------------------
	.section	.nv.info._Z35group_norm_nhwc_fwd_one_pass_kernelI11Fp16IOFp32WLi256ELi120ELi480EEv26Group_norm_nhwc_fwd_params,"",@"SHT_CUDA_INFO"
	.sectionflags	@""
	.align	4


	//----- nvinfo : EIATTR_CUDA_API_VERSION
	.align		4
        /*0000*/ 	.byte	0x04, 0x37
        /*0002*/ 	.short	(.L_1493 - .L_1492)
.L_1492:
        /*0004*/ 	.word	0x00000082


	//----- nvinfo : EIATTR_KPARAM_INFO
	.align		4
.L_1493:
        /*0008*/ 	.byte	0x04, 0x17
        /*000a*/ 	.short	(.L_1495 - .L_1494)
.L_1494:
        /*000c*/ 	.word	0x00000000
        /*0010*/ 	.short	0x0000
        /*0012*/ 	.short	0x0000
        /*0014*/ 	.byte	0x00, 0xf0, 0x81, 0x02


	//----- nvinfo : EIATTR_SPARSE_MMA_MASK
	.align		4
.L_1495:
        /*0018*/ 	.byte	0x03, 0x50
        /*001a*/ 	.short	0x0000


	//----- nvinfo : EIATTR_MAXREG_COUNT
	.align		4
        /*001c*/ 	.byte	0x03, 0x1b
        /*001e*/ 	.short	0x0080


	//----- nvinfo : EIATTR_NUM_BARRIERS
	.align		4
        /*0020*/ 	.byte	0x02, 0x4c
        /*0022*/ 	.byte	0x01
	.zero		1


	//----- nvinfo : EIATTR_MERCURY_ISA_VERSION
	.align		4
        /*0024*/ 	.byte	0x03, 0x5f
        /*0026*/ 	.short	0x0101


	//----- nvinfo : EIATTR_COOP_GROUP_MASK_REGIDS
	.align		4
        /*0028*/ 	.byte	0x04, 0x29
        /*002a*/ 	.short	(.L_1497 - .L_1496)


	//   ....[0]....
.L_1496:
        /*002c*/ 	.word	0xffffffff


	//   ....[1]....
        /*0030*/ 	.word	0xffffffff


	//   ....[2]....
        /*0034*/ 	.word	0xffffffff


	//   ....[3]....
        /*0038*/ 	.word	0xffffffff


	//   ....[4]....
        /*003c*/ 	.word	0xffffffff


	//   ....[5]....
        /*0040*/ 	.word	0xffffffff


	//   ....[6]....
        /*0044*/ 	.word	0xffffffff


	//   ....[7]....
        /*0048*/ 	.word	0xffffffff


	//   ....[8]....
        /*004c*/ 	.word	0xffffffff


	//   ....[9]....
        /*0050*/ 	.word	0xffffffff


	//----- nvinfo : EIATTR_COOP_GROUP_INSTR_OFFSETS
	.align		4
.L_1497:
        /*0054*/ 	.byte	0x04, 0x28
        /*0056*/ 	.short	(.L_1499 - .L_1498)


	//   ....[0]....
.L_1498:
        /*0058*/ 	.word	0x00003a30


	//   ....[1]....
        /*005c*/ 	.word	0x00003a40


	//   ....[2]....
        /*0060*/ 	.word	0x00003a80


	//   ....[3]....
        /*0064*/ 	.word	0x00003a90


	//   ....[4]....
        /*0068*/ 	.word	0x00003ad0


	//   ....[5]....
        /*006c*/ 	.word	0x00003ae0


	//   ....[6]....
        /*0070*/ 	.word	0x00003b20


	//   ....[7]....
        /*0074*/ 	.word	0x00003b30


	//   ....[8]....
        /*0078*/ 	.word	0x00003b80


	//   ....[9]....
        /*007c*/ 	.word	0x00003b90


	//----- nvinfo : EIATTR_EXIT_INSTR_OFFSETS
	.align		4
.L_1499:
        /*0080*/ 	.byte	0x04, 0x1c
        /*0082*/ 	.short	(.L_1501 - .L_1500)


	//   ....[0]....
.L_1500:
        /*0084*/ 	.word	0x00000060


	//   ....[1]....
        /*0088*/ 	.word	0x000092b0


	//----- nvinfo : EIATTR_MAX_THREADS
	.align		4
.L_1501:
        /*008c*/ 	.byte	0x04, 0x05
        /*008e*/ 	.short	(.L_1503 - .L_1502)
.L_1502:
        /*0090*/ 	.word	0x000001e0
        /*0094*/ 	.word	0x00000001
        /*0098*/ 	.word	0x00000001


	//----- nvinfo : EIATTR_CRS_STACK_SIZE
	.align		4
.L_1503:
        /*009c*/ 	.byte	0x04, 0x1e
        /*009e*/ 	.short	(.L_1505 - .L_1504)
.L_1504:
        /*00a0*/ 	.word	0x00000000


	//----- nvinfo : EIATTR_CBANK_PARAM_SIZE
	.align		4
.L_1505:
        /*00a4*/ 	.byte	0x03, 0x19
        /*00a6*/ 	.short	0x00a0


	//----- nvinfo : EIATTR_PARAM_CBANK
	.align		4
        /*00a8*/ 	.byte	0x04, 0x0a
        /*00aa*/ 	.short	(.L_1507 - .L_1506)
	.align		4
.L_1506:
        /*00ac*/ 	.word	index@(.nv.constant0._Z35group_norm_nhwc_fwd_one_pass_kernelI11Fp16IOFp32WLi256ELi120ELi480EEv26Group_norm_nhwc_fwd_params)
        /*00b0*/ 	.short	0x0210
        /*00b2*/ 	.short	0x00a0


	//----- nvinfo : EIATTR_SW_WAR
	.align		4
.L_1507:
        /*00b4*/ 	.byte	0x04, 0x36
        /*00b6*/ 	.short	(.L_1509 - .L_1508)
.L_1508:
        /*00b8*/ 	.word	0x00000008
.L_1509:


//--------------------- .nv.info._Z35group_norm_nhwc_fwd_one_pass_kernelI11Fp16IOFp32WLi512ELi120ELi480EEv26Group_norm_nhwc_fwd_params --------------------------
	.section	.nv.info._Z35group_norm_nhwc_fwd_one_pass_kernelI11Fp16IOFp32WLi512ELi120ELi480EEv26Group_norm_nhwc_fwd_params,"",@"SHT_CUDA_INFO"
	.sectionflags	@""
	.align	4


	//----- nvinfo : EIATTR_CUDA_API_VERSION
	.align		4
        /*0000*/ 	.byte	0x04, 0x37
        /*0002*/ 	.short	(.L_1511 - .L_1510)
.L_1510:
        /*0004*/ 	.word	0x00000082


	//----- nvinfo : EIATTR_KPARAM_INFO
	.align		4
.L_1511:
        /*0008*/ 	.byte	0x04, 0x17
        /*000a*/ 	.short	(.L_1513 - .L_1512)
.L_1512:
        /*000c*/ 	.word	0x00000000
        /*0010*/ 	.short	0x0000
        /*0012*/ 	.short	0x0000
        /*0014*/ 	.byte	0x00, 0xf0, 0x81, 0x02


	//----- nvinfo : EIATTR_SPARSE_MMA_MASK
	.align		4
.L_1513:
        /*0018*/ 	.byte	0x03, 0x50
        /*001a*/ 	.short	0x0000


	//----- nvinfo : EIATTR_MAXREG_COUNT
	.align		4
        /*001c*/ 	.byte	0x03, 0x1b
        /*001e*/ 	.short	0x0080


	//----- nvinfo : EIATTR_NUM_BARRIERS
	.align		4
        /*0020*/ 	.byte	0x02, 0x4c
        /*0022*/ 	.byte	0x01
	.zero		1


	//----- nvinfo : EIATTR_ANNOTATIONS
	.align		4
        /*0024*/ 	.byte	0x04, 0x55
        /*0026*/ 	.short	(.L_1515 - .L_1514)


	//   ....[0]....
.L_1514:
        /*0028*/ 	.word	0x00000001
        /*002c*/ 	.byte	0xa0, 0x10, 0x00, 0x00, 0x01, 0x00, 0x00, 0x00, 0xb0, 0x11, 0x00, 0x00, 0x01, 0x00, 0x00, 0x00
        /*003c*/ 	.byte	0xc0, 0x12, 0x00, 0x00, 0x01, 0x00, 0x00, 0x00, 0x00, 0x13, 0x00, 0x00, 0x01, 0x00, 0x00, 0x00
        /*004c*/ 	.byte	0x40, 0x17, 0x00, 0x00, 0x01, 0x00, 0x00, 0x00, 0xa0, 0x17, 0x00, 0x00, 0x01, 0x00, 0x00, 0x00
        /*005c*/ 	.byte	0xd0, 0x17, 0x00, 0x00, 0x01, 0x00, 0x00, 0x00, 0x10, 0x47, 0x00, 0x00, 0x01, 0x00, 0x00, 0x00
        /*006c*/ 	.byte	0x80, 0x47, 0x00, 0x00, 0x01, 0x00, 0x00, 0x00, 0x90, 0x48, 0x00, 0x00


	//----- nvinfo : EIATTR_MERCURY_ISA_VERSION
	.align		4
.L_1515:
        /*0078*/ 	.byte	0x03, 0x5f
        /*007a*/ 	.short	0x0101


	//----- nvinfo : EIATTR_COOP_GROUP_MASK_REGIDS
	.align		4
        /*007c*/ 	.byte	0x04, 0x29
        /*007e*/ 	.short	(.L_1517 - .L_1516)


	//   ....[0]....
.L_1516:
        /*0080*/ 	.word	0xffffffff


	//   ....[1]....
        /*0084*/ 	.word	0xffffffff


	//   ....[2]....
        /*0088*/ 	.word	0xffffffff


	//   ....[3]....
        /*008c*/ 	.word	0xffffffff


	//   ....[4]....
        /*0090*/ 	.word	0xffffffff


	//   ....[5]....
        /*0094*/ 	.word	0xffffffff


	//   ....[6]....
        /*0098*/ 	.word	0xffffffff


	//   ....[7]....
        /*009c*/ 	.word	0xffffffff


	//   ....[8]....
        /*00a0*/ 	.word	0xffffffff


	//   ....[9]....
        /*00a4*/ 	.word	0xffffffff


	//----- nvinfo : EIATTR_COOP_GROUP_INSTR_OFFSETS
	.align		4
.L_1517:
        /*00a8*/ 	.byte	0x04, 0x28
        /*00aa*/ 	.short	(.L_1519 - .L_1518)


	//   ....[0]....
.L_1518:
        /*00ac*/ 	.word	0x000085c0


	//   ....[1]....
        /*00b0*/ 	.word	0x000085d0


	//   ....[2]....
        /*00b4*/ 	.word	0x00008610


	//   ....[3]....
        /*00b8*/ 	.word	0x00008620


	//   ....[4]....
        /*00bc*/ 	.word	0x00008660


	//   ....[5]....
        /*00c0*/ 	.word	0x00008670


	//   ....[6]....
        /*00c4*/ 	.word	0x000086c0


	//   ....[7]....
        /*00c8*/ 	.word	0x000086d0


	//   ....[8]....
        /*00cc*/ 	.word	0x00008730


	//   ....[9]....
        /*00d0*/ 	.word	0x00008740


	//----- nvinfo : EIATTR_EXIT_INSTR_OFFSETS
	.align		4
.L_1519:
        /*00d4*/ 	.byte	0x04, 0x1c
        /*00d6*/ 	.short	(.L_1521 - .L_1520)


	//   ....[0]....
.L_1520:
        /*00d8*/ 	.word	0x00000090


	//   ....[1]....
        /*00dc*/ 	.word	0x0000ac90


	//----- nvinfo : EIATTR_MAX_THREADS
	.align		4
.L_1521:
        /*00e0*/ 	.byte	0x04, 0x05
        /*00e2*/ 	.short	(.L_1523 - .L_1522)
.L_1522:
        /*00e4*/ 	.word	0x000001e0
        /*00e8*/ 	.word	0x00000001
        /*00ec*/ 	.word	0x00000001


	//----- nvinfo : EIATTR_CRS_STACK_SIZE
	.align		4
.L_1523:
        /*00f0*/ 	.byte	0x04, 0x1e
        /*00f2*/ 	.short	(.L_1525 - .L_1524)
.L_1524:
        /*00f4*/ 	.word	0x00000000


	//----- nvinfo : EIATTR_CBANK_PARAM_SIZE
	.align		4
.L_1525:
        /*00f8*/ 	.byte	0x03, 0x19
        /*00fa*/ 	.short	0x00a0


	//----- nvinfo : EIATTR_PARAM_CBANK
	.align		4
        /*00fc*/ 	.byte	0x04, 0x0a
        /*00fe*/ 	.short	(.L_1527 - .L_1526)
	.align		4
.L_1526:
        /*0100*/ 	.word	index@(.nv.constant0._Z35group_norm_nhwc_fwd_one_pass_kernelI11Fp16IOFp32WLi512ELi120ELi480EEv26Group_norm_nhwc_fwd_params)
        /*0104*/ 	.short	0x0210
        /*0106*/ 	.short	0x00a0


	//----- nvinfo : EIATTR_SW_WAR
	.align		4
.L_1527:
        /*0108*/ 	.byte	0x04, 0x36
        /*010a*/ 	.short	(.L_1529 - .L_1528)
.L_1528:
        /*010c*/ 	.word	0x00000008
.L_1529:


//--------------------- .nv.info._Z35group_norm_nhwc_fwd_one_pass_kernelI11Fp16IOBf16WLi64ELi120ELi480EEv26Group_norm_nhwc_fwd_params --------------------------
	.section	.nv.info._Z35group_norm_nhwc_fwd_one_pass_kernelI11Fp16IOBf16WLi64ELi120ELi480EEv26Group_norm_nhwc_fwd_params,"",@"SHT_CUDA_INFO"
	.sectionflags	@""
	.align	4


	//----- nvinfo : EIATTR_CUDA_API_VERSION
	.align		4
        /*0000*/ 	.byte	0x04, 0x37
        /*0002*/ 	.short	(.L_1531 - .L_1530)
.L_1530:
        /*0004*/ 	.word	0x00000082


	//----- nvinfo : EIATTR_KPARAM_INFO
	.align		4
.L_1531:
        /*0008*/ 	.byte	0x04, 0x17
        /*000a*/ 	.short	(.L_1533 - .L_1532)
.L_1532:
        /*000c*/ 	.word	0x00000000
        /*0010*/ 	.short	0x0000
        /*0012*/ 	.short	0x0000
        /*0014*/ 	.byte	0x00, 0xf0, 0x81, 0x02


	//----- nvinfo : EIATTR_SPARSE_MMA_MASK
	.align		4
.L_1533:
        /*0018*/ 	.byte	0x03, 0x50
        /*001a*/ 	.short	0x0000


	//----- nvinfo : EIATTR_MAXREG_COUNT
	.align		4
        /*001c*/ 	.byte	0x03, 0x1b
        /*001e*/ 	.short	0x0080


	//----- nvinfo : EIATTR_NUM_BARRIERS
	.align		4
        /*0020*/ 	.byte	0x02, 0x4c
        /*0022*/ 	.byte	0x01
	.zero		1


	//----- nvinfo : EIATTR_MERCURY_ISA_VERSION
	.align		4
        /*0024*/ 	.byte	0x03, 0x5f
        /*0026*/ 	.short	0x0101


	//----- nvinfo : EIATTR_COOP_GROUP_MASK_REGIDS
	.align		4
        /*0028*/ 	.byte	0x04, 0x29
        /*002a*/ 	.short	(.L_1535 - .L_1534)


	//   ....[0]....
.L_1534:
        /*002c*/ 	.word	0xffffffff


	//   ....[1]....
        /*0030*/ 	.word	0xffffffff


	//   ....[2]....
        /*0034*/ 	.word	0xffffffff


	//   ....[3]....
        /*0038*/ 	.word	0xffffffff


	//   ....[4]....
        /*003c*/ 	.word	0xffffffff


	//   ....[5]....
        /*0040*/ 	.word	0xffffffff


	//   ....[6]....
        /*0044*/ 	.word	0xffffffff


	//   ....[7]....
        /*0048*/ 	.word	0xffffffff


	//   ....[8]....
        /*004c*/ 	.word	0xffffffff


	//   ....[9]....
        /*0050*/ 	.word	0xffffffff


	//----- nvinfo : EIATTR_COOP_GROUP_INSTR_OFFSETS
	.align		4
.L_1535:
        /*0054*/ 	.byte	0x04, 0x28
        /*0056*/ 	.short	(.L_1537 - .L_1536)


	//   ....[0]....
.L_1536:
        /*0058*/ 	.word	0x00001030


	//   ....[1]....
        /*005c*/ 	.word	0x00001040


	//   ....[2]....
        /*0060*/ 	.word	0x00001070


	//   ....[3]....
        /*0064*/ 	.word	0x00001080


	//   ....[4]....
        /*0068*/ 	.word	0x000010c0


	//   ....[5]....
        /*006c*/ 	.word	0x000010d0


	//   ....[6]....
        /*0070*/ 	.word	0x00001110


	//   ....[7]....
        /*0074*/ 	.word	0x00001120


	//   ....[8]....
        /*0078*/ 	.word	0x00001160


	//   ....[9]....
        /*007c*/ 	.word	0x00001170


	//----- nvinfo : EIATTR_EXIT_INSTR_OFFSETS
	.align		4
.L_1537:
        /*0080*/ 	.byte	0x04, 0x1c
        /*0082*/ 	.short	(.L_1539 - .L_1538)


	//   ....[0]....
.L_1538:
        /*0084*/ 	.word	0x00000070


	//   ....[1]....
        /*0088*/ 	.word	0x00003c00


	//----- nvinfo : EIATTR_MAX_THREADS
	.align		4
.L_1539:
        /*008c*/ 	.byte	0x04, 0x05
        /*008e*/ 	.short	(.L_1541 - .L_1540)
.L_1540:
        /*0090*/ 	.word	0x000001e0
        /*0094*/ 	.word	0x00000001
        /*0098*/ 	.word	0x00000001


	//----- nvinfo : EIATTR_CRS_STACK_SIZE
	.align		4
.L_1541:
        /*009c*/ 	.byte	0x04, 0x1e
        /*009e*/ 	.short	(.L_1543 - .L_1542)
.L_1542:
        /*00a0*/ 	.word	0x00000000


	//----- nvinfo : EIATTR_CBANK_PARAM_SIZE
	.align		4
.L_1543:
        /*00a4*/ 	.byte	0x03, 0x19
        /*00a6*/ 	.short	0x00a0


	//----- nvinfo : EIATTR_PARAM_CBANK
	.align		4
        /*00a8*/ 	.byte	0x04, 0x0a
        /*00aa*/ 	.short	(.L_1545 - .L_1544)
	.align		4
.L_1544:
        /*00ac*/ 	.word	index@(.nv.constant0._Z35group_norm_nhwc_fwd_one_pass_kernelI11Fp16IOBf16WLi64ELi120ELi480EEv26Group_norm_nhwc_fwd_params)
        /*00b0*/ 	.short	0x0210
        /*00b2*/ 	.short	0x00a0


	//----- nvinfo : EIATTR_SW_WAR
	.align		4
.L_1545:
        /*00b4*/ 	.byte	0x04, 0x36
        /*00b6*/ 	.short	(.L_1547 - .L_1546)
.L_1546:
        /*00b8*/ 	.word	0x00000008
.L_1547:


//--------------------- .nv.info._Z35group_norm_nhwc_fwd_one_pass_kernelI11Fp16IOBf16WLi128ELi120ELi480EEv26Group_norm_nhwc_fwd_params --------------------------
	.section	.nv.info._Z35group_norm_nhwc_fwd_one_pass_kernelI11Fp16IOBf16WLi128ELi120ELi480EEv26Group_norm_nhwc_fwd_params,"",@"SHT_CUDA_INFO"
	.sectionflags	@""
	.align	4


	//----- nvinfo : EIATTR_CUDA_API_VERSION
	.align		4
        /*0000*/ 	.byte	0x04, 0x37
        /*0002*/ 	.short	(.L_1549 - .L_1548)
.L_1548:
        /*0004*/ 	.word	0x00000082


	//----- nvinfo : EIATTR_KPARAM_INFO
	.align		4
.L_1549:
        /*0008*/ 	.byte	0x04, 0x17
        /*000a*/ 	.short	(.L_1551 - .L_1550)
.L_1550:
        /*000c*/ 	.word	0x00000000
        /*0010*/ 	.short	0x0000
        /*0012*/ 	.short	0x0000
        /*0014*/ 	.byte	0x00, 0xf0, 0x81, 0x02


	//----- nvinfo : EIATTR_SPARSE_MMA_MASK
	.align		4
.L_1551:
        /*0018*/ 	.byte	0x03, 0x50
        /*001a*/ 	.short	0x0000


	//----- nvinfo : EIATTR_MAXREG_COUNT
	.align		4
        /*001c*/ 	.byte	0x03, 0x1b
        /*001e*/ 	.short	0x0080


	//----- nvinfo : EIATTR_NUM_BARRIERS
	.align		4
        /*0020*/ 	.byte	0x02, 0x4c
        /*0022*/ 	.byte	0x01
	.zero		1


	//----- nvinfo : EIATTR_MERCURY_ISA_VERSION
	.align		4
        /*0024*/ 	.byte	0x03, 0x5f
        /*0026*/ 	.short	0x0101


	//----- nvinfo : EIATTR_COOP_GROUP_MASK_REGIDS
	.align		4
        /*0028*/ 	.byte	0x04, 0x29
        /*002a*/ 	.short	(.L_1553 - .L_1552)


	//   ....[0]....
.L_1552:
        /*002c*/ 	.word	0xffffffff


	//   ....[1]....
        /*0030*/ 	.word	0xffffffff


	//   ....[2]....
        /*0034*/ 	.word	0xffffffff


	//   ....[3]....
        /*0038*/ 	.word	0xffffffff


	//   ....[4]....
        /*003c*/ 	.word	0xffffffff


	//   ....[5]....
        /*0040*/ 	.word	0xffffffff


	//   ....[6]....
        /*0044*/ 	.word	0xffffffff


	//   ....[7]....
        /*0048*/ 	.word	0xffffffff


	//   ....[8]....
        /*004c*/ 	.word	0xffffffff


	//   ....[9]....
        /*0050*/ 	.word	0xffffffff


	//----- nvinfo : EIATTR_COOP_GROUP_INSTR_OFFSETS
	.align		4
.L_1553:
        /*0054*/ 	.byte	0x04, 0x28
        /*0056*/ 	.short	(.L_1555 - .L_1554)


	//   ....[0]....
.L_1554:
        /*0058*/ 	.word	0x00001bd0


	//   ....[1]....
        /*005c*/ 	.word	0x00001be0


	//   ....[2]....
        /*0060*/ 	.word	0x00001c20


	//   ....[3]....
        /*0064*/ 	.word	0x00001c30


	//   ....[4]....
        /*0068*/ 	.word	0x00001c70


	//   ....[5]....
        /*006c*/ 	.word	0x00001c80


	//   ....[6]....
        /*0070*/ 	.word	0x00001cc0


	//   ....[7]....
        /*0074*/ 	.word	0x00001cd0


	//   ....[8]....
        /*0078*/ 	.word	0x00001d10


	//   ....[9]....
        /*007c*/ 	.word	0x00001d20


	//----- nvinfo : EIATTR_EXIT_INSTR_OFFSETS
	.align		4
.L_1555:
        /*0080*/ 	.byte	0x04, 0x1c
        /*0082*/ 	.short	(.L_1557 - .L_1556)


	//   ....[0]....
.L_1556:
        /*0084*/ 	.word	0x00000060


	//   ....[1]....
        /*0088*/ 	.word	0x00005290


	//----- nvinfo : EIATTR_MAX_THREADS
	.align		4
.L_1557:
        /*008c*/ 	.byte	0x04, 0x05
        /*008e*/ 	.short	(.L_1559 - .L_1558)
.L_1558:
        /*0090*/ 	.word	0x000001e0
        /*0094*/ 	.word	0x00000001
        /*0098*/ 	.word	0x00000001


	//----- nvinfo : EIATTR_CRS_STACK_SIZE
	.align		4
.L_1559:
        /*009c*/ 	.byte	0x04, 0x1e
        /*009e*/ 	.short	(.L_1561 - .L_1560)
.L_1560:
        /*00a0*/ 	.word	0x00000000


	//----- nvinfo : EIATTR_CBANK_PARAM_SIZE
	.align		4
.L_1561:
        /*00a4*/ 	.byte	0x03, 0x19
        /*00a6*/ 	.short	0x00a0


	//----- nvinfo : EIATTR_PARAM_CBANK
	.align		4
        /*00a8*/ 	.byte	0x04, 0x0a
        /*00aa*/ 	.short	(.L_1563 - .L_1562)
	.align		4
.L_1562:
        /*00ac*/ 	.word	index@(.nv.constant0._Z35group_norm_nhwc_fwd_one_pass_kernelI11Fp16IOBf16WLi128ELi120ELi480EEv26Group_norm_nhwc_fwd_params)
        /*00b0*/ 	.short	0x0210
        /*00b2*/ 	.short	0x00a0


	//----- nvinfo : EIATTR_SW_WAR
	.align		4
.L_1563:
        /*00b4*/ 	.byte	0x04, 0x36
        /*00b6*/ 	.short	(.L_1565 - .L_1564)
.L_1564:
        /*00b8*/ 	.word	0x00000008
.L_1565:


//--------------------- .nv.info._Z35group_norm_nhwc_fwd_one_pass_kernelI11Fp16IOBf16WLi256ELi120ELi480EEv26Group_norm_nhwc_fwd_params --------------------------
	.section	.nv.info._Z35group_norm_nhwc_fwd_one_pass_kernelI11Fp16IOBf16WLi256ELi120ELi480EEv26Group_norm_nhwc_fwd_params,"",@"SHT_CUDA_INFO"
	.sectionflags	@""
	.align	4


	//----- nvinfo : EIATTR_CUDA_API_VERSION
	.align		4
        /*0000*/ 	.byte	0x04, 0x37
        /*0002*/ 	.short	(.L_1567 - .L_1566)
.L_1566:
        /*0004*/ 	.word	0x00000082


	//----- nvinfo : EIATTR_KPARAM_INFO
	.align		4
.L_1567:
        /*0008*/ 	.byte	0x04, 0x17
        /*000a*/ 	.short	(.L_1569 - .L_1568)
.L_1568:
        /*000c*/ 	.word	0x00000000
        /*0010*/ 	.short	0x0000
        /*0012*/ 	.short	0x0000
        /*0014*/ 	.byte	0x00, 0xf0, 0x81, 0x02


	//----- nvinfo : EIATTR_SPARSE_MMA_MASK
	.align		4
.L_1569:
        /*0018*/ 	.byte	0x03, 0x50
        /*001a*/ 	.short	0x0000


	//----- nvinfo : EIATTR_MAXREG_COUNT
	.align		4
        /*001c*/ 	.byte	0x03, 0x1b
        /*001e*/ 	.short	0x0080


	//----- nvinfo : EIATTR_NUM_BARRIERS
	.align		4
        /*0020*/ 	.byte	0x02, 0x4c
        /*0022*/ 	.byte	0x01
	.zero		1


	//----- nvinfo : EIATTR_MERCURY_ISA_VERSION
	.align		4
        /*0024*/ 	.byte	0x03, 0x5f
        /*0026*/ 	.short	0x0101


	//----- nvinfo : EIATTR_COOP_GROUP_MASK_REGIDS
	.align		4
        /*0028*/ 	.byte	0x04, 0x29
        /*002a*/ 	.short	(.L_1571 - .L_1570)


	//   ....[0]....
.L_1570:
        /*002c*/ 	.word	0xffffffff


	//   ....[1]....
        /*0030*/ 	.word	0xffffffff


	//   ....[2]....
        /*0034*/ 	.word	0xffffffff


	//   ....[3]....
        /*0038*/ 	.word	0xffffffff


	//   ....[4]....
        /*003c*/ 	.word	0xffffffff


	//   ....[5]....
        /*0040*/ 	.word	0xffffffff


	//   ....[6]....
        /*0044*/ 	.word	0xffffffff


	//   ....[7]....
        /*0048*/ 	.word	0xffffffff


	//   ....[8]....
        /*004c*/ 	.word	0xffffffff


	//   ....[9]....
        /*0050*/ 	.word	0xffffffff


	//----- nvinfo : EIATTR_COOP_GROUP_INSTR_OFFSETS
	.align		4
.L_1571:
        /*0054*/ 	.byte	0x04, 0x28
        /*0056*/ 	.short	(.L_1573 - .L_1572)


	//   ....[0]....
.L_1572:
        /*0058*/ 	.word	0x00003a40


	//   ....[1]....
        /*005c*/ 	.word	0x00003a50


	//   ....[2]....
        /*0060*/ 	.word	0x00003a90


	//   ....[3]....
        /*0064*/ 	.word	0x00003aa0


	//   ....[4]....
        /*0068*/ 	.word	0x00003ae0


	//   ....[5]....
        /*006c*/ 	.word	0x00003af0


	//   ....[6]....
        /*0070*/ 	.word	0x00003b30


	//   ....[7]....
        /*0074*/ 	.word	0x00003b40


	//   ....[8]....
        /*0078*/ 	.word	0x00003b90


	//   ....[9]....
        /*007c*/ 	.word	0x00003ba0


	//----- nvinfo : EIATTR_EXIT_INSTR_OFFSETS
	.align		4
.L_1573:
        /*0080*/ 	.byte	0x04, 0x1c
        /*0082*/ 	.short	(.L_1575 - .L_1574)


	//   ....[0]....
.L_1574:
        /*0084*/ 	.word	0x00000060


	//   ....[1]....
        /*0088*/ 	.word	0x00009320


	//----- nvinfo : EIATTR_MAX_THREADS
	.align		4
.L_1575:
        /*008c*/ 	.byte	0x04, 0x05
        /*008e*/ 	.short	(.L_1577 - .L_1576)
.L_1576:
        /*0090*/ 	.word	0x000001e0
        /*0094*/ 	.word	0x00000001
        /*0098*/ 	.word	0x00000001


	//----- nvinfo : EIATTR_CRS_STACK_SIZE
	.align		4
.L_1577:
        /*009c*/ 	.byte	0x04, 0x1e
        /*009e*/ 	.short	(.L_1579 - .L_1578)
.L_1578:
        /*00a0*/ 	.word	0x00000000


	//----- nvinfo : EIATTR_CBANK_PARAM_SIZE
	.align		4
.L_1579:
        /*00a4*/ 	.byte	0x03, 0x19
        /*00a6*/ 	.short	0x00a0


	//----- nvinfo : EIATTR_PARAM_CBANK
	.align		4
        /*00a8*/ 	.byte	0x04, 0x0a
        /*00aa*/ 	.short	(.L_1581 - .L_1580)
	.align		4
.L_1580:
        /*00ac*/ 	.word	index@(.nv.constant0._Z35group_norm_nhwc_fwd_one_pass_kernelI11Fp16IOBf16WLi256ELi120ELi480EEv26Group_norm_nhwc_fwd_params)
        /*00b0*/ 	.short	0x0210
        /*00b2*/ 	.short	0x00a0


	//----- nvinfo : EIATTR_SW_WAR
	.align		4
.L_1581:
        /*00b4*/ 	.byte	0x04, 0x36
        /*00b6*/ 	.short	(.L_1583 - .L_1582)
.L_1582:
        /*00b8*/ 	.word	0x00000008
.L_1583:


//--------------------- .nv.info._Z35group_norm_nhwc_fwd_one_pass_kernelI11Fp16IOBf16WLi512ELi120ELi480EEv26Group_norm_nhwc_fwd_params --------------------------
	.section	.nv.info._Z35group_norm_nhwc_fwd_one_pass_kernelI11Fp16IOBf16WLi512ELi120ELi480EEv26Group_norm_nhwc_fwd_params,"",@"SHT_CUDA_INFO"
	.sectionflags	@""
	.align	4


	//----- nvinfo : EIATTR_CUDA_API_VERSION
	.align		4
        /*0000*/ 	.byte	0x04, 0x37
        /*0002*/ 	.short	(.L_1585 - .L_1584)
.L_1584:
        /*0004*/ 	.word	0x00000082


	//----- nvinfo : EIATTR_KPARAM_INFO
	.align		4
.L_1585:
        /*0008*/ 	.byte	0x04, 0x17
        /*000a*/ 	.short	(.L_1587 - .L_1586)
.L_1586:
        /*000c*/ 	.word	0x00000000
        /*0010*/ 	.short	0x0000
        /*0012*/ 	.short	0x0000
        /*0014*/ 	.byte	0x00, 0xf0, 0x81, 0x02


	//----- nvinfo : EIATTR_SPARSE_MMA_MASK
	.align		4
.L_1587:
        /*0018*/ 	.byte	0x03, 0x50
        /*001a*/ 	.short	0x0000


	//----- nvinfo : EIATTR_MAXREG_COUNT
	.align		4
        /*001c*/ 	.byte	0x03, 0x1b
        /*001e*/ 	.short	0x0080


	//----- nvinfo : EIATTR_NUM_BARRIERS
	.align		4
        /*0020*/ 	.byte	0x02, 0x4c
        /*0022*/ 	.byte	0x01
	.zero		1


	//----- nvinfo : EIATTR_ANNOTATIONS
	.align		4
        /*0024*/ 	.byte	0x04, 0x55
        /*0026*/ 	.short	(.L_1589 - .L_1588)


	//   ....[0]....
.L_1588:
        /*0028*/ 	.word	0x00000001
        /*002c*/ 	.byte	0xa0, 0x10, 0x00, 0x00, 0x01, 0x00, 0x00, 0x00, 0xb0, 0x11, 0x00, 0x00, 0x01, 0x00, 0x00, 0x00
        /*003c*/ 	.byte	0xc0, 0x12, 0x00, 0x00, 0x01, 0x00, 0x00, 0x00, 0x00, 0x13, 0x00, 0x00, 0x01, 0x00, 0x00, 0x00
        /*004c*/ 	.byte	0x40, 0x17, 0x00, 0x00, 0x01, 0x00, 0x00, 0x00, 0xa0, 0x17, 0x00, 0x00, 0x01, 0x00, 0x00, 0x00
        /*005c*/ 	.byte	0xd0, 0x17, 0x00, 0x00, 0x01, 0x00, 0x00, 0x00, 0x10, 0x47, 0x00, 0x00, 0x01, 0x00, 0x00, 0x00
        /*006c*/ 	.byte	0x80, 0x47, 0x00, 0x00, 0x01, 0x00, 0x00, 0x00, 0x90, 0x48, 0x00, 0x00


	//----- nvinfo : EIATTR_MERCURY_ISA_VERSION
	.align		4
.L_1589:
        /*0078*/ 	.byte	0x03, 0x5f
        /*007a*/ 	.short	0x0101


	//----- nvinfo : EIATTR_COOP_GROUP_MASK_REGIDS
	.align		4
        /*007c*/ 	.byte	0x04, 0x29
        /*007e*/ 	.short	(.L_1591 - .L_1590)


	//   ....[0]....
.L_1590:
        /*0080*/ 	.word	0xffffffff


	//   ....[1]....
        /*0084*/ 	.word	0xffffffff


	//   ....[2]....
        /*0088*/ 	.word	0xffffffff


	//   ....[3]....
        /*008c*/ 	.word	0xffffffff


	//   ....[4]....
        /*0090*/ 	.word	0xffffffff


	//   ....[5]....
        /*0094*/ 	.word	0xffffffff


	//   ....[6]....
        /*0098*/ 	.word	0xffffffff


	//   ....[7]....
        /*009c*/ 	.word	0xffffffff


	//   ....[8]....
        /*00a0*/ 	.word	0xffffffff


	//   ....[9]....
        /*00a4*/ 	.word	0xffffffff


	//----- nvinfo : EIATTR_COOP_GROUP_INSTR_OFFSETS
	.align		4
.L_1591:
        /*00a8*/ 	.byte	0x04, 0x28
        /*00aa*/ 	.short	(.L_1593 - .L_1592)


	//   ....[0]....
.L_1592:
        /*00ac*/ 	.word	0x000085c0


	//   ....[1]....
        /*00b0*/ 	.word	0x000085d0


	//   ....[2]....
        /*00b4*/ 	.word	0x00008610


	//   ....[3]....
        /*00b8*/ 	.word	0x00008620


	//   ....[4]....
        /*00bc*/ 	.word	0x00008660


	//   ....[5]....
        /*00c0*/ 	.word	0x00008670


	//   ....[6]....
        /*00c4*/ 	.word	0x000086c0


	//   ....[7]....
        /*00c8*/ 	.word	0x000086d0


	//   ....[8]....
        /*00cc*/ 	.word	0x00008730


	//   ....[9]....
        /*00d0*/ 	.word	0x00008740


	//----- nvinfo : EIATTR_EXIT_INSTR_OFFSETS
	.align		4
.L_1593:
        /*00d4*/ 	.byte	0x04, 0x1c
        /*00d6*/ 	.short	(.L_1595 - .L_1594)


	//   ....[0]....
.L_1594:
        /*00d8*/ 	.word	0x00000090


	//   ....[1]....
        /*00dc*/ 	.word	0x0000acf0


	//----- nvinfo : EIATTR_MAX_THREADS
	.align		4
.L_1595:
        /*00e0*/ 	.byte	0x04, 0x05
        /*00e2*/ 	.short	(.L_1597 - .L_1596)
.L_1596:
        /*00e4*/ 	.word	0x000001e0
        /*00e8*/ 	.word	0x00000001
        /*00ec*/ 	.word	0x00000001


	//----- nvinfo : EIATTR_CRS_STACK_SIZE
	.align		4
.L_1597:
        /*00f0*/ 	.byte	0x04, 0x1e
        /*00f2*/ 	.short	(.L_1599 - .L_1598)
.L_1598:
        /*00f4*/ 	.word	0x00000000


	//----- nvinfo : EIATTR_CBANK_PARAM_SIZE
	.align		4
.L_1599:
        /*00f8*/ 	.byte	0x03, 0x19
        /*00fa*/ 	.short	0x00a0


	//----- nvinfo : EIATTR_PARAM_CBANK
	.align		4
        /*00fc*/ 	.byte	0x04, 0x0a
        /*00fe*/ 	.short	(.L_1601 - .L_1600)
	.align		4
.L_1600:
        /*0100*/ 	.word	index@(.nv.constant0._Z35group_norm_nhwc_fwd_one_pass_kernelI11Fp16IOBf16WLi512ELi120ELi480EEv26Group_norm_nhwc_fwd_params)
        /*0104*/ 	.short	0x0210
        /*0106*/ 	.short	0x00a0


	//----- nvinfo : EIATTR_SW_WAR
	.align		4
.L_1601:
        /*0108*/ 	.byte	0x04, 0x36
        /*010a*/ 	.short	(.L_1603 - .L_1602)
.L_1602:
        /*010c*/ 	.word	0x00000008
.L_1603:


//--------------------- .nv.info._Z35group_norm_nhwc_fwd_one_pass_kernelI11Fp16IOFp16WLi64ELi120ELi480EEv26Group_norm_nhwc_fwd_params --------------------------
	.section	.nv.info._Z35group_norm_nhwc_fwd_one_pass_kernelI11Fp16IOFp16WLi64ELi120ELi480EEv26Group_norm_nhwc_fwd_params,"",@"SHT_CUDA_INFO"
	.sectionflags	@""
	.align	4


	//----- nvinfo : EIATTR_CUDA_API_VERSION
	.align		4
        /*0000*/ 	.byte	0x04, 0x37
        /*0002*/ 	.short	(.L_1605 - .L_1604)
.L_1604:
        /*0004*/ 	.word	0x00000082


	//----- nvinfo : EIATTR_KPARAM_INFO
	.align		4
.L_1605:
        /*0008*/ 	.byte	0x04, 0x17
        /*000a*/ 	.short	(.L_1607 - .L_1606)
.L_1606:
        /*000c*/ 	.word	0x00000000
        /*0010*/ 	.short	0x0000
        /*0012*/ 	.short	0x0000
        /*0014*/ 	.byte	0x00, 0xf0, 0x81, 0x02


	//----- nvinfo : EIATTR_SPARSE_MMA_MASK
	.align		4
.L_1607:
        /*0018*/ 	.byte	0x03, 0x50
        /*001a*/ 	.short	0x0000


	//----- nvinfo : EIATTR_MAXREG_COUNT
	.align		4
        /*001c*/ 	.byte	0x03, 0x1b
        /*001e*/ 	.short	0x0080


	//----- nvinfo : EIATTR_NUM_BARRIERS
	.align		4
        /*0020*/ 	.byte	0x02, 0x4c
        /*0022*/ 	.byte	0x01
	.zero		1


	//----- nvinfo : EIATTR_MERCURY_ISA_VERSION
	.align		4
        /*0024*/ 	.byte	0x03, 0x5f
        /*0026*/ 	.short	0x0101


	//----- nvinfo : EIATTR_COOP_GROUP_MASK_REGIDS
	.align		4
        /*0028*/ 	.byte	0x04, 0x29
        /*002a*/ 	.short	(.L_1609 - .L_1608)


	//   ....[0]....
.L_1608:
        /*002c*/ 	.word	0xffffffff


	//   ....[1]....
        /*0030*/ 	.word	0xffffffff


	//   ....[2]....
        /*0034*/ 	.word	0xffffffff


	//   ....[3]....
        /*0038*/ 	.word	0xffffffff


	//   ....[4]....
        /*003c*/ 	.word	0xffffffff


	//   ....[5]....
        /*0040*/ 	.word	0xffffffff


	//   ....[6]....
        /*0044*/ 	.word	0xffffffff


	//   ....[7]....
        /*0048*/ 	.word	0xffffffff


	//   ....[8]....
        /*004c*/ 	.word	0xffffffff


	//   ....[9]....
        /*0050*/ 	.word	0xffffffff


	//----- nvinfo : EIATTR_COOP_GROUP_INSTR_OFFSETS
	.align		4
.L_1609:
        /*0054*/ 	.byte	0x04, 0x28
        /*0056*/ 	.short	(.L_1611 - .L_1610)


	//   ....[0]....
.L_1610:
        /*0058*/ 	.word	0x00001030


	//   ....[1]....
        /*005c*/ 	.word	0x00001040


	//   ....[2]....
        /*0060*/ 	.word	0x00001070


	//   ....[3]....
        /*0064*/ 	.word	0x00001080


	//   ....[4]....
        /*0068*/ 	.word	0x000010c0


	//   ....[5]....
        /*006c*/ 	.word	0x000010d0


	//   ....[6]....
        /*0070*/ 	.word	0x00001110


	//   ....[7]....
        /*0074*/ 	.word	0x00001120


	//   ....[8]....
        /*0078*/ 	.word	0x00001160


	//   ....[9]....
        /*007c*/ 	.word	0x00001170


	//----- nvinfo : EIATTR_EXIT_INSTR_OFFSETS
	.align		4
.L_1611:
        /*0080*/ 	.byte	0x04, 0x1c
        /*0082*/ 	.short	(.L_1613 - .L_1612)


	//   ....[0]....
.L_1612:
        /*0084*/ 	.word	0x00000070


	//   ....[1]....
        /*0088*/ 	.word	0x00003c00


	//----- nvinfo : EIATTR_MAX_THREADS
	.align		4
.L_1613:
        /*008c*/ 	.byte	0x04, 0x05
        /*008e*/ 	.short	(.L_1615 - .L_1614)
.L_1614:
        /*0090*/ 	.word	0x000001e0
        /*0094*/ 	.word	0x00000001
        /*0098*/ 	.word	0x00000001


	//----- nvinfo : EIATTR_CRS_STACK_SIZE
	.align		4
.L_1615:
        /*009c*/ 	.byte	0x04, 0x1e
        /*009e*/ 	.short	(.L_1617 - .L_1616)
.L_1616:
        /*00a0*/ 	.word	0x00000000


	//----- nvinfo : EIATTR_CBANK_PARAM_SIZE
	.align		4
.L_1617:
        /*00a4*/ 	.byte	0x03, 0x19
        /*00a6*/ 	.short	0x00a0


	//----- nvinfo : EIATTR_PARAM_CBANK
	.align		4
        /*00a8*/ 	.byte	0x04, 0x0a
        /*00aa*/ 	.short	(.L_1619 - .L_1618)
	.align		4
.L_1618:
        /*00ac*/ 	.word	index@(.nv.constant0._Z35group_norm_nhwc_fwd_one_pass_kernelI11Fp16IOFp16WLi64ELi120ELi480EEv26Group_norm_nhwc_fwd_params)
        /*00b0*/ 	.short	0x0210
        /*00b2*/ 	.short	0x00a0


	//----- nvinfo : EIATTR_SW_WAR
	.align		4
.L_1619:
        /*00b4*/ 	.byte	0x04, 0x36
        /*00b6*/ 	.short	(.L_1621 - .L_1620)
.L_1620:
        /*00b8*/ 	.word	0x00000008
.L_1621:


//--------------------- .nv.info._Z35group_norm_nhwc_fwd_one_pass_kernelI11Fp16IOFp16WLi128ELi120ELi480EEv26Group_norm_nhwc_fwd_params --------------------------
	.section	.nv.info._Z35group_norm_nhwc_fwd_one_pass_kernelI11Fp16IOFp16WLi128ELi120ELi480EEv26Group_norm_nhwc_fwd_params,"",@"SHT_CUDA_INFO"
	.sectionflags	@""
	.align	4


	//----- nvinfo : EIATTR_CUDA_API_VERSION
	.align		4
        /*0000*/ 	.byte	0x04, 0x37
        /*0002*/ 	.short	(.L_1623 - .L_1622)
.L_1622:
        /*0004*/ 	.word	0x00000082


	//----- nvinfo : EIATTR_KPARAM_INFO
	.align		4
.L_1623:
        /*0008*/ 	.byte	0x04, 0x17
        /*000a*/ 	.short	(.L_1625 - .L_1624)
.L_1624:
        /*000c*/ 	.word	0x00000000
        /*0010*/ 	.short	0x0000
        /*0012*/ 	.short	0x0000
        /*0014*/ 	.byte	0x00, 0xf0, 0x81, 0x02


	//----- nvinfo : EIATTR_SPARSE_MMA_MASK
	.align		4
.L_1625:
        /*0018*/ 	.byte	0x03, 0x50
        /*001a*/ 	.short	0x0000


	//----- nvinfo : EIATTR_MAXREG_COUNT
	.align		4
        /*001c*/ 	.byte	0x03, 0x1b
        /*001e*/ 	.short	0x0080


	//----- nvinfo : EIATTR_NUM_BARRIERS
	.align		4
        /*0020*/ 	.byte	0x02, 0x4c
        /*0022*/ 	.byte	0x01
	.zero		1


	//----- nvinfo : EIATTR_MERCURY_ISA_VERSION
	.align		4
        /*0024*/ 	.byte	0x03, 0x5f
        /*0026*/ 	.short	0x0101


	//----- nvinfo : EIATTR_COOP_GROUP_MASK_REGIDS
	.align		4
        /*0028*/ 	.byte	0x04, 0x29
        /*002a*/ 	.short	(.L_1627 - .L_1626)


	//   ....[0]....
.L_1626:
        /*002c*/ 	.word	0xffffffff


	//   ....[1]....
        /*0030*/ 	.word	0xffffffff


	//   ....[2]....
        /*0034*/ 	.word	0xffffffff


	//   ....[3]....
        /*0038*/ 	.word	0xffffffff


	//   ....[4]....
        /*003c*/ 	.word	0xffffffff


	//   ....[5]....
        /*0040*/ 	.word	0xffffffff


	//   ....[6]....
        /*0044*/ 	.word	0xffffffff


	//   ....[7]....
        /*0048*/ 	.word	0xffffffff


	//   ....[8]....
        /*004c*/ 	.word	0xffffffff


	//   ....[9]....
        /*0050*/ 	.word	0xffffffff


	//----- nvinfo : EIATTR_COOP_GROUP_INSTR_OFFSETS
	.align		4
.L_1627:
        /*0054*/ 	.byte	0x04, 0x28
        /*0056*/ 	.short	(.L_1629 - .L_1628)


	//   ....[0]....
.L_1628:
        /*0058*/ 	.word	0x00001bd0


	//   ....[1]....
        /*005c*/ 	.word	0x00001be0


	//   ....[2]....
        /*0060*/ 	.word	0x00001c20


	//   ....[3]....
        /*0064*/ 	.word	0x00001c30


	//   ....[4]....
        /*0068*/ 	.word	0x00001c70


	//   ....[5]....
        /*006c*/ 	.word	0x00001c80


	//   ....[6]....
        /*0070*/ 	.word	0x00001cc0


	//   ....[7]....
        /*0074*/ 	.word	0x00001cd0


	//   ....[8]....
        /*0078*/ 	.word	0x00001d10


	//   ....[9]....
        /*007c*/ 	.word	0x00001d20


	//----- nvinfo : EIATTR_EXIT_INSTR_OFFSETS
	.align		4
.L_1629:
        /*0080*/ 	.byte	0x04, 0x1c
        /*0082*/ 	.short	(.L_1631 - .L_1630)


	//   ....[0]....
.L_1630:
        /*0084*/ 	.word	0x00000060


	//   ....[1]....
        /*0088*/ 	.word	0x00005290


	//----- nvinfo : EIATTR_MAX_THREADS
	.align		4
.L_1631:
        /*008c*/ 	.byte	0x04, 0x05
        /*008e*/ 	.short	(.L_1633 - .L_1632)
.L_1632:
        /*0090*/ 	.word	0x000001e0
        /*0094*/ 	.word	0x00000001
        /*0098*/ 	.word	0x00000001


	//----- nvinfo : EIATTR_CRS_STACK_SIZE
	.align		4
.L_1633:
        /*009c*/ 	.byte	0x04, 0x1e
        /*009e*/ 	.short	(.L_1635 - .L_1634)
.L_1634:
        /*00a0*/ 	.word	0x00000000


	//----- nvinfo : EIATTR_CBANK_PARAM_SIZE
	.align		4
.L_1635:
        /*00a4*/ 	.byte	0x03, 0x19
        /*00a6*/ 	.short	0x00a0


	//----- nvinfo : EIATTR_PARAM_CBANK
	.align		4
        /*00a8*/ 	.byte	0x04, 0x0a
        /*00aa*/ 	.short	(.L_1637 - .L_1636)
	.align		4
.L_1636:
        /*00ac*/ 	.word	index@(.nv.constant0._Z35group_norm_nhwc_fwd_one_pass_kernelI11Fp16IOFp16WLi128ELi120ELi480EEv26Group_norm_nhwc_fwd_params)
        /*00b0*/ 	.short	0x0210
        /*00b2*/ 	.short	0x00a0


	//----- nvinfo : EIATTR_SW_WAR
	.align		4
.L_1637:
        /*00b4*/ 	.byte	0x04, 0x36
        /*00b6*/ 	.short	(.L_1639 - .L_1638)
.L_1638:
        /*00b8*/ 	.word	0x00000008
.L_1639:


//--------------------- .nv.info._Z35group_norm_nhwc_fwd_one_pass_kernelI11Fp16IOFp16WLi256ELi120ELi480EEv26Group_norm_nhwc_fwd_params --------------------------
	.section	.nv.info._Z35group_norm_nhwc_fwd_one_pass_kernelI11Fp16IOFp16WLi256ELi120ELi480EEv26Group_norm_nhwc_fwd_params,"",@"SHT_CUDA_INFO"
	.sectionflags	@""
	.align	4


	//----- nvinfo : EIATTR_CUDA_API_VERSION
	.align		4
        /*0000*/ 	.byte	0x04, 0x37
        /*0002*/ 	.short	(.L_1641 - .L_1640)
.L_1640:
        /*0004*/ 	.word	0x00000082


	//----- nvinfo : EIATTR_KPARAM_INFO
	.align		4
.L_1641:
        /*0008*/ 	.byte	0x04, 0x17
        /*000a*/ 	.short	(.L_1643 - .L_1642)
.L_1642:
        /*000c*/ 	.word	0x00000000
        /*0010*/ 	.short	0x0000
        /*0012*/ 	.short	0x0000
        /*0014*/ 	.byte	0x00, 0xf0, 0x81, 0x02


	//----- nvinfo : EIATTR_SPARSE_MMA_MASK
	.align		4
.L_1643:
        /*0018*/ 	.byte	0x03, 0x50
        /*001a*/ 	.short	0x0000


	//----- nvinfo : EIATTR_MAXREG_COUNT
	.align		4
        /*001c*/ 	.byte	0x03, 0x1b
        /*001e*/ 	.short	0x0080


	//----- nvinfo : EIATTR_NUM_BARRIERS
	.align		4
        /*0020*/ 	.byte	0x02, 0x4c
        /*0022*/ 	.byte	0x01
	.zero		1


	//----- nvinfo : EIATTR_MERCURY_ISA_VERSION
	.align		4
        /*0024*/ 	.byte	0x03, 0x5f
        /*0026*/ 	.short	0x0101


	//----- nvinfo : EIATTR_COOP_GROUP_MASK_REGIDS
	.align		4
        /*0028*/ 	.byte	0x04, 0x29
        /*002a*/ 	.short	(.L_1645 - .L_1644)


	//   ....[0]....
.L_1644:
        /*002c*/ 	.word	0xffffffff


	//   ....[1]....
        /*0030*/ 	.word	0xffffffff


	//   ....[2]....
        /*0034*/ 	.word	0xffffffff


	//   ....[3]....
        /*0038*/ 	.word	0xffffffff


	//   ....[4]....
        /*003c*/ 	.word	0xffffffff


	//   ....[5]....
        /*0040*/ 	.word	0xffffffff


	//   ....[6]....
        /*0044*/ 	.word	0xffffffff


	//   ....[7]....
        /*0048*/ 	.word	0xffffffff


	//   ....[8]....
        /*004c*/ 	.word	0xffffffff


	//   ....[9]....
        /*0050*/ 	.word	0xffffffff


	//----- nvinfo : EIATTR_COOP_GROUP_INSTR_OFFSETS
	.align		4
.L_1645:
        /*0054*/ 	.byte	0x04, 0x28
        /*0056*/ 	.short	(.L_1647 - .L_1646)


	//   ....[0]....
.L_1646:
        /*0058*/ 	.word	0x00003a40


	//   ....[1]....
        /*005c*/ 	.word	0x00003a50


	//   ....[2]....
        /*0060*/ 	.word	0x00003a90


	//   ....[3]....
        /*0064*/ 	.word	0x00003aa0


	//   ....[4]....
        /*0068*/ 	.word	0x00003ae0


	//   ....[5]....
        /*006c*/ 	.word	0x00003af0


	//   ....[6]....
        /*0070*/ 	.word	0x00003b30


	//   ....[7]....
        /*0074*/ 	.word	0x00003b40


	//   ....[8]....
        /*0078*/ 	.word	0x00003b90


	//   ....[9]....
        /*007c*/ 	.word	0x00003ba0


	//----- nvinfo : EIATTR_EXIT_INSTR_OFFSETS
	.align		4
.L_1647:
        /*0080*/ 	.byte	0x04, 0x1c
        /*0082*/ 	.short	(.L_1649 - .L_1648)


	//   ....[0]....
.L_1648:
        /*0084*/ 	.word	0x00000060


	//   ....[1]....
        /*0088*/ 	.word	0x00009320


	//----- nvinfo : EIATTR_MAX_THREADS
	.align		4
.L_1649:
        /*008c*/ 	.byte	0x04, 0x05
        /*008e*/ 	.short	(.L_1651 - .L_1650)
.L_1650:
        /*0090*/ 	.word	0x000001e0
        /*0094*/ 	.word	0x00000001
        /*0098*/ 	.word	0x00000001


	//----- nvinfo : EIATTR_CRS_STACK_SIZE
	.align		4
.L_1651:
        /*009c*/ 	.byte	0x04, 0x1e
        /*009e*/ 	.short	(.L_1653 - .L_1652)
.L_1652:
        /*00a0*/ 	.word	0x00000000


	//----- nvinfo : EIATTR_CBANK_PARAM_SIZE
	.align		4
.L_1653:
        /*00a4*/ 	.byte	0x03, 0x19
        /*00a6*/ 	.short	0x00a0


	//----- nvinfo : EIATTR_PARAM_CBANK
	.align		4
        /*00a8*/ 	.byte	0x04, 0x0a
        /*00aa*/ 	.short	(.L_1655 - .L_1654)
	.align		4
.L_1654:
        /*00ac*/ 	.word	index@(.nv.constant0._Z35group_norm_nhwc_fwd_one_pass_kernelI11Fp16IOFp16WLi256ELi120ELi480EEv26Group_norm_nhwc_fwd_params)
        /*00b0*/ 	.short	0x0210
        /*00b2*/ 	.short	0x00a0


	//----- nvinfo : EIATTR_SW_WAR
	.align		4
.L_1655:
        /*00b4*/ 	.byte	0x04, 0x36
        /*00b6*/ 	.short	(.L_1657 - .L_1656)
.L_1656:
        /*00b8*/ 	.word	0x00000008
.L_1657:


//--------------------- .nv.info._Z35group_norm_nhwc_fwd_one_pass_kernelI11Fp16IOFp16WLi512ELi120ELi480EEv26Group_norm_nhwc_fwd_params --------------------------
	.section	.nv.info._Z35group_norm_nhwc_fwd_one_pass_kernelI11Fp16IOFp16WLi512ELi120ELi480EEv26Group_norm_nhwc_fwd_params,"",@"SHT_CUDA_INFO"
	.sectionflags	@""
	.align	4


	//----- nvinfo : EIATTR_CUDA_API_VERSION
	.align		4
        /*0000*/ 	.byte	0x04, 0x37
        /*0002*/ 	.short	(.L_1659 - .L_1658)
.L_1658:
        /*0004*/ 	.word	0x00000082


	//----- nvinfo : EIATTR_KPARAM_INFO
	.align		4
.L_1659:
        /*0008*/ 	.byte	0x04, 0x17
        /*000a*/ 	.short	(.L_1661 - .L_1660)
.L_1660:
        /*000c*/ 	.word	0x00000000
        /*0010*/ 	.short	0x0000
        /*0012*/ 	.short	0x0000
        /*0014*/ 	.byte	0x00, 0xf0, 0x81, 0x02


	//----- nvinfo : EIATTR_SPARSE_MMA_MASK
	.align		4
.L_1661:
        /*0018*/ 	.byte	0x03, 0x50
        /*001a*/ 	.short	0x0000


	//----- nvinfo : EIATTR_MAXREG_COUNT
	.align		4
        /*001c*/ 	.byte	0x03, 0x1b
        /*001e*/ 	.short	0x0080


	//----- nvinfo : EIATTR_NUM_BARRIERS
	.align		4
        /*0020*/ 	.byte	0x02, 0x4c
        /*0022*/ 	.byte	0x01
	.zero		1


	//----- nvinfo : EIATTR_ANNOTATIONS
	.align		4
        /*0024*/ 	.byte	0x04, 0x55
        /*0026*/ 	.short	(.L_1663 - .L_1662)


	//   ....[0]....
.L_1662:
        /*0028*/ 	.word	0x00000001
        /*002c*/ 	.byte	0xa0, 0x10, 0x00, 0x00, 0x01, 0x00, 0x00, 0x00, 0xb0, 0x11, 0x00, 0x00, 0x01, 0x00, 0x00, 0x00
        /*003c*/ 	.byte	0xc0, 0x12, 0x00, 0x00, 0x01, 0x00, 0x00, 0x00, 0x00, 0x13, 0x00, 0x00, 0x01, 0x00, 0x00, 0x00
        /*004c*/ 	.byte	0x40, 0x17, 0x00, 0x00, 0x01, 0x00, 0x00, 0x00, 0xa0, 0x17, 0x00, 0x00, 0x01, 0x00, 0x00, 0x00
        /*005c*/ 	.byte	0xd0, 0x17, 0x00, 0x00, 0x01, 0x00, 0x00, 0x00, 0x10, 0x47, 0x00, 0x00, 0x01, 0x00, 0x00, 0x00
        /*006c*/ 	.byte	0x80, 0x47, 0x00, 0x00, 0x01, 0x00, 0x00, 0x00, 0x90, 0x48, 0x00, 0x00


	//----- nvinfo : EIATTR_MERCURY_ISA_VERSION
	.align		4
.L_1663:
        /*0078*/ 	.byte	0x03, 0x5f
        /*007a*/ 	.short	0x0101


	//----- nvinfo : EIATTR_COOP_GROUP_MASK_REGIDS
	.align		4
        /*007c*/ 	.byte	0x04, 0x29
        /*007e*/ 	.short	(.L_1665 - .L_1664)


	//   ....[0]....
.L_1664:
        /*0080*/ 	.word	0xffffffff


	//   ....[1]....
        /*0084*/ 	.word	0xffffffff


	//   ....[2]....
        /*0088*/ 	.word	0xffffffff


	//   ....[3]....
        /*008c*/ 	.word	0xffffffff


	//   ....[4]....
        /*0090*/ 	.word	0xffffffff


	//   ....[5]....
        /*0094*/ 	.word	0xffffffff


	//   ....[6]....
        /*0098*/ 	.word	0xffffffff


	//   ....[7]....
        /*009c*/ 	.word	0xffffffff


	//   ....[8]....
        /*00a0*/ 	.word	0xffffffff


	//   ....[9]....
        /*00a4*/ 	.word	0xffffffff


	//----- nvinfo : EIATTR_COOP_GROUP_INSTR_OFFSETS
	.align		4
.L_1665:
        /*00a8*/ 	.byte	0x04, 0x28
        /*00aa*/ 	.short	(.L_1667 - .L_1666)


	//   ....[0]....
.L_1666:
        /*00ac*/ 	.word	0x000085c0


	//   ....[1]....
        /*00b0*/ 	.word	0x000085d0


	//   ....[2]....
        /*00b4*/ 	.word	0x00008610


	//   ....[3]....
        /*00b8*/ 	.word	0x00008620


	//   ....[4]....
        /*00bc*/ 	.word	0x00008660


	//   ....[5]....
        /*00c0*/ 	.word	0x00008670


	//   ....[6]....
        /*00c4*/ 	.word	0x000086c0


	//   ....[7]....
        /*00c8*/ 	.word	0x000086d0


	//   ....[8]....
        /*00cc*/ 	.word	0x00008730


	//   ....[9]....
        /*00d0*/ 	.word	0x00008740


	//----- nvinfo : EIATTR_EXIT_INSTR_OFFSETS
	.align		4
.L_1667:
        /*00d4*/ 	.byte	0x04, 0x1c
        /*00d6*/ 	.short	(.L_1669 - .L_1668)


	//   ....[0]....
.L_1668:
        /*00d8*/ 	.word	0x00000090


	//   ....[1]....
        /*00dc*/ 	.word	0x0000acf0


	//----- nvinfo : EIATTR_MAX_THREADS
	.align		4
.L_1669:
        /*00e0*/ 	.byte	0x04, 0x05
        /*00e2*/ 	.short	(.L_1671 - .L_1670)
.L_1670:
        /*00e4*/ 	.word	0x000001e0
        /*00e8*/ 	.word	0x00000001
        /*00ec*/ 	.word	0x00000001


	//----- nvinfo : EIATTR_CRS_STACK_SIZE
	.align		4
.L_1671:
        /*00f0*/ 	.byte	0x04, 0x1e
        /*00f2*/ 	.short	(.L_1673 - .L_1672)
.L_1672:
        /*00f4*/ 	.word	0x00000000


	//----- nvinfo : EIATTR_CBANK_PARAM_SIZE
	.align		4
.L_1673:
        /*00f8*/ 	.byte	0x03, 0x19
        /*00fa*/ 	.short	0x00a0


	//----- nvinfo : EIATTR_PARAM_CBANK
	.align		4
        /*00fc*/ 	.byte	0x04, 0x0a
        /*00fe*/ 	.short	(.L_1675 - .L_1674)
	.align		4
.L_1674:
        /*0100*/ 	.word	index@(.nv.constant0._Z35group_norm_nhwc_fwd_one_pass_kernelI11Fp16IOFp16WLi512ELi120ELi480EEv26Group_norm_nhwc_fwd_params)
        /*0104*/ 	.short	0x0210
        /*0106*/ 	.short	0x00a0


	//----- nvinfo : EIATTR_SW_WAR
	.align		4
.L_1675:
        /*0108*/ 	.byte	0x04, 0x36
        /*010a*/ 	.short	(.L_1677 - .L_1676)
.L_1676:
        /*010c*/ 	.word	0x00000008
.L_1677:


//--------------------- .nv.info._Z35group_norm_nhwc_fwd_one_pass_kernelI11Fp32IOFp32WLi64ELi120ELi480EEv26Group_norm_nhwc_fwd_params --------------------------
	.section	.nv.info._Z35group_norm_nhwc_fwd_one_pass_kernelI11Fp32IOFp32WLi64ELi120ELi480EEv26Group_norm_nhwc_fwd_params,"",@"SHT_CUDA_INFO"
	.sectionflags	@""
	.align	4


	//----- nvinfo : EIATTR_CUDA_API_VERSION
	.align		4
        /*0000*/ 	.byte	0x04, 0x37
        /*0002*/ 	.short	(.L_1679 - .L_1678)
.L_1678:
        /*0004*/ 	.word	0x00000082


	//----- nvinfo : EIATTR_KPARAM_INFO
	.align		4
.L_1679:
        /*0008*/ 	.byte	0x04, 0x17
        /*000a*/ 	.short	(.L_1681 - .L_1680)
.L_1680:
        /*000c*/ 	.word	0x00000000
        /*0010*/ 	.short	0x0000
        /*0012*/ 	.short	0x0000
        /*0014*/ 	.byte	0x00, 0xf0, 0x81, 0x02


	//----- nvinfo : EIATTR_SPARSE_MMA_MASK
	.align		4
.L_1681:
        /*0018*/ 	.byte	0x03, 0x50
        /*001a*/ 	.short	0x0000


	//----- nvinfo : EIATTR_MAXREG_COUNT
	.align		4
        /*001c*/ 	.byte	0x03, 0x1b
        /*001e*/ 	.short	0x0080


	//----- nvinfo : EIATTR_NUM_BARRIERS
	.align		4
        /*0020*/ 	.byte	0x02, 0x4c
        /*0022*/ 	.byte	0x01
	.zero		1


	//----- nvinfo : EIATTR_MERCURY_ISA_VERSION
	.align		4
        /*0024*/ 	.byte	0x03, 0x5f
        /*0026*/ 	.short	0x0101


	//----- nvinfo : EIATTR_COOP_GROUP_MASK_REGIDS
	.align		4
        /*0028*/ 	.byte	0x04, 0x29
        /*002a*/ 	.short	(.L_1683 - .L_1682)


	//   ....[0]....
.L_1682:
        /*002c*/ 	.word	0xffffffff


	//   ....[1]....
        /*0030*/ 	.word	0xffffffff


	//   ....[2]....
        /*0034*/ 	.word	0xffffffff


	//   ....[3]....
        /*0038*/ 	.word	0xffffffff


	//   ....[4]....
        /*003c*/ 	.word	0xffffffff


	//   ....[5]....
        /*0040*/ 	.word	0xffffffff


	//   ....[6]....
        /*0044*/ 	.word	0xffffffff


	//   ....[7]....
        /*0048*/ 	.word	0xffffffff


	//   ....[8]....
        /*004c*/ 	.word	0xffffffff


	//   ....[9]....
        /*0050*/ 	.word	0xffffffff


	//----- nvinfo : EIATTR_COOP_GROUP_INSTR_OFFSETS
	.align		4
.L_1683:
        /*0054*/ 	.byte	0x04, 0x28
        /*0056*/ 	.short	(.L_1685 - .L_1684)


	//   ....[0]....
.L_1684:
        /*0058*/ 	.word	0x00000f60


	//   ....[1]....
        /*005c*/ 	.word	0x00000f70


	//   ....[2]....
        /*0060*/ 	.word	0x00000fa0


	//   ....[3]....
        /*0064*/ 	.word	0x00000fb0


	//   ....[4]....
        /*0068*/ 	.word	0x00000ff0


	//   ....[5]....
        /*006c*/ 	.word	0x00001000


	//   ....[6]....
        /*0070*/ 	.word	0x00001040


	//   ....[7]....
        /*0074*/ 	.word	0x00001050


	//   ....[8]....
        /*0078*/ 	.word	0x00001090


	//   ....[9]....
        /*007c*/ 	.word	0x000010a0


	//----- nvinfo : EIATTR_EXIT_INSTR_OFFSETS
	.align		4
.L_1685:
        /*0080*/ 	.byte	0x04, 0x1c
        /*0082*/ 	.short	(.L_1687 - .L_1686)


	//   ....[0]....
.L_1686:
        /*0084*/ 	.word	0x00000060


	//   ....[1]....
        /*0088*/ 	.word	0x000038a0


	//----- nvinfo : EIATTR_MAX_THREADS
	.align		4
.L_1687:
        /*008c*/ 	.byte	0x04, 0x05
        /*008e*/ 	.short	(.L_1689 - .L_1688)
.L_1688:
        /*0090*/ 	.word	0x000001e0
        /*0094*/ 	.word	0x00000001
        /*0098*/ 	.word	0x00000001


	//----- nvinfo : EIATTR_CRS_STACK_SIZE
	.align		4
.L_1689:
        /*009c*/ 	.byte	0x04, 0x1e
        /*009e*/ 	.short	(.L_1691 - .L_1690)
.L_1690:
        /*00a0*/ 	.word	0x00000000


	//----- nvinfo : EIATTR_CBANK_PARAM_SIZE
	.align		4
.L_1691:
        /*00a4*/ 	.byte	0x03, 0x19
        /*00a6*/ 	.short	0x00a0


	//----- nvinfo : EIATTR_PARAM_CBANK
	.align		4
        /*00a8*/ 	.byte	0x04, 0x0a
        /*00aa*/ 	.short	(.L_1693 - .L_1692)
	.align		4
.L_1692:
        /*00ac*/ 	.word	index@(.nv.constant0._Z35group_norm_nhwc_fwd_one_pass_kernelI11Fp32IOFp32WLi64ELi120ELi480EEv26Group_norm_nhwc_fwd_params)
        /*00b0*/ 	.short	0x0210
        /*00b2*/ 	.short	0x00a0


	//----- nvinfo : EIATTR_SW_WAR
	.align		4
.L_1693:
        /*00b4*/ 	.byte	0x04, 0x36
        /*00b6*/ 	.short	(.L_1695 - .L_1694)
.L_1694:
        /*00b8*/ 	.word	0x00000008
.L_1695:


//--------------------- .nv.info._Z35group_norm_nhwc_fwd_one_pass_kernelI11Fp32IOFp32WLi128ELi120ELi480EEv26Group_norm_nhwc_fwd_params --------------------------
	.section	.nv.info._Z35group_norm_nhwc_fwd_one_pass_kernelI11Fp32IOFp32WLi128ELi120ELi480EEv26Group_norm_nhwc_fwd_params,"",@"SHT_CUDA_INFO"
	.sectionflags	@""
	.align	4


	//----- nvinfo : EIATTR_CUDA_API_VERSION
	.align		4
        /*0000*/ 	.byte	0x04, 0x37
        /*0002*/ 	.short	(.L_1697 - .L_1696)
.L_1696:
        /*0004*/ 	.word	0x00000082


	//----- nvinfo : EIATTR_KPARAM_INFO
	.align		4
.L_1697:
        /*0008*/ 	.byte	0x04, 0x17
        /*000a*/ 	.short	(.L_1699 - .L_1698)
.L_1698:
        /*000c*/ 	.word	0x00000000
        /*0010*/ 	.short	0x0000
        /*0012*/ 	.short	0x0000
        /*0014*/ 	.byte	0x00, 0xf0, 0x81, 0x02


	//----- nvinfo : EIATTR_SPARSE_MMA_MASK
	.align		4
.L_1699:
        /*0018*/ 	.byte	0x03, 0x50
        /*001a*/ 	.short	0x0000


	//----- nvinfo : EIATTR_MAXREG_COUNT
	.align		4
        /*001c*/ 	.byte	0x03, 0x1b
        /*001e*/ 	.short	0x0080


	//----- nvinfo : EIATTR_NUM_BARRIERS
	.align		4
        /*0020*/ 	.byte	0x02, 0x4c
        /*0022*/ 	.byte	0x01
	.zero		1


	//----- nvinfo : EIATTR_MERCURY_ISA_VERSION
	.align		4
        /*0024*/ 	.byte	0x03, 0x5f
        /*0026*/ 	.short	0x0101


	//----- nvinfo : EIATTR_COOP_GROUP_MASK_REGIDS
	.align		4
        /*0028*/ 	.byte	0x04, 0x29
        /*002a*/ 	.short	(.L_1701 - .L_1700)


	//   ....[0]....
.L_1700:
        /*002c*/ 	.word	0xffffffff


	//   ....[1]....
        /*0030*/ 	.word	0xffffffff


	//   ....[2]....
        /*0034*/ 	.word	0xffffffff


	//   ....[3]....
        /*0038*/ 	.word	0xffffffff


	//   ....[4]....
        /*003c*/ 	.word	0xffffffff


	//   ....[5]....
        /*0040*/ 	.word	0xffffffff


	//   ....[6]....
        /*0044*/ 	.word	0xffffffff


	//   ....[7]....
        /*0048*/ 	.word	0xffffffff


	//   ....[8]....
        /*004c*/ 	.word	0xffffffff


	//   ....[9]....
        /*0050*/ 	.word	0xffffffff


	//----- nvinfo : EIATTR_COOP_GROUP_INSTR_OFFSETS
	.align		4
.L_1701:
        /*0054*/ 	.byte	0x04, 0x28
        /*0056*/ 	.short	(.L_1703 - .L_1702)


	//   ....[0]....
.L_1702:
        /*0058*/ 	.word	0x000019f0


	//   ....[1]....
        /*005c*/ 	.word	0x00001a00


	//   ....[2]....
        /*0060*/ 	.word	0x00001a30


	//   ....[3]....
        /*0064*/ 	.word	0x00001a40


	//   ....[4]....
        /*0068*/ 	.word	0x00001a80


	//   ....[5]....
        /*006c*/ 	.word	0x00001a90


	//   ....[6]....
        /*0070*/ 	.word	0x00001ad0


	//   ....[7]....
        /*0074*/ 	.word	0x00001ae0


	//   ....[8]....
        /*0078*/ 	.word	0x00001b20


	//   ....[9]....
        /*007c*/ 	.word	0x00001b30


	//----- nvinfo : EIATTR_EXIT_INSTR_OFFSETS
	.align		4
.L_1703:
        /*0080*/ 	.byte	0x04, 0x1c
        /*0082*/ 	.short	(.L_1705 - .L_1704)


	//   ....[0]....
.L_1704:
        /*0084*/ 	.word	0x00000060


	//   ....[1]....
        /*0088*/ 	.word	0x00004c70


	//----- nvinfo : EIATTR_MAX_THREADS
	.align		4
.L_1705:
        /*008c*/ 	.byte	0x04, 0x05
        /*008e*/ 	.short	(.L_1707 - .L_1706)
.L_1706:
        /*0090*/ 	.word	0x000001e0
        /*0094*/ 	.word	0x00000001
        /*0098*/ 	.word	0x00000001


	//----- nvinfo : EIATTR_CRS_STACK_SIZE
	.align		4
.L_1707:
        /*009c*/ 	.byte	0x04, 0x1e
        /*009e*/ 	.short	(.L_1709 - .L_1708)
.L_1708:
        /*00a0*/ 	.word	0x00000000


	//----- nvinfo : EIATTR_CBANK_PARAM_SIZE
	.align		4
.L_1709:
        /*00a4*/ 	.byte	0x03, 0x19
        /*00a6*/ 	.short	0x00a0


	//----- nvinfo : EIATTR_PARAM_CBANK
	.align		4
        /*00a8*/ 	.byte	0x04, 0x0a
        /*00aa*/ 	.short	(.L_1711 - .L_1710)
	.align		4
.L_1710:
        /*00ac*/ 	.word	index@(.nv.constant0._Z35group_norm_nhwc_fwd_one_pass_kernelI11Fp32IOFp32WLi128ELi120ELi480EEv26Group_norm_nhwc_fwd_params)
        /*00b0*/ 	.short	0x0210
        /*00b2*/ 	.short	0x00a0


	//----- nvinfo : EIATTR_SW_WAR
	.align		4
.L_1711:
        /*00b4*/ 	.byte	0x04, 0x36
        /*00b6*/ 	.short	(.L_1713 - .L_1712)
.L_1712:
        /*00b8*/ 	.word	0x00000008
.L_1713:


//--------------------- .nv.info._Z35group_norm_nhwc_fwd_one_pass_kernelI11Fp32IOFp32WLi256ELi120ELi480EEv26Group_norm_nhwc_fwd_params --------------------------
	.section	.nv.info._Z35group_norm_nhwc_fwd_one_pass_kernelI11Fp32IOFp32WLi256ELi120ELi480EEv26Group_norm_nhwc_fwd_params,"",@"SHT_CUDA_INFO"
	.sectionflags	@""
	.align	4


	//----- nvinfo : EIATTR_CUDA_API_VERSION
	.align		4
        /*0000*/ 	.byte	0x04, 0x37
        /*0002*/ 	.short	(.L_1715 - .L_1714)
.L_1714:
        /*0004*/ 	.word	0x00000082


	//----- nvinfo : EIATTR_KPARAM_INFO
	.align		4
.L_1715:
        /*0008*/ 	.byte	0x04, 0x17
        /*000a*/ 	.short	(.L_1717 - .L_1716)
.L_1716:
        /*000c*/ 	.word	0x00000000
        /*0010*/ 	.short	0x0000
        /*0012*/ 	.short	0x0000
        /*0014*/ 	.byte	0x00, 0xf0, 0x81, 0x02


	//----- nvinfo : EIATTR_SPARSE_MMA_MASK
	.align		4
.L_1717:
        /*0018*/ 	.byte	0x03, 0x50
        /*001a*/ 	.short	0x0000


	//----- nvinfo : EIATTR_MAXREG_COUNT
	.align		4
        /*001c*/ 	.byte	0x03, 0x1b
        /*001e*/ 	.short	0x0080


	//----- nvinfo : EIATTR_NUM_BARRIERS
	.align		4
        /*0020*/ 	.byte	0x02, 0x4c
        /*0022*/ 	.byte	0x01
	.zero		1


	//----- nvinfo : EIATTR_MERCURY_ISA_VERSION
	.align		4
        /*0024*/ 	.byte	0x03, 0x5f
        /*0026*/ 	.short	0x0101


	//----- nvinfo : EIATTR_COOP_GROUP_MASK_REGIDS
	.align		4
        /*0028*/ 	.byte	0x04, 0x29
        /*002a*/ 	.short	(.L_1719 - .L_1718)


	//   ....[0]....
.L_1718:
        /*002c*/ 	.word	0xffffffff


	//   ....[1]....
        /*0030*/ 	.word	0xffffffff


	//   ....[2]....
        /*0034*/ 	.word	0xffffffff


	//   ....[3]....
        /*0038*/ 	.word	0xffffffff


	//   ....[4]....
        /*003c*/ 	.word	0xffffffff


	//   ....[5]....
        /*0040*/ 	.word	0xffffffff


	//   ....[6]....
        /*0044*/ 	.word	0xffffffff


	//   ....[7]....
        /*0048*/ 	.word	0xffffffff


	//   ....[8]....
        /*004c*/ 	.word	0xffffffff


	//   ....[9]....
        /*0050*/ 	.word	0xffffffff


	//----- nvinfo : EIATTR_COOP_GROUP_INSTR_OFFSETS
	.align		4
.L_1719:
        /*0054*/ 	.byte	0x04, 0x28
        /*0056*/ 	.short	(.L_1721 - .L_1720)


	//   ....[0]....
.L_1720:
        /*0058*/ 	.word	0x00003650


	//   ....[1]....
        /*005c*/ 	.word	0x00003660


	//   ....[2]....
        /*0060*/ 	.word	0x000036a0


	//   ....[3]....
        /*0064*/ 	.word	0x000036b0


	//   ....[4]....
        /*0068*/ 	.word	0x000036f0


	//   ....[5]....
        /*006c*/ 	.word	0x00003700


	//   ....[6]....
        /*0070*/ 	.word	0x00003740


	//   ....[7]....
        /*0074*/ 	.word	0x00003750


	//   ....[8]....
        /*0078*/ 	.word	0x000037a0


	//   ....[9]....
        /*007c*/ 	.word	0x000037b0


	//----- nvinfo : EIATTR_EXIT_INSTR_OFFSETS
	.align		4
.L_1721:
        /*0080*/ 	.byte	0x04, 0x1c
        /*0082*/ 	.short	(.L_1723 - .L_1722)


	//   ....[0]....
.L_1722:
        /*0084*/ 	.word	0x00000060


	//   ....[1]....
        /*0088*/ 	.word	0x000089e0


	//----- nvinfo : EIATTR_MAX_THREADS
	.align		4
.L_1723:
        /*008c*/ 	.byte	0x04, 0x05
        /*008e*/ 	.short	(.L_1725 - .L_1724)
.L_1724:
        /*0090*/ 	.word	0x000001e0
        /*0094*/ 	.word	0x00000001
        /*0098*/ 	.word	0x00000001


	//----- nvinfo : EIATTR_CRS_STACK_SIZE
	.align		4
.L_1725:
        /*009c*/ 	.byte	0x04, 0x1e
        /*009e*/ 	.short	(.L_1727 - .L_1726)
.L_1726:
        /*00a0*/ 	.word	0x00000000


	//----- nvinfo : EIATTR_CBANK_PARAM_SIZE
	.align		4
.L_1727:
        /*00a4*/ 	.byte	0x03, 0x19
        /*00a6*/ 	.short	0x00a0


	//----- nvinfo : EIATTR_PARAM_CBANK
	.align		4
        /*00a8*/ 	.byte	0x04, 0x0a
        /*00aa*/ 	.short	(.L_1729 - .L_1728)
	.align		4
.L_1728:
        /*00ac*/ 	.word	index@(.nv.constant0._Z35group_norm_nhwc_fwd_one_pass_kernelI11Fp32IOFp32WLi256ELi120ELi480EEv26Group_norm_nhwc_fwd_params)
        /*00b0*/ 	.short	0x0210
        /*00b2*/ 	.short	0x00a0


	//----- nvinfo : EIATTR_SW_WAR
	.align		4
.L_1729:
        /*00b4*/ 	.byte	0x04, 0x36
        /*00b6*/ 	.short	(.L_1731 - .L_1730)
.L_1730:
        /*00b8*/ 	.word	0x00000008
.L_1731:


//--------------------- .nv.info._Z35group_norm_nhwc_fwd_one_pass_kernelI11Fp32IOFp32WLi512ELi120ELi480EEv26Group_norm_nhwc_fwd_params --------------------------
	.section	.nv.info._Z35group_norm_nhwc_fwd_one_pass_kernelI11Fp32IOFp32WLi512ELi120ELi480EEv26Group_norm_nhwc_fwd_params,"",@"SHT_CUDA_INFO"
	.sectionflags	@""
	.align	4


	//----- nvinfo : EIATTR_CUDA_API_VERSION
	.align		4
        /*0000*/ 	.byte	0x04, 0x37
        /*0002*/ 	.short	(.L_1733 - .L_1732)
.L_1732:
        /*0004*/ 	.word	0x00000082


	//----- nvinfo : EIATTR_KPARAM_INFO
	.align		4
.L_1733:
        /*0008*/ 	.byte	0x04, 0x17
        /*000a*/ 	.short	(.L_1735 - .L_1734)
.L_1734:
        /*000c*/ 	.word	0x00000000
        /*0010*/ 	.short	0x0000
        /*0012*/ 	.short	0x0000
        /*0014*/ 	.byte	0x00, 0xf0, 0x81, 0x02


	//----- nvinfo : EIATTR_SPARSE_MMA_MASK
	.align		4
.L_1735:
        /*0018*/ 	.byte	0x03, 0x50
        /*001a*/ 	.short	0x0000


	//----- nvinfo : EIATTR_MAXREG_COUNT
	.align		4
        /*001c*/ 	.byte	0x03, 0x1b
        /*001e*/ 	.short	0x0080


	//----- nvinfo : EIATTR_NUM_BARRIERS
	.align		4
        /*0020*/ 	.byte	0x02, 0x4c
        /*0022*/ 	.byte	0x01
	.zero		1


	//----- nvinfo : EIATTR_ANNOTATIONS
	.align		4
        /*0024*/ 	.byte	0x04, 0x55
        /*0026*/ 	.short	(.L_1737 - .L_1736)


	//   ....[0]....
.L_1736:
        /* <DEDUP_REMOVED lines=201> */


	//----- nvinfo : EIATTR_MERCURY_ISA_VERSION
	.align		4
.L_1737:
        /*0ca0*/ 	.byte	0x03, 0x5f
        /*0ca2*/ 	.short	0x0101


	//----- nvinfo : EIATTR_INT_WARP_WIDE_INSTR_OFFSETS
	.align		4
        /*0ca4*/ 	.byte	0x04, 0x31
        /*0ca6*/ 	.short	(.L_1739 - .L_1738)


	//   ....[0]....
.L_1738:
        /*0ca8*/ 	.word	0x0000b000


	//   ....[1]....
        /*0cac*/ 	.word	0x0000b0a0


	//   ....[2]....
        /*0cb0*/ 	.word	0x0000b140


	//   ....[3]....
        /*0cb4*/ 	.word	0x0000b1e0


	//   ....[4]....
        /*0cb8*/ 	.word	0x0000b280


	//   ....[5]....
        /*0cbc*/ 	.word	0x0000b320


	//   ....[6]....
        /*0cc0*/ 	.word	0x0000b3c0


	//   ....[7]....
        /*0cc4*/ 	.word	0x0000b460


	//   ....[8]....
        /*0cc8*/ 	.word	0x0000b500


	//   ....[9]....
        /*0ccc*/ 	.word	0x0000b5a0


	//   ....[10]....
        /*0cd0*/ 	.word	0x0000b640


	//   ....[11]....
        /*0cd4*/ 	.word	0x0000b6e0


	//   ....[12]....
        /*0cd8*/ 	.word	0x0000b780


	//   ....[13]....
        /*0cdc*/ 	.word	0x0000b820


	//   ....[14]....
        /*0ce0*/ 	.word	0x0000b8c0


	//   ....[15]....
        /*0ce4*/ 	.word	0x0000b960


	//   ....[16]....
        /*0ce8*/ 	.word	0x0000ba60


	//   ....[17]....
        /*0cec*/ 	.word	0x0000bb00


	//   ....[18]....
        /*0cf0*/ 	.word	0x0000bba0


	//   ....[19]....
        /*0cf4*/ 	.word	0x0000bc40


	//   ....[20]....
        /*0cf8*/ 	.word	0x0000bce0


	//   ....[21]....
        /*0cfc*/ 	.word	0x0000bd80


	//   ....[22]....
        /*0d00*/ 	.word	0x0000be20


	//   ....[23]....
        /*0d04*/ 	.word	0x0000bec0


	//   ....[24]....
        /*0d08*/ 	.word	0x0000bfc0


	//   ....[25]....
        /*0d0c*/ 	.word	0x0000c060


	//   ....[26]....
        /*0d10*/ 	.word	0x0000c100


	//   ....[27]....
        /*0d14*/ 	.word	0x0000c1a0


	//   ....[28]....
        /*0d18*/ 	.word	0x0000c390


	//   ....[29]....
        /*0d1c*/ 	.word	0x0000c450


	//----- nvinfo : EIATTR_COOP_GROUP_MASK_REGIDS
	.align		4
.L_1739:
        /*0d20*/ 	.byte	0x04, 0x29
        /*0d22*/ 	.short	(.L_1741 - .L_1740)


	//   ....[0]....
.L_1740:
        /*0d24*/ 	.word	0xffffffff


	//   ....[1]....
        /*0d28*/ 	.word	0xffffffff


	//   ....[2]....
        /*0d2c*/ 	.word	0xffffffff


	//   ....[3]....
        /*0d30*/ 	.word	0xffffffff


	//   ....[4]....
        /*0d34*/ 	.word	0xffffffff


	//   ....[5]....
        /*0d38*/ 	.word	0xffffffff


	//   ....[6]....
        /*0d3c*/ 	.word	0xffffffff


	//   ....[7]....
        /*0d40*/ 	.word	0xffffffff


	//   ....[8]....
        /*0d44*/ 	.word	0xffffffff


	//   ....[9]....
        /*0d48*/ 	.word	0xffffffff


	//----- nvinfo : EIATTR_COOP_GROUP_INSTR_OFFSETS
	.align		4
.L_1741:
        /*0d4c*/ 	.byte	0x04, 0x28
        /*0d4e*/ 	.short	(.L_1743 - .L_1742)


	//   ....[0]....
.L_1742:
        /*0d50*/ 	.word	0x00009fc0


	//   ....[1]....
        /*0d54*/ 	.word	0x00009fd0


	//   ....[2]....
        /*0d58*/ 	.word	0x0000a050


	//   ....[3]....
        /*0d5c*/ 	.word	0x0000a060


	//   ....[4]....
        /*0d60*/ 	.word	0x0000a0f0


	//   ....[5]....
        /*0d64*/ 	.word	0x0000a100


	//   ....[6]....
        /*0d68*/ 	.word	0x0000a190


	//   ....[7]....
        /*0d6c*/ 	.word	0x0000a1a0


	//   ....[8]....
        /*0d70*/ 	.word	0x0000a230


	//   ....[9]....
        /*0d74*/ 	.word	0x0000a240


	//----- nvinfo : EIATTR_EXIT_INSTR_OFFSETS
	.align		4
.L_1743:
        /*0d78*/ 	.byte	0x04, 0x1c
        /*0d7a*/ 	.short	(.L_1745 - .L_1744)


	//   ....[0]....
.L_1744:
        /*0d7c*/ 	.word	0x00000080


	//   ....[1]....
        /*0d80*/ 	.word	0x0000d080


	//----- nvinfo : EIATTR_MAX_THREADS
	.align		4
.L_1745:
        /*0d84*/ 	.byte	0x04, 0x05
        /*0d86*/ 	.short	(.L_1747 - .L_1746)
.L_1746:
        /*0d88*/ 	.word	0x000001e0
        /*0d8c*/ 	.word	0x00000001
        /*0d90*/ 	.word	0x00000001


	//----- nvinfo : EIATTR_CRS_STACK_SIZE
	.align		4
.L_1747:
        /*0d94*/ 	.byte	0x04, 0x1e
        /*0d96*/ 	.short	(.L_1749 - .L_1748)
.L_1748:
        /*0d98*/ 	.word	0x00000000


	//----- nvinfo : EIATTR_CBANK_PARAM_SIZE
	.align		4
.L_1749:
        /*0d9c*/ 	.byte	0x03, 0x19
        /*0d9e*/ 	.short	0x00a0


	//----- nvinfo : EIATTR_PARAM_CBANK
	.align		4
        /*0da0*/ 	.byte	0x04, 0x0a
        /*0da2*/ 	.short	(.L_1751 - .L_1750)
	.align		4
.L_1750:
        /*0da4*/ 	.word	index@(.nv.constant0._Z35group_norm_nhwc_fwd_one_pass_kernelI11Fp32IOFp32WLi512ELi120ELi480EEv26Group_norm_nhwc_fwd_params)
        /*0da8*/ 	.short	0x0210
        /*0daa*/ 	.short	0x00a0


	//----- nvinfo : EIATTR_SW_WAR
	.align		4
.L_1751:
        /*0dac*/ 	.byte	0x04, 0x36
        /*0dae*/ 	.short	(.L_1753 - .L_1752)
.L_1752:
        /*0db0*/ 	.word	0x00000008
.L_1753:


//--------------------- .nv.info._Z35group_norm_nhwc_fwd_one_pass_kernelI11Fp32IOBf16WLi64ELi120ELi480EEv26Group_norm_nhwc_fwd_params --------------------------
	.section	.nv.info._Z35group_norm_nhwc_fwd_one_pass_kernelI11Fp32IOBf16WLi64ELi120ELi480EEv26Group_norm_nhwc_fwd_params,"",@"SHT_CUDA_INFO"
	.sectionflags	@""
	.align	4


	//----- nvinfo : EIATTR_CUDA_API_VERSION
	.align		4
        /*0000*/ 	.byte	0x04, 0x37
        /*0002*/ 	.short	(.L_1755 - .L_1754)
.L_1754:
        /*0004*/ 	.word	0x00000082


	//----- nvinfo : EIATTR_KPARAM_INFO
	.align		4
.L_1755:
        /*0008*/ 	.byte	0x04, 0x17
        /*000a*/ 	.short	(.L_1757 - .L_1756)
.L_1756:
        /*000c*/ 	.word	0x00000000
        /*0010*/ 	.short	0x0000
        /*0012*/ 	.short	0x0000
        /*0014*/ 	.byte	0x00, 0xf0, 0x81, 0x02


	//----- nvinfo : EIATTR_SPARSE_MMA_MASK
	.align		4
.L_1757:
        /*0018*/ 	.byte	0x03, 0x50
        /*001a*/ 	.short	0x0000


	//----- nvinfo : EIATTR_MAXREG_COUNT
	.align		4
        /*001c*/ 	.byte	0x03, 0x1b
        /*001e*/ 	.short	0x0080


	//----- nvinfo : EIATTR_NUM_BARRIERS
	.align		4
        /*0020*/ 	.byte	0x02, 0x4c
        /*0022*/ 	.byte	0x01
	.zero		1


	//----- nvinfo : EIATTR_MERCURY_ISA_VERSION
	.align		4
        /*0024*/ 	.byte	0x03, 0x5f
        /*0026*/ 	.short	0x0101


	//----- nvinfo : EIATTR_COOP_GROUP_MASK_REGIDS
	.align		4
        /*0028*/ 	.byte	0x04, 0x29
        /*002a*/ 	.short	(.L_1759 - .L_1758)


	//   ....[0]....
.L_1758:
        /*002c*/ 	.word	0xffffffff


	//   ....[1]....
        /*0030*/ 	.word	0xffffffff


	//   ....[2]....
        /*0034*/ 	.word	0xffffffff


	//   ....[3]....
        /*0038*/ 	.word	0xffffffff


	//   ....[4]....
        /*003c*/ 	.word	0xffffffff


	//   ....[5]....
        /*0040*/ 	.word	0xffffffff


	//   ....[6]....
        /*0044*/ 	.word	0xffffffff


	//   ....[7]....
        /*0048*/ 	.word	0xffffffff


	//   ....[8]....
        /*004c*/ 	.word	0xffffffff


	//   ....[9]....
        /*0050*/ 	.word	0xffffffff


	//----- nvinfo : EIATTR_COOP_GROUP_INSTR_OFFSETS
	.align		4
.L_1759:
        /*0054*/ 	.byte	0x04, 0x28
        /*0056*/ 	.short	(.L_1761 - .L_1760)


	//   ....[0]....
.L_1760:
        /*0058*/ 	.word	0x00000f60


	//   ....[1]....
        /*005c*/ 	.word	0x00000f70


	//   ....[2]....
        /*0060*/ 	.word	0x00000fa0


	//   ....[3]....
        /*0064*/ 	.word	0x00000fb0


	//   ....[4]....
        /*0068*/ 	.word	0x00000ff0


	//   ....[5]....
        /*006c*/ 	.word	0x00001000


	//   ....[6]....
        /*0070*/ 	.word	0x00001040


	//   ....[7]....
        /*0074*/ 	.word	0x00001050


	//   ....[8]....
        /*0078*/ 	.word	0x00001090


	//   ....[9]....
        /*007c*/ 	.word	0x000010a0


	//----- nvinfo : EIATTR_EXIT_INSTR_OFFSETS
	.align		4
.L_1761:
        /*0080*/ 	.byte	0x04, 0x1c
        /*0082*/ 	.short	(.L_1763 - .L_1762)


	//   ....[0]....
.L_1762:
        /*0084*/ 	.word	0x00000060


	//   ....[1]....
        /*0088*/ 	.word	0x00003920


	//----- nvinfo : EIATTR_MAX_THREADS
	.align		4
.L_1763:
        /*008c*/ 	.byte	0x04, 0x05
        /*008e*/ 	.short	(.L_1765 - .L_1764)
.L_1764:
        /*0090*/ 	.word	0x000001e0
        /*0094*/ 	.word	0x00000001
        /*0098*/ 	.word	0x00000001


	//----- nvinfo : EIATTR_CRS_STACK_SIZE
	.align		4
.L_1765:
        /*009c*/ 	.byte	0x04, 0x1e
        /*009e*/ 	.short	(.L_1767 - .L_1766)
.L_1766:
        /*00a0*/ 	.word	0x00000000


	//----- nvinfo : EIATTR_CBANK_PARAM_SIZE
	.align		4
.L_1767:
        /*00a4*/ 	.byte	0x03, 0x19
        /*00a6*/ 	.short	0x00a0


	//----- nvinfo : EIATTR_PARAM_CBANK
	.align		4
        /*00a8*/ 	.byte	0x04, 0x0a
        /*00aa*/ 	.short	(.L_1769 - .L_1768)
	.align		4
.L_1768:
        /*00ac*/ 	.word	index@(.nv.constant0._Z35group_norm_nhwc_fwd_one_pass_kernelI11Fp32IOBf16WLi64ELi120ELi480EEv26Group_norm_nhwc_fwd_params)
        /*00b0*/ 	.short	0x0210
        /*00b2*/ 	.short	0x00a0


	//----- nvinfo : EIATTR_SW_WAR
	.align		4
.L_1769:
        /*00b4*/ 	.byte	0x04, 0x36
        /*00b6*/ 	.short	(.L_1771 - .L_1770)
.L_1770:
        /*00b8*/ 	.word	0x00000008
.L_1771:


//--------------------- .nv.info._Z35group_norm_nhwc_fwd_one_pass_kernelI11Fp32IOBf16WLi128ELi120ELi480EEv26Group_norm_nhwc_fwd_params --------------------------
	.section	.nv.info._Z35group_norm_nhwc_fwd_one_pass_kernelI11Fp32IOBf16WLi128ELi120ELi480EEv26Group_norm_nhwc_fwd_params,"",@"SHT_CUDA_INFO"
	.sectionflags	@""
	.align	4


	//----- nvinfo : EIATTR_CUDA_API_VERSION
	.align		4
        /*0000*/ 	.byte	0x04, 0x37
        /*0002*/ 	.short	(.L_1773 - .L_1772)
.L_1772:
        /*0004*/ 	.word	0x00000082


	//----- nvinfo : EIATTR_KPARAM_INFO
	.align		4
.L_1773:
        /*0008*/ 	.byte	0x04, 0x17
        /*000a*/ 	.short	(.L_1775 - .L_1774)
.L_1774:
        /*000c*/ 	.word	0x00000000
        /*0010*/ 	.short	0x0000
        /*0012*/ 	.short	0x0000
        /*0014*/ 	.byte	0x00, 0xf0, 0x81, 0x02


	//----- nvinfo : EIATTR_SPARSE_MMA_MASK
	.align		4
.L_1775:
        /*0018*/ 	.byte	0x03, 0x50
        /*001a*/ 	.short	0x0000


	//----- nvinfo : EIATTR_MAXREG_COUNT
	.align		4
        /*001c*/ 	.byte	0x03, 0x1b
        /*001e*/ 	.short	0x0080


	//----- nvinfo : EIATTR_NUM_BARRIERS
	.align		4
        /*0020*/ 	.byte	0x02, 0x4c
        /*0022*/ 	.byte	0x01
	.zero		1


	//----- nvinfo : EIATTR_MERCURY_ISA_VERSION
	.align		4
        /*0024*/ 	.byte	0x03, 0x5f
        /*0026*/ 	.short	0x0101


	//----- nvinfo : EIATTR_COOP_GROUP_MASK_REGIDS
	.align		4
        /*0028*/ 	.byte	0x04, 0x29
        /*002a*/ 	.short	(.L_1777 - .L_1776)


	//   ....[0]....
.L_1776:
        /*002c*/ 	.word	0xffffffff


	//   ....[1]....
        /*0030*/ 	.word	0xffffffff


	//   ....[2]....
        /*0034*/ 	.word	0xffffffff


	//   ....[3]....
        /*0038*/ 	.word	0xffffffff


	//   ....[4]....
        /*003c*/ 	.word	0xffffffff


	//   ....[5]....
        /*0040*/ 	.word	0xffffffff


	//   ....[6]....
        /*0044*/ 	.word	0xffffffff


	//   ....[7]....
        /*0048*/ 	.word	0xffffffff


	//   ....[8]....
        /*004c*/ 	.word	0xffffffff


	//   ....[9]....
        /*0050*/ 	.word	0xffffffff


	//----- nvinfo : EIATTR_COOP_GROUP_INSTR_OFFSETS
	.align		4
.L_1777:
        /*0054*/ 	.byte	0x04, 0x28
        /*0056*/ 	.short	(.L_1779 - .L_1778)


	//   ....[0]....
.L_1778:
        /*0058*/ 	.word	0x000019f0


	//   ....[1]....
        /*005c*/ 	.word	0x00001a00


	//   ....[2]....
        /*0060*/ 	.word	0x00001a30


	//   ....[3]....
        /*0064*/ 	.word	0x00001a40


	//   ....[4]....
        /*0068*/ 	.word	0x00001a80


	//   ....[5]....
        /*006c*/ 	.word	0x00001a90


	//   ....[6]....
        /*0070*/ 	.word	0x00001ad0


	//   ....[7]....
        /*0074*/ 	.word	0x00001ae0


	//   ....[8]....
        /*0078*/ 	.word	0x00001b20


	//   ....[9]....
        /*007c*/ 	.word	0x00001b30


	//----- nvinfo : EIATTR_EXIT_INSTR_OFFSETS
	.align		4
.L_1779:
        /*0080*/ 	.byte	0x04, 0x1c
        /*0082*/ 	.short	(.L_1781 - .L_1780)


	//   ....[0]....
.L_1780:
        /*0084*/ 	.word	0x00000060


	//   ....[1]....
        /*0088*/ 	.word	0x00004cd0


	//----- nvinfo : EIATTR_MAX_THREADS
	.align		4
.L_1781:
        /*008c*/ 	.byte	0x04, 0x05
        /*008e*/ 	.short	(.L_1783 - .L_1782)
.L_1782:
        /*0090*/ 	.word	0x000001e0
        /*0094*/ 	.word	0x00000001
        /*0098*/ 	.word	0x00000001


	//----- nvinfo : EIATTR_CRS_STACK_SIZE
	.align		4
.L_1783:
        /*009c*/ 	.byte	0x04, 0x1e
        /*009e*/ 	.short	(.L_1785 - .L_1784)
.L_1784:
        /*00a0*/ 	.word	0x00000000


	//----- nvinfo : EIATTR_CBANK_PARAM_SIZE
	.align		4
.L_1785:
        /*00a4*/ 	.byte	0x03, 0x19
        /*00a6*/ 	.short	0x00a0


	//----- nvinfo : EIATTR_PARAM_CBANK
	.align		4
        /*00a8*/ 	.byte	0x04, 0x0a
        /*00aa*/ 	.short	(.L_1787 - .L_1786)
	.align		4
.L_1786:
        /*00ac*/ 	.word	index@(.nv.constant0._Z35group_norm_nhwc_fwd_one_pass_kernelI11Fp32IOBf16WLi128ELi120ELi480EEv26Group_norm_nhwc_fwd_params)
        /*00b0*/ 	.short	0x0210
        /*00b2*/ 	.short	0x00a0


	//----- nvinfo : EIATTR_SW_WAR
	.align		4
.L_1787:
        /*00b4*/ 	.byte	0x04, 0x36
        /*00b6*/ 	.short	(.L_1789 - .L_1788)
.L_1788:
        /*00b8*/ 	.word	0x00000008
.L_1789:


//--------------------- .nv.info._Z35group_norm_nhwc_fwd_one_pass_kernelI11Fp32IOBf16WLi256ELi120ELi480EEv26Group_norm_nhwc_fwd_params --------------------------
	.section	.nv.info._Z35group_norm_nhwc_fwd_one_pass_kernelI11Fp32IOBf16WLi256ELi120ELi480EEv26Group_norm_nhwc_fwd_params,"",@"SHT_CUDA_INFO"
	.sectionflags	@""
	.align	4


	//----- nvinfo : EIATTR_CUDA_API_VERSION
	.align		4
        /*0000*/ 	.byte	0x04, 0x37
        /*0002*/ 	.short	(.L_1791 - .L_1790)
.L_1790:
        /*0004*/ 	.word	0x00000082


	//----- nvinfo : EIATTR_KPARAM_INFO
	.align		4
.L_1791:
        /*0008*/ 	.byte	0x04, 0x17
        /*000a*/ 	.short	(.L_1793 - .L_1792)
.L_1792:
        /*000c*/ 	.word	0x00000000
        /*0010*/ 	.short	0x0000
        /*0012*/ 	.short	0x0000
        /*0014*/ 	.byte	0x00, 0xf0, 0x81, 0x02


	//----- nvinfo : EIATTR_SPARSE_MMA_MASK
	.align		4
.L_1793:
        /*0018*/ 	.byte	0x03, 0x50
        /*001a*/ 	.short	0x0000


	//----- nvinfo : EIATTR_MAXREG_COUNT
	.align		4
        /*001c*/ 	.byte	0x03, 0x1b
        /*001e*/ 	.short	0x0080


	//----- nvinfo : EIATTR_NUM_BARRIERS
	.align		4
        /*0020*/ 	.byte	0x02, 0x4c
        /*0022*/ 	.byte	0x01
	.zero		1


	//----- nvinfo : EIATTR_MERCURY_ISA_VERSION
	.align		4
        /*0024*/ 	.byte	0x03, 0x5f
        /*0026*/ 	.short	0x0101


	//----- nvinfo : EIATTR_COOP_GROUP_MASK_REGIDS
	.align		4
        /*0028*/ 	.byte	0x04, 0x29
        /*002a*/ 	.short	(.L_1795 - .L_1794)


	//   ....[0]....
.L_1794:
        /*002c*/ 	.word	0xffffffff


	//   ....[1]....
        /*0030*/ 	.word	0xffffffff


	//   ....[2]....
        /*0034*/ 	.word	0xffffffff


	//   ....[3]....
        /*0038*/ 	.word	0xffffffff


	//   ....[4]....
        /*003c*/ 	.word	0xffffffff


	//   ....[5]....
        /*0040*/ 	.word	0xffffffff


	//   ....[6]....
        /*0044*/ 	.word	0xffffffff


	//   ....[7]....
        /*0048*/ 	.word	0xffffffff


	//   ....[8]....
        /*004c*/ 	.word	0xffffffff


	//   ....[9]....
        /*0050*/ 	.word	0xffffffff


	//----- nvinfo : EIATTR_COOP_GROUP_INSTR_OFFSETS
	.align		4
.L_1795:
        /*0054*/ 	.byte	0x04, 0x28
        /*0056*/ 	.short	(.L_1797 - .L_1796)


	//   ....[0]....
.L_1796:
        /*0058*/ 	.word	0x00003650


	//   ....[1]....
        /*005c*/ 	.word	0x00003660


	//   ....[2]....
        /*0060*/ 	.word	0x000036a0


	//   ....[3]....
        /*0064*/ 	.word	0x000036b0


	//   ....[4]....
        /*0068*/ 	.word	0x000036f0


	//   ....[5]....
        /*006c*/ 	.word	0x00003700


	//   ....[6]....
        /*0070*/ 	.word	0x00003740


	//   ....[7]....
        /*0074*/ 	.word	0x00003750


	//   ....[8]....
        /*0078*/ 	.word	0x000037a0


	//   ....[9]....
        /*007c*/ 	.word	0x000037b0


	//----- nvinfo : EIATTR_EXIT_INSTR_OFFSETS
	.align		4
.L_1797:
        /*0080*/ 	.byte	0x04, 0x1c
        /*0082*/ 	.short	(.L_1799 - .L_1798)


	//   ....[0]....
.L_1798:
        /*0084*/ 	.word	0x00000060


	//   ....[1]....
        /*0088*/ 	.word	0x00008a40


	//----- nvinfo : EIATTR_MAX_THREADS
	.align		4
.L_1799:
        /*008c*/ 	.byte	0x04, 0x05
        /*008e*/ 	.short	(.L_1801 - .L_1800)
.L_1800:
        /*0090*/ 	.word	0x000001e0
        /*0094*/ 	.word	0x00000001
        /*0098*/ 	.word	0x00000001


	//----- nvinfo : EIATTR_CRS_STACK_SIZE
	.align		4
.L_1801:
        /*009c*/ 	.byte	0x04, 0x1e
        /*009e*/ 	.short	(.L_1803 - .L_1802)
.L_1802:
        /*00a0*/ 	.word	0x00000000


	//----- nvinfo : EIATTR_CBANK_PARAM_SIZE
	.align		4
.L_1803:
        /*00a4*/ 	.byte	0x03, 0x19
        /*00a6*/ 	.short	0x00a0


	//----- nvinfo : EIATTR_PARAM_CBANK
	.align		4
        /*00a8*/ 	.byte	0x04, 0x0a
        /*00aa*/ 	.short	(.L_1805 - .L_1804)
	.align		4
.L_1804:
        /*00ac*/ 	.word	index@(.nv.constant0._Z35group_norm_nhwc_fwd_one_pass_kernelI11Fp32IOBf16WLi256ELi120ELi480EEv26Group_norm_nhwc_fwd_params)
        /*00b0*/ 	.short	0x0210
        /*00b2*/ 	.short	0x00a0


	//----- nvinfo : EIATTR_SW_WAR
	.align		4
.L_1805:
        /*00b4*/ 	.byte	0x04, 0x36
        /*00b6*/ 	.short	(.L_1807 - .L_1806)
.L_1806:
        /*00b8*/ 	.word	0x00000008
.L_1807:


//--------------------- .nv.info._Z35group_norm_nhwc_fwd_one_pass_kernelI11Fp32IOBf16WLi512ELi120ELi480EEv26Group_norm_nhwc_fwd_params --------------------------
	.section	.nv.info._Z35group_norm_nhwc_fwd_one_pass_kernelI11Fp32IOBf16WLi512ELi120ELi480EEv26Group_norm_nhwc_fwd_params,"",@"SHT_CUDA_INFO"
	.sectionflags	@""
	.align	4


	//----- nvinfo : EIATTR_CUDA_API_VERSION
	.align		4
        /*0000*/ 	.byte	0x04, 0x37
        /*0002*/ 	.short	(.L_1809 - .L_1808)
.L_1808:
        /*0004*/ 	.word	0x00000082


	//----- nvinfo : EIATTR_KPARAM_INFO
	.align		4
.L_1809:
        /*0008*/ 	.byte	0x04, 0x17
        /*000a*/ 	.short	(.L_1811 - .L_1810)
.L_1810:
        /*000c*/ 	.word	0x00000000
        /*0010*/ 	.short	0x0000
        /*0012*/ 	.short	0x0000
        /*0014*/ 	.byte	0x00, 0xf0, 0x81, 0x02


	//----- nvinfo : EIATTR_SPARSE_MMA_MASK
	.align		4
.L_1811:
        /*0018*/ 	.byte	0x03, 0x50
        /*001a*/ 	.short	0x0000


	//----- nvinfo : EIATTR_MAXREG_COUNT
	.align		4
        /*001c*/ 	.byte	0x03, 0x1b
        /*001e*/ 	.short	0x0080


	//----- nvinfo : EIATTR_NUM_BARRIERS
	.align		4
        /*0020*/ 	.byte	0x02, 0x4c
        /*0022*/ 	.byte	0x01
	.zero		1


	//----- nvinfo : EIATTR_ANNOTATIONS
	.align		4
        /*0024*/ 	.byte	0x04, 0x55
        /*0026*/ 	.short	(.L_1813 - .L_1812)


	//   ....[0]....
.L_1812:
        /* <DEDUP_REMOVED lines=201> */


	//----- nvinfo : EIATTR_MERCURY_ISA_VERSION
	.align		4
.L_1813:
        /*0ca0*/ 	.byte	0x03, 0x5f
        /*0ca2*/ 	.short	0x0101


	//----- nvinfo : EIATTR_INT_WARP_WIDE_INSTR_OFFSETS
	.align		4
        /*0ca4*/ 	.byte	0x04, 0x31
        /*0ca6*/ 	.short	(.L_1815 - .L_1814)


	//   ....[0]....
.L_1814:
        /*0ca8*/ 	.word	0x0000b000


	//   ....[1]....
        /*0cac*/ 	.word	0x0000b0a0


	//   ....[2]....
        /*0cb0*/ 	.word	0x0000b140


	//   ....[3]....
        /*0cb4*/ 	.word	0x0000b1e0


	//   ....[4]....
        /*0cb8*/ 	.word	0x0000b280


	//   ....[5]....
        /*0cbc*/ 	.word	0x0000b320


	//   ....[6]....
        /*0cc0*/ 	.word	0x0000b3c0


	//   ....[7]....
        /*0cc4*/ 	.word	0x0000b460


	//   ....[8]....
        /*0cc8*/ 	.word	0x0000b500


	//   ....[9]....
        /*0ccc*/ 	.word	0x0000b5a0


	//   ....[10]....
        /*0cd0*/ 	.word	0x0000b640


	//   ....[11]....
        /*0cd4*/ 	.word	0x0000b6e0


	//   ....[12]....
        /*0cd8*/ 	.word	0x0000b780


	//   ....[13]....
        /*0cdc*/ 	.word	0x0000b820


	//   ....[14]....
        /*0ce0*/ 	.word	0x0000b8c0


	//   ....[15]....
        /*0ce4*/ 	.word	0x0000b960


	//   ....[16]....
        /*0ce8*/ 	.word	0x0000ba60


	//   ....[17]....
        /*0cec*/ 	.word	0x0000bb00


	//   ....[18]....
        /*0cf0*/ 	.word	0x0000bba0


	//   ....[19]....
        /*0cf4*/ 	.word	0x0000bc40


	//   ....[20]....
        /*0cf8*/ 	.word	0x0000bce0


	//   ....[21]....
        /*0cfc*/ 	.word	0x0000bd80


	//   ....[22]....
        /*0d00*/ 	.word	0x0000be20


	//   ....[23]....
        /*0d04*/ 	.word	0x0000bec0


	//   ....[24]....
        /*0d08*/ 	.word	0x0000bfc0


	//   ....[25]....
        /*0d0c*/ 	.word	0x0000c060


	//   ....[26]....
        /*0d10*/ 	.word	0x0000c100


	//   ....[27]....
        /*0d14*/ 	.word	0x0000c1a0


	//   ....[28]....
        /*0d18*/ 	.word	0x0000c390


	//   ....[29]....
        /*0d1c*/ 	.word	0x0000c450


	//----- nvinfo : EIATTR_COOP_GROUP_MASK_REGIDS
	.align		4
.L_1815:
        /*0d20*/ 	.byte	0x04, 0x29
        /*0d22*/ 	.short	(.L_1817 - .L_1816)


	//   ....[0]....
.L_1816:
        /*0d24*/ 	.word	0xffffffff


	//   ....[1]....
        /*0d28*/ 	.word	0xffffffff


	//   ....[2]....
        /*0d2c*/ 	.word	0xffffffff


	//   ....[3]....
        /*0d30*/ 	.word	0xffffffff


	//   ....[4]....
        /*0d34*/ 	.word	0xffffffff


	//   ....[5]....
        /*0d38*/ 	.word	0xffffffff


	//   ....[6]....
        /*0d3c*/ 	.word	0xffffffff


	//   ....[7]....
        /*0d40*/ 	.word	0xffffffff


	//   ....[8]....
        /*0d44*/ 	.word	0xffffffff


	//   ....[9]....
        /*0d48*/ 	.word	0xffffffff


	//----- nvinfo : EIATTR_COOP_GROUP_INSTR_OFFSETS
	.align		4
.L_1817:
        /*0d4c*/ 	.byte	0x04, 0x28
        /*0d4e*/ 	.short	(.L_1819 - .L_1818)


	//   ....[0]....
.L_1818:
        /*0d50*/ 	.word	0x00009fc0


	//   ....[1]....
        /*0d54*/ 	.word	0x00009fd0


	//   ....[2]....
        /*0d58*/ 	.word	0x0000a050


	//   ....[3]....
        /*0d5c*/ 	.word	0x0000a060


	//   ....[4]....
        /*0d60*/ 	.word	0x0000a0f0


	//   ....[5]....
        /*0d64*/ 	.word	0x0000a100


	//   ....[6]....
        /*0d68*/ 	.word	0x0000a190


	//   ....[7]....
        /*0d6c*/ 	.word	0x0000a1a0


	//   ....[8]....
        /*0d70*/ 	.word	0x0000a230


	//   ....[9]....
        /*0d74*/ 	.word	0x0000a240


	//----- nvinfo : EIATTR_EXIT_INSTR_OFFSETS
	.align		4
.L_1819:
        /*0d78*/ 	.byte	0x04, 0x1c
        /*0d7a*/ 	.short	(.L_1821 - .L_1820)


	//   ....[0]....
.L_1820:
        /*0d7c*/ 	.word	0x00000080


	//   ....[1]....
        /*0d80*/ 	.word	0x0000d0e0


	//----- nvinfo : EIATTR_MAX_THREADS
	.align		4
.L_1821:
        /*0d84*/ 	.byte	0x04, 0x05
        /*0d86*/ 	.short	(.L_1823 - .L_1822)
.L_1822:
        /*0d88*/ 	.word	0x000001e0
        /*0d8c*/ 	.word	0x00000001
        /*0d90*/ 	.word	0x00000001


	//----- nvinfo : EIATTR_CRS_STACK_SIZE
	.align		4
.L_1823:
        /*0d94*/ 	.byte	0x04, 0x1e
        /*0d96*/ 	.short	(.L_1825 - .L_1824)
.L_1824:
        /*0d98*/ 	.word	0x00000000


	//----- nvinfo : EIATTR_CBANK_PARAM_SIZE
	.align		4
.L_1825:
        /*0d9c*/ 	.byte	0x03, 0x19
        /*0d9e*/ 	.short	0x00a0


	//----- nvinfo : EIATTR_PARAM_CBANK
	.align		4
        /*0da0*/ 	.byte	0x04, 0x0a
        /*0da2*/ 	.short	(.L_1827 - .L_1826)
	.align		4
.L_1826:
        /*0da4*/ 	.word	index@(.nv.constant0._Z35group_norm_nhwc_fwd_one_pass_kernelI11Fp32IOBf16WLi512ELi120ELi480EEv26Group_norm_nhwc_fwd_params)
        /*0da8*/ 	.short	0x0210
        /*0daa*/ 	.short	0x00a0


	//----- nvinfo : EIATTR_SW_WAR
	.align		4
.L_1827:
        /*0dac*/ 	.byte	0x04, 0x36
        /*0dae*/ 	.short	(.L_1829 - .L_1828)
.L_1828:
        /*0db0*/ 	.word	0x00000008
.L_1829:


//--------------------- .nv.info._Z35group_norm_nhwc_fwd_one_pass_kernelI11Fp32IOFp16WLi64ELi120ELi480EEv26Group_norm_nhwc_fwd_params --------------------------
	.section	.nv.info._Z35group_norm_nhwc_fwd_one_pass_kernelI11Fp32IOFp16WLi64ELi120ELi480EEv26Group_norm_nhwc_fwd_params,"",@"SHT_CUDA_INFO"
	.sectionflags	@""
	.align	4


	//----- nvinfo : EIATTR_CUDA_API_VERSION
	.align		4
        /*0000*/ 	.byte	0x04, 0x37
        /*0002*/ 	.short	(.L_1831 - .L_1830)
.L_1830:
        /*0004*/ 	.word	0x00000082


	//----- nvinfo : EIATTR_KPARAM_INFO
	.align		4
.L_1831:
        /*0008*/ 	.byte	0x04, 0x17
        /*000a*/ 	.short	(.L_1833 - .L_1832)
.L_1832:
        /*000c*/ 	.word	0x00000000
        /*0010*/ 	.short	0x0000
        /*0012*/ 	.short	0x0000
        /*0014*/ 	.byte	0x00, 0xf0, 0x81, 0x02


	//----- nvinfo : EIATTR_SPARSE_MMA_MASK
	.align		4
.L_1833:
        /*0018*/ 	.byte	0x03, 0x50
        /*001a*/ 	.short	0x0000


	//----- nvinfo : EIATTR_MAXREG_COUNT
	.align		4
        /*001c*/ 	.byte	0x03, 0x1b
        /*001e*/ 	.short	0x0080


	//----- nvinfo : EIATTR_NUM_BARRIERS
	.align		4
        /*0020*/ 	.byte	0x02, 0x4c
        /*0022*/ 	.byte	0x01
	.zero		1


	//----- nvinfo : EIATTR_MERCURY_ISA_VERSION
	.align		4
        /*0024*/ 	.byte	0x03, 0x5f
        /*0026*/ 	.short	0x0101


	//----- nvinfo : EIATTR_COOP_GROUP_MASK_REGIDS
	.align		4
        /*0028*/ 	.byte	0x04, 0x29
        /*002a*/ 	.short	(.L_1835 - .L_1834)


	//   ....[0]....
.L_1834:
        /*002c*/ 	.word	0xffffffff


	//   ....[1]....
        /*0030*/ 	.word	0xffffffff


	//   ....[2]....
        /*0034*/ 	.word	0xffffffff


	//   ....[3]....
        /*0038*/ 	.word	0xffffffff


	//   ....[4]....
        /*003c*/ 	.word	0xffffffff


	//   ....[5]....
        /*0040*/ 	.word	0xffffffff


	//   ....[6]....
        /*0044*/ 	.word	0xffffffff


	//   ....[7]....
        /*0048*/ 	.word	0xffffffff


	//   ....[8]....
        /*004c*/ 	.word	0xffffffff


	//   ....[9]....
        /*0050*/ 	.word	0xffffffff


	//----- nvinfo : EIATTR_COOP_GROUP_INSTR_OFFSETS
	.align		4
.L_1835:
        /*0054*/ 	.byte	0x04, 0x28
        /*0056*/ 	.short	(.L_1837 - .L_1836)


	//   ....[0]....
.L_1836:
        /*0058*/ 	.word	0x00000f60


	//   ....[1]....
        /*005c*/ 	.word	0x00000f70


	//   ....[2]....
        /*0060*/ 	.word	0x00000fa0


	//   ....[3]....
        /*0064*/ 	.word	0x00000fb0


	//   ....[4]....
        /*0068*/ 	.word	0x00000ff0


	//   ....[5]....
        /*006c*/ 	.word	0x00001000


	//   ....[6]....
        /*0070*/ 	.word	0x00001040


	//   ....[7]....
        /*0074*/ 	.word	0x00001050


	//   ....[8]....
        /*0078*/ 	.word	0x00001090


	//   ....[9]....
        /*007c*/ 	.word	0x000010a0


	//----- nvinfo : EIATTR_EXIT_INSTR_OFFSETS
	.align		4
.L_1837:
        /*0080*/ 	.byte	0x04, 0x1c
        /*0082*/ 	.short	(.L_1839 - .L_1838)


	//   ....[0]....
.L_1838:
        /*0084*/ 	.word	0x00000060


	//   ....[1]....
        /*0088*/ 	.word	0x00003920


	//----- nvinfo : EIATTR_MAX_THREADS
	.align		4
.L_1839:
        /*008c*/ 	.byte	0x04, 0x05
        /*008e*/ 	.short	(.L_1841 - .L_1840)
.L_1840:
        /*0090*/ 	.word	0x000001e0
        /*0094*/ 	.word	0x00000001
        /*0098*/ 	.word	0x00000001


	//----- nvinfo : EIATTR_CRS_STACK_SIZE
	.align		4
.L_1841:
        /*009c*/ 	.byte	0x04, 0x1e
        /*009e*/ 	.short	(.L_1843 - .L_1842)
.L_1842:
        /*00a0*/ 	.word	0x00000000


	//----- nvinfo : EIATTR_CBANK_PARAM_SIZE
	.align		4
.L_1843:
        /*00a4*/ 	.byte	0x03, 0x19
        /*00a6*/ 	.short	0x00a0


	//----- nvinfo : EIATTR_PARAM_CBANK
	.align		4
        /*00a8*/ 	.byte	0x04, 0x0a
        /*00aa*/ 	.short	(.L_1845 - .L_1844)
	.align		4
.L_1844:
        /*00ac*/ 	.word	index@(.nv.constant0._Z35group_norm_nhwc_fwd_one_pass_kernelI11Fp32IOFp16WLi64ELi120ELi480EEv26Group_norm_nhwc_fwd_params)
        /*00b0*/ 	.short	0x0210
        /*00b2*/ 	.short	0x00a0


	//----- nvinfo : EIATTR_SW_WAR
	.align		4
.L_1845:
        /*00b4*/ 	.byte	0x04, 0x36
        /*00b6*/ 	.short	(.L_1847 - .L_1846)
.L_1846:
        /*00b8*/ 	.word	0x00000008
.L_1847:


//--------------------- .nv.info._Z35group_norm_nhwc_fwd_one_pass_kernelI11Fp32IOFp16WLi128ELi120ELi480EEv26Group_norm_nhwc_fwd_params --------------------------
	.section	.nv.info._Z35group_norm_nhwc_fwd_one_pass_kernelI11Fp32IOFp16WLi128ELi120ELi480EEv26Group_norm_nhwc_fwd_params,"",@"SHT_CUDA_INFO"
	.sectionflags	@""
	.align	4


	//----- nvinfo : EIATTR_CUDA_API_VERSION
	.align		4
        /*0000*/ 	.byte	0x04, 0x37
        /*0002*/ 	.short	(.L_1849 - .L_1848)
.L_1848:
        /*0004*/ 	.word	0x00000082


	//----- nvinfo : EIATTR_KPARAM_INFO
	.align		4
.L_1849:
        /*0008*/ 	.byte	0x04, 0x17
        /*000a*/ 	.short	(.L_1851 - .L_1850)
.L_1850:
        /*000c*/ 	.word	0x00000000
        /*0010*/ 	.short	0x0000
        /*0012*/ 	.short	0x0000
        /*0014*/ 	.byte	0x00, 0xf0, 0x81, 0x02


	//----- nvinfo : EIATTR_SPARSE_MMA_MASK
	.align		4
.L_1851:
        /*0018*/ 	.byte	0x03, 0x50
        /*001a*/ 	.short	0x0000


	//----- nvinfo : EIATTR_MAXREG_COUNT
	.align		4
        /*001c*/ 	.byte	0x03, 0x1b
        /*001e*/ 	.short	0x0080


	//----- nvinfo : EIATTR_NUM_BARRIERS
	.align		4
        /*0020*/ 	.byte	0x02, 0x4c
        /*0022*/ 	.byte	0x01
	.zero		1


	//----- nvinfo : EIATTR_MERCURY_ISA_VERSION
	.align		4
        /*0024*/ 	.byte	0x03, 0x5f
        /*0026*/ 	.short	0x0101


	//----- nvinfo : EIATTR_COOP_GROUP_MASK_REGIDS
	.align		4
        /*0028*/ 	.byte	0x04, 0x29
        /*002a*/ 	.short	(.L_1853 - .L_1852)


	//   ....[0]....
.L_1852:
        /*002c*/ 	.word	0xffffffff


	//   ....[1]....
        /*0030*/ 	.word	0xffffffff


	//   ....[2]....
        /*0034*/ 	.word	0xffffffff


	//   ....[3]....
        /*0038*/ 	.word	0xffffffff


	//   ....[4]....
        /*003c*/ 	.word	0xffffffff


	//   ....[5]....
        /*0040*/ 	.word	0xffffffff


	//   ....[6]....
        /*0044*/ 	.word	0xffffffff


	//   ....[7]....
        /*0048*/ 	.word	0xffffffff


	//   ....[8]....
        /*004c*/ 	.word	0xffffffff


	//   ....[9]....
        /*0050*/ 	.word	0xffffffff


	//----- nvinfo : EIATTR_COOP_GROUP_INSTR_OFFSETS
	.align		4
.L_1853:
        /*0054*/ 	.byte	0x04, 0x28
        /*0056*/ 	.short	(.L_1855 - .L_1854)


	//   ....[0]....
.L_1854:
        /*0058*/ 	.word	0x000019f0


	//   ....[1]....
        /*005c*/ 	.word	0x00001a00


	//   ....[2]....
        /*0060*/ 	.word	0x00001a30


	//   ....[3]....
        /*0064*/ 	.word	0x00001a40


	//   ....[4]....
        /*0068*/ 	.word	0x00001a80


	//   ....[5]....
        /*006c*/ 	.word	0x00001a90


	//   ....[6]....
        /*0070*/ 	.word	0x00001ad0


	//   ....[7]....
        /*0074*/ 	.word	0x00001ae0


	//   ....[8]....
        /*0078*/ 	.word	0x00001b20


	//   ....[9]....
        /*007c*/ 	.word	0x00001b30


	//----- nvinfo : EIATTR_EXIT_INSTR_OFFSETS
	.align		4
.L_1855:
        /*0080*/ 	.byte	0x04, 0x1c
        /*0082*/ 	.short	(.L_1857 - .L_1856)


	//   ....[0]....
.L_1856:
        /*0084*/ 	.word	0x00000060


	//   ....[1]....
        /*0088*/ 	.word	0x00004cd0


	//----- nvinfo : EIATTR_MAX_THREADS
	.align		4
.L_1857:
        /*008c*/ 	.byte	0x04, 0x05
        /*008e*/ 	.short	(.L_1859 - .L_1858)
.L_1858:
        /*0090*/ 	.word	0x000001e0
        /*0094*/ 	.word	0x00000001
        /*0098*/ 	.word	0x00000001


	//----- nvinfo : EIATTR_CRS_STACK_SIZE
	.align		4
.L_1859:
        /*009c*/ 	.byte	0x04, 0x1e
        /*009e*/ 	.short	(.L_1861 - .L_1860)
.L_1860:
        /*00a0*/ 	.word	0x00000000


	//----- nvinfo : EIATTR_CBANK_PARAM_SIZE
	.align		4
.L_1861:
        /*00a4*/ 	.byte	0x03, 0x19
        /*00a6*/ 	.short	0x00a0


	//----- nvinfo : EIATTR_PARAM_CBANK
	.align		4
        /*00a8*/ 	.byte	0x04, 0x0a
        /*00aa*/ 	.short	(.L_1863 - .L_1862)
	.align		4
.L_1862:
        /*00ac*/ 	.word	index@(.nv.constant0._Z35group_norm_nhwc_fwd_one_pass_kernelI11Fp32IOFp16WLi128ELi120ELi480EEv26Group_norm_nhwc_fwd_params)
        /*00b0*/ 	.short	0x0210
        /*00b2*/ 	.short	0x00a0


	//----- nvinfo : EIATTR_SW_WAR
	.align		4
.L_1863:
        /*00b4*/ 	.byte	0x04, 0x36
        /*00b6*/ 	.short	(.L_1865 - .L_1864)
.L_1864:
        /*00b8*/ 	.word	0x00000008
.L_1865:


//--------------------- .nv.info._Z35group_norm_nhwc_fwd_one_pass_kernelI11Fp32IOFp16WLi256ELi120ELi480EEv26Group_norm_nhwc_fwd_params --------------------------
	.section	.nv.info._Z35group_norm_nhwc_fwd_one_pass_kernelI11Fp32IOFp16WLi256ELi120ELi480EEv26Group_norm_nhwc_fwd_params,"",@"SHT_CUDA_INFO"
	.sectionflags	@""
	.align	4


	//----- nvinfo : EIATTR_CUDA_API_VERSION
	.align		4
        /*0000*/ 	.byte	0x04, 0x37
        /*0002*/ 	.short	(.L_1867 - .L_1866)
.L_1866:
        /*0004*/ 	.word	0x00000082


	//----- nvinfo : EIATTR_KPARAM_INFO
	.align		4
.L_1867:
        /*0008*/ 	.byte	0x04, 0x17
        /*000a*/ 	.short	(.L_1869 - .L_1868)
.L_1868:
        /*000c*/ 	.word	0x00000000
        /*0010*/ 	.short	0x0000
        /*0012*/ 	.short	0x0000
        /*0014*/ 	.byte	0x00, 0xf0, 0x81, 0x02


	//----- nvinfo : EIATTR_SPARSE_MMA_MASK
	.align		4
.L_1869:
        /*0018*/ 	.byte	0x03, 0x50
        /*001a*/ 	.short	0x0000


	//----- nvinfo : EIATTR_MAXREG_COUNT
	.align		4
        /*001c*/ 	.byte	0x03, 0x1b
        /*001e*/ 	.short	0x0080


	//----- nvinfo : EIATTR_NUM_BARRIERS
	.align		4
        /*0020*/ 	.byte	0x02, 0x4c
        /*0022*/ 	.byte	0x01
	.zero		1


	//----- nvinfo : EIATTR_MERCURY_ISA_VERSION
	.align		4
        /*0024*/ 	.byte	0x03, 0x5f
        /*0026*/ 	.short	0x0101


	//----- nvinfo : EIATTR_COOP_GROUP_MASK_REGIDS
	.align		4
        /*0028*/ 	.byte	0x04, 0x29
        /*002a*/ 	.short	(.L_1871 - .L_1870)


	//   ....[0]....
.L_1870:
        /*002c*/ 	.word	0xffffffff


	//   ....[1]....
        /*0030*/ 	.word	0xffffffff


	//   ....[2]....
        /*0034*/ 	.word	0xffffffff


	//   ....[3]....
        /*0038*/ 	.word	0xffffffff


	//   ....[4]....
        /*003c*/ 	.word	0xffffffff


	//   ....[5]....
        /*0040*/ 	.word	0xffffffff


	//   ....[6]....
        /*0044*/ 	.word	0xffffffff


	//   ....[7]....
        /*0048*/ 	.word	0xffffffff


	//   ....[8]....
        /*004c*/ 	.word	0xffffffff


	//   ....[9]....
        /*0050*/ 	.word	0xffffffff


	//----- nvinfo : EIATTR_COOP_GROUP_INSTR_OFFSETS
	.align		4
.L_1871:
        /*0054*/ 	.byte	0x04, 0x28
        /*0056*/ 	.short	(.L_1873 - .L_1872)


	//   ....[0]....
.L_1872:
        /*0058*/ 	.word	0x00003650


	//   ....[1]....
        /*005c*/ 	.word	0x00003660


	//   ....[2]....
        /*0060*/ 	.word	0x000036a0


	//   ....[3]....
        /*0064*/ 	.word	0x000036b0


	//   ....[4]....
        /*0068*/ 	.word	0x000036f0


	//   ....[5]....
        /*006c*/ 	.word	0x00003700


	//   ....[6]....
        /*0070*/ 	.word	0x00003740


	//   ....[7]....
        /*0074*/ 	.word	0x00003750


	//   ....[8]....
        /*0078*/ 	.word	0x000037a0


	//   ....[9]....
        /*007c*/ 	.word	0x000037b0


	//----- nvinfo : EIATTR_EXIT_INSTR_OFFSETS
	.align		4
.L_1873:
        /*0080*/ 	.byte	0x04, 0x1c
        /*0082*/ 	.short	(.L_1875 - .L_1874)


	//   ....[0]....
.L_1874:
        /*0084*/ 	.word	0x00000060


	//   ....[1]....
        /*0088*/ 	.word	0x00008a40


	//----- nvinfo : EIATTR_MAX_THREADS
	.align		4
.L_1875:
        /*008c*/ 	.byte	0x04, 0x05
        /*008e*/ 	.short	(.L_1877 - .L_1876)
.L_1876:
        /*0090*/ 	.word	0x000001e0
        /*0094*/ 	.word	0x00000001
        /*0098*/ 	.word	0x00000001


	//----- nvinfo : EIATTR_CRS_STACK_SIZE
	.align		4
.L_1877:
        /*009c*/ 	.byte	0x04, 0x1e
        /*009e*/ 	.short	(.L_1879 - .L_1878)
.L_1878:
        /*00a0*/ 	.word	0x00000000


	//----- nvinfo : EIATTR_CBANK_PARAM_SIZE
	.align		4
.L_1879:
        /*00a4*/ 	.byte	0x03, 0x19
        /*00a6*/ 	.short	0x00a0


	//----- nvinfo : EIATTR_PARAM_CBANK
	.align		4
        /*00a8*/ 	.byte	0x04, 0x0a
        /*00aa*/ 	.short	(.L_1881 - .L_1880)
	.align		4
.L_1880:
        /*00ac*/ 	.word	index@(.nv.constant0._Z35group_norm_nhwc_fwd_one_pass_kernelI11Fp32IOFp16WLi256ELi120ELi480EEv26Group_norm_nhwc_fwd_params)
        /*00b0*/ 	.short	0x0210
        /*00b2*/ 	.short	0x00a0


	//----- nvinfo : EIATTR_SW_WAR
	.align		4
.L_1881:
        /*00b4*/ 	.byte	0x04, 0x36
        /*00b6*/ 	.short	(.L_1883 - .L_1882)
.L_1882:
        /*00b8*/ 	.word	0x00000008
.L_1883:


//--------------------- .nv.info._Z35group_norm_nhwc_fwd_one_pass_kernelI11Fp32IOFp16WLi512ELi120ELi480EEv26Group_norm_nhwc_fwd_params --------------------------
	.section	.nv.info._Z35group_norm_nhwc_fwd_one_pass_kernelI11Fp32IOFp16WLi512ELi120ELi480EEv26Group_norm_nhwc_fwd_params,"",@"SHT_CUDA_INFO"
	.sectionflags	@""
	.align	4


	//----- nvinfo : EIATTR_CUDA_API_VERSION
	.align		4
        /*0000*/ 	.byte	0x04, 0x37
        /*0002*/ 	.short	(.L_1885 - .L_1884)
.L_1884:
        /*0004*/ 	.word	0x00000082


	//----- nvinfo : EIATTR_KPARAM_INFO
	.align		4
.L_1885:
        /*0008*/ 	.byte	0x04, 0x17
        /*000a*/ 	.short	(.L_1887 - .L_1886)
.L_1886:
        /*000c*/ 	.word	0x00000000
        /*0010*/ 	.short	0x0000
        /*0012*/ 	.short	0x0000
        /*0014*/ 	.byte	0x00, 0xf0, 0x81, 0x02


	//----- nvinfo : EIATTR_SPARSE_MMA_MASK
	.align		4
.L_1887:
        /*0018*/ 	.byte	0x03, 0x50
        /*001a*/ 	.short	0x0000


	//----- nvinfo : EIATTR_MAXREG_COUNT
	.align		4
        /*001c*/ 	.byte	0x03, 0x1b
        /*001e*/ 	.short	0x0080


	//----- nvinfo : EIATTR_NUM_BARRIERS
	.align		4
        /*0020*/ 	.byte	0x02, 0x4c
        /*0022*/ 	.byte	0x01
	.zero		1


	//----- nvinfo : EIATTR_ANNOTATIONS
	.align		4
        /*0024*/ 	.byte	0x04, 0x55
        /*0026*/ 	.short	(.L_1889 - .L_1888)


	//   ....[0]....
.L_1888:
        /* <DEDUP_REMOVED lines=201> */


	//----- nvinfo : EIATTR_MERCURY_ISA_VERSION
	.align		4
.L_1889:
        /*0ca0*/ 	.byte	0x03, 0x5f
        /*0ca2*/ 	.short	0x0101


	//----- nvinfo : EIATTR_INT_WARP_WIDE_INSTR_OFFSETS
	.align		4
        /*0ca4*/ 	.byte	0x04, 0x31
        /*0ca6*/ 	.short	(.L_1891 - .L_1890)


	//   ....[0]....
.L_1890:
        /*0ca8*/ 	.word	0x0000b000


	//   ....[1]....
        /*0cac*/ 	.word	0x0000b0a0


	//   ....[2]....
        /*0cb0*/ 	.word	0x0000b140


	//   ....[3]....
        /*0cb4*/ 	.word	0x0000b1e0


	//   ....[4]....
        /*0cb8*/ 	.word	0x0000b280


	//   ....[5]....
        /*0cbc*/ 	.word	0x0000b320


	//   ....[6]....
        /*0cc0*/ 	.word	0x0000b3c0


	//   ....[7]....
        /*0cc4*/ 	.word	0x0000b460


	//   ....[8]....
        /*0cc8*/ 	.word	0x0000b500


	//   ....[9]....
        /*0ccc*/ 	.word	0x0000b5a0


	//   ....[10]....
        /*0cd0*/ 	.word	0x0000b640


	//   ....[11]....
        /*0cd4*/ 	.word	0x0000b6e0


	//   ....[12]....
        /*0cd8*/ 	.word	0x0000b780


	//   ....[13]....
        /*0cdc*/ 	.word	0x0000b820


	//   ....[14]....
        /*0ce0*/ 	.word	0x0000b8c0


	//   ....[15]....
        /*0ce4*/ 	.word	0x0000b960


	//   ....[16]....
        /*0ce8*/ 	.word	0x0000ba60


	//   ....[17]....
        /*0cec*/ 	.word	0x0000bb00


	//   ....[18]....
        /*0cf0*/ 	.word	0x0000bba0


	//   ....[19]....
        /*0cf4*/ 	.word	0x0000bc40


	//   ....[20]....
        /*0cf8*/ 	.word	0x0000bce0


	//   ....[21]....
        /*0cfc*/ 	.word	0x0000bd80


	//   ....[22]....
        /*0d00*/ 	.word	0x0000be20


	//   ....[23]....
        /*0d04*/ 	.word	0x0000bec0


	//   ....[24]....
        /*0d08*/ 	.word	0x0000bfc0


	//   ....[25]....
        /*0d0c*/ 	.word	0x0000c060


	//   ....[26]....
        /*0d10*/ 	.word	0x0000c100


	//   ....[27]....
        /*0d14*/ 	.word	0x0000c1a0


	//   ....[28]....
        /*0d18*/ 	.word	0x0000c390


	//   ....[29]....
        /*0d1c*/ 	.word	0x0000c450


	//----- nvinfo : EIATTR_COOP_GROUP_MASK_REGIDS
	.align		4
.L_1891:
        /*0d20*/ 	.byte	0x04, 0x29
        /*0d22*/ 	.short	(.L_1893 - .L_1892)


	//   ....[0]....
.L_1892:
        /*0d24*/ 	.word	0xffffffff


	//   ....[1]....
        /*0d28*/ 	.word	0xffffffff


	//   ....[2]....
        /*0d2c*/ 	.word	0xffffffff


	//   ....[3]....
        /*0d30*/ 	.word	0xffffffff


	//   ....[4]....
        /*0d34*/ 	.word	0xffffffff


	//   ....[5]....
        /*0d38*/ 	.word	0xffffffff


	//   ....[6]....
        /*0d3c*/ 	.word	0xffffffff


	//   ....[7]....
        /*0d40*/ 	.word	0xffffffff


	//   ....[8]....
        /*0d44*/ 	.word	0xffffffff


	//   ....[9]....
        /*0d48*/ 	.word	0xffffffff


	//----- nvinfo : EIATTR_COOP_GROUP_INSTR_OFFSETS
	.align		4
.L_1893:
        /*0d4c*/ 	.byte	0x04, 0x28
        /*0d4e*/ 	.short	(.L_1895 - .L_1894)


	//   ....[0]....
.L_1894:
        /*0d50*/ 	.word	0x00009fc0


	//   ....[1]....
        /*0d54*/ 	.word	0x00009fd0


	//   ....[2]....
        /*0d58*/ 	.word	0x0000a050


	//   ....[3]....
        /*0d5c*/ 	.word	0x0000a060


	//   ....[4]....
        /*0d60*/ 	.word	0x0000a0f0


	//   ....[5]....
        /*0d64*/ 	.word	0x0000a100


	//   ....[6]....
        /*0d68*/ 	.word	0x0000a190


	//   ....[7]....
        /*0d6c*/ 	.word	0x0000a1a0


	//   ....[8]....
        /*0d70*/ 	.word	0x0000a230


	//   ....[9]....
        /*0d74*/ 	.word	0x0000a240


	//----- nvinfo : EIATTR_EXIT_INSTR_OFFSETS
	.align		4
.L_1895:
        /*0d78*/ 	.byte	0x04, 0x1c
        /*0d7a*/ 	.short	(.L_1897 - .L_1896)


	//   ....[0]....
.L_1896:
        /*0d7c*/ 	.word	0x00000080


	//   ....[1]....
        /*0d80*/ 	.word	0x0000d0e0


	//----- nvinfo : EIATTR_MAX_THREADS
	.align		4
.L_1897:
        /*0d84*/ 	.byte	0x04, 0x05
        /*0d86*/ 	.short	(.L_1899 - .L_1898)
.L_1898:
        /*0d88*/ 	.word	0x000001e0
        /*0d8c*/ 	.word	0x00000001
        /*0d90*/ 	.word	0x00000001


	//----- nvinfo : EIATTR_CRS_STACK_SIZE
	.align		4
.L_1899:
        /*0d94*/ 	.byte	0x04, 0x1e
        /*0d96*/ 	.short	(.L_1901 - .L_1900)
.L_1900:
        /*0d98*/ 	.word	0x00000000


	//----- nvinfo : EIATTR_CBANK_PARAM_SIZE
	.align		4
.L_1901:
        /*0d9c*/ 	.byte	0x03, 0x19
        /*0d9e*/ 	.short	0x00a0


	//----- nvinfo : EIATTR_PARAM_CBANK
	.align		4
        /*0da0*/ 	.byte	0x04, 0x0a
        /*0da2*/ 	.short	(.L_1903 - .L_1902)
	.align		4
.L_1902:
        /*0da4*/ 	.word	index@(.nv.constant0._Z35group_norm_nhwc_fwd_one_pass_kernelI11Fp32IOFp16WLi512ELi120ELi480EEv26Group_norm_nhwc_fwd_params)
        /*0da8*/ 	.short	0x0210
        /*0daa*/ 	.short	0x00a0


	//----- nvinfo : EIATTR_SW_WAR
	.align		4
.L_1903:
        /*0dac*/ 	.byte	0x04, 0x36
        /*0dae*/ 	.short	(.L_1905 - .L_1904)
.L_1904:
        /*0db0*/ 	.word	0x00000008
.L_1905:


//--------------------- .nv.callgraph             --------------------------
	.section	.nv.callgraph,"",@"SHT_CUDA_CALLGRAPH"
	.align	4
	.sectionentsize	8
	.align		4
        /*0000*/ 	.word	0x00000000
	.align		4
        /*0004*/ 	.word	0xffffffff
	.align		4
        /*0008*/ 	.word	0x00000000
	.align		4
        /*000c*/ 	.word	0xfffffffe
	.align		4
        /*0010*/ 	.word	0x00000000
	.align		4
        /*0014*/ 	.word	0xfffffffd
	.align		4
        /*0018*/ 	.word	0x00000000
	.align		4
        /*001c*/ 	.word	0xfffffffc


//--------------------- .nv.constant4             --------------------------
	.section	.nv.constant4,"a",@progbits
	.align	8
	.align		8
.nv.constant4:
        /*0000*/ 	.dword	_ZN62_INTERNAL_0b1835b8_31_group_norm_nhwc_one_pass_120_cu_9d62f60b4cuda3std3__45__cpo5beginE
	.align		8
        /*0008*/ 	.dword	_ZN62_INTERNAL_0b1835b8_31_group_norm_nhwc_one_pass_120_cu_9d62f60b4cuda3std3__45__cpo3endE
	.align		8
        /*0010*/ 	.dword	_ZN62_INTERNAL_0b1835b8_31_group_norm_nhwc_one_pass_120_cu_9d62f60b4cuda3std3__45__cpo6cbeginE
	.align		8
        /*0018*/ 	.dword	_ZN62_INTERNAL_0b1835b8_31_group_norm_nhwc_one_pass_120_cu_9d62f60b4cuda3std3__45__cpo4cendE
	.align		8
        /*0020*/ 	.dword	_ZN62_INTERNAL_0b1835b8_31_group_norm_nhwc_one_pass_120_cu_9d62f60b4cuda3std3__45__cpo6rbeginE
	.align		8
        /*0028*/ 	.dword	_ZN62_INTERNAL_0b1835b8_31_group_norm_nhwc_one_pass_120_cu_9d62f60b4cuda3std3__45__cpo4rendE
	.align		8
        /*0030*/ 	.dword	_ZN62_INTERNAL_0b1835b8_31_group_norm_nhwc_one_pass_120_cu_9d62f60b4cuda3std3__45__cpo7crbeginE
	.align		8
        /*0038*/ 	.dword	_ZN62_INTERNAL_0b1835b8_31_group_norm_nhwc_one_pass_120_cu_9d62f60b4cuda3std3__45__cpo5crendE
	.align		8
        /*0040*/ 	.dword	_ZN62_INTERNAL_0b1835b8_31_group_norm_nhwc_one_pass_120_cu_9d62f60b4cuda3std3__464_GLOBAL__N__0b1835b8_31_group_norm_nhwc_one_pass_120_cu_9d62f60b6ignoreE
	.align		8
        /*0048*/ 	.dword	_ZN62_INTERNAL_0b1835b8_31_group_norm_nhwc_one_pass_120_cu_9d62f60b4cuda3std3__419piecewise_constructE
	.align		8
        /*0050*/ 	.dword	_ZN62_INTERNAL_0b1835b8_31_group_norm_nhwc_one_pass_120_cu_9d62f60b4cuda3std3__48in_placeE
	.align		8
        /*0058*/ 	.dword	_ZN62_INTERNAL_0b1835b8_31_group_norm_nhwc_one_pass_120_cu_9d62f60b4cuda3std3__420unreachable_sentinelE
	.align		8
        /*0060*/ 	.dword	_ZN62_INTERNAL_0b1835b8_31_group_norm_nhwc_one_pass_120_cu_9d62f60b4cuda3std3__47nulloptE
	.align		8
        /*0068*/ 	.dword	_ZN62_INTERNAL_0b1835b8_31_group_norm_nhwc_one_pass_120_cu_9d62f60b4cuda3std3__48unexpectE
	.align		8
        /*0070*/ 	.dword	_ZN62_INTERNAL_0b1835b8_31_group_norm_nhwc_one_pass_120_cu_9d62f60b4cuda3std6ranges3__45__cpo4swapE
	.align		8
        /*0078*/ 	.dword	_ZN62_INTERNAL_0b1835b8_31_group_norm_nhwc_one_pass_120_cu_9d62f60b4cuda3std6ranges3__45__cpo9iter_moveE
	.align		8
        /*0080*/ 	.dword	_ZN62_INTERNAL_0b1835b8_31_group_norm_nhwc_one_pass_120_cu_9d62f60b4cuda3std6ranges3__45__cpo5beginE
	.align		8
        /*0088*/ 	.dword	_ZN62_INTERNAL_0b1835b8_31_group_norm_nhwc_one_pass_120_cu_9d62f60b4cuda3std6ranges3__45__cpo3endE
	.align		8
        /*0090*/ 	.dword	_ZN62_INTERNAL_0b1835b8_31_group_norm_nhwc_one_pass_120_cu_9d62f60b4cuda3std6ranges3__45__cpo6cbeginE
	.align		8
        /*0098*/ 	.dword	_ZN62_INTERNAL_0b1835b8_31_group_norm_nhwc_one_pass_120_cu_9d62f60b4cuda3std6ranges3__45__cpo4cendE
	.align		8
        /*00a0*/ 	.dword	_ZN62_INTERNAL_0b1835b8_31_group_norm_nhwc_one_pass_120_cu_9d62f60b4cuda3std6ranges3__45__cpo7advanceE
	.align		8
        /*00a8*/ 	.dword	_ZN62_INTERNAL_0b1835b8_31_group_norm_nhwc_one_pass_120_cu_9d62f60b4cuda3std6ranges3__45__cpo9iter_swapE
	.align		8
        /*00b0*/ 	.dword	_ZN62_INTERNAL_0b1835b8_31_group_norm_nhwc_one_pass_120_cu_9d62f60b4cuda3std6ranges3__45__cpo4nextE
	.align		8
        /*00b8*/ 	.dword	_ZN62_INTERNAL_0b1835b8_31_group_norm_nhwc_one_pass_120_cu_9d62f60b4cuda3std6ranges3__45__cpo4prevE
	.align		8
        /*00c0*/ 	.dword	_ZN62_INTERNAL_0b1835b8_31_group_norm_nhwc_one_pass_120_cu_9d62f60b4cuda3std6ranges3__45__cpo4dataE
	.align		8
        /*00c8*/ 	.dword	_ZN62_INTERNAL_0b1835b8_31_group_norm_nhwc_one_pass_120_cu_9d62f60b4cuda3std6ranges3__45__cpo5cdataE
	.align		8
        /*00d0*/ 	.dword	_ZN62_INTERNAL_0b1835b8_31_group_norm_nhwc_one_pass_120_cu_9d62f60b4cuda3std6ranges3__45__cpo4sizeE
	.align		8
        /*00d8*/ 	.dword	_ZN62_INTERNAL_0b1835b8_31_group_norm_nhwc_one_pass_120_cu_9d62f60b4cuda3std6ranges3__45__cpo5ssizeE
	.align		8
        /*00e0*/ 	.dword	_ZN62_INTERNAL_0b1835b8_31_group_norm_nhwc_one_pass_120_cu_9d62f60b4cuda3std6ranges3__45__cpo8distanceE
	.align		8
        /*00e8*/ 	.dword	_ZN62_INTERNAL_0b1835b8_31_group_norm_nhwc_one_pass_120_cu_9d62f60b6thrust23THRUST_300001_SM_900_NS6system6detail10sequential3seqE
	.align		8
        /*00f0*/ 	.dword	_ZN62_INTERNAL_0b1835b8_31_group_norm_nhwc_one_pass_120_cu_9d62f60b6thrust23THRUST_300001_SM_900_NS12placeholders2_1E
	.align		8
        /*00f8*/ 	.dword	_ZN62_INTERNAL_0b1835b8_31_group_norm_nhwc_one_pass_120_cu_9d62f60b6thrust23THRUST_300001_SM_900_NS12placeholders2_2E
	.align		8
        /*0100*/ 	.dword	_ZN62_INTERNAL_0b1835b8_31_group_norm_nhwc_one_pass_120_cu_9d62f60b6thrust23THRUST_300001_SM_900_NS12placeholders2_3E
	.align		8
        /*0108*/ 	.dword	_ZN62_INTERNAL_0b1835b8_31_group_norm_nhwc_one_pass_120_cu_9d62f60b6thrust23THRUST_300001_SM_900_NS12placeholders2_4E
	.align		8
        /*0110*/ 	.dword	_ZN62_INTERNAL_0b1835b8_31_group_norm_nhwc_one_pass_120_cu_9d62f60b6thrust23THRUST_300001_SM_900_NS12placeholders2_5E
	.align		8
        /*0118*/ 	.dword	_ZN62_INTERNAL_0b1835b8_31_group_norm_nhwc_one_pass_120_cu_9d62f60b6thrust23THRUST_300001_SM_900_NS12placeholders2_6E
	.align		8
        /*0120*/ 	.dword	_ZN62_INTERNAL_0b1835b8_31_group_norm_nhwc_one_pass_120_cu_9d62f60b6thrust23THRUST_300001_SM_900_NS12placeholders2_7E
	.align		8
        /*0128*/ 	.dword	_ZN62_INTERNAL_0b1835b8_31_group_norm_nhwc_one_pass_120_cu_9d62f60b6thrust23THRUST_300001_SM_900_NS12placeholders2_8E
	.align		8
        /*0130*/ 	.dword	_ZN62_INTERNAL_0b1835b8_31_group_norm_nhwc_one_pass_120_cu_9d62f60b6thrust23THRUST_300001_SM_900_NS12placeholders2_9E
	.align		8
        /*0138*/ 	.dword	_ZN62_INTERNAL_0b1835b8_31_group_norm_nhwc_one_pass_120_cu_9d62f60b6thrust23THRUST_300001_SM_900_NS12placeholders3_10E


//--------------------- .text._ZN3cub17CUB_300001_SM_9006detail11EmptyKernelIvEEvv --------------------------
	.section	.text._ZN3cub17CUB_300001_SM_9006detail11EmptyKernelIvEEvv,"ax",@progbits
	.align	128
        .global         _ZN3cub17CUB_300001_SM_9006detail11EmptyKernelIvEEvv
        .type           _ZN3cub17CUB_300001_SM_9006detail11EmptyKernelIvEEvv,@function
        .size           _ZN3cub17CUB_300001_SM_9006detail11EmptyKernelIvEEvv,(.L_x_5593 - _ZN3cub17CUB_300001_SM_9006detail11EmptyKernelIvEEvv)
        .other          _ZN3cub17CUB_300001_SM_9006detail11EmptyKernelIvEEvv,@"STO_CUDA_ENTRY STV_DEFAULT"
_ZN3cub17CUB_300001_SM_9006detail11EmptyKernelIvEEvv:
.text._ZN3cub17CUB_300001_SM_9006detail11EmptyKernelIvEEvv:
[----:B------:R-:W-:Y:S01]  /*0000*/  LDC R1, c[0x0][0x28] ;  /* 0x00000a00ff017b82 */ /* 0x000fe20000000800 */
[----:B------:R-:W-:Y:S05]  /*0010*/  EXIT ;  /* 0x000000000000794d */ /* 0x000fea0003800000 */
.L_x_0:
[----:B------:R-:W-:-:S00]  /*0020*/  BRA `(.L_x_0) ;  /* 0xfffffffc00fc7947 */ /* 0x000fc0000383ffff */
[----:B------:R-:W-:-:S00]  /*0030*/  NOP ;  /* 0x0000000000007918 */ /* 0x000fc00000000000 */
        /* <DEDUP_REMOVED lines=12> */
.L_x_5593:


//--------------------- .text._Z35group_norm_nhwc_bwd_one_pass_kernelI11Bf16IOFp32WLi64ELi120ELi480EEv26Group_norm_nhwc_bwd_params --------------------------
	.section	.text._Z35group_norm_nhwc_bwd_one_pass_kernelI11Bf16IOFp32WLi64ELi120ELi480EEv26Group_norm_nhwc_bwd_params,"ax",@progbits
	.align	128
        .global         _Z35group_norm_nhwc_bwd_one_pass_kernelI11Bf16IOFp32WLi64ELi120ELi480EEv26Group_norm_nhwc_bwd_params
        .type           _Z35group_norm_nhwc_bwd_one_pass_kernelI11Bf16IOFp32WLi64ELi120ELi480EEv26Group_norm_nhwc_bwd_params,@function
        .size           _Z35group_norm_nhwc_bwd_one_pass_kernelI11Bf16IOFp32WLi64ELi120ELi480EEv26Group_norm_nhwc_bwd_params,(.L_x_5594 - _Z35group_norm_nhwc_bwd_one_pass_kernelI11Bf16IOFp32WLi64ELi120ELi480EEv26Group_norm_nhwc_bwd_params)
        .other          _Z35group_norm_nhwc_bwd_one_pass_kernelI11Bf16IOFp32WLi64ELi120ELi480EEv26Group_norm_nhwc_bwd_params,@"STO_CUDA_ENTRY STV_DEFAULT"
_Z35group_norm_nhwc_bwd_one_pass_kernelI11Bf16IOFp32WLi64ELi120ELi480EEv26Group_norm_nhwc_bwd_params:
.text._Z35group_norm_nhwc_bwd_one_pass_kernelI11Bf16IOFp32WLi64ELi120ELi480EEv26Group_norm_nhwc_bwd_params:
[----:B------:R-:W-:Y:S01]  /*0000*/  LDC R1, c[0x0][0x28] ;  /* 0x00000a00ff017b82 */ /* 0x000fe20000000800 */
[----:B------:R-:W0:Y:S01]  /*0010*/  S2R R12, SR_CTAID.Y ;  /* 0x00000000000c7919 */ /* 0x000e220000002600 */
[----:B------:R-:W-:Y:S01]  /*0020*/  ULDC UR4, c[0x0][0x2a0] ;  /* 0x0000a80000047ab9 */ /* 0x000fe20000000800 */
[----:B------:R-:W-:Y:S01]  /*0030*/  ULDC UR5, c[0x0][0x270] ;  /* 0x00009c0000057ab9 */ /* 0x000fe20000000800 */
[----:B------:R-:W-:Y:S01]  /*0040*/  ULDC.64 UR8, c[0x0][0x208] ;  /* 0x0000820000087ab9 */ /* 0x000fe20000000a00 */
[----:B------:R-:W-:Y:S01]  /*0050*/  UIMAD UR4, UR4, UR5, URZ ;  /* 0x00000005040472a4 */ /* 0x000fe2000f8e023f */
[----:B------:R-:W1:Y:S05]  /*0060*/  S2R R0, SR_TID.X ;  /* 0x0000000000007919 */ /* 0x000e6a0000002100 */
[----:B0-----:R-:W-:-:S13]  /*0070*/  ISETP.GE.AND P0, PT, R12, UR4, PT ;  /* 0x000000040c007c0c */ /* 0x001fda000bf06270 */
[----:B-1----:R-:W-:Y:S05]  /*0080*/  @P0 BRA `(.L_x_1) ;  /* 0x0000005c00000947 */ /* 0x002fea0003800000 */
[----:B------:R-:W0:Y:S01]  /*0090*/  LDC.64 R18, c[0x0][0x288] ;  /* 0x0000a200ff127b82 */ /* 0x000e220000000a00 */
[C---:B------:R-:W-:Y:S01]  /*00a0*/  IMAD.WIDE.U32 R2, R0.reuse, -0x77777777, RZ ;  /* 0x8888888900027825 */ /* 0x040fe200078e00ff */
[----:B------:R-:W-:Y:S01]  /*00b0*/  ULDC.64 UR10, c[0x0][0x290] ;  /* 0x0000a400000a7ab9 */ /* 0x000fe20000000a00 */
[----:B------:R-:W-:Y:S01]  /*00c0*/  ISETP.GE.U32.AND P1, PT, R0, 0x1e0, PT ;  /* 0x000001e00000780c */ /* 0x000fe20003f26070 */
[----:B------:R-:W-:Y:S01]  /*00d0*/  UMOV UR5, 0x400 ;  /* 0x0000040000057882 */ /* 0x000fe20000000000 */
[----:B------:R-:W-:Y:S02]  /*00e0*/  LOP3.LUT R58, R58, 0xfffffffd, RZ, 0xc0, !PT ;  /* 0xfffffffd3a3a7812 */ /* 0x000fe400078ec0ff */
[----:B------:R-:W-:Y:S01]  /*00f0*/  SHF.R.U32.HI R3, RZ, 0x5, R3 ;  /* 0x00000005ff037819 */ /* 0x000fe20000011603 */
[----:B------:R-:W1:Y:S04]  /*0100*/  S2UR UR7, SR_CTAID.X ;  /* 0x00000000000779c3 */ /* 0x000e680000002500 */
[----:B------:R-:W-:-:S04]  /*0110*/  IMAD R14, R3, -0x3c, R0 ;  /* 0xffffffc4030e7824 */ /* 0x000fc800078e0200 */
[----:B------:R-:W1:Y:S01]  /*0120*/  LDC R6, c[0x0][0x2ac] ;  /* 0x0000ab00ff067b82 */ /* 0x000e620000000800 */
[----:B------:R-:W-:Y:S01]  /*0130*/  SHF.L.U32 R14, R14, 0x1, RZ ;  /* 0x000000010e0e7819 */ /* 0x000fe200000006ff */
[----:B0-----:R-:W-:Y:S01]  /*0140*/  IMAD.WIDE.U32 R4, R18, 0x3, RZ ;  /* 0x0000000312047825 */ /* 0x001fe200078e00ff */
[----:B------:R-:W-:-:S05]  /*0150*/  LEA R11, R19, R19, 0x1 ;  /* 0x00000013130b7211 */ /* 0x000fca00078e08ff */
[----:B------:R-:W0:Y:S01]  /*0160*/  S2UR UR6, SR_CgaCtaId ;  /* 0x00000000000679c3 */ /* 0x000e220000008800 */
[----:B------:R-:W-:Y:S02]  /*0170*/  LEA.HI R18, P0, R19, R18, RZ, 0x1 ;  /* 0x0000001213127211 */ /* 0x000fe400078108ff */
[----:B------:R-:W-:Y:S02]  /*0180*/  IADD3 R11, R5, R11, RZ ;  /* 0x0000000b050b7210 */ /* 0x000fe40007ffe0ff */
[----:B------:R-:W-:Y:S02]  /*0190*/  SHF.R.S32.HI R5, RZ, 0x1f, R0 ;  /* 0x0000001fff057819 */ /* 0x000fe40000011400 */
[----:B------:R-:W-:Y:S02]  /*01a0*/  IADD3.X R23, RZ, R19, RZ, P0, !PT ;  /* 0x00000013ff177210 */ /* 0x000fe400007fe4ff */
[----:B------:R-:W-:Y:S02]  /*01b0*/  LEA.HI R10, R5, R0, RZ, 0x5 ;  /* 0x00000000050a7211 */ /* 0x000fe400078f28ff */
[----:B------:R-:W-:-:S02]  /*01c0*/  LEA.HI R21, P2, R11, R4, RZ, 0x1 ;  /* 0x000000040b157211 */ /* 0x000fc400078508ff */
[----:B------:R-:W-:Y:S01]  /*01d0*/  SHF.R.S64 R18, R18, 0x1, R23 ;  /* 0x0000000112127819 */ /* 0x000fe20000001017 */
[----:B-1----:R-:W-:Y:S01]  /*01e0*/  IMAD R2, R6, UR7, R3 ;  /* 0x0000000706027c24 */ /* 0x002fe2000f8e0203 */
[----:B------:R-:W-:Y:S01]  /*01f0*/  IADD3.X R56, RZ, R11, RZ, P2, !PT ;  /* 0x0000000bff387210 */ /* 0x000fe200017fe4ff */
[----:B------:R-:W1:Y:S01]  /*0200*/  S2R R3, SR_LANEID ;  /* 0x0000000000037919 */ /* 0x000e620000000000 */
[----:B------:R-:W-:Y:S02]  /*0210*/  SHF.R.S32.HI R16, RZ, 0x5, R10 ;  /* 0x00000005ff107819 */ /* 0x000fe4000001140a */
[C---:B------:R-:W-:Y:S02]  /*0220*/  ISETP.LT.U32.AND P0, PT, R2.reuse, UR10, PT ;  /* 0x0000000a02007c0c */ /* 0x040fe4000bf01070 */
[----:B------:R-:W-:Y:S02]  /*0230*/  SHF.R.S32.HI R5, RZ, 0x1f, R2 ;  /* 0x0000001fff057819 */ /* 0x000fe40000011402 */
[----:B------:R-:W-:Y:S01]  /*0240*/  IADD3 R4, R2, 0x8, RZ ;  /* 0x0000000802047810 */ /* 0x000fe20007ffe0ff */
[----:B0-----:R-:W-:Y:S01]  /*0250*/  ULEA UR5, UR6, UR5, 0x18 ;  /* 0x0000000506057291 */ /* 0x001fe2000f8ec03f */
[----:B------:R-:W-:-:S02]  /*0260*/  ISETP.LT.AND.EX P0, PT, R5, UR11, !P1, P0 ;  /* 0x0000000b05007c0c */ /* 0x000fc4000cf01300 */
[C---:B------:R-:W-:Y:S02]  /*0270*/  IADD3 R6, R2.reuse, 0x10, RZ ;  /* 0x0000001002067810 */ /* 0x040fe40007ffe0ff */
[C---:B------:R-:W-:Y:S02]  /*0280*/  IADD3 R7, R2.reuse, 0x18, RZ ;  /* 0x0000001802077810 */ /* 0x040fe40007ffe0ff */
[C---:B------:R-:W-:Y:S02]  /*0290*/  IADD3 R8, R2.reuse, 0x20, RZ ;  /* 0x0000002002087810 */ /* 0x040fe40007ffe0ff */
[----:B------:R-:W-:Y:S02]  /*02a0*/  IADD3 R9, R2, 0x28, RZ ;  /* 0x0000002802097810 */ /* 0x000fe40007ffe0ff */
[----:B------:R-:W-:Y:S02]  /*02b0*/  ISETP.LT.U32.AND P5, PT, R4, UR10, PT ;  /* 0x0000000a04007c0c */ /* 0x000fe4000bfa1070 */
[----:B------:R-:W-:-:S02]  /*02c0*/  ISETP.LT.U32.AND P4, PT, R6, UR10, PT ;  /* 0x0000000a06007c0c */ /* 0x000fc4000bf81070 */
[----:B------:R-:W-:Y:S02]  /*02d0*/  @P0 LOP3.LUT R58, R58, 0x2, RZ, 0xfc, !PT ;  /* 0x000000023a3a0812 */ /* 0x000fe400078efcff */
[----:B------:R-:W-:Y:S02]  /*02e0*/  ISETP.LT.U32.AND P3, PT, R7, UR10, PT ;  /* 0x0000000a07007c0c */ /* 0x000fe4000bf61070 */
[----:B------:R-:W-:Y:S02]  /*02f0*/  ISETP.LT.U32.AND P2, PT, R8, UR10, PT ;  /* 0x0000000a08007c0c */ /* 0x000fe4000bf41070 */
[----:B------:R-:W-:Y:S02]  /*0300*/  SHF.R.S32.HI R11, RZ, 0x1f, R4 ;  /* 0x0000001fff0b7819 */ /* 0x000fe40000011404 */
[----:B------:R-:W-:Y:S02]  /*0310*/  SHF.R.S32.HI R13, RZ, 0x1f, R6 ;  /* 0x0000001fff0d7819 */ /* 0x000fe40000011406 */
[----:B------:R-:W-:-:S02]  /*0320*/  SHF.R.S32.HI R15, RZ, 0x1f, R7 ;  /* 0x0000001fff0f7819 */ /* 0x000fc40000011407 */
[----:B------:R-:W-:Y:S02]  /*0330*/  SHF.R.S32.HI R17, RZ, 0x1f, R8 ;  /* 0x0000001fff117819 */ /* 0x000fe40000011408 */
[----:B------:R-:W-:Y:S02]  /*0340*/  SHF.R.S64 R21, R21, 0x1, R56 ;  /* 0x0000000115157819 */ /* 0x000fe40000001038 */
[----:B------:R-:W-:Y:S01]  /*0350*/  ISETP.LT.U32.AND P0, PT, R9, UR10, PT ;  /* 0x0000000a09007c0c */ /* 0x000fe2000bf01070 */
[----:B------:R-:W-:Y:S01]  /*0360*/  ULDC.U8 UR10, c[0x0][0x2a4] ;  /* 0x0000a900000a7ab9 */ /* 0x000fe20000000000 */
[----:B------:R-:W-:Y:S02]  /*0370*/  SHF.R.S32.HI R19, RZ, 0x1f, R9 ;  /* 0x0000001fff137819 */ /* 0x000fe40000011409 */
[----:B------:R-:W-:Y:S02]  /*0380*/  SHF.R.S32.HI R23, RZ, 0x1, R23 ;  /* 0x00000001ff177819 */ /* 0x000fe40000011417 */
[----:B------:R-:W-:-:S02]  /*0390*/  IADD3 R20, R2, 0x30, RZ ;  /* 0x0000003002147810 */ /* 0x000fc40007ffe0ff */
[----:B------:R-:W-:Y:S02]  /*03a0*/  SHF.R.S32.HI R56, RZ, 0x1, R56 ;  /* 0x00000001ff387819 */ /* 0x000fe40000011438 */
[----:B------:R-:W-:Y:S01]  /*03b0*/  MOV R10, R12 ;  /* 0x0000000c000a7202 */ /* 0x000fe20000000f00 */
[----:B------:R-:W-:Y:S01]  /*03c0*/  HFMA2.MMA R12, -RZ, RZ, 0, 0 ;  /* 0x00000000ff0c7435 */ /* 0x000fe200000001ff */
[----:B------:R-:W-:Y:S02]  /*03d0*/  ISETP.LT.AND.EX P5, PT, R11, UR11, !P1, P5 ;  /* 0x0000000b0b007c0c */ /* 0x000fe4000cfa1350 */
[----:B------:R-:W-:Y:S02]  /*03e0*/  ISETP.LT.AND.EX P4, PT, R13, UR11, !P1, P4 ;  /* 0x0000000b0d007c0c */ /* 0x000fe4000cf81340 */
[----:B------:R-:W-:Y:S02]  /*03f0*/  ISETP.LT.AND.EX P3, PT, R15, UR11, !P1, P3 ;  /* 0x0000000b0f007c0c */ /* 0x000fe4000cf61330 */
[----:B------:R-:W-:-:S02]  /*0400*/  ISETP.LT.AND.EX P2, PT, R17, UR11, !P1, P2 ;  /* 0x0000000b11007c0c */ /* 0x000fc4000cf41320 */
[----:B------:R-:W-:Y:S02]  /*0410*/  ISETP.LT.AND.EX P1, PT, R19, UR11, !P1, P0 ;  /* 0x0000000b13007c0c */ /* 0x000fe4000cf21300 */
[----:B------:R-:W-:Y:S02]  /*0420*/  LEA R16, R16, UR5, 0x3 ;  /* 0x0000000510107c11 */ /* 0x000fe4000f8e18ff */
[----:B------:R-:W-:Y:S02]  /*0430*/  IADD3 R22, R2, 0x38, RZ ;  /* 0x0000003802167810 */ /* 0x000fe40007ffe0ff */
[----:B------:R-:W-:Y:S02]  /*0440*/  SHF.L.U64.HI R23, R18, 0x2, R23 ;  /* 0x0000000212177819 */ /* 0x000fe40000010217 */
[----:B------:R-:W-:Y:S02]  /*0450*/  SHF.R.S32.HI R57, RZ, 0x1f, R20 ;  /* 0x0000001fff397819 */ /* 0x000fe40000011414 */
[----:B-1----:R-:W-:-:S07]  /*0460*/  SHF.L.U64.HI R56, R21, 0x2, R56 ;  /* 0x0000000215387819 */ /* 0x002fce0000010238 */
.L_x_52:
[----:B------:R-:W0:Y:S01]  /*0470*/  LDC R31, c[0x0][0x2a0] ;  /* 0x0000a800ff1f7b82 */ /* 0x000e220000000800 */
[----:B------:R-:W-:Y:S01]  /*0480*/  LOP3.LUT P6, RZ, R58, 0x2, RZ, 0xc0, !PT ;  /* 0x000000023aff7812 */ /* 0x000fe200078cc0ff */
[----:B------:R-:W-:-:S06]  /*0490*/  ULDC.64 UR12, c[0x0][0x298] ;  /* 0x0000a600000c7ab9 */ /* 0x000fcc0000000a00 */
[----:B------:R-:W1:Y:S08]  /*04a0*/  @P5 LDC.64 R34, c[0x0][0x288] ;  /* 0x0000a200ff225b82 */ /* 0x000e700000000a00 */
[----:B------:R-:W2:Y:S01]  /*04b0*/  @P6 LDC.64 R32, c[0x0][0x288] ;  /* 0x0000a200ff206b82 */ /* 0x000ea20000000a00 */
[----:B0-----:R-:W-:-:S07]  /*04c0*/  IABS R29, R31 ;  /* 0x0000001f001d7213 */ /* 0x001fce0000000000 */
[----:B------:R-:W0:Y:S01]  /*04d0*/  @P6 LDC.64 R46, c[0x0][0x230] ;  /* 0x00008c00ff2e6b82 */ /* 0x000e220000000a00 */
[----:B------:R-:W3:Y:S07]  /*04e0*/  I2F.RP R26, R29 ;  /* 0x0000001d001a7306 */ /* 0x000eee0000209400 */
[----:B------:R-:W4:Y:S08]  /*04f0*/  @P4 LDC.64 R44, c[0x0][0x288] ;  /* 0x0000a200ff2c4b82 */ /* 0x000f300000000a00 */
[----:B------:R-:W4:Y:S01]  /*0500*/  @P5 LDC.64 R40, c[0x0][0x230] ;  /* 0x00008c00ff285b82 */ /* 0x000f220000000a00 */
[----:B---3--:R-:W3:Y:S07]  /*0510*/  MUFU.RCP R26, R26 ;  /* 0x0000001a001a7308 */ /* 0x008eee0000001000 */
[----:B------:R-:W4:Y:S08]  /*0520*/  @P5 LDC.64 R38, c[0x0][0x228] ;  /* 0x00008a00ff265b82 */ /* 0x000f300000000a00 */
[----:B------:R-:W4:Y:S01]  /*0530*/  @P4 LDC.64 R36, c[0x0][0x230] ;  /* 0x00008c00ff244b82 */ /* 0x000f220000000a00 */
[----:B---3--:R-:W-:-:S04]  /*0540*/  IADD3 R24, R26, 0xffffffe, RZ ;  /* 0x0ffffffe1a187810 */ /* 0x008fc80007ffe0ff */
[----:B------:R3:W1:Y:S03]  /*0550*/  F2I.FTZ.U32.TRUNC.NTZ R25, R24 ;  /* 0x0000001800197305 */ /* 0x000666000021f000 */
[----:B------:R-:W4:Y:S01]  /*0560*/  LDC R65, c[0x0][0x2ac] ;  /* 0x0000ab00ff417b82 */ /* 0x000f220000000800 */
[----:B---3--:R-:W-:-:S07]  /*0570*/  MOV R24, RZ ;  /* 0x000000ff00187202 */ /* 0x008fce0000000f00 */
[----:B------:R-:W3:Y:S01]  /*0580*/  LDC.64 R68, c[0x0][0x248] ;  /* 0x00009200ff447b82 */ /* 0x000ee20000000a00 */
[----:B-1----:R-:W-:-:S05]  /*0590*/  IADD3 R28, RZ, -R25, RZ ;  /* 0x80000019ff1c7210 */ /* 0x002fca0007ffe0ff */
[----:B------:R-:W-:Y:S01]  /*05a0*/  IMAD R27, R28, R29, RZ ;  /* 0x0000001d1c1b7224 */ /* 0x000fe200078e02ff */
[----:B------:R-:W-:-:S03]  /*05b0*/  IABS R28, R10 ;  /* 0x0000000a001c7213 */ /* 0x000fc60000000000 */
[----:B------:R-:W-:Y:S01]  /*05c0*/  IMAD.HI.U32 R25, R25, R27, R24 ;  /* 0x0000001b19197227 */ /* 0x000fe200078e0018 */
[----:B------:R-:W-:-:S05]  /*05d0*/  LOP3.LUT R24, R10, R31, RZ, 0x3c, !PT ;  /* 0x0000001f0a187212 */ /* 0x000fca00078e3cff */
[----:B------:R-:W-:-:S05]  /*05e0*/  IMAD.HI.U32 R25, R25, R28, RZ ;  /* 0x0000001c19197227 */ /* 0x000fca00078e00ff */
[----:B------:R-:W-:-:S05]  /*05f0*/  IADD3 R26, -R25, RZ, RZ ;  /* 0x000000ff191a7210 */ /* 0x000fca0007ffe1ff */
[----:B------:R-:W-:-:S05]  /*0600*/  IMAD R26, R29, R26, R28 ;  /* 0x0000001a1d1a7224 */ /* 0x000fca00078e021c */
[----:B------:R-:W-:-:S13]  /*0610*/  ISETP.GT.U32.AND P0, PT, R29, R26, PT ;  /* 0x0000001a1d00720c */ /* 0x000fda0003f04070 */
[-C--:B------:R-:W-:Y:S02]  /*0620*/  @!P0 IADD3 R26, R26, -R29.reuse, RZ ;  /* 0x8000001d1a1a8210 */ /* 0x080fe40007ffe0ff */
[----:B------:R-:W-:Y:S02]  /*0630*/  @!P0 IADD3 R25, R25, 0x1, RZ ;  /* 0x0000000119198810 */ /* 0x000fe40007ffe0ff */
[----:B------:R-:W-:Y:S02]  /*0640*/  ISETP.GT.U32.AND P0, PT, R29, R26, PT ;  /* 0x0000001a1d00720c */ /* 0x000fe40003f04070 */
[----:B------:R-:W-:-:S04]  /*0650*/  IADD3 R27, R26, -R29, RZ ;  /* 0x8000001d1a1b7210 */ /* 0x000fc80007ffe0ff */
[----:B------:R-:W-:Y:S02]  /*0660*/  SEL R27, R27, R26, !P0 ;  /* 0x0000001a1b1b7207 */ /* 0x000fe40004000000 */
[----:B------:R-:W-:Y:S02]  /*0670*/  ISETP.GE.U32.AND P0, PT, R26, R29, PT ;  /* 0x0000001d1a00720c */ /* 0x000fe40003f06070 */
[----:B------:R-:W-:-:S11]  /*0680*/  SHF.R.S32.HI R26, RZ, 0x1f, R14 ;  /* 0x0000001fff1a7819 */ /* 0x000fd6000001140e */
[----:B------:R-:W-:Y:S02]  /*0690*/  @P0 IADD3 R25, R25, 0x1, RZ ;  /* 0x0000000119190810 */ /* 0x000fe40007ffe0ff */
[----:B------:R-:W-:-:S13]  /*06a0*/  ISETP.GE.AND P0, PT, R10, RZ, PT ;  /* 0x000000ff0a00720c */ /* 0x000fda0003f06270 */
[----:B------:R-:W-:Y:S02]  /*06b0*/  @!P0 IADD3 R27, -R27, RZ, RZ ;  /* 0x000000ff1b1b8210 */ /* 0x000fe40007ffe1ff */
[----:B------:R-:W-:Y:S02]  /*06c0*/  ISETP.GE.AND P0, PT, R24, RZ, PT ;  /* 0x000000ff1800720c */ /* 0x000fe40003f06270 */
[----:B------:R-:W-:-:S11]  /*06d0*/  LOP3.LUT R24, RZ, R31, RZ, 0x33, !PT ;  /* 0x0000001fff187212 */ /* 0x000fd600078e33ff */
[----:B------:R-:W-:Y:S02]  /*06e0*/  @!P0 IADD3 R25, -R25, RZ, RZ ;  /* 0x000000ff19198210 */ /* 0x000fe40007ffe1ff */
[----:B------:R-:W-:Y:S02]  /*06f0*/  ISETP.NE.AND P0, PT, R31, RZ, PT ;  /* 0x000000ff1f00720c */ /* 0x000fe40003f05270 */
[----:B------:R-:W1:Y:S02]  /*0700*/  @P6 LDC.64 R30, c[0x0][0x228] ;  /* 0x00008a00ff1e6b82 */ /* 0x000e640000000a00 */
[C---:B------:R-:W-:Y:S02]  /*0710*/  SEL R29, R24.reuse, R27, !P0 ;  /* 0x0000001b181d7207 */ /* 0x040fe40004000000 */
[----:B------:R-:W-:-:S03]  /*0720*/  SEL R25, R24, R25, !P0 ;  /* 0x0000001918197207 */ /* 0x000fc60004000000 */
[----:B------:R-:W-:Y:S01]  /*0730*/  IMAD R55, R29, 0x78, RZ ;  /* 0x000000781d377824 */ /* 0x000fe200078e02ff */
[----:B------:R-:W-:-:S04]  /*0740*/  SHF.R.S32.HI R24, RZ, 0x1f, R25 ;  /* 0x0000001fff187819 */ /* 0x000fc80000011419 */
[----:B------:R-:W-:Y:S01]  /*0750*/  IADD3 R86, P0, R14, R55, RZ ;  /* 0x000000370e567210 */ /* 0x000fe20007f1e0ff */
[----:B------:R-:W-:-:S03]  /*0760*/  IMAD R24, R24, UR12, RZ ;  /* 0x0000000c18187c24 */ /* 0x000fc6000f8e02ff */
[----:B------:R-:W-:Y:S01]  /*0770*/  LEA.HI.X.SX32 R87, R55, R26, 0x1, P0 ;  /* 0x0000001a37577211 */ /* 0x000fe200000f0eff */
[----:B------:R-:W-:Y:S02]  /*0780*/  IMAD R89, R25, UR13, R24 ;  /* 0x0000000d19597c24 */ /* 0x000fe4000f8e0218 */
[----:B--2---:R-:W-:Y:S02]  /*0790*/  @P6 IMAD R24, R5, R32, RZ ;  /* 0x0000002005186224 */ /* 0x004fe400078e02ff */
[----:B------:R-:W-:Y:S01]  /*07a0*/  IMAD.WIDE.U32 R86, R25, UR12, R86 ;  /* 0x0000000c19567c25 */ /* 0x000fe2000f8e0056 */
[----:B------:R-:W-:-:S03]  /*07b0*/  ULDC.64 UR12, c[0x0][0x290] ;  /* 0x0000a400000c7ab9 */ /* 0x000fc60000000a00 */
[C---:B------:R-:W-:Y:S01]  /*07c0*/  @P6 IMAD R27, R2.reuse, R33, R24 ;  /* 0x00000021021b6224 */ /* 0x040fe200078e0218 */
[----:B------:R-:W-:Y:S02]  /*07d0*/  IADD3 R89, R87, R89, RZ ;  /* 0x0000005957597210 */ /* 0x000fe40007ffe0ff */
[-C--:B------:R-:W-:Y:S02]  /*07e0*/  @P6 MOV R88, R86.reuse ;  /* 0x0000005600586202 */ /* 0x080fe40000000f00 */
[----:B------:R-:W-:Y:S02]  /*07f0*/  @P3 MOV R50, R86 ;  /* 0x0000005600323202 */ /* 0x000fe40000000f00 */
[-C--:B------:R-:W-:Y:S01]  /*0800*/  @P3 MOV R51, R89.reuse ;  /* 0x0000005900333202 */ /* 0x080fe20000000f00 */
[----:B------:R-:W-:Y:S01]  /*0810*/  @P6 IMAD.WIDE.U32 R24, R2, R32, R88 ;  /* 0x0000002002186225 */ /* 0x000fe200078e0058 */
[----:B------:R-:W-:Y:S01]  /*0820*/  @P2 MOV R60, R86 ;  /* 0x00000056003c2202 */ /* 0x000fe20000000f00 */
[----:B------:R-:W2:Y:S01]  /*0830*/  @P4 LDC.64 R32, c[0x0][0x228] ;  /* 0x00008a00ff204b82 */ /* 0x000ea20000000a00 */
[----:B------:R-:W-:-:S02]  /*0840*/  @P2 MOV R61, R89 ;  /* 0x00000059003d2202 */ /* 0x000fc40000000f00 */
[----:B------:R-:W-:Y:S01]  /*0850*/  @P6 IADD3 R25, R25, R27, RZ ;  /* 0x0000001b19196210 */ /* 0x000fe20007ffe0ff */
[----:B------:R-:W-:Y:S01]  /*0860*/  @P5 IMAD R27, R11, R34, RZ ;  /* 0x000000220b1b5224 */ /* 0x000fe200078e02ff */
[C---:B------:R-:W-:Y:S02]  /*0870*/  @P6 SHF.L.U32 R43, R24.reuse, 0x1, RZ ;  /* 0x00000001182b6819 */ /* 0x040fe400000006ff */
[----:B------:R-:W-:Y:S01]  /*0880*/  @P6 SHF.L.U64.HI R26, R24, 0x1, R25 ;  /* 0x00000001181a6819 */ /* 0x000fe20000010219 */
[C---:B------:R-:W-:Y:S01]  /*0890*/  @P5 IMAD R27, R4.reuse, R35, R27 ;  /* 0x00000023041b5224 */ /* 0x040fe200078e021b */
[----:B------:R-:W-:Y:S02]  /*08a0*/  @P5 MOV R24, R86 ;  /* 0x0000005600185202 */ /* 0x000fe40000000f00 */
[----:B------:R-:W-:Y:S02]  /*08b0*/  @P5 MOV R25, R89 ;  /* 0x0000005900195202 */ /* 0x000fe40000000f00 */
[----:B0-----:R-:W-:Y:S01]  /*08c0*/  @P6 IADD3 R46, P0, R43, R46, RZ ;  /* 0x0000002e2b2e6210 */ /* 0x001fe20007f1e0ff */
[----:B------:R-:W-:-:S03]  /*08d0*/  @P5 IMAD.WIDE.U32 R24, R4, R34, R24 ;  /* 0x0000002204185225 */ /* 0x000fc600078e0018 */
[----:B------:R-:W-:Y:S01]  /*08e0*/  @P6 IADD3.X R47, R26, R47, RZ, P0, !PT ;  /* 0x0000002f1a2f6210 */ /* 0x000fe200007fe4ff */
[----:B------:R-:W0:Y:S01]  /*08f0*/  @P3 LDC.64 R34, c[0x0][0x288] ;  /* 0x0000a200ff223b82 */ /* 0x000e220000000a00 */
[----:B-1----:R-:W-:Y:S01]  /*0900*/  @P6 IADD3 R42, P0, R43, R30, RZ ;  /* 0x0000001e2b2a6210 */ /* 0x002fe20007f1e0ff */
[----:B----4-:R-:W-:Y:S01]  /*0910*/  @P4 IMAD R30, R13, R44, RZ ;  /* 0x0000002c0d1e4224 */ /* 0x010fe200078e02ff */
[----:B------:R-:W-:Y:S02]  /*0920*/  @P5 IADD3 R27, R25, R27, RZ ;  /* 0x0000001b191b5210 */ /* 0x000fe40007ffe0ff */
[----:B------:R-:W-:Y:S01]  /*0930*/  @P5 SHF.L.U32 R25, R24, 0x1, RZ ;  /* 0x0000000118195819 */ /* 0x000fe200000006ff */
[----:B------:R-:W-:Y:S01]  /*0940*/  @P4 IMAD R45, R6, R45, R30 ;  /* 0x0000002d062d4224 */ /* 0x000fe200078e021e */
[----:B------:R-:W-:Y:S02]  /*0950*/  @P6 IADD3.X R43, R26, R31, RZ, P0, !PT ;  /* 0x0000001f1a2b6210 */ /* 0x000fe400007fe4ff */
[----:B------:R-:W-:Y:S01]  /*0960*/  @P5 SHF.L.U64.HI R28, R24, 0x1, R27 ;  /* 0x00000001181c5819 */ /* 0x000fe2000001021b */
[----:B------:R-:W1:Y:S01]  /*0970*/  @P2 LDC.64 R30, c[0x0][0x288] ;  /* 0x0000a200ff1e2b82 */ /* 0x000e620000000a00 */
[----:B------:R-:W-:-:S02]  /*0980*/  @P4 MOV R26, R86 ;  /* 0x00000056001a4202 */ /* 0x000fc40000000f00 */
[----:B------:R-:W-:Y:S02]  /*0990*/  @P4 MOV R27, R89 ;  /* 0x00000059001b4202 */ /* 0x000fe40000000f00 */
[----:B------:R-:W-:Y:S01]  /*09a0*/  @P5 IADD3 R40, P0, R25, R40, RZ ;  /* 0x0000002819285210 */ /* 0x000fe20007f1e0ff */
[----:B------:R-:W-:-:S03]  /*09b0*/  @P4 IMAD.WIDE.U32 R26, R6, R44, R26 ;  /* 0x0000002c061a4225 */ /* 0x000fc600078e001a */
[----:B------:R-:W-:Y:S02]  /*09c0*/  @P5 IADD3.X R41, R28, R41, RZ, P0, !PT ;  /* 0x000000291c295210 */ /* 0x000fe400007fe4ff */
[----:B------:R-:W-:Y:S02]  /*09d0*/  @P5 IADD3 R38, P0, R25, R38, RZ ;  /* 0x0000002619265210 */ /* 0x000fe40007f1e0ff */
[----:B------:R-:W4:Y:S01]  /*09e0*/  @P3 LDC.64 R24, c[0x0][0x230] ;  /* 0x00008c00ff183b82 */ /* 0x000f220000000a00 */
[----:B------:R-:W-:Y:S01]  /*09f0*/  @P4 IADD3 R27, R27, R45, RZ ;  /* 0x0000002d1b1b4210 */ /* 0x000fe20007ffe0ff */
[-C--:B0-----:R-:W-:Y:S01]  /*0a00*/  @P3 IMAD R48, R15, R34.reuse, RZ ;  /* 0x000000220f303224 */ /* 0x081fe200078e02ff */
[----:B------:R-:W-:Y:S01]  /*0a10*/  @P4 SHF.L.U32 R49, R26, 0x1, RZ ;  /* 0x000000011a314819 */ /* 0x000fe200000006ff */
[----:B------:R-:W-:Y:S01]  /*0a20*/  @P3 IMAD.WIDE.U32 R50, R7, R34, R50 ;  /* 0x0000002207323225 */ /* 0x000fe200078e0032 */
[----:B------:R-:W-:Y:S02]  /*0a30*/  @P5 IADD3.X R39, R28, R39, RZ, P0, !PT ;  /* 0x000000271c275210 */ /* 0x000fe400007fe4ff */
[----:B------:R-:W-:Y:S01]  /*0a40*/  @P4 SHF.L.U64.HI R28, R26, 0x1, R27 ;  /* 0x000000011a1c4819 */ /* 0x000fe2000001021b */
[----:B------:R-:W0:Y:S01]  /*0a50*/  @P3 LDC.64 R44, c[0x0][0x228] ;  /* 0x00008a00ff2c3b82 */ /* 0x000e220000000a00 */
[----:B------:R-:W-:-:S02]  /*0a60*/  @P4 IADD3 R36, P0, R49, R36, RZ ;  /* 0x0000002431244210 */ /* 0x000fc40007f1e0ff */
[----:B------:R-:W-:Y:S01]  /*0a70*/  @P3 SHF.L.U32 R53, R50, 0x1, RZ ;  /* 0x0000000132353819 */ /* 0x000fe200000006ff */
[-C--:B-1----:R-:W-:Y:S01]  /*0a80*/  @P2 IMAD R52, R17, R30.reuse, RZ ;  /* 0x0000001e11342224 */ /* 0x082fe200078e02ff */
[----:B------:R-:W-:Y:S01]  /*0a90*/  @P4 IADD3.X R37, R28, R37, RZ, P0, !PT ;  /* 0x000000251c254210 */ /* 0x000fe200007fe4ff */
[----:B------:R-:W-:Y:S01]  /*0aa0*/  @P2 IMAD.WIDE.U32 R60, R8, R30, R60 ;  /* 0x0000001e083c2225 */ /* 0x000fe200078e003c */
[----:B--2---:R-:W-:Y:S01]  /*0ab0*/  @P4 IADD3 R32, P0, R49, R32, RZ ;  /* 0x0000002031204210 */ /* 0x004fe20007f1e0ff */
[----:B------:R-:W1:Y:S02]  /*0ac0*/  @P1 LDC.64 R26, c[0x0][0x288] ;  /* 0x0000a200ff1a1b82 */ /* 0x000e640000000a00 */
[----:B------:R-:W-:Y:S01]  /*0ad0*/  @P3 IMAD R49, R7, R35, R48 ;  /* 0x0000002307313224 */ /* 0x000fe200078e0230 */
[----:B------:R-:W-:Y:S01]  /*0ae0*/  @P4 IADD3.X R33, R28, R33, RZ, P0, !PT ;  /* 0x000000211c214210 */ /* 0x000fe200007fe4ff */
[----:B------:R-:W-:Y:S01]  /*0af0*/  @P2 IMAD R31, R8, R31, R52 ;  /* 0x0000001f081f2224 */ /* 0x000fe200078e0234 */
[----:B------:R-:W-:-:S02]  /*0b00*/  @P2 SHF.L.U32 R59, R60, 0x1, RZ ;  /* 0x000000013c3b2819 */ /* 0x000fc400000006ff */
[----:B------:R-:W-:Y:S01]  /*0b10*/  @P3 IADD3 R51, R51, R49, RZ ;  /* 0x0000003133333210 */ /* 0x000fe20007ffe0ff */
[----:B------:R-:W2:Y:S01]  /*0b20*/  @P2 LDC.64 R34, c[0x0][0x230] ;  /* 0x00008c00ff222b82 */ /* 0x000ea20000000a00 */
[----:B----4-:R-:W-:Y:S02]  /*0b30*/  @P3 IADD3 R24, P0, R53, R24, RZ ;  /* 0x0000001835183210 */ /* 0x010fe40007f1e0ff */
[----:B------:R-:W-:Y:S02]  /*0b40*/  @P3 SHF.L.U64.HI R28, R50, 0x1, R51 ;  /* 0x00000001321c3819 */ /* 0x000fe40000010233 */
[----:B------:R-:W-:Y:S02]  /*0b50*/  @P2 IADD3 R61, R61, R31, RZ ;  /* 0x0000001f3d3d2210 */ /* 0x000fe40007ffe0ff */
[----:B------:R-:W-:Y:S01]  /*0b60*/  @P3 IADD3.X R25, R28, R25, RZ, P0, !PT ;  /* 0x000000191c193210 */ /* 0x000fe200007fe4ff */
[----:B------:R-:W4:Y:S01]  /*0b70*/  @P2 LDC.64 R48, c[0x0][0x228] ;  /* 0x00008a00ff302b82 */ /* 0x000f220000000a00 */
[----:B0-----:R-:W-:-:S04]  /*0b80*/  @P3 IADD3 R30, P0, R53, R44, RZ ;  /* 0x0000002c351e3210 */ /* 0x001fc80007f1e0ff */
[----:B------:R-:W-:Y:S02]  /*0b90*/  @P3 IADD3.X R31, R28, R45, RZ, P0, !PT ;  /* 0x0000002d1c1f3210 */ /* 0x000fe400007fe4ff */
[----:B------:R-:W-:Y:S01]  /*0ba0*/  @P2 SHF.L.U64.HI R28, R60, 0x1, R61 ;  /* 0x000000013c1c2819 */ /* 0x000fe2000001023d */
[----:B------:R-:W0:Y:S01]  /*0bb0*/  @P1 LDC.64 R50, c[0x0][0x230] ;  /* 0x00008c00ff321b82 */ /* 0x000e220000000a00 */
[----:B-1----:R-:W-:Y:S01]  /*0bc0*/  @P1 IMAD R44, R19, R26, RZ ;  /* 0x0000001a132c1224 */ /* 0x002fe200078e02ff */
[----:B------:R-:W-:Y:S02]  /*0bd0*/  @P1 MOV R60, R86 ;  /* 0x00000056003c1202 */ /* 0x000fe40000000f00 */
[----:B------:R-:W-:Y:S01]  /*0be0*/  @P1 MOV R61, R89 ;  /* 0x00000059003d1202 */ /* 0x000fe20000000f00 */
[----:B------:R-:W-:Y:S02]  /*0bf0*/  @P1 IMAD R63, R9, R27, R44 ;  /* 0x0000001b093f1224 */ /* 0x000fe400078e022c */
[----:B------:R-:W-:Y:S01]  /*0c00*/  IMAD.WIDE.U32 R44, R0, -0x77777777, RZ ;  /* 0x88888889002c7825 */ /* 0x000fe200078e00ff */
[----:B------:R-:W1:Y:S01]  /*0c10*/  @P1 LDC.64 R52, c[0x0][0x228] ;  /* 0x00008a00ff341b82 */ /* 0x000e620000000a00 */
[----:B--2---:R-:W-:-:S02]  /*0c20*/  @P2 IADD3 R34, P0, R59, R34, RZ ;  /* 0x000000223b222210 */ /* 0x004fc40007f1e0ff */
[----:B------:R-:W-:Y:S01]  /*0c30*/  @P1 IMAD.WIDE.U32 R26, R9, R26, R60 ;  /* 0x0000001a091a1225 */ /* 0x000fe200078e003c */
[----:B------:R-:W-:Y:S02]  /*0c40*/  SHF.R.U32.HI R44, RZ, 0x5, R45 ;  /* 0x00000005ff2c7819 */ /* 0x000fe4000001162d */
[----:B------:R-:W-:Y:S02]  /*0c50*/  @P2 IADD3.X R35, R28, R35, RZ, P0, !PT ;  /* 0x000000231c232210 */ /* 0x000fe400007fe4ff */
[----:B----4-:R-:W-:Y:S02]  /*0c60*/  @P2 IADD3 R48, P0, R59, R48, RZ ;  /* 0x000000303b302210 */ /* 0x010fe40007f1e0ff */
[----:B------:R-:W-:Y:S02]  /*0c70*/  @P1 IADD3 R27, R27, R63, RZ ;  /* 0x0000003f1b1b1210 */ /* 0x000fe40007ffe0ff */
[----:B------:R-:W-:Y:S02]  /*0c80*/  @P1 SHF.L.U32 R45, R26, 0x1, RZ ;  /* 0x000000011a2d1819 */ /* 0x000fe400000006ff */
[----:B------:R-:W-:-:S02]  /*0c90*/  @P2 IADD3.X R49, R28, R49, RZ, P0, !PT ;  /* 0x000000311c312210 */ /* 0x000fc400007fe4ff */
[----:B------:R-:W-:Y:S01]  /*0ca0*/  @P1 SHF.L.U64.HI R54, R26, 0x1, R27 ;  /* 0x000000011a361819 */ /* 0x000fe2000001021b */
[----:B------:R-:W-:Y:S01]  /*0cb0*/  IMAD R27, R65, UR7, R44 ;  /* 0x00000007411b7c24 */ /* 0x000fe2000f8e022c */
[C---:B0-----:R-:W-:Y:S02]  /*0cc0*/  @P1 IADD3 R50, P0, R45.reuse, R50, RZ ;  /* 0x000000322d321210 */ /* 0x041fe40007f1e0ff */
[----:B------:R-:W-:Y:S02]  /*0cd0*/  MOV R59, RZ ;  /* 0x000000ff003b7202 */ /* 0x000fe40000000f00 */
[----:B------:R-:W-:Y:S02]  /*0ce0*/  @P1 IADD3.X R51, R54, R51, RZ, P0, !PT ;  /* 0x0000003336331210 */ /* 0x000fe400007fe4ff */
[----:B-1----:R-:W-:Y:S02]  /*0cf0*/  @P1 IADD3 R26, P0, R45, R52, RZ ;  /* 0x000000342d1a1210 */ /* 0x002fe40007f1e0ff */
[----:B------:R-:W-:-:S02]  /*0d00*/  IADD3 R28, R27, 0x30, RZ ;  /* 0x000000301b1c7810 */ /* 0x000fc40007ffe0ff */
[----:B------:R-:W-:Y:S02]  /*0d10*/  @P1 IADD3.X R27, R54, R53, RZ, P0, !PT ;  /* 0x00000035361b1210 */ /* 0x000fe400007fe4ff */
[----:B------:R-:W-:Y:S02]  /*0d20*/  ISETP.GE.U32.AND P0, PT, R28, UR12, PT ;  /* 0x0000000c1c007c0c */ /* 0x000fe4000bf06070 */
[----:B------:R-:W-:-:S04]  /*0d30*/  SHF.R.S32.HI R28, RZ, 0x1f, R28 ;  /* 0x0000001fff1c7819 */ /* 0x000fc8000001141c */
[----:B------:R-:W-:-:S04]  /*0d40*/  ISETP.GE.AND.EX P0, PT, R28, UR13, PT, P0 ;  /* 0x0000000d1c007c0c */ /* 0x000fc8000bf06300 */
[----:B------:R-:W-:-:S13]  /*0d50*/  ISETP.LT.U32.AND P0, PT, R0, 0x1e0, !P0 ;  /* 0x000001e00000780c */ /* 0x000fda0004701070 */
[----:B------:R-:W0:Y:S01]  /*0d60*/  @P0 LDC.64 R52, c[0x0][0x288] ;  /* 0x0000a200ff340b82 */ /* 0x000e220000000a00 */
[----:B------:R-:W-:Y:S02]  /*0d70*/  @P0 MOV R44, R86 ;  /* 0x00000056002c0202 */ /* 0x000fe40000000f00 */
[----:B------:R-:W-:-:S05]  /*0d80*/  @P0 MOV R45, R89 ;  /* 0x00000059002d0202 */ /* 0x000fca0000000f00 */
[----:B------:R-:W1:Y:S01]  /*0d90*/  @P0 LDC.64 R60, c[0x0][0x230] ;  /* 0x00008c00ff3c0b82 */ /* 0x000e620000000a00 */
[-C--:B0-----:R-:W-:Y:S02]  /*0da0*/  @P0 IMAD R28, R57, R52.reuse, RZ ;  /* 0x00000034391c0224 */ /* 0x081fe400078e02ff */
[----:B------:R-:W-:-:S04]  /*0db0*/  @P0 IMAD.WIDE.U32 R44, R20, R52, R44 ;  /* 0x00000034142c0225 */ /* 0x000fc800078e002c */
[----:B------:R-:W-:-:S05]  /*0dc0*/  @P0 IMAD R53, R20, R53, R28 ;  /* 0x0000003514350224 */ /* 0x000fca00078e021c */
[----:B------:R-:W-:Y:S02]  /*0dd0*/  @P0 IADD3 R45, R45, R53, RZ ;  /* 0x000000352d2d0210 */ /* 0x000fe40007ffe0ff */
[C---:B------:R-:W-:Y:S02]  /*0de0*/  @P0 SHF.L.U32 R53, R44.reuse, 0x1, RZ ;  /* 0x000000012c350819 */ /* 0x040fe400000006ff */
[----:B------:R-:W-:Y:S02]  /*0df0*/  @P0 SHF.L.U64.HI R28, R44, 0x1, R45 ;  /* 0x000000012c1c0819 */ /* 0x000fe4000001022d */
[----:B-1----:R-:W-:-:S04]  /*0e00*/  @P0 IADD3 R44, P6, R53, R60, RZ ;  /* 0x0000003c352c0210 */ /* 0x002fc80007fde0ff */
[C---:B------:R-:W-:Y:S02]  /*0e10*/  @P0 IADD3.X R45, R28.reuse, R61, RZ, P6, !PT ;  /* 0x0000003d1c2d0210 */ /* 0x040fe400037fe4ff */
[----:B------:R-:W0:Y:S03]  /*0e20*/  @P0 LDC.64 R60, c[0x0][0x228] ;  /* 0x00008a00ff3c0b82 */ /* 0x000e260000000a00 */
[----:B------:R1:W5:Y:S01]  /*0e30*/  @P0 LDG.E R59, desc[UR8][R44.64] ;  /* 0x000000082c3b0981 */ /* 0x000362000c1e1900 */
[----:B0-----:R-:W-:Y:S02]  /*0e40*/  @P0 IADD3 R52, P6, R53, R60, RZ ;  /* 0x0000003c35340210 */ /* 0x001fe40007fde0ff */
[----:B------:R-:W-:Y:S02]  /*0e50*/  MOV R60, RZ ;  /* 0x000000ff003c7202 */ /* 0x000fe40000000f00 */
[----:B------:R-:W-:-:S02]  /*0e60*/  @P0 IADD3.X R53, R28, R61, RZ, P6, !PT ;  /* 0x0000003d1c350210 */ /* 0x000fc400037fe4ff */
[----:B------:R-:W-:-:S03]  /*0e70*/  SHF.R.S32.HI R61, RZ, 0x1f, R22 ;  /* 0x0000001fff3d7819 */ /* 0x000fc60000011416 */
[----:B------:R0:W5:Y:S01]  /*0e80*/  @P0 LDG.E R60, desc[UR8][R52.64] ;  /* 0x00000008343c0981 */ /* 0x000162000c1e1900 */
[----:B------:R-:W-:-:S04]  /*0e90*/  ISETP.GE.U32.AND P0, PT, R22, UR12, PT ;  /* 0x0000000c16007c0c */ /* 0x000fc8000bf06070 */
[----:B------:R-:W-:-:S04]  /*0ea0*/  ISETP.GE.AND.EX P0, PT, R61, UR13, PT, P0 ;  /* 0x0000000d3d007c0c */ /* 0x000fc8000bf06300 */
[----:B------:R-:W-:Y:S01]  /*0eb0*/  ISETP.GT.U32.OR P0, PT, R0, 0x1df, P0 ;  /* 0x000001df0000780c */ /* 0x000fe20000704470 */
[----:B---3--:R-:W-:-:S06]  /*0ec0*/  IMAD.WIDE R68, R10, 0x8, R68 ;  /* 0x000000080a447825 */ /* 0x008fcc00078e0244 */
[----:B------:R-:W2:Y:S06]  /*0ed0*/  LDG.E.64 R68, desc[UR8][R68.64] ;  /* 0x0000000844447981 */ /* 0x000eac000c1e1b00 */
[----:B------:R-:W3:Y:S01]  /*0ee0*/  @!P0 LDC.64 R62, c[0x0][0x288] ;  /* 0x0000a200ff3e8b82 */ /* 0x000ee20000000a00 */
[----:B-1----:R-:W-:Y:S02]  /*0ef0*/  @!P0 MOV R44, R86 ;  /* 0x00000056002c8202 */ /* 0x002fe40000000f00 */
[----:B------:R-:W-:-:S05]  /*0f00*/  @!P0 MOV R45, R89 ;  /* 0x00000059002d8202 */ /* 0x000fca0000000f00 */
[----:B------:R-:W1:Y:S01]  /*0f10*/  @!P0 LDC.64 R64, c[0x0][0x230] ;  /* 0x00008c00ff408b82 */ /* 0x000e620000000a00 */
[-C--:B---3--:R-:W-:Y:S02]  /*0f20*/  @!P0 IMAD R28, R61, R62.reuse, RZ ;  /* 0x0000003e3d1c8224 */ /* 0x088fe400078e02ff */
[----:B------:R-:W-:-:S04]  /*0f30*/  @!P0 IMAD.WIDE.U32 R44, R22, R62, R44 ;  /* 0x0000003e162c8225 */ /* 0x000fc800078e002c */
[----:B------:R-:W-:-:S05]  /*0f40*/  @!P0 IMAD R63, R22, R63, R28 ;  /* 0x0000003f163f8224 */ /* 0x000fca00078e021c */
[----:B0-----:R-:W-:Y:S02]  /*0f50*/  @!P0 IADD3 R53, R45, R63, RZ ;  /* 0x0000003f2d358210 */ /* 0x001fe40007ffe0ff */
[----:B------:R-:W0:Y:S01]  /*0f60*/  @!P0 LDC.64 R62, c[0x0][0x228] ;  /* 0x00008a00ff3e8b82 */ /* 0x000e220000000a00 */
[C---:B------:R-:W-:Y:S02]  /*0f70*/  @!P0 SHF.L.U32 R45, R44.reuse, 0x1, RZ ;  /* 0x000000012c2d8819 */ /* 0x040fe400000006ff */
[----:B------:R-:W-:Y:S02]  /*0f80*/  @!P0 SHF.L.U64.HI R28, R44, 0x1, R53 ;  /* 0x000000012c1c8819 */ /* 0x000fe40000010235 */
[----:B-1----:R-:W-:-:S04]  /*0f90*/  @!P0 IADD3 R52, P6, R45, R64, RZ ;  /* 0x000000402d348210 */ /* 0x002fc80007fde0ff */
[----:B------:R-:W-:Y:S02]  /*0fa0*/  @!P0 IADD3.X R53, R28, R65, RZ, P6, !PT ;  /* 0x000000411c358210 */ /* 0x000fe400037fe4ff */
[----:B------:R-:W-:Y:S02]  /*0fb0*/  CS2R R70, SRZ ;  /* 0x0000000000467805 */ /* 0x000fe4000001ff00 */
[----:B------:R-:W-:Y:S02]  /*0fc0*/  CS2R R74, SRZ ;  /* 0x00000000004a7805 */ /* 0x000fe4000001ff00 */
[----:B------:R-:W-:Y:S02]  /*0fd0*/  CS2R R76, SRZ ;  /* 0x00000000004c7805 */ /* 0x000fe4000001ff00 */
[----:B------:R-:W-:Y:S02]  /*0fe0*/  CS2R R78, SRZ ;  /* 0x00000000004e7805 */ /* 0x000fe4000001ff00 */
[----:B------:R-:W-:Y:S01]  /*0ff0*/  CS2R R80, SRZ ;  /* 0x0000000000507805 */ /* 0x000fe2000001ff00 */
[----:B------:R-:W5:Y:S04]  /*1000*/  @P5 LDG.E R70, desc[UR8][R40.64] ;  /* 0x0000000828465981 */ /* 0x000f68000c1e1900 */
[----:B------:R-:W5:Y:S01]  /*1010*/  @P5 LDG.E R71, desc[UR8][R38.64] ;  /* 0x0000000826475981 */ /* 0x000f62000c1e1900 */
[----:B0-----:R-:W-:-:S03]  /*1020*/  @!P0 IADD3 R44, P6, R45, R62, RZ ;  /* 0x0000003e2d2c8210 */ /* 0x001fc60007fde0ff */
[----:B------:R-:W5:Y:S01]  /*1030*/  @P4 LDG.E R74, desc[UR8][R36.64] ;  /* 0x00000008244a4981 */ /* 0x000f62000c1e1900 */
[----:B------:R-:W-:-:S03]  /*1040*/  @!P0 IADD3.X R45, R28, R63, RZ, P6, !PT ;  /* 0x0000003f1c2d8210 */ /* 0x000fc600037fe4ff */
[----:B------:R-:W5:Y:S01]  /*1050*/  @P4 LDG.E R75, desc[UR8][R32.64] ;  /* 0x00000008204b4981 */ /* 0x000f62000c1e1900 */
[----:B------:R-:W-:Y:S02]  /*1060*/  LOP3.LUT P6, RZ, R58, 0x2, RZ, 0xc0, !PT ;  /* 0x000000023aff7812 */ /* 0x000fe400078cc0ff */
[----:B------:R-:W-:Y:S01]  /*1070*/  CS2R R62, SRZ ;  /* 0x00000000003e7805 */ /* 0x000fe2000001ff00 */
[----:B------:R-:W5:Y:S04]  /*1080*/  @P3 LDG.E R77, desc[UR8][R30.64] ;  /* 0x000000081e4d3981 */ /* 0x000f68000c1e1900 */
[----:B------:R-:W5:Y:S04]  /*1090*/  @P2 LDG.E R78, desc[UR8][R34.64] ;  /* 0x00000008224e2981 */ /* 0x000f68000c1e1900 */
[----:B------:R-:W5:Y:S04]  /*10a0*/  @P2 LDG.E R79, desc[UR8][R48.64] ;  /* 0x00000008304f2981 */ /* 0x000f68000c1e1900 */
[----:B------:R-:W5:Y:S04]  /*10b0*/  @P6 LDG.E R62, desc[UR8][R46.64] ;  /* 0x000000082e3e6981 */ /* 0x000f68000c1e1900 */
[----:B------:R-:W5:Y:S04]  /*10c0*/  @P6 LDG.E R63, desc[UR8][R42.64] ;  /* 0x000000082a3f6981 */ /* 0x000f68000c1e1900 */
[----:B------:R-:W5:Y:S04]  /*10d0*/  @P1 LDG.E R80, desc[UR8][R50.64] ;  /* 0x0000000832501981 */ /* 0x000f68000c1e1900 */
[----:B------:R-:W5:Y:S01]  /*10e0*/  @P1 LDG.E R81, desc[UR8][R26.64] ;  /* 0x000000081a511981 */ /* 0x000f62000c1e1900 */
[----:B------:R-:W-:-:S03]  /*10f0*/  CS2R R82, SRZ ;  /* 0x0000000000527805 */ /* 0x000fc6000001ff00 */
[----:B------:R0:W5:Y:S04]  /*1100*/  @P3 LDG.E R76, desc[UR8][R24.64] ;  /* 0x00000008184c3981 */ /* 0x000168000c1e1900 */
[----:B------:R1:W5:Y:S04]  /*1110*/  @!P0 LDG.E R82, desc[UR8][R52.64] ;  /* 0x0000000834528981 */ /* 0x000368000c1e1900 */
[----:B------:R1:W5:Y:S01]  /*1120*/  @!P0 LDG.E R83, desc[UR8][R44.64] ;  /* 0x000000082c538981 */ /* 0x000362000c1e1900 */
[----:B------:R-:W-:Y:S01]  /*1130*/  BSSY B0, `(.L_x_2) ;  /* 0x0000015000007945 */ /* 0x000fe20003800000 */
[----:B------:R-:W-:-:S02]  /*1140*/  CS2R R66, SRZ ;  /* 0x0000000000427805 */ /* 0x000fc4000001ff00 */
[----:B------:R-:W-:Y:S01]  /*1150*/  CS2R R64, SRZ ;  /* 0x0000000000407805 */ /* 0x000fe2000001ff00 */
[----:B--2---:R-:W-:-:S05]  /*1160*/  FFMA.FTZ R69, -R68, R68, R69 ;  /* 0x0000004444457223 */ /* 0x004fca0000010145 */
[----:B------:R-:W-:-:S13]  /*1170*/  FSETP.GTU.FTZ.AND P0, PT, R69, RZ, PT ;  /* 0x000000ff4500720b */ /* 0x000fda0003f1c000 */
[----:B0-----:R-:W0:Y:S02]  /*1180*/  @P0 LDC R24, c[0x0][0x250] ;  /* 0x00009400ff180b82 */ /* 0x001e240000000800 */
[----:B0-----:R-:W-:Y:S01]  /*1190*/  @P0 FADD.FTZ R24, R69, R24 ;  /* 0x0000001845180221 */ /* 0x001fe20000010000 */
[----:B------:R-:W-:-:S06]  /*11a0*/  MOV R69, 0x3f800000 ;  /* 0x3f80000000457802 */ /* 0x000fcc0000000f00 */
[----:B------:R1:W0:Y:S01]  /*11b0*/  @P0 MUFU.RSQ R69, R24 ;  /* 0x0000001800450308 */ /* 0x0002220000001400 */
[----:B------:R-:W-:-:S13]  /*11c0*/  ISETP.GT.U32.AND P0, PT, R0, 0x1df, PT ;  /* 0x000001df0000780c */ /* 0x000fda0003f04070 */
[----:B-1----:R-:W-:Y:S05]  /*11d0*/  @P0 BRA `(.L_x_3) ;  /* 0x0000000000280947 */ /* 0x002fea0003800000 */
[----:B------:R-:W-:Y:S01]  /*11e0*/  ISETP.NE.AND P0, PT, RZ, UR10, PT ;  /* 0x0000000aff007c0c */ /* 0x000fe2000bf05270 */
[----:B------:R-:W1:Y:S01]  /*11f0*/  LDC.64 R66, c[0x0][0x238] ;  /* 0x00008e00ff427b82 */ /* 0x000e620000000a00 */
[----:B------:R-:W-:-:S04]  /*1200*/  IADD3 R55, R14, R55, RZ ;  /* 0x000000370e377210 */ /* 0x000fc80007ffe0ff */
[----:B------:R-:W-:-:S07]  /*1210*/  SHF.R.S32.HI R26, RZ, 0x1f, R55 ;  /* 0x0000001fff1a7819 */ /* 0x000fce0000011437 */
[----:B------:R-:W2:Y:S01]  /*1220*/  @P0 LDC.64 R24, c[0x0][0x240] ;  /* 0x00009000ff180b82 */ /* 0x000ea20000000a00 */
[----:B-1----:R-:W-:-:S06]  /*1230*/  IMAD.WIDE R66, R55, 0x4, R66 ;  /* 0x0000000437427825 */ /* 0x002fcc00078e0242 */
[----:B------:R-:W5:Y:S01]  /*1240*/  LDG.E.64 R66, desc[UR8][R66.64] ;  /* 0x0000000842427981 */ /* 0x000f62000c1e1b00 */
[----:B--2---:R-:W-:-:S04]  /*1250*/  @P0 LEA R24, P6, R55, R24, 0x2 ;  /* 0x0000001837180211 */ /* 0x004fc800078c10ff */
[----:B------:R-:W-:-:S05]  /*1260*/  @P0 LEA.HI.X R25, R55, R25, R26, 0x2, P6 ;  /* 0x0000001937190211 */ /* 0x000fca00030f141a */
[----:B------:R1:W5:Y:S04]  /*1270*/  @P0 LDG.E.64 R64, desc[UR8][R24.64] ;  /* 0x0000000818400981 */ /* 0x000368000c1e1b00 */
.L_x_3:
[----:B------:R-:W-:Y:S05]  /*1280*/  BSYNC B0 ;  /* 0x0000000000007941 */ /* 0x000fea0003800000 */
.L_x_2:
[----:B------:R-:W-:Y:S02]  /*1290*/  ISETP.NE.AND P0, PT, RZ, UR10, PT ;  /* 0x0000000aff007c0c */ /* 0x000fe4000bf05270 */
[C---:B-1---5:R-:W-:Y:S02]  /*12a0*/  PRMT R24, R62.reuse, 0x7632, R24 ;  /* 0x000076323e187816 */ /* 0x062fe40000000018 */
[----:B------:R-:W-:Y:S02]  /*12b0*/  SHF.L.U32 R25, R62, 0x10, RZ ;  /* 0x000000103e197819 */ /* 0x000fe400000006ff */
[----:B------:R-:W-:Y:S02]  /*12c0*/  SHF.L.U32 R31, R24, 0x10, RZ ;  /* 0x00000010181f7819 */ /* 0x000fe400000006ff */
[----:B------:R-:W-:Y:S01]  /*12d0*/  SHF.L.U32 R33, R70, 0x10, RZ ;  /* 0x0000001046217819 */ /* 0x000fe200000006ff */
[----:B------:R-:W-:Y:S01]  /*12e0*/  FADD.FTZ R24, -R68, R25 ;  /* 0x0000001944187221 */ /* 0x000fe20000010100 */
[----:B------:R-:W-:Y:S01]  /*12f0*/  PRMT R30, R70, 0x7632, R30 ;  /* 0x00007632461e7816 */ /* 0x000fe2000000001e */
[----:B------:R-:W-:Y:S01]  /*1300*/  FADD.FTZ R32, -R68, R31 ;  /* 0x0000001f44207221 */ /* 0x000fe20000010100 */
[----:B------:R-:W-:Y:S01]  /*1310*/  PRMT R28, R63, 0x7632, R28 ;  /* 0x000076323f1c7816 */ /* 0x000fe2000000001c */
[-C--:B0-----:R-:W-:Y:S01]  /*1320*/  FMUL.FTZ R25, R24, R69.reuse ;  /* 0x0000004518197220 */ /* 0x081fe20000410000 */
[----:B------:R-:W-:Y:S01]  /*1330*/  LOP3.LUT R58, R58, 0xfffffffb, RZ, 0xc0, !PT ;  /* 0xfffffffb3a3a7812 */ /* 0x000fe200078ec0ff */
[----:B------:R-:W-:Y:S01]  /*1340*/  FADD.FTZ R40, -R68, R33 ;  /* 0x0000002144287221 */ /* 0x000fe20000010100 */
[----:B------:R-:W-:Y:S01]  /*1350*/  PRMT R34, R71, 0x7632, R34 ;  /* 0x0000763247227816 */ /* 0x000fe20000000022 */
[----:B------:R-:W-:Y:S01]  /*1360*/  FMUL.FTZ R24, R32, R69 ;  /* 0x0000004520187220 */ /* 0x000fe20000410000 */
[----:B------:R-:W-:-:S02]  /*1370*/  SHF.L.U32 R41, R30, 0x10, RZ ;  /* 0x000000101e297819 */ /* 0x000fc400000006ff */
[----:B------:R-:W-:Y:S02]  /*1380*/  @P0 LOP3.LUT R58, R58, 0x4, RZ, 0xfc, !PT ;  /* 0x000000043a3a0812 */ /* 0x000fe400078efcff */
[----:B------:R-:W-:Y:S02]  /*1390*/  SHF.L.U32 R26, R63, 0x10, RZ ;  /* 0x000000103f1a7819 */ /* 0x000fe400000006ff */
[----:B------:R-:W-:Y:S02]  /*13a0*/  SHF.L.U32 R27, R71, 0x10, RZ ;  /* 0x00000010471b7819 */ /* 0x000fe400000006ff */
[----:B------:R-:W-:Y:S02]  /*13b0*/  SHF.L.U32 R28, R28, 0x10, RZ ;  /* 0x000000101c1c7819 */ /* 0x000fe400000006ff */
[----:B------:R-:W-:Y:S01]  /*13c0*/  SHF.L.U32 R30, R34, 0x10, RZ ;  /* 0x00000010221e7819 */ /* 0x000fe200000006ff */
[----:B------:R-:W-:Y:S06]  /*13d0*/  @!P0 BRA `(.L_x_4) ;  /* 0x0000000000488947 */ /* 0x000fec0003800000 */
[----:B------:R-:W-:Y:S01]  /*13e0*/  FFMA.FTZ R32, R24, R67, R65 ;  /* 0x0000004318207223 */ /* 0x000fe20000010041 */
[----:B------:R-:W-:-:S03]  /*13f0*/  FFMA.FTZ R31, R25, R66, R64 ;  /* 0x00000042191f7223 */ /* 0x000fc60000010040 */
[----:B------:R-:W-:Y:S01]  /*1400*/  FMUL.FTZ R36, R32, -1.4426950216293334961 ;  /* 0xbfb8aa3b20247820 */ /* 0x000fe20000410000 */
[----:B------:R-:W-:-:S05]  /*1410*/  FMUL.FTZ R33, R31, -1.4426950216293334961 ;  /* 0xbfb8aa3b1f217820 */ /* 0x000fca0000410000 */
[----:B------:R-:W0:Y:S08]  /*1420*/  MUFU.EX2 R36, R36 ;  /* 0x0000002400247308 */ /* 0x000e300000000800 */
[----:B------:R-:W1:Y:S01]  /*1430*/  MUFU.EX2 R33, R33 ;  /* 0x0000002100217308 */ /* 0x000e620000000800 */
[----:B0-----:R-:W-:-:S07]  /*1440*/  FADD.FTZ R37, R36, 1 ;  /* 0x3f80000024257421 */ /* 0x001fce0000010000 */
[----:B------:R-:W0:Y:S01]  /*1450*/  MUFU.RCP R37, R37 ;  /* 0x0000002500257308 */ /* 0x000e220000001000 */
[----:B-1----:R-:W-:-:S07]  /*1460*/  FADD.FTZ R34, R33, 1 ;  /* 0x3f80000021227421 */ /* 0x002fce0000010000 */
[----:B------:R-:W1:Y:S01]  /*1470*/  MUFU.RCP R35, R34 ;  /* 0x0000002200237308 */ /* 0x000e620000001000 */
[----:B0-----:R-:W-:Y:S01]  /*1480*/  FADD.FTZ R39, -R37, 1 ;  /* 0x3f80000025277421 */ /* 0x001fe20000010100 */
[----:B------:R-:W-:-:S03]  /*1490*/  FMUL.FTZ R28, R28, R37 ;  /* 0x000000251c1c7220 */ /* 0x000fc60000410000 */
[----:B------:R-:W-:Y:S01]  /*14a0*/  FFMA.FTZ R39, R32, R39, 1 ;  /* 0x3f80000020277423 */ /* 0x000fe20000010027 */
[----:B-1----:R-:W-:Y:S01]  /*14b0*/  FADD.FTZ R38, -R35, 1 ;  /* 0x3f80000023267421 */ /* 0x002fe20000010100 */
[----:B------:R-:W-:Y:S02]  /*14c0*/  FMUL.FTZ R26, R26, R35 ;  /* 0x000000231a1a7220 */ /* 0x000fe40000410000 */
[----:B------:R-:W-:Y:S01]  /*14d0*/  FMUL.FTZ R28, R28, R39 ;  /* 0x000000271c1c7220 */ /* 0x000fe20000410000 */
[----:B------:R-:W-:-:S04]  /*14e0*/  FFMA.FTZ R31, R31, R38, 1 ;  /* 0x3f8000001f1f7423 */ /* 0x000fc80000010026 */
[----:B------:R-:W-:-:S07]  /*14f0*/  FMUL.FTZ R26, R26, R31 ;  /* 0x0000001f1a1a7220 */ /* 0x000fce0000410000 */
.L_x_4:
[----:B------:R-:W-:Y:S01]  /*1500*/  FMUL.FTZ R32, R26, R66 ;  /* 0x000000421a207220 */ /* 0x000fe20000410000 */
[----:B------:R-:W-:Y:S01]  /*1510*/  FADD.FTZ R36, -R68, R41 ;  /* 0x0000002944247221 */ /* 0x000fe20000010100 */
[----:B------:R-:W-:Y:S01]  /*1520*/  FMUL.FTZ R31, R40, R69 ;  /* 0x00000045281f7220 */ /* 0x000fe20000410000 */
[----:B------:R-:W-:Y:S01]  /*1530*/  FMUL.FTZ R34, R28, R67 ;  /* 0x000000431c227220 */ /* 0x000fe20000410000 */
[----:B------:R-:W-:Y:S01]  /*1540*/  FFMA.FTZ R33, R25, R32, RZ ;  /* 0x0000002019217223 */ /* 0x000fe200000100ff */
[----:B------:R-:W-:Y:S01]  /*1550*/  FADD.FTZ R35, RZ, R32 ;  /* 0x00000020ff237221 */ /* 0x000fe20000010000 */
[----:B------:R-:W-:Y:S01]  /*1560*/  FMUL.FTZ R32, R36, R69 ;  /* 0x0000004524207220 */ /* 0x000fe20000410000 */
        /* <DEDUP_REMOVED lines=19> */
.L_x_5:
[--C-:B------:R-:W-:Y:S01]  /*16a0*/  FFMA.FTZ R38, R24, R34, R33.reuse ;  /* 0x0000002218267223 */ /* 0x100fe20000010021 */
[----:B------:R-:W-:Y:S01]  /*16b0*/  PRMT R33, R74, 0x7632, R33 ;  /* 0x000076324a217816 */ /* 0x000fe20000000021 */
[----:B------:R-:W-:Y:S01]  /*16c0*/  FADD.FTZ R39, R34, R35 ;  /* 0x0000002322277221 */ /* 0x000fe20000010000 */
[----:B------:R-:W-:Y:S01]  /*16d0*/  SHF.L.U32 R35, R74, 0x10, RZ ;  /* 0x000000104a237819 */ /* 0x000fe200000006ff */
[----:B------:R-:W-:Y:S01]  /*16e0*/  FMUL.FTZ R36, R27, R66 ;  /* 0x000000421b247220 */ /* 0x000fe20000410000 */
[----:B------:R-:W-:Y:S02]  /*16f0*/  SHF.L.U32 R41, R33, 0x10, RZ ;  /* 0x0000001021297819 */ /* 0x000fe400000006ff */
[----:B------:R-:W-:Y:S01]  /*1700*/  SHF.L.U32 R33, R75, 0x10, RZ ;  /* 0x000000104b217819 */ /* 0x000fe200000006ff */
[----:B------:R-:W-:Y:S01]  /*1710*/  FFMA.FTZ R37, R31, R36, R38 ;  /* 0x000000241f257223 */ /* 0x000fe20000010026 */
[--C-:B------:R-:W-:Y:S01]  /*1720*/  FADD.FTZ R39, R39, R36.reuse ;  /* 0x0000002427277221 */ /* 0x100fe20000010000 */
[C---:B------:R-:W-:Y:S01]  /*1730*/  FADD.FTZ R34, -R68.reuse, R35 ;  /* 0x0000002344227221 */ /* 0x040fe20000010100 */
[----:B------:R-:W-:Y:S01]  /*1740*/  PRMT R36, R75, 0x7632, R36 ;  /* 0x000076324b247816 */ /* 0x000fe20000000024 */
[----:B------:R-:W-:Y:S01]  /*1750*/  FADD.FTZ R40, -R68, R41 ;  /* 0x0000002944287221 */ /* 0x000fe20000010100 */
[----:B------:R-:W-:Y:S01]  /*1760*/  PRMT R50, R76, 0x7632, R50 ;  /* 0x000076324c327816 */ /* 0x000fe20000000032 */
[----:B------:R-:W-:Y:S01]  /*1770*/  FMUL.FTZ R35, R34, R69 ;  /* 0x0000004522237220 */ /* 0x000fe20000410000 */
[----:B------:R-:W-:Y:S01]  /*1780*/  SHF.L.U32 R36, R36, 0x10, RZ ;  /* 0x0000001024247819 */ /* 0x000fe200000006ff */
[----:B------:R-:W-:Y:S01]  /*1790*/  FMUL.FTZ R38, R30, R67 ;  /* 0x000000431e267220 */ /* 0x000fe20000410000 */
        /* <DEDUP_REMOVED lines=20> */
.L_x_6:
[----:B------:R-:W-:Y:S01]  /*18e0*/  FFMA.FTZ R42, R32, R38, R37 ;  /* 0x00000026202a7223 */ /* 0x000fe20000010025 */
[----:B------:R-:W-:Y:S01]  /*18f0*/  FADD.FTZ R43, R38, R39 ;  /* 0x00000027262b7221 */ /* 0x000fe20000010000 */
[----:B------:R-:W-:Y:S01]  /*1900*/  SHF.L.U32 R37, R76, 0x10, RZ ;  /* 0x000000104c257819 */ /* 0x000fe200000006ff */
[----:B------:R-:W-:Y:S01]  /*1910*/  FMUL.FTZ R40, R33, R66 ;  /* 0x0000004221287220 */ /* 0x000fe20000410000 */
[----:B------:R-:W-:-:S03]  /*1920*/  SHF.L.U32 R39, R50, 0x10, RZ ;  /* 0x0000001032277819 */ /* 0x000fc600000006ff */
[----:B------:R-:W-:Y:S01]  /*1930*/  FFMA.FTZ R41, R35, R40, R42 ;  /* 0x0000002823297223 */ /* 0x000fe2000001002a */
[--C-:B------:R-:W-:Y:S01]  /*1940*/  FADD.FTZ R43, R43, R40.reuse ;  /* 0x000000282b2b7221 */ /* 0x100fe20000010000 */
[C---:B------:R-:W-:Y:S01]  /*1950*/  FADD.FTZ R38, -R68.reuse, R37 ;  /* 0x0000002544267221 */ /* 0x040fe20000010100 */
[C---:B------:R-:W-:Y:S01]  /*1960*/  PRMT R40, R77.reuse, 0x7632, R40 ;  /* 0x000076324d287816 */ /* 0x040fe20000000028 */
[----:B------:R-:W-:Y:S01]  /*1970*/  FADD.FTZ R44, -R68, R39 ;  /* 0x00000027442c7221 */ /* 0x000fe20000010100 */
[----:B------:R-:W-:Y:S01]  /*1980*/  SHF.L.U32 R37, R77, 0x10, RZ ;  /* 0x000000104d257819 */ /* 0x000fe200000006ff */
        /* <DEDUP_REMOVED lines=23> */
.L_x_7:
        /* <DEDUP_REMOVED lines=36> */
.L_x_8:
[----:B------:R-:W-:Y:S01]  /*1d40*/  FFMA.FTZ R50, R38, R46, R45 ;  /* 0x0000002e26327223 */ /* 0x000fe2000001002d */
[----:B------:R-:W-:Y:S01]  /*1d50*/  FMUL.FTZ R48, R41, R66 ;  /* 0x0000004229307220 */ /* 0x000fe20000410000 */
[----:B------:R-:W-:Y:S01]  /*1d60*/  FADD.FTZ R51, R46, R47 ;  /* 0x0000002f2e337221 */ /* 0x000fe20000010000 */
[----:B------:R-:W-:Y:S02]  /*1d70*/  SHF.L.U32 R45, R80, 0x10, RZ ;  /* 0x00000010502d7819 */ /* 0x000fe400000006ff */
[----:B------:R-:W-:Y:S01]  /*1d80*/  SHF.L.U32 R47, R84, 0x10, RZ ;  /* 0x00000010542f7819 */ /* 0x000fe200000006ff */
[----:B------:R-:W-:Y:S01]  /*1d90*/  FFMA.FTZ R49, R43, R48, R50 ;  /* 0x000000302b317223 */ /* 0x000fe20000010032 */
[--C-:B------:R-:W-:Y:S01]  /*1da0*/  FADD.FTZ R51, R51, R48.reuse ;  /* 0x0000003033337221 */ /* 0x100fe20000010000 */
[C---:B------:R-:W-:Y:S01]  /*1db0*/  PRMT R48, R81.reuse, 0x7632, R48 ;  /* 0x0000763251307816 */ /* 0x040fe20000000030 */
[C---:B------:R-:W-:Y:S01]  /*1dc0*/  FADD.FTZ R50, -R68.reuse, R45 ;  /* 0x0000002d44327221 */ /* 0x040fe20000010100 */
[----:B------:R-:W-:Y:S01]  /*1dd0*/  FADD.FTZ R52, -R68, R47 ;  /* 0x0000002f44347221 */ /* 0x000fe20000010100 */
[----:B------:R-:W-:-:S02]  /*1de0*/  SHF.L.U32 R46, R81, 0x10, RZ ;  /* 0x00000010512e7819 */ /* 0x000fc400000006ff */
[----:B------:R-:W-:Y:S01]  /*1df0*/  SHF.L.U32 R47, R48, 0x10, RZ ;  /* 0x00000010302f7819 */ /* 0x000fe200000006ff */
[----:B------:R-:W-:Y:S01]  /*1e00*/  FMUL.FTZ R45, R50, R69 ;  /* 0x00000045322d7220 */ /* 0x000fe20000410000 */
        /* <DEDUP_REMOVED lines=21> */
.L_x_9:
[----:B------:R-:W-:Y:S01]  /*1f60*/  FFMA.FTZ R54, R42, R50, R49 ;  /* 0x000000322a367223 */ /* 0x000fe20000010031 */
[----:B------:R-:W-:Y:S01]  /*1f70*/  FMUL.FTZ R52, R46, R66 ;  /* 0x000000422e347220 */ /* 0x000fe20000410000 */
[----:B------:R-:W-:Y:S01]  /*1f80*/  FADD.FTZ R51, R50, R51 ;  /* 0x0000003332337221 */ /* 0x000fe20000010000 */
[----:B------:R-:W-:Y:S01]  /*1f90*/  PRMT R53, R59, 0x7632, R53 ;  /* 0x000076323b357816 */ /* 0x000fe20000000035 */
[----:B------:R-:W-:Y:S01]  /*1fa0*/  FMUL.FTZ R50, R47, R67 ;  /* 0x000000432f327220 */ /* 0x000fe20000410000 */
[----:B------:R-:W-:Y:S01]  /*1fb0*/  FFMA.FTZ R49, R45, R52, R54 ;  /* 0x000000342d317223 */ /* 0x000fe20000010036 */
[--C-:B------:R-:W-:Y:S01]  /*1fc0*/  FADD.FTZ R51, R51, R52.reuse ;  /* 0x0000003433337221 */ /* 0x100fe20000010000 */
[----:B------:R-:W-:Y:S02]  /*1fd0*/  SHF.L.U32 R55, R59, 0x10, RZ ;  /* 0x000000103b377819 */ /* 0x000fe400000006ff */
[----:B------:R-:W-:Y:S01]  /*1fe0*/  SHF.L.U32 R53, R53, 0x10, RZ ;  /* 0x0000001035357819 */ /* 0x000fe200000006ff */
[----:B------:R-:W-:Y:S01]  /*1ff0*/  FFMA.FTZ R92, R48, R50, R49 ;  /* 0x00000032305c7223 */ /* 0x000fe20000010031 */
[----:B------:R-:W-:Y:S01]  /*2000*/  FADD.FTZ R91, R50, R51 ;  /* 0x00000033325b7221 */ /* 0x000fe20000010000 */
[----:B------:R-:W-:Y:S01]  /*2010*/  FADD.FTZ R50, -R68, R55 ;  /* 0x0000003744327221 */ /* 0x000fe20000010100 */
[----:B------:R-:W-:Y:S01]  /*2020*/  PRMT R52, R60, 0x7632, R52 ;  /* 0x000076323c347816 */ /* 0x000fe20000000034 */
[----:B------:R-:W-:Y:S01]  /*2030*/  FADD.FTZ R54, -R68, R53 ;  /* 0x0000003544367221 */ /* 0x000fe20000010100 */
[----:B------:R-:W-:Y:S01]  /*2040*/  SHF.L.U32 R51, R60, 0x10, RZ ;  /* 0x000000103c337819 */ /* 0x000fe200000006ff */
[-C--:B------:R-:W-:Y:S01]  /*2050*/  FMUL.FTZ R49, R50, R69.reuse ;  /* 0x0000004532317220 */ /* 0x080fe20000410000 */
[----:B------:R-:W-:Y:S01]  /*2060*/  SHF.L.U32 R52, R52, 0x10, RZ ;  /* 0x0000001034347819 */ /* 0x000fe200000006ff */
        /* <DEDUP_REMOVED lines=15> */
[----:B-1----:R-:W-:Y:S01]  /*2160*/  FMUL.FTZ R52, R52, R85 ;  /* 0x0000005534347220 */ /* 0x002fe20000410000 */
[----:B------:R-:W-:Y:S02]  /*2170*/  FADD.FTZ R85, -R85, 1 ;  /* 0x3f80000055557421 */ /* 0x000fe40000010100 */
[----:B------:R-:W-:Y:S02]  /*2180*/  FMUL.FTZ R51, R51, R90 ;  /* 0x0000005a33337220 */ /* 0x000fe40000410000 */
[----:B------:R-:W-:-:S04]  /*2190*/  FFMA.FTZ R85, R54, R85, 1 ;  /* 0x3f80000036557423 */ /* 0x000fc80000010055 */
[----:B------:R-:W-:-:S07]  /*21a0*/  FMUL.FTZ R52, R52, R85 ;  /* 0x0000005534347220 */ /* 0x000fce0000410000 */
.L_x_10:
[----:B------:R-:W-:-:S04]  /*21b0*/  FMUL.FTZ R54, R51, R66 ;  /* 0x0000004233367220 */ /* 0x000fc80000410000 */
[----:B------:R-:W-:Y:S01]  /*21c0*/  FFMA.FTZ R53, R49, R54, R92 ;  /* 0x0000003631357223 */ /* 0x000fe2000001005c */
[----:B------:R-:W-:Y:S01]  /*21d0*/  FADD.FTZ R55, R91, R54 ;  /* 0x000000365b377221 */ /* 0x000fe20000010000 */
[----:B------:R-:W-:-:S04]  /*21e0*/  FMUL.FTZ R54, R52, R67 ;  /* 0x0000004334367220 */ /* 0x000fc80000410000 */
[--C-:B------:R-:W-:Y:S01]  /*21f0*/  FFMA.FTZ R96, R50, R54, R53.reuse ;  /* 0x0000003632607223 */ /* 0x100fe20000010035 */
[----:B------:R-:W-:Y:S01]  /*2200*/  PRMT R53, R82, 0x7632, R53 ;  /* 0x0000763252357816 */ /* 0x000fe20000000035 */
[----:B------:R-:W-:Y:S01]  /*2210*/  FADD.FTZ R95, R54, R55 ;  /* 0x00000037365f7221 */ /* 0x000fe20000010000 */
[----:B------:R-:W-:Y:S02]  /*2220*/  SHF.L.U32 R55, R82, 0x10, RZ ;  /* 0x0000001052377819 */ /* 0x000fe400000006ff */
[----:B------:R-:W-:Y:S02]  /*2230*/  SHF.L.U32 R53, R53, 0x10, RZ ;  /* 0x0000001035357819 */ /* 0x000fe400000006ff */
[C---:B------:R-:W-:Y:S01]  /*2240*/  PRMT R54, R83.reuse, 0x7632, R54 ;  /* 0x0000763253367816 */ /* 0x040fe20000000036 */
[C---:B------:R-:W-:Y:S01]  /*2250*/  FADD.FTZ R72, -R68.reuse, R55 ;  /* 0x0000003744487221 */ /* 0x040fe20000010100 */
[----:B------:R-:W-:Y:S01]  /*2260*/  SHF.L.U32 R55, R83, 0x10, RZ ;  /* 0x0000001053377819 */ /* 0x000fe200000006ff */
[----:B------:R-:W-:Y:S01]  /*2270*/  FADD.FTZ R84, -R68, R53 ;  /* 0x0000003544547221 */ /* 0x000fe20000010100 */
[----:B------:R-:W-:Y:S01]  /*2280*/  SHF.L.U32 R54, R54, 0x10, RZ ;  /* 0x0000001036367819 */ /* 0x000fe200000006ff */
[----:B------:R-:W-:-:S02]  /*2290*/  FMUL.FTZ R53, R72, R69 ;  /* 0x0000004548357220 */ /* 0x000fc40000410000 */
[----:B------:R-:W-:Y:S01]  /*22a0*/  FMUL.FTZ R72, R84, R69 ;  /* 0x0000004554487220 */ /* 0x000fe20000410000 */
[----:B------:R-:W-:Y:S06]  /*22b0*/  @!P0 BRA `(.L_x_11) ;  /* 0x0000000000488947 */ /* 0x000fec0003800000 */
[----:B------:R-:W-:-:S04]  /*22c0*/  FFMA.FTZ R73, R53, R66, R64 ;  /* 0x0000004235497223 */ /* 0x000fc80000010040 */
[----:B------:R-:W-:-:S06]  /*22d0*/  FMUL.FTZ R84, R73, -1.4426950216293334961 ;  /* 0xbfb8aa3b49547820 */ /* 0x000fcc0000410000 */
[----:B------:R-:W0:Y:S02]  /*22e0*/  MUFU.EX2 R84, R84 ;  /* 0x0000005400547308 */ /* 0x000e240000000800 */
[----:B0-----:R-:W-:-:S06]  /*22f0*/  FADD.FTZ R85, R84, 1 ;  /* 0x3f80000054557421 */ /* 0x001fcc0000010000 */
[----:B------:R-:W0:Y:S02]  /*2300*/  MUFU.RCP R90, R85 ;  /* 0x00000055005a7308 */ /* 0x000e240000001000 */
[----:B0-----:R-:W-:Y:S01]  /*2310*/  FADD.FTZ R94, -R90, 1 ;  /* 0x3f8000005a5e7421 */ /* 0x001fe20000010100 */
[----:B------:R-:W-:Y:S01]  /*2320*/  FMUL.FTZ R92, R55, R90 ;  /* 0x0000005a375c7220 */ /* 0x000fe20000410000 */
[----:B------:R-:W-:Y:S02]  /*2330*/  FFMA.FTZ R55, R72, R67, R65 ;  /* 0x0000004348377223 */ /* 0x000fe40000010041 */
[----:B------:R-:W-:Y:S02]  /*2340*/  FFMA.FTZ R93, R73, R94, 1 ;  /* 0x3f800000495d7423 */ /* 0x000fe4000001005e */
[----:B------:R-:W-:-:S06]  /*2350*/  FMUL.FTZ R73, R55, -1.4426950216293334961 ;  /* 0xbfb8aa3b37497820 */ /* 0x000fcc0000410000 */
[----:B------:R-:W0:Y:S02]  /*2360*/  MUFU.EX2 R73, R73 ;  /* 0x0000004900497308 */ /* 0x000e240000000800 */
[----:B0-----:R-:W-:-:S06]  /*2370*/  FADD.FTZ R90, R73, 1 ;  /* 0x3f800000495a7421 */ /* 0x001fcc0000010000 */
[----:B------:R-:W0:Y:S02]  /*2380*/  MUFU.RCP R91, R90 ;  /* 0x0000005a005b7308 */ /* 0x000e240000001000 */
[----:B0-----:R-:W-:Y:S01]  /*2390*/  FADD.FTZ R84, -R91, 1 ;  /* 0x3f8000005b547421 */ /* 0x001fe20000010100 */
[----:B------:R-:W-:-:S03]  /*23a0*/  FMUL.FTZ R54, R54, R91 ;  /* 0x0000005b36367220 */ /* 0x000fc60000410000 */
[----:B------:R-:W-:Y:S01]  /*23b0*/  FFMA.FTZ R85, R55, R84, 1 ;  /* 0x3f80000037557423 */ /* 0x000fe20000010054 */
[----:B------:R-:W-:-:S03]  /*23c0*/  FMUL.FTZ R55, R92, R93 ;  /* 0x0000005d5c377220 */ /* 0x000fc60000410000 */
[----:B------:R-:W-:-:S07]  /*23d0*/  FMUL.FTZ R54, R54, R85 ;  /* 0x0000005536367220 */ /* 0x000fce0000410000 */
.L_x_11:
[----:B------:R-:W-:Y:S01]  /*23e0*/  FMUL.FTZ R84, R55, R66 ;  /* 0x0000004237547220 */ /* 0x000fe20000410000 */
[----:B------:R-:W-:Y:S01]  /*23f0*/  ISETP.GT.AND P0, PT, R3, 0x1e, PT ;  /* 0x0000001e0300780c */ /* 0x000fe20003f04270 */
[----:B------:R-:W0:Y:S01]  /*2400*/  S2UR UR11, SR_CgaCtaId ;  /* 0x00000000000b79c3 */ /* 0x000e220000008800 */
[----:B------:R-:W-:Y:S01]  /*2410*/  UMOV UR6, 0x400 ;  /* 0x0000040000067882 */ /* 0x000fe20000000000 */
[----:B------:R-:W-:Y:S01]  /*2420*/  FFMA.FTZ R73, R53, R84, R96 ;  /* 0x0000005435497223 */ /* 0x000fe20000010060 */
[----:B------:R-:W-:Y:S01]  /*2430*/  FADD.FTZ R85, R95, R84 ;  /* 0x000000545f557221 */ /* 0x000fe20000010000 */
[----:B------:R-:W-:Y:S01]  /*2440*/  FMUL.FTZ R84, R54, R67 ;  /* 0x0000004336547220 */ /* 0x000fe20000410000 */
[----:B------:R-:W-:Y:S01]  /*2450*/  UIADD3 UR5, UR6, 0xa0, URZ ;  /* 0x000000a006057890 */ /* 0x000fe2000fffe03f */
[----:B------:R-:W-:Y:S02]  /*2460*/  BSSY B0, `(.L_x_12) ;  /* 0x000006d000007945 */ /* 0x000fe40003800000 */
[----:B------:R-:W-:Y:S01]  /*2470*/  FFMA.FTZ R73, R72, R84, R73 ;  /* 0x0000005448497223 */ /* 0x000fe20000010049 */
[----:B------:R-:W-:-:S04]  /*2480*/  FADD.FTZ R84, R84, R85 ;  /* 0x0000005554547221 */ /* 0x000fc80000010000 */
[----:B------:R-:W1:Y:S04]  /*2490*/  SHFL.DOWN PT, R90, R73, 0x1, 0x1f ;  /* 0x08201f00495a7f89 */ /* 0x000e6800000e0000 */
[----:B------:R-:W2:Y:S01]  /*24a0*/  SHFL.DOWN PT, R85, R84, 0x1, 0x1f ;  /* 0x08201f0054557f89 */ /* 0x000ea200000e0000 */
[----:B0-----:R-:W-:-:S06]  /*24b0*/  ULEA UR5, UR11, UR5, 0x18 ;  /* 0x000000050b057291 */ /* 0x001fcc000f8ec03f */
[----:B------:R-:W-:Y:S01]  /*24c0*/  LEA R92, R0, UR5, 0x4 ;  /* 0x00000005005c7c11 */ /* 0x000fe2000f8e20ff */
[----:B-1----:R-:W-:Y:S01]  /*24d0*/  @!P0 FADD.FTZ R73, R73, R90 ;  /* 0x0000005a49498221 */ /* 0x002fe20000010000 */
[----:B--2---:R-:W-:-:S04]  /*24e0*/  @!P0 FADD.FTZ R84, R84, R85 ;  /* 0x0000005554548221 */ /* 0x004fc80000010000 */
[----:B------:R-:W0:Y:S01]  /*24f0*/  SHFL.DOWN PT, R90, R73, 0x2, 0x1f ;  /* 0x08401f00495a7f89 */ /* 0x000e2200000e0000 */
[----:B------:R-:W-:-:S03]  /*2500*/  ISETP.GT.AND P0, PT, R3, 0x1d, PT ;  /* 0x0000001d0300780c */ /* 0x000fc60003f04270 */
[----:B------:R-:W1:Y:S10]  /*2510*/  SHFL.DOWN PT, R85, R84, 0x2, 0x1f ;  /* 0x08401f0054557f89 */ /* 0x000e7400000e0000 */
[----:B0-----:R-:W-:Y:S01]  /*2520*/  @!P0 FADD.FTZ R73, R73, R90 ;  /* 0x0000005a49498221 */ /* 0x001fe20000010000 */
[----:B-1----:R-:W-:-:S04]  /*2530*/  @!P0 FADD.FTZ R84, R84, R85 ;  /* 0x0000005554548221 */ /* 0x002fc80000010000 */
        /* <DEDUP_REMOVED lines=14> */
[----:B------:R-:W-:Y:S01]  /*2620*/  FFMA.FTZ R90, R25, R26, RZ ;  /* 0x0000001a195a7223 */ /* 0x000fe200000100ff */
[----:B------:R-:W-:Y:S01]  /*2630*/  FFMA.FTZ R25, R24, R28, RZ ;  /* 0x0000001c18197223 */ /* 0x000fe200000100ff */
[----:B------:R-:W-:Y:S01]  /*2640*/  FADD.FTZ R26, RZ, R26 ;  /* 0x0000001aff1a7221 */ /* 0x000fe20000010000 */
[----:B-1----:R-:W-:Y:S01]  /*2650*/  @!P0 FADD.FTZ R84, R84, R85 ;  /* 0x0000005554548221 */ /* 0x002fe20000010000 */
[----:B------:R-:W-:Y:S01]  /*2660*/  FFMA.FTZ R90, R31, R27, R90 ;  /* 0x0000001b1f5a7223 */ /* 0x000fe2000001005a */
[----:B------:R-:W-:Y:S01]  /*2670*/  FFMA.FTZ R31, R32, R30, R25 ;  /* 0x0000001e201f7223 */ /* 0x000fe20000010019 */
[----:B------:R-:W-:Y:S01]  /*2680*/  FADD.FTZ R25, RZ, R28 ;  /* 0x0000001cff197221 */ /* 0x000fe20000010000 */
[----:B------:R-:W-:Y:S01]  /*2690*/  FADD.FTZ R26, R26, R27 ;  /* 0x0000001b1a1a7221 */ /* 0x000fe20000010000 */
[----:B------:R-:W-:Y:S01]  /*26a0*/  FFMA.FTZ R90, R35, R33, R90 ;  /* 0x00000021235a7223 */ /* 0x000fe2000001005a */
[----:B------:R-:W-:Y:S01]  /*26b0*/  FFMA.FTZ R31, R34, R36, R31 ;  /* 0x00000024221f7223 */ /* 0x000fe2000001001f */
[----:B------:R-:W-:Y:S01]  /*26c0*/  FADD.FTZ R25, R25, R30 ;  /* 0x0000001e19197221 */ /* 0x000fe20000010000 */
        /* <DEDUP_REMOVED lines=13> */
[----:B------:R-:W-:Y:S01]  /*27a0*/  ISETP.NE.AND P0, PT, R3, RZ, PT ;  /* 0x000000ff0300720c */ /* 0x000fe20003f05270 */
[----:B------:R-:W-:Y:S01]  /*27b0*/  FFMA.FTZ R31, R50, R52, R31 ;  /* 0x00000034321f7223 */ /* 0x000fe2000001001f */
[----:B------:R-:W-:Y:S01]  /*27c0*/  FADD.FTZ R47, R44, R47 ;  /* 0x0000002f2c2f7221 */ /* 0x000fe20000010000 */
[----:B------:R-:W-:Y:S01]  /*27d0*/  FFMA.FTZ R90, R49, R51, R90 ;  /* 0x00000033315a7223 */ /* 0x000fe2000001005a */
[----:B------:R-:W-:Y:S01]  /*27e0*/  FADD.FTZ R46, R46, R51 ;  /* 0x000000332e2e7221 */ /* 0x000fe20000010000 */
[----:B------:R-:W-:Y:S01]  /*27f0*/  FFMA.FTZ R25, R72, R54, R31 ;  /* 0x0000003648197223 */ /* 0x000fe2000001001f */
[----:B------:R-:W-:Y:S01]  /*2800*/  FADD.FTZ R47, R47, R52 ;  /* 0x000000342f2f7221 */ /* 0x000fe20000010000 */
[----:B------:R-:W-:Y:S01]  /*2810*/  FFMA.FTZ R24, R53, R55, R90 ;  /* 0x0000003735187223 */ /* 0x000fe2000001005a */
[----:B------:R-:W-:Y:S01]  /*2820*/  FADD.FTZ R26, R46, R55 ;  /* 0x000000372e1a7221 */ /* 0x000fe20000010000 */
[----:B------:R-:W-:Y:S01]  /*2830*/  MOV R72, R73 ;  /* 0x0000004900487202 */ /* 0x000fe20000000f00 */
[----:B------:R-:W-:Y:S01]  /*2840*/  FADD.FTZ R27, R47, R54 ;  /* 0x000000362f1b7221 */ /* 0x000fe20000010000 */
[----:B------:R-:W-:Y:S01]  /*2850*/  MOV R73, R84 ;  /* 0x0000005400497202 */ /* 0x000fe20000000f00 */
[----:B------:R-:W0:Y:S01]  /*2860*/  LDC.64 R90, c[0x0][0x268] ;  /* 0x00009a00ff5a7b82 */ /* 0x000e220000000a00 */
[----:B------:R-:W-:-:S02]  /*2870*/  IMAD R85, R29, 0x3c, R0 ;  /* 0x0000003c1d557824 */ /* 0x000fc400078e0200 */
[----:B------:R1:W-:Y:S04]  /*2880*/  STS.128 [R92], R24 ;  /* 0x000000185c007388 */ /* 0x0003e80000000c00 */
[----:B------:R1:W-:Y:S01]  /*2890*/  @!P0 STS.64 [R16+0x10], R72 ;  /* 0x0000104810008388 */ /* 0x0003e20000000a00 */
[----:B------:R-:W2:Y:S08]  /*28a0*/  LDC R84, c[0x0][0xc] ;  /* 0x00000300ff547b82 */ /* 0x000eb00000000800 */
[----:B------:R-:W-:Y:S01]  /*28b0*/  BAR.SYNC.DEFER_BLOCKING 0x0 ;  /* 0x0000000000007b1d */ /* 0x000fe20000010000 */
[----:B------:R-:W-:-:S13]  /*28c0*/  ISETP.NE.AND P0, PT, R0, RZ, PT ;  /* 0x000000ff0000720c */ /* 0x000fda0003f05270 */
[----:B-1----:R-:W-:Y:S05]  /*28d0*/  @P0 BRA `(.L_x_13) ;  /* 0x0000000000940947 */ /* 0x002fea0003800000 */
[----:B------:R-:W-:-:S09]  /*28e0*/  ULEA UR5, UR11, UR6, 0x18 ;  /* 0x000000060b057291 */ /* 0x000fd2000f8ec03f */
[----:B------:R-:W1:Y:S04]  /*28f0*/  LDS.64 R48, [UR5+0x18] ;  /* 0x00001805ff307984 */ /* 0x000e680008000a00 */
[----:B------:R-:W3:Y:S04]  /*2900*/  LDS.128 R28, [UR5+0x20] ;  /* 0x00002005ff1c7984 */ /* 0x000ee80008000c00 */
[----:B------:R-:W4:Y:S04]  /*2910*/  LDS.128 R32, [UR5+0x30] ;  /* 0x00003005ff207984 */ /* 0x000f280008000c00 */
[----:B------:R-:W5:Y:S04]  /*2920*/  LDS.128 R36, [UR5+0x40] ;  /* 0x00004005ff247984 */ /* 0x000f680008000c00 */
[----:B------:R-:W0:Y:S04]  /*2930*/  LDS.128 R40, [UR5+0x50] ;  /* 0x00005005ff287984 */ /* 0x000e280008000c00 */
[----:B------:R-:W2:Y:S01]  /*2940*/  LDS.128 R44, [UR5+0x60] ;  /* 0x00006005ff2c7984 */ /* 0x000ea20008000c00 */
[----:B-1----:R-:W-:Y:S01]  /*2950*/  FADD.FTZ R51, R72, R48 ;  /* 0x0000003048337221 */ /* 0x002fe20000010000 */
[----:B------:R-:W-:-:S02]  /*2960*/  FADD.FTZ R48, R73, R49 ;  /* 0x0000003149307221 */ /* 0x000fc40000010000 */
[----:B------:R-:W-:Y:S01]  /*2970*/  LDS.64 R72, [UR5+0x80] ;  /* 0x00008005ff487984 */ /* 0x000fe20008000a00 */
[----:B---3--:R-:W-:Y:S01]  /*2980*/  FADD.FTZ R53, R51, R28 ;  /* 0x0000001c33357221 */ /* 0x008fe20000010000 */
[----:B------:R-:W-:Y:S02]  /*2990*/  FADD.FTZ R28, R48, R29 ;  /* 0x0000001d301c7221 */ /* 0x000fe40000010000 */
[----:B------:R-:W1:Y:S01]  /*29a0*/  LDS.128 R48, [UR5+0x70] ;  /* 0x00007005ff307984 */ /* 0x000e620008000c00 */
[----:B------:R-:W-:Y:S01]  /*29b0*/  FADD.FTZ R53, R53, R30 ;  /* 0x0000001e35357221 */ /* 0x000fe20000010000 */
[----:B------:R-:W-:-:S03]  /*29c0*/  FADD.FTZ R28, R28, R31 ;  /* 0x0000001f1c1c7221 */ /* 0x000fc60000010000 */
[----:B----4-:R-:W-:Y:S01]  /*29d0*/  FADD.FTZ R53, R53, R32 ;  /* 0x0000002035357221 */ /* 0x010fe20000010000 */
[----:B------:R-:W-:-:S03]  /*29e0*/  FADD.FTZ R28, R28, R33 ;  /* 0x000000211c1c7221 */ /* 0x000fc60000010000 */
[----:B------:R-:W-:Y:S01]  /*29f0*/  FADD.FTZ R53, R53, R34 ;  /* 0x0000002235357221 */ /* 0x000fe20000010000 */
[----:B------:R-:W-:-:S03]  /*2a00*/  FADD.FTZ R28, R28, R35 ;  /* 0x000000231c1c7221 */ /* 0x000fc60000010000 */
[----:B-----5:R-:W-:Y:S01]  /*2a10*/  FADD.FTZ R53, R53, R36 ;  /* 0x0000002435357221 */ /* 0x020fe20000010000 */
[----:B------:R-:W-:-:S03]  /*2a20*/  FADD.FTZ R28, R28, R37 ;  /* 0x000000251c1c7221 */ /* 0x000fc60000010000 */
[----:B------:R-:W-:Y:S01]  /*2a30*/  FADD.FTZ R53, R53, R38 ;  /* 0x0000002635357221 */ /* 0x000fe20000010000 */
[----:B------:R-:W-:-:S03]  /*2a40*/  FADD.FTZ R28, R28, R39 ;  /* 0x000000271c1c7221 */ /* 0x000fc60000010000 */
[----:B0-----:R-:W-:Y:S01]  /*2a50*/  FADD.FTZ R53, R53, R40 ;  /* 0x0000002835357221 */ /* 0x001fe20000010000 */
[----:B------:R-:W-:-:S03]  /*2a60*/  FADD.FTZ R28, R28, R41 ;  /* 0x000000291c1c7221 */ /* 0x000fc60000010000 */
[----:B------:R-:W-:Y:S01]  /*2a70*/  FADD.FTZ R53, R53, R42 ;  /* 0x0000002a35357221 */ /* 0x000fe20000010000 */
[----:B------:R-:W-:-:S03]  /*2a80*/  FADD.FTZ R28, R28, R43 ;  /* 0x0000002b1c1c7221 */ /* 0x000fc60000010000 */
[----:B--2---:R-:W-:Y:S01]  /*2a90*/  FADD.FTZ R53, R53, R44 ;  /* 0x0000002c35357221 */ /* 0x004fe20000010000 */
[----:B------:R-:W-:-:S03]  /*2aa0*/  FADD.FTZ R28, R28, R45 ;  /* 0x0000002d1c1c7221 */ /* 0x000fc60000010000 */
[----:B------:R-:W-:Y:S01]  /*2ab0*/  FADD.FTZ R53, R53, R46 ;  /* 0x0000002e35357221 */ /* 0x000fe20000010000 */
[----:B------:R-:W-:-:S03]  /*2ac0*/  FADD.FTZ R28, R28, R47 ;  /* 0x0000002f1c1c7221 */ /* 0x000fc60000010000 */
[----:B-1----:R-:W-:Y:S01]  /*2ad0*/  FADD.FTZ R53, R53, R48 ;  /* 0x0000003035357221 */ /* 0x002fe20000010000 */
[----:B------:R-:W-:-:S03]  /*2ae0*/  FADD.FTZ R28, R28, R49 ;  /* 0x000000311c1c7221 */ /* 0x000fc60000010000 */
[----:B------:R-:W-:Y:S01]  /*2af0*/  FADD.FTZ R53, R53, R50 ;  /* 0x0000003235357221 */ /* 0x000fe20000010000 */
[----:B------:R-:W-:-:S03]  /*2b00*/  FADD.FTZ R28, R28, R51 ;  /* 0x000000331c1c7221 */ /* 0x000fc60000010000 */
[----:B------:R-:W-:Y:S01]  /*2b10*/  FADD.FTZ R72, R53, R72 ;  /* 0x0000004835487221 */ /* 0x000fe20000010000 */
[----:B------:R-:W-:-:S07]  /*2b20*/  FADD.FTZ R73, R28, R73 ;  /* 0x000000491c497221 */ /* 0x000fce0000010000 */
.L_x_13:
[----:B------:R-:W-:Y:S05]  /*2b30*/  BSYNC B0 ;  /* 0x0000000000007941 */ /* 0x000fea0003800000 */
.L_x_12:
[----:B------:R-:W-:Y:S01]  /*2b40*/  BAR.SYNC.DEFER_BLOCKING 0x0 ;  /* 0x0000000000007b1d */ /* 0x000fe20000010000 */
[----:B------:R-:W-:Y:S02]  /*2b50*/  ISETP.GT.U32.AND P6, PT, R0, 0x3b, PT ;  /* 0x0000003b0000780c */ /* 0x000fe40003fc4070 */
[----:B------:R-:W-:-:S03]  /*2b60*/  LOP3.LUT R58, R58, 0xfffffffe, RZ, 0xc0, !PT ;  /* 0xfffffffe3a3a7812 */ /* 0x000fc600078ec0ff */
[----:B------:R-:W-:Y:S08]  /*2b70*/  BSSY B0, `(.L_x_14) ;  /* 0x0000026000007945 */ /* 0x000ff00003800000 */
[----:B------:R-:W-:Y:S01]  /*2b80*/  @P6 LOP3.LUT R58, R58, 0x1, RZ, 0xfc, !PT ;  /* 0x000000013a3a6812 */ /* 0x000fe200078efcff */
[----:B------:R-:W-:Y:S06]  /*2b90*/  @P6 BRA `(.L_x_15) ;  /* 0x00000000008c6947 */ /* 0x000fec0003800000 */
[----:B------:R-:W1:Y:S04]  /*2ba0*/  LDS.128 R28, [R92+0x3c0] ;  /* 0x0003c0005c1c7984 */ /* 0x000e680000000c00 */
[----:B------:R-:W3:Y:S04]  /*2bb0*/  LDS.128 R32, [R92+0x780] ;  /* 0x000780005c207984 */ /* 0x000ee80000000c00 */
[----:B------:R-:W4:Y:S04]  /*2bc0*/  LDS.128 R36, [R92+0xb40] ;  /* 0x000b40005c247984 */ /* 0x000f280000000c00 */
[----:B------:R-:W5:Y:S04]  /*2bd0*/  LDS.128 R40, [R92+0xf00] ;  /* 0x000f00005c287984 */ /* 0x000f680000000c00 */
[----:B------:R-:W0:Y:S04]  /*2be0*/  LDS.128 R44, [R92+0x12c0] ;  /* 0x0012c0005c2c7984 */ /* 0x000e280000000c00 */
[----:B------:R-:W2:Y:S04]  /*2bf0*/  LDS.128 R48, [R92+0x1680] ;  /* 0x001680005c307984 */ /* 0x000ea80000000c00 */
[----:B------:R-:W2:Y:S01]  /*2c00*/  LDS.128 R52, [R92+0x1a40] ;  /* 0x001a40005c347984 */ /* 0x000ea20000000c00 */
[----:B-1----:R-:W-:Y:S01]  /*2c10*/  FADD.FTZ R93, R24, R28 ;  /* 0x0000001c185d7221 */ /* 0x002fe20000010000 */
[----:B------:R-:W-:Y:S01]  /*2c20*/  FADD.FTZ R24, R25, R29 ;  /* 0x0000001d19187221 */ /* 0x000fe20000010000 */
[----:B------:R-:W-:Y:S01]  /*2c30*/  FADD.FTZ R25, R26, R30 ;  /* 0x0000001e1a197221 */ /* 0x000fe20000010000 */
[----:B------:R-:W-:Y:S01]  /*2c40*/  FADD.FTZ R26, R27, R31 ;  /* 0x0000001f1b1a7221 */ /* 0x000fe20000010000 */
[----:B---3--:R-:W-:Y:S01]  /*2c50*/  FADD.FTZ R93, R93, R32 ;  /* 0x000000205d5d7221 */ /* 0x008fe20000010000 */
[----:B------:R-:W-:Y:S01]  /*2c60*/  FADD.FTZ R24, R24, R33 ;  /* 0x0000002118187221 */ /* 0x000fe20000010000 */
[----:B------:R-:W-:Y:S01]  /*2c70*/  FADD.FTZ R25, R25, R34 ;  /* 0x0000002219197221 */ /* 0x000fe20000010000 */
[----:B------:R-:W-:Y:S01]  /*2c80*/  FADD.FTZ R26, R26, R35 ;  /* 0x000000231a1a7221 */ /* 0x000fe20000010000 */
[----:B----4-:R-:W-:Y:S01]  /*2c90*/  FADD.FTZ R93, R93, R36 ;  /* 0x000000245d5d7221 */ /* 0x010fe20000010000 */
[----:B------:R-:W-:Y:S01]  /*2ca0*/  FADD.FTZ R24, R24, R37 ;  /* 0x0000002518187221 */ /* 0x000fe20000010000 */
[----:B------:R-:W-:Y:S01]  /*2cb0*/  FADD.FTZ R25, R25, R38 ;  /* 0x0000002619197221 */ /* 0x000fe20000010000 */
[----:B------:R-:W-:Y:S01]  /*2cc0*/  FADD.FTZ R26, R26, R39 ;  /* 0x000000271a1a7221 */ /* 0x000fe20000010000 */
[----:B-----5:R-:W-:Y:S01]  /*2cd0*/  FADD.FTZ R93, R93, R40 ;  /* 0x000000285d5d7221 */ /* 0x020fe20000010000 */
[----:B------:R-:W-:Y:S01]  /*2ce0*/  FADD.FTZ R24, R24, R41 ;  /* 0x0000002918187221 */ /* 0x000fe20000010000 */
[----:B------:R-:W-:Y:S01]  /*2cf0*/  FADD.FTZ R25, R25, R42 ;  /* 0x0000002a19197221 */ /* 0x000fe20000010000 */
[----:B------:R-:W-:Y:S01]  /*2d00*/  FADD.FTZ R26, R26, R43 ;  /* 0x0000002b1a1a7221 */ /* 0x000fe20000010000 */
[----:B0-----:R-:W-:Y:S01]  /*2d10*/  FADD.FTZ R93, R93, R44 ;  /* 0x0000002c5d5d7221 */ /* 0x001fe20000010000 */
[----:B------:R-:W-:Y:S01]  /*2d20*/  FADD.FTZ R24, R24, R45 ;  /* 0x0000002d18187221 */ /* 0x000fe20000010000 */
[----:B------:R-:W-:Y:S01]  /*2d30*/  FADD.FTZ R25, R25, R46 ;  /* 0x0000002e19197221 */ /* 0x000fe20000010000 */
[----:B------:R-:W-:Y:S01]  /*2d40*/  FADD.FTZ R26, R26, R47 ;  /* 0x0000002f1a1a7221 */ /* 0x000fe20000010000 */
[----:B--2---:R-:W-:Y:S01]  /*2d50*/  FADD.FTZ R93, R93, R48 ;  /* 0x000000305d5d7221 */ /* 0x004fe20000010000 */
[----:B------:R-:W-:Y:S01]  /*2d60*/  FADD.FTZ R28, R24, R49 ;  /* 0x00000031181c7221 */ /* 0x000fe20000010000 */
[----:B------:R-:W-:Y:S01]  /*2d70*/  FADD.FTZ R27, R25, R50 ;  /* 0x00000032191b7221 */ /* 0x000fe20000010000 */
[----:B------:R-:W-:Y:S01]  /*2d80*/  FADD.FTZ R30, R26, R51 ;  /* 0x000000331a1e7221 */ /* 0x000fe20000010000 */
[----:B------:R-:W-:Y:S01]  /*2d90*/  FADD.FTZ R24, R93, R52 ;  /* 0x000000345d187221 */ /* 0x000fe20000010000 */
[----:B------:R-:W-:Y:S01]  /*2da0*/  FADD.FTZ R25, R28, R53 ;  /* 0x000000351c197221 */ /* 0x000fe20000010000 */
[----:B------:R-:W-:Y:S01]  /*2db0*/  FADD.FTZ R26, R27, R54 ;  /* 0x000000361b1a7221 */ /* 0x000fe20000010000 */
[----:B------:R-:W-:-:S07]  /*2dc0*/  FADD.FTZ R27, R30, R55 ;  /* 0x000000371e1b7221 */ /* 0x000fce0000010000 */
.L_x_15:
[----:B------:R-:W-:Y:S05]  /*2dd0*/  BSYNC B0 ;  /* 0x0000000000007941 */ /* 0x000fea0003800000 */
.L_x_14:
[----:B------:R-:W-:Y:S01]  /*2de0*/  BSSY B0, `(.L_x_16) ;  /* 0x000000f000007945 */ /* 0x000fe20003800000 */
[----:B------:R-:W-:Y:S01]  /*2df0*/  PRMT R28, R62, 0x7632, R28 ;  /* 0x000076323e1c7816 */ /* 0x000fe2000000001c */
[----:B0-----:R-:W-:Y:S02]  /*2e00*/  IMAD.WIDE R90, R85, 0x4, R90 ;  /* 0x00000004555a7825 */ /* 0x001fe400078e025a */
[----:B------:R-:W-:Y:S05]  /*2e10*/  @P6 BRA `(.L_x_17) ;  /* 0x00000000002c6947 */ /* 0x000fea0003800000 */
[----:B------:R-:W0:Y:S01]  /*2e20*/  LDC.64 R36, c[0x0][0x288] ;  /* 0x0000a200ff247b82 */ /* 0x000e220000000a00 */
[-C--:B------:R-:W-:Y:S01]  /*2e30*/  LEA R30, P6, R18, R90.reuse, 0x2 ;  /* 0x0000005a121e7211 */ /* 0x080fe200078c10ff */
[----:B------:R1:W-:Y:S03]  /*2e40*/  REDG.E.ADD.F32.FTZ.RN.STRONG.GPU desc[UR8][R90.64], R24 ;  /* 0x000000185a0079a6 */ /* 0x0003e6000c10f388 */
[----:B------:R-:W-:Y:S02]  /*2e50*/  IADD3.X R31, R91, R23, RZ, P6, !PT ;  /* 0x000000175b1f7210 */ /* 0x000fe400037fe4ff */
[----:B------:R-:W-:-:S03]  /*2e60*/  LEA R34, P6, R21, R90, 0x2 ;  /* 0x0000005a15227211 */ /* 0x000fc600078c10ff */
[----:B------:R1:W-:Y:S01]  /*2e70*/  REDG.E.ADD.F32.FTZ.RN.STRONG.GPU desc[UR8][R30.64], R25 ;  /* 0x000000191e0079a6 */ /* 0x0003e2000c10f388 */
[----:B------:R-:W-:Y:S02]  /*2e80*/  IADD3.X R35, R91, R56, RZ, P6, !PT ;  /* 0x000000385b237210 */ /* 0x000fe400037fe4ff */
[----:B0-----:R-:W-:-:S04]  /*2e90*/  LEA R32, P6, R36, R90, 0x2 ;  /* 0x0000005a24207211 */ /* 0x001fc800078c10ff */
[----:B------:R-:W-:-:S05]  /*2ea0*/  LEA.HI.X R33, R36, R91, R37, 0x2, P6 ;  /* 0x0000005b24217211 */ /* 0x000fca00030f1425 */
[----:B------:R1:W-:Y:S04]  /*2eb0*/  REDG.E.ADD.F32.FTZ.RN.STRONG.GPU desc[UR8][R32.64], R26 ;  /* 0x0000001a200079a6 */ /* 0x0003e8000c10f388 */
[----:B------:R1:W-:Y:S02]  /*2ec0*/  REDG.E.ADD.F32.FTZ.RN.STRONG.GPU desc[UR8][R34.64], R27 ;  /* 0x0000001b220079a6 */ /* 0x0003e4000c10f388 */
.L_x_17:
[----:B------:R-:W-:Y:S05]  /*2ed0*/  BSYNC B0 ;  /* 0x0000000000007941 */ /* 0x000fea0003800000 */
.L_x_16:
[----:B--2---:R-:W-:Y:S02]  /*2ee0*/  ISETP.GE.U32.AND P6, PT, R84, 0x2, PT ;  /* 0x000000025400780c */ /* 0x004fe40003fc6070 */
[----:B------:R-:W-:Y:S02]  /*2ef0*/  PRMT R41, R63, 0x7632, R41 ;  /* 0x000076323f297816 */ /* 0x000fe40000000029 */
[----:B------:R-:W-:Y:S02]  /*2f00*/  PRMT R40, R70, 0x7632, R40 ;  /* 0x0000763246287816 */ /* 0x000fe40000000028 */
[----:B------:R-:W-:Y:S02]  /*2f10*/  PRMT R39, R71, 0x7632, R39 ;  /* 0x0000763247277816 */ /* 0x000fe40000000027 */
[----:B-1----:R-:W-:Y:S02]  /*2f20*/  PRMT R24, R74, 0x7632, R24 ;  /* 0x000076324a187816 */ /* 0x002fe40000000018 */
[----:B------:R-:W-:-:S02]  /*2f30*/  PRMT R25, R75, 0x7632, R25 ;  /* 0x000076324b197816 */ /* 0x000fc40000000019 */
[----:B------:R-:W-:Y:S02]  /*2f40*/  PRMT R26, R76, 0x7632, R26 ;  /* 0x000076324c1a7816 */ /* 0x000fe4000000001a */
[----:B------:R-:W-:Y:S02]  /*2f50*/  PRMT R27, R77, 0x7632, R27 ;  /* 0x000076324d1b7816 */ /* 0x000fe4000000001b */
[----:B------:R-:W-:Y:S02]  /*2f60*/  PRMT R29, R78, 0x7632, R29 ;  /* 0x000076324e1d7816 */ /* 0x000fe4000000001d */
[----:B------:R-:W-:Y:S02]  /*2f70*/  PRMT R30, R79, 0x7632, R30 ;  /* 0x000076324f1e7816 */ /* 0x000fe4000000001e */
[----:B------:R-:W-:Y:S02]  /*2f80*/  PRMT R31, R80, 0x7632, R31 ;  /* 0x00007632501f7816 */ /* 0x000fe4000000001f */
[----:B------:R-:W-:-:S02]  /*2f90*/  PRMT R32, R81, 0x7632, R32 ;  /* 0x0000763251207816 */ /* 0x000fc40000000020 */
[----:B------:R-:W-:Y:S02]  /*2fa0*/  PRMT R33, R59, 0x7632, R33 ;  /* 0x000076323b217816 */ /* 0x000fe40000000021 */
[----:B------:R-:W-:Y:S02]  /*2fb0*/  PRMT R34, R60, 0x7632, R34 ;  /* 0x000076323c227816 */ /* 0x000fe40000000022 */
[----:B------:R-:W-:Y:S02]  /*2fc0*/  PRMT R35, R82, 0x7632, R35 ;  /* 0x0000763252237816 */ /* 0x000fe40000000023 */
[----:B------:R-:W-:Y:S01]  /*2fd0*/  PRMT R38, R83, 0x7632, R38 ;  /* 0x0000763253267816 */ /* 0x000fe20000000026 */
[----:B------:R-:W-:Y:S06]  /*2fe0*/  @!P6 BRA `(.L_x_18) ;  /* 0x0000001000b4e947 */ /* 0x000fec0003800000 */
[----:B------:R-:W0:Y:S01]  /*2ff0*/  LDC R43, c[0x0][0x10] ;  /* 0x00000400ff2b7b82 */ /* 0x000e220000000800 */
[----:B------:R-:W1:Y:S01]  /*3000*/  S2R R42, SR_CTAID.Y ;  /* 0x00000000002a7919 */ /* 0x000e620000002600 */
[----:B------:R-:W-:-:S06]  /*3010*/  LOP3.LUT R44, R12, 0x1, RZ, 0xc0, !PT ;  /* 0x000000010c2c7812 */ /* 0x000fcc00078ec0ff */
[----:B------:R-:W2:Y:S08]  /*3020*/  LDC.64 R36, c[0x0][0x258] ;  /* 0x00009600ff247b82 */ /* 0x000eb00000000a00 */
[----:B------:R-:W3:Y:S01]  /*3030*/  LDC.64 R46, c[0x0][0x260] ;  /* 0x00009800ff2e7b82 */ /* 0x000ee20000000a00 */
[----:B0-----:R-:W-:-:S04]  /*3040*/  IMAD R45, R44, R43, RZ ;  /* 0x0000002b2c2d7224 */ /* 0x001fc800078e02ff */
[C---:B------:R-:W-:Y:S01]  /*3050*/  IMAD R44, R45.reuse, R84, RZ ;  /* 0x000000542d2c7224 */ /* 0x040fe200078e02ff */
[----:B-1----:R-:W-:-:S04]  /*3060*/  IADD3 R45, R45, R42, RZ ;  /* 0x0000002a2d2d7210 */ /* 0x002fc80007ffe0ff */
[----:B------:R-:W-:Y:S01]  /*3070*/  SHF.L.U32 R49, R44, 0x1, RZ ;  /* 0x000000012c317819 */ /* 0x000fe200000006ff */
[----:B--2---:R-:W-:-:S04]  /*3080*/  IMAD.WIDE.U32 R36, R45, 0x4, R36 ;  /* 0x000000042d247825 */ /* 0x004fc800078e0024 */
[----:B---3--:R-:W-:Y:S01]  /*3090*/  IMAD.WIDE R46, R49, 0x4, R46 ;  /* 0x00000004312e7825 */ /* 0x008fe200078e022e */
[----:B------:R-:W-:Y:S06]  /*30a0*/  @P0 BRA `(.L_x_19) ;  /* 0x0000000000680947 */ /* 0x000fec0003800000 */
[----:B------:R-:W0:Y:S01]  /*30b0*/  S2R R3, SR_LANEID ;  /* 0x0000000000037919 */ /* 0x000e220000000000 */
[----:B------:R-:W-:Y:S01]  /*30c0*/  HFMA2.MMA R48, -RZ, RZ, 0, 5.9604644775390625e-08 ;  /* 0x00000001ff307435 */ /* 0x000fe200000001ff */
[----:B------:R-:W-:Y:S01]  /*30d0*/  VOTEU.ANY UR5, UPT, PT ;  /* 0x0000000000057886 */ /* 0x000fe200038e0100 */
[----:B------:R-:W-:Y:S01]  /*30e0*/  LOP3.LUT P6, RZ, R12, 0x2, RZ, 0xc0, !PT ;  /* 0x000000020cff7812 */ /* 0x000fe200078cc0ff */
[----:B------:R-:W-:Y:S01]  /*30f0*/  UPOPC UR6, UR5 ;  /* 0x00000005000672bf */ /* 0x000fe20008000000 */
[----:B------:R-:W-:Y:S01]  /*3100*/  P2R R50, PR, RZ, 0x1 ;  /* 0x00000001ff327803 */ /* 0x000fe20000000000 */
[----:B------:R-:W-:Y:S01]  /*3110*/  UFLO.U32 UR5, UR5 ;  /* 0x00000005000572bd */ /* 0x000fe200080e0000 */
[----:B------:R-:W-:Y:S01]  /*3120*/  SEL R51, R84, RZ, !P6 ;  /* 0x000000ff54337207 */ /* 0x000fe20007000000 */
[----:B------:R-:W-:-:S03]  /*3130*/  IMAD R45, R43, UR7, R42 ;  /* 0x000000072b2d7c24 */ /* 0x000fc6000f8e022a */
[----:B------:R-:W-:Y:S01]  /*3140*/  SEL R48, R48, 0xffffffff, !P6 ;  /* 0xffffffff30307807 */ /* 0x000fe20007000000 */
[----:B------:R-:W-:Y:S01]  /*3150*/  IMAD.WIDE.U32 R44, R45, 0x8, R46 ;  /* 0x000000082d2c7825 */ /* 0x000fe200078e002e */
[----:B------:R-:W-:-:S03]  /*3160*/  ISETP.NE.AND P6, PT, R51, -0x1, PT ;  /* 0xffffffff3300780c */ /* 0x000fc60003fc5270 */
[----:B------:R-:W-:Y:S01]  /*3170*/  IMAD R49, R48, UR6, RZ ;  /* 0x0000000630317c24 */ /* 0x000fe2000f8e02ff */
[----:B------:R1:W-:Y:S01]  /*3180*/  STG.E.64 desc[UR8][R44.64], R72 ;  /* 0x000000482c007986 */ /* 0x0003e2000c101b08 */
[----:B0-----:R-:W-:-:S13]  /*3190*/  ISETP.EQ.U32.AND P0, PT, R3, UR5, PT ;  /* 0x0000000503007c0c */ /* 0x001fda000bf02070 */
[----:B------:R-:W-:Y:S06]  /*31a0*/  @P0 MEMBAR.ALL.GPU ;  /* 0x0000000000000992 */ /* 0x000fec000000a000 */
[----:B------:R-:W-:-:S00]  /*31b0*/  @P0 ERRBAR ;  /* 0x00000000000009ab */ /* 0x000fc00000000000 */
[----:B------:R-:W-:Y:S06]  /*31c0*/  @P0 CGAERRBAR ;  /* 0x00000000000005ab */ /* 0x000fec0000000000 */
[----:B------:R1:W-:Y:S01]  /*31d0*/  @P0 REDG.E.ADD.S32.STRONG.GPU desc[UR8][R36.64], R49 ;  /* 0x000000312400098e */ /* 0x0003e2000c10e388 */
[----:B------:R-:W-:Y:S01]  /*31e0*/  ISETP.NE.AND P0, PT, R50, RZ, PT ;  /* 0x000000ff3200720c */ /* 0x000fe20003f05270 */
[----:B------:R-:W-:-:S12]  /*31f0*/  @!P6 BRA `(.L_x_19) ;  /* 0x000000000014e947 */ /* 0x000fd80003800000 */
.L_x_20:
[----:B-1----:R-:W2:Y:S04]  /*3200*/  LDG.E.STRONG.GPU R44, desc[UR8][R36.64] ;  /* 0x00000008242c7981 */ /* 0x002ea8000c1ef900 */
[----:B--2---:R-:W-:Y:S01]  /*3210*/  CCTL.IVALL ;  /* 0x00000000ff00798f */ /* 0x004fe20002000000 */
[----:B------:R-:W-:Y:S05]  /*3220*/  YIELD ;  /* 0x0000000000007946 */ /* 0x000fea0003800000 */
[----:B------:R-:W-:-:S13]  /*3230*/  ISETP.NE.AND P6, PT, R44, R51, PT ;  /* 0x000000332c00720c */ /* 0x000fda0003fc5270 */
[----:B------:R-:W-:Y:S05]  /*3240*/  @P6 BRA `(.L_x_20) ;  /* 0xfffffffc00ec6947 */ /* 0x000fea000383ffff */
.L_x_19:
[----:B------:R-:W-:Y:S01]  /*3250*/  ISETP.NE.AND P6, PT, R84, RZ, PT ;  /* 0x000000ff5400720c */ /* 0x000fe20003fc5270 */
[----:B------:R-:W-:Y:S05]  /*3260*/  WARPSYNC.ALL ;  /* 0x0000000000007948 */ /* 0x000fea0003800000 */
[----:B------:R-:W-:Y:S07]  /*3270*/  BAR.SYNC.DEFER_BLOCKING 0x0 ;  /* 0x0000000000007b1d */ /* 0x000fee0000010000 */
[----:B------:R-:W-:Y:S05]  /*3280*/  @!P6 BRA `(.L_x_18) ;  /* 0x00000010000ce947 */ /* 0x000fea0003800000 */
[----:B-1----:R-:W-:Y:S02]  /*3290*/  IADD3 R36, R84, -0x1, RZ ;  /* 0xffffffff54247810 */ /* 0x002fe40007ffe0ff */
[----:B------:R-:W-:Y:S02]  /*32a0*/  MOV R45, RZ ;  /* 0x000000ff002d7202 */ /* 0x000fe40000000f00 */
[----:B------:R-:W-:-:S13]  /*32b0*/  ISETP.GE.U32.AND P6, PT, R36, 0x3, PT ;  /* 0x000000032400780c */ /* 0x000fda0003fc6070 */
[----:B------:R-:W-:Y:S05]  /*32c0*/  @!P6 BRA `(.L_x_21) ;  /* 0x0000000c008ce947 */ /* 0x000fea0003800000 */
[----:B------:R-:W-:Y:S01]  /*32d0*/  LOP3.LUT R37, R84, 0x3, RZ, 0xc0, !PT ;  /* 0x0000000354257812 */ /* 0x000fe200078ec0ff */
[----:B------:R-:W-:-:S03]  /*32e0*/  HFMA2.MMA R45, -RZ, RZ, 0, 0 ;  /* 0x00000000ff2d7435 */ /* 0x000fc600000001ff */
[----:B------:R-:W-:-:S04]  /*32f0*/  IADD3 R44, -R37, R84, RZ ;  /* 0x00000054252c7210 */ /* 0x000fc80007ffe1ff */
[----:B------:R-:W-:-:S13]  /*3300*/  ISETP.GT.AND P6, PT, R44, RZ, PT ;  /* 0x000000ff2c00720c */ /* 0x000fda0003fc4270 */
[----:B------:R-:W-:Y:S05]  /*3310*/  @!P6 BRA `(.L_x_22) ;  /* 0x0000000800fce947 */ /* 0x000fea0003800000 */
[----:B------:R-:W-:Y:S02]  /*3320*/  P2R R36, PR, RZ, 0x1 ;  /* 0x00000001ff247803 */ /* 0x000fe40000000000 */
[----:B------:R-:W-:Y:S02]  /*3330*/  ISETP.GT.AND P6, PT, R44, 0xc, PT ;  /* 0x0000000c2c00780c */ /* 0x000fe40003fc4270 */
[----:B------:R-:W-:Y:S02]  /*3340*/  PLOP3.LUT P0, PT, PT, PT, PT, 0x80, 0x0 ;  /* 0x000000000000781c */ /* 0x000fe40003f0f070 */
[----:B------:R-:W-:-:S11]  /*3350*/  LOP3.LUT R58, R58, 0xfffffffe, RZ, 0xc0, !PT ;  /* 0xfffffffe3a3a7812 */ /* 0x000fd600078ec0ff */
[----:B------:R-:W-:Y:S02]  /*3360*/  @P0 LOP3.LUT R58, R58, 0x1, RZ, 0xfc, !PT ;  /* 0x000000013a3a0812 */ /* 0x000fe400078efcff */
[----:B------:R-:W-:Y:S01]  /*3370*/  ISETP.NE.AND P0, PT, R36, RZ, PT ;  /* 0x000000ff2400720c */ /* 0x000fe20003f05270 */
[----:B------:R-:W-:-:S12]  /*3380*/  @!P6 BRA `(.L_x_23) ;  /* 0x0000000400d8e947 */ /* 0x000fd80003800000 */
[----:B------:R-:W-:Y:S02]  /*3390*/  PLOP3.LUT P6, PT, PT, PT, PT, 0x8, 0x0 ;  /* 0x000000000000781c */ /* 0x000fe40003fce170 */
[----:B------:R-:W-:-:S11]  /*33a0*/  LOP3.LUT R58, R58, 0xfffffffe, RZ, 0xc0, !PT ;  /* 0xfffffffe3a3a7812 */ /* 0x000fd600078ec0ff */
[----:B------:R-:W-:-:S07]  /*33b0*/  @P6 LOP3.LUT R58, R58, 0x1, RZ, 0xfc, !PT ;  /* 0x000000013a3a6812 */ /* 0x000fce00078efcff */
.L_x_24:
[----:B------:R-:W-:-:S13]  /*33c0*/  ISETP.EQ.OR P6, PT, R45, UR7, P0 ;  /* 0x000000072d007c0c */ /* 0x000fda00087c2670 */
[----:B------:R-:W-:-:S04]  /*33d0*/  @!P6 IMAD R49, R43, R45, R42 ;  /* 0x0000002d2b31e224 */ /* 0x000fc800078e022a */
[----:B------:R-:W-:-:S05]  /*33e0*/  @!P6 IMAD.WIDE.U32 R48, R49, 0x8, R46 ;  /* 0x000000083130e825 */ /* 0x000fca00078e002e */
[----:B------:R-:W2:Y:S01]  /*33f0*/  @!P6 LDG.E.64 R36, desc[UR8][R48.64] ;  /* 0x000000083024e981 */ /* 0x000ea2000c1e1b00 */
[----:B------:R-:W-:Y:S01]  /*3400*/  IADD3 R51, R45, 0x1, RZ ;  /* 0x000000012d337810 */ /* 0x000fe20007ffe0ff */
[----:B--2---:R-:W-:Y:S01]  /*3410*/  @!P6 FADD.FTZ R72, R72, R36 ;  /* 0x000000244848e221 */ /* 0x004fe20000010000 */
[----:B------:R-:W-:Y:S02]  /*3420*/  @!P6 FADD.FTZ R73, R73, R37 ;  /* 0x000000254949e221 */ /* 0x000fe40000010000 */
[----:B------:R-:W-:-:S13]  /*3430*/  ISETP.EQ.OR P6, PT, R51, UR7, P0 ;  /* 0x0000000733007c0c */ /* 0x000fda00087c2670 */
[----:B------:R-:W-:-:S04]  /*3440*/  @!P6 IMAD R51, R43, R51, R42 ;  /* 0x000000332b33e224 */ /* 0x000fc800078e022a */
[----:B------:R-:W-:-:S05]  /*3450*/  @!P6 IMAD.WIDE.U32 R50, R51, 0x8, R46 ;  /* 0x000000083332e825 */ /* 0x000fca00078e002e */
[----:B------:R-:W2:Y:S02]  /*3460*/  @!P6 LDG.E.64 R36, desc[UR8][R50.64] ;  /* 0x000000083224e981 */ /* 0x000ea4000c1e1b00 */
[----:B--2---:R-:W-:Y:S01]  /*3470*/  @!P6 FADD.FTZ R72, R72, R36 ;  /* 0x000000244848e221 */ /* 0x004fe20000010000 */
[----:B------:R-:W-:Y:S01]  /*3480*/  IADD3 R36, R45, 0x2, RZ ;  /* 0x000000022d247810 */ /* 0x000fe20007ffe0ff */
[----:B------:R-:W-:-:S03]  /*3490*/  @!P6 FADD.FTZ R73, R73, R37 ;  /* 0x000000254949e221 */ /* 0x000fc60000010000 */
        /* <DEDUP_REMOVED lines=93> */
[----:B------:R-:W-:-:S06]  /*3a70*/  @!P6 IMAD.WIDE.U32 R36, R37, 0x8, R46 ;  /* 0x000000082524e825 */ /* 0x000fcc00078e002e */
[----:B------:R-:W2:Y:S01]  /*3a80*/  @!P6 LDG.E.64 R36, desc[UR8][R36.64] ;  /* 0x000000082424e981 */ /* 0x000ea2000c1e1b00 */
[----:B------:R-:W-:Y:S02]  /*3a90*/  IADD3 R44, R44, -0x10, RZ ;  /* 0xfffffff02c2c7810 */ /* 0x000fe40007ffe0ff */
[----:B------:R-:W-:Y:S01]  /*3aa0*/  IADD3 R45, R45, 0x10, RZ ;  /* 0x000000102d2d7810 */ /* 0x000fe20007ffe0ff */
[----:B--2---:R-:W-:Y:S01]  /*3ab0*/  @!P6 FADD.FTZ R72, R72, R36 ;  /* 0x000000244848e221 */ /* 0x004fe20000010000 */
[----:B------:R-:W-:Y:S01]  /*3ac0*/  @!P6 FADD.FTZ R73, R73, R37 ;  /* 0x000000254949e221 */ /* 0x000fe20000010000 */
[----:B------:R-:W-:-:S13]  /*3ad0*/  ISETP.GT.AND P6, PT, R44, 0xc, PT ;  /* 0x0000000c2c00780c */ /* 0x000fda0003fc4270 */
[----:B------:R-:W-:Y:S05]  /*3ae0*/  @P6 BRA `(.L_x_24) ;  /* 0xfffffff800346947 */ /* 0x000fea000383ffff */
.L_x_23:
[----:B------:R-:W-:-:S13]  /*3af0*/  ISETP.GT.AND P6, PT, R44, 0x4, PT ;  /* 0x000000042c00780c */ /* 0x000fda0003fc4270 */
[----:B------:R-:W-:Y:S05]  /*3b00*/  @!P6 BRA `(.L_x_25) ;  /* 0x0000000000f4e947 */ /* 0x000fea0003800000 */
        /* <DEDUP_REMOVED lines=54> */
[----:B------:R-:W-:Y:S02]  /*3e70*/  LOP3.LUT R58, R58, 0xfffffffe, RZ, 0xc0, !PT ;  /* 0xfffffffe3a3a7812 */ /* 0x000fe400078ec0ff */
[----:B------:R-:W-:Y:S02]  /*3e80*/  IADD3 R44, R44, -0x4, RZ ;  /* 0xfffffffc2c2c7810 */ /* 0x000fe40007ffe0ff */
[----:B------:R-:W-:Y:S01]  /*3e90*/  IADD3 R45, R45, 0x4, RZ ;  /* 0x000000042d2d7810 */ /* 0x000fe20007ffe0ff */
[----:B--2---:R-:W-:Y:S01]  /*3ea0*/  @!P6 FADD.FTZ R72, R72, R36 ;  /* 0x000000244848e221 */ /* 0x004fe20000010000 */
[----:B------:R-:W-:Y:S01]  /*3eb0*/  @!P6 FADD.FTZ R73, R73, R37 ;  /* 0x000000254949e221 */ /* 0x000fe20000010000 */
[----:B------:R-:W-:-:S13]  /*3ec0*/  PLOP3.LUT P6, PT, PT, PT, PT, 0x8, 0x0 ;  /* 0x000000000000781c */ /* 0x000fda0003fce170 */
[----:B------:R-:W-:-:S07]  /*3ed0*/  @P6 LOP3.LUT R58, R58, 0x1, RZ, 0xfc, !PT ;  /* 0x000000013a3a6812 */ /* 0x000fce00078efcff */
.L_x_25:
[----:B------:R-:W-:-:S04]  /*3ee0*/  LOP3.LUT P6, RZ, R58, 0x1, RZ, 0xc0, !PT ;  /* 0x000000013aff7812 */ /* 0x000fc800078cc0ff */
[----:B------:R-:W-:-:S13]  /*3ef0*/  ISETP.NE.OR P6, PT, R44, RZ, P6 ;  /* 0x000000ff2c00720c */ /* 0x000fda00037c5670 */
[----:B------:R-:W-:Y:S05]  /*3f00*/  @!P6 BRA `(.L_x_21) ;  /* 0x00000000007ce947 */ /* 0x000fea0003800000 */
.L_x_22:
        /* <DEDUP_REMOVED lines=29> */
[----:B------:R-:W-:-:S13]  /*40e0*/  ISETP.NE.AND P6, PT, R44, RZ, PT ;  /* 0x000000ff2c00720c */ /* 0x000fda0003fc5270 */
[----:B------:R-:W-:Y:S05]  /*40f0*/  @P6 BRA `(.L_x_22) ;  /* 0xfffffffc00846947 */ /* 0x000fea000383ffff */
.L_x_21:
[----:B------:R-:W-:-:S13]  /*4100*/  LOP3.LUT P6, R84, R84, 0x3, RZ, 0xc0, !PT ;  /* 0x0000000354547812 */ /* 0x000fda00078cc0ff */
[----:B------:R-:W-:Y:S05]  /*4110*/  @!P6 BRA `(.L_x_18) ;  /* 0x000000000068e947 */ /* 0x000fea0003800000 */
[----:B------:R-:W-:Y:S01]  /*4120*/  ISETP.EQ.OR P6, PT, R45, UR7, P0 ;  /* 0x000000072d007c0c */ /* 0x000fe200087c2670 */
[----:B------:R-:W-:-:S12]  /*4130*/  BSSY B0, `(.L_x_26) ;  /* 0x0000007000007945 */ /* 0x000fd80003800000 */
[----:B------:R-:W-:Y:S05]  /*4140*/  @P6 BRA `(.L_x_27) ;  /* 0x0000000000146947 */ /* 0x000fea0003800000 */
[----:B------:R-:W-:-:S04]  /*4150*/  IMAD R37, R43, R45, R42 ;  /* 0x0000002d2b257224 */ /* 0x000fc800078e022a */
[----:B------:R-:W-:-:S06]  /*4160*/  IMAD.WIDE.U32 R36, R37, 0x8, R46 ;  /* 0x0000000825247825 */ /* 0x000fcc00078e002e */
[----:B------:R-:W2:Y:S02]  /*4170*/  LDG.E.64 R36, desc[UR8][R36.64] ;  /* 0x0000000824247981 */ /* 0x000ea4000c1e1b00 */
[----:B--2---:R-:W-:Y:S01]  /*4180*/  FADD.FTZ R72, R72, R36 ;  /* 0x0000002448487221 */ /* 0x004fe20000010000 */
[----:B------:R-:W-:-:S07]  /*4190*/  FADD.FTZ R73, R73, R37 ;  /* 0x0000002549497221 */ /* 0x000fce0000010000 */
.L_x_27:
[----:B------:R-:W-:Y:S05]  /*41a0*/  BSYNC B0 ;  /* 0x0000000000007941 */ /* 0x000fea0003800000 */
.L_x_26:
[----:B------:R-:W-:-:S13]  /*41b0*/  ISETP.NE.AND P6, PT, R84, 0x1, PT ;  /* 0x000000015400780c */ /* 0x000fda0003fc5270 */
[----:B------:R-:W-:Y:S05]  /*41c0*/  @!P6 BRA `(.L_x_18) ;  /* 0x00000000003ce947 */ /* 0x000fea0003800000 */
[----:B------:R-:W-:-:S04]  /*41d0*/  IADD3 R49, R45, 0x1, RZ ;  /* 0x000000012d317810 */ /* 0x000fc80007ffe0ff */
[----:B------:R-:W-:-:S13]  /*41e0*/  ISETP.EQ.OR P6, PT, R49, UR7, P0 ;  /* 0x0000000731007c0c */ /* 0x000fda00087c2670 */
[----:B------:R-:W-:-:S04]  /*41f0*/  @!P6 IMAD R49, R49, R43, R42 ;  /* 0x0000002b3131e224 */ /* 0x000fc800078e022a */
[----:B------:R-:W-:-:S05]  /*4200*/  @!P6 IMAD.WIDE.U32 R48, R49, 0x8, R46 ;  /* 0x000000083130e825 */ /* 0x000fca00078e002e */
[----:B------:R-:W2:Y:S02]  /*4210*/  @!P6 LDG.E.64 R36, desc[UR8][R48.64] ;  /* 0x000000083024e981 */ /* 0x000ea4000c1e1b00 */
[----:B--2---:R-:W-:Y:S01]  /*4220*/  @!P6 FADD.FTZ R73, R73, R37 ;  /* 0x000000254949e221 */ /* 0x004fe20000010000 */
[----:B------:R-:W-:Y:S01]  /*4230*/  IADD3 R37, R45, 0x2, RZ ;  /* 0x000000022d257810 */ /* 0x000fe20007ffe0ff */
[----:B------:R-:W-:-:S03]  /*4240*/  @!P6 FADD.FTZ R72, R72, R36 ;  /* 0x000000244848e221 */ /* 0x000fc60000010000 */
[----:B------:R-:W-:-:S04]  /*4250*/  ISETP.EQ.OR P6, PT, R37, UR7, P0 ;  /* 0x0000000725007c0c */ /* 0x000fc800087c2670 */
[----:B------:R-:W-:-:S13]  /*4260*/  ISETP.EQ.OR P6, PT, R84, 0x2, P6 ;  /* 0x000000025400780c */ /* 0x000fda00037c2670 */
[----:B------:R-:W-:-:S04]  /*4270*/  @!P6 IMAD R37, R37, R43, R42 ;  /* 0x0000002b2525e224 */ /* 0x000fc800078e022a */
[----:B------:R-:W-:-:S06]  /*4280*/  @!P6 IMAD.WIDE.U32 R36, R37, 0x8, R46 ;  /* 0x000000082524e825 */ /* 0x000fcc00078e002e */
[----:B------:R-:W2:Y:S02]  /*4290*/  @!P6 LDG.E.64 R36, desc[UR8][R36.64] ;  /* 0x000000082424e981 */ /* 0x000ea4000c1e1b00 */
[----:B--2---:R-:W-:Y:S01]  /*42a0*/  @!P6 FADD.FTZ R72, R72, R36 ;  /* 0x000000244848e221 */ /* 0x004fe20000010000 */
[----:B------:R-:W-:-:S07]  /*42b0*/  @!P6 FADD.FTZ R73, R73, R37 ;  /* 0x000000254949e221 */ /* 0x000fce0000010000 */
.L_x_18:
[----:B------:R-:W0:Y:S01]  /*42c0*/  S2UR UR6, SR_CgaCtaId ;  /* 0x00000000000679c3 */ /* 0x000e220000008800 */
[----:B------:R-:W-:Y:S01]  /*42d0*/  UMOV UR5, 0x400 ;  /* 0x0000040000057882 */ /* 0x000fe20000000000 */
[----:B------:R-:W-:Y:S01]  /*42e0*/  ISETP.NE.AND P6, PT, RZ, UR10, PT ;  /* 0x0000000aff007c0c */ /* 0x000fe2000bfc5270 */
[----:B------:R-:W-:Y:S01]  /*42f0*/  IMAD.WIDE.U32 R42, R0, -0x77777777, RZ ;  /* 0x88888889002a7825 */ /* 0x000fe200078e00ff */
[----:B-1----:R-:W-:Y:S02]  /*4300*/  SHF.L.U32 R49, R62, 0x10, RZ ;  /* 0x000000103e317819 */ /* 0x002fe400000006ff */
[----:B------:R-:W-:Y:S02]  /*4310*/  SHF.L.U32 R47, R28, 0x10, RZ ;  /* 0x000000101c2f7819 */ /* 0x000fe400000006ff */
[----:B------:R-:W1:Y:S01]  /*4320*/  LDC R44, c[0x0][0x2ac] ;  /* 0x0000ab00ff2c7b82 */ /* 0x000e620000000800 */
[----:B------:R-:W-:Y:S01]  /*4330*/  SHF.R.U32.HI R45, RZ, 0x5, R43 ;  /* 0x00000005ff2d7819 */ /* 0x000fe2000001162b */
[----:B------:R-:W-:Y:S01]  /*4340*/  FADD.FTZ R46, -R68, R49 ;  /* 0x00000031442e7221 */ /* 0x000fe20000010100 */
[----:B------:R-:W-:-:S02]  /*4350*/  SHF.L.U32 R63, R63, 0x10, RZ ;  /* 0x000000103f3f7819 */ /* 0x000fc400000006ff */
[----:B------:R-:W-:Y:S01]  /*4360*/  SHF.L.U32 R42, R41, 0x10, RZ ;  /* 0x00000010292a7819 */ /* 0x000fe200000006ff */
[----:B------:R-:W-:Y:S01]  /*4370*/  FMUL.FTZ R55, R46, R69 ;  /* 0x000000452e377220 */ /* 0x000fe20000410000 */
[----:B------:R-:W-:Y:S01]  /*4380*/  SHF.L.U32 R53, R40, 0x10, RZ ;  /* 0x0000001028357819 */ /* 0x000fe200000006ff */
[----:B0-----:R-:W-:-:S09]  /*4390*/  ULEA UR5, UR6, UR5, 0x18 ;  /* 0x0000000506057291 */ /* 0x001fd2000f8ec03f */
[----:B------:R0:W-:Y:S01]  /*43a0*/  @!P0 STS.64 [UR5+0x90], R72 ;  /* 0x00009048ff008988 */ /* 0x0001e20008000a05 */
[----:B------:R-:W-:Y:S01]  /*43b0*/  BAR.SYNC.DEFER_BLOCKING 0x0 ;  /* 0x0000000000007b1d */ /* 0x000fe20000010000 */
[----:B0-----:R-:W-:-:S05]  /*43c0*/  SHF.L.U32 R73, R70, 0x10, RZ ;  /* 0x0000001046497819 */ /* 0x001fca00000006ff */
[----:B------:R-:W0:Y:S01]  /*43d0*/  LDS.64 R36, [UR5+0x90] ;  /* 0x00009005ff247984 */ /* 0x000e220008000a00 */
[----:B------:R-:W-:Y:S02]  /*43e0*/  ULDC UR5, c[0x0][0x2bc] ;  /* 0x0000af0000057ab9 */ /* 0x000fe40000000800 */
[----:B0-----:R-:W-:Y:S01]  /*43f0*/  FMUL.FTZ R28, R36, UR5 ;  /* 0x00000005241c7c20 */ /* 0x001fe20008410000 */
[----:B------:R-:W-:Y:S01]  /*4400*/  FADD.FTZ R36, -R68, R47 ;  /* 0x0000002f44247221 */ /* 0x000fe20000010100 */
[----:B------:R-:W-:-:S03]  /*4410*/  FMUL.FTZ R43, R37, UR5 ;  /* 0x00000005252b7c20 */ /* 0x000fc60008410000 */
[----:B------:R-:W-:Y:S01]  /*4420*/  FMUL.FTZ R52, R36, R69 ;  /* 0x0000004524347220 */ /* 0x000fe20000410000 */
[----:B-1----:R-:W-:Y:S06]  /*4430*/  @!P6 BRA `(.L_x_28) ;  /* 0x000000000048e947 */ /* 0x002fec0003800000 */
        /* <DEDUP_REMOVED lines=18> */
.L_x_28:
[----:B------:R-:W-:Y:S01]  /*4560*/  LOP3.LUT P0, RZ, R58, 0x2, RZ, 0xc0, !PT ;  /* 0x000000023aff7812 */ /* 0x000fe2000780c0ff */
[----:B------:R-:W-:-:S12]  /*4570*/  BSSY B0, `(.L_x_29) ;  /* 0x0000014000007945 */ /* 0x000fd80003800000 */
[----:B------:R-:W-:Y:S05]  /*4580*/  @!P0 BRA `(.L_x_30) ;  /* 0x0000000000488947 */ /* 0x000fea0003800000 */
[----:B------:R-:W-:Y:S01]  /*4590*/  ULDC.64 UR12, c[0x0][0x288] ;  /* 0x0000a200000c7ab9 */ /* 0x000fe20000000a00 */
[----:B------:R-:W-:Y:S01]  /*45a0*/  MOV R36, R86 ;  /* 0x0000005600247202 */ /* 0x000fe20000000f00 */
[----:B------:R-:W-:Y:S01]  /*45b0*/  IMAD R41, R5, UR12, RZ ;  /* 0x0000000c05297c24 */ /* 0x000fe2000f8e02ff */
[----:B------:R-:W-:-:S03]  /*45c0*/  MOV R37, R89 ;  /* 0x0000005900257202 */ /* 0x000fc60000000f00 */
[C---:B------:R-:W-:Y:S02]  /*45d0*/  IMAD R41, R2.reuse, UR13, R41 ;  /* 0x0000000d02297c24 */ /* 0x040fe4000f8e0229 */
[----:B------:R-:W-:Y:S01]  /*45e0*/  IMAD.WIDE.U32 R36, R2, UR12, R36 ;  /* 0x0000000c02247c25 */ /* 0x000fe2000f8e0024 */
[----:B------:R-:W-:-:S04]  /*45f0*/  ULDC.64 UR12, c[0x0][0x210] ;  /* 0x00008400000c7ab9 */ /* 0x000fc80000000a00 */
[----:B------:R-:W-:Y:S01]  /*4600*/  IADD3 R41, R37, R41, RZ ;  /* 0x0000002925297210 */ /* 0x000fe20007ffe0ff */
[----:B------:R-:W-:Y:S01]  /*4610*/  FFMA.FTZ R37, R28, R52, R43 ;  /* 0x000000341c257223 */ /* 0x000fe2000001002b */
[----:B------:R-:W-:-:S03]  /*4620*/  LEA R40, P0, R36, UR12, 0x1 ;  /* 0x0000000c24287c11 */ /* 0x000fc6000f8008ff */
[----:B------:R-:W-:Y:S01]  /*4630*/  FFMA.FTZ R42, R42, R67, -R37 ;  /* 0x000000432a2a7223 */ /* 0x000fe20000010825 */
[----:B------:R-:W-:Y:S01]  /*4640*/  LEA.HI.X R41, R36, UR13, R41, 0x1, P0 ;  /* 0x0000000d24297c11 */ /* 0x000fe200080f0c29 */
[----:B------:R-:W-:-:S04]  /*4650*/  FFMA.FTZ R36, R28, R55, R43 ;  /* 0x000000371c247223 */ /* 0x000fc8000001002b */
[----:B------:R-:W-:-:S04]  /*4660*/  FFMA.FTZ R36, R63, R66, -R36 ;  /* 0x000000423f247223 */ /* 0x000fc80000010824 */
[-C--:B------:R-:W-:Y:S01]  /*4670*/  FMUL.FTZ R37, R36, R69.reuse ;  /* 0x0000004524257220 */ /* 0x080fe20000410000 */
[----:B------:R-:W-:-:S05]  /*4680*/  FMUL.FTZ R36, R42, R69 ;  /* 0x000000452a247220 */ /* 0x000fca0000410000 */
[----:B------:R-:W-:-:S05]  /*4690*/  F2FP.BF16.F32.PACK_AB R37, R36, R37 ;  /* 0x000000252425723e */ /* 0x000fca00000010ff */
[----:B------:R0:W-:Y:S02]  /*46a0*/  STG.E desc[UR8][R40.64], R37 ;  /* 0x0000002528007986 */ /* 0x0001e4000c101908 */
.L_x_30:
[----:B------:R-:W-:Y:S05]  /*46b0*/  BSYNC B0 ;  /* 0x0000000000007941 */ /* 0x000fea0003800000 */
.L_x_29:
[----:B------:R-:W-:Y:S01]  /*46c0*/  ISETP.NE.AND P6, PT, RZ, UR10, PT ;  /* 0x0000000aff007c0c */ /* 0x000fe2000bfc5270 */
[C---:B0-----:R-:W-:Y:S01]  /*46d0*/  FADD.FTZ R40, -R68.reuse, R73 ;  /* 0x0000004944287221 */ /* 0x041fe20000010100 */
[----:B------:R-:W-:Y:S01]  /*46e0*/  FADD.FTZ R36, -R68, R53 ;  /* 0x0000003544247221 */ /* 0x000fe20000010100 */
[----:B------:R-:W-:Y:S02]  /*46f0*/  SHF.L.U32 R71, R71, 0x10, RZ ;  /* 0x0000001047477819 */ /* 0x000fe400000006ff */
[----:B------:R-:W-:Y:S01]  /*4700*/  SHF.L.U32 R42, R39, 0x10, RZ ;  /* 0x00000010272a7819 */ /* 0x000fe200000006ff */
[-C--:B------:R-:W-:Y:S01]  /*4710*/  FMUL.FTZ R55, R40, R69.reuse ;  /* 0x0000004528377220 */ /* 0x080fe20000410000 */
[----:B------:R-:W-:Y:S01]  /*4720*/  SHF.L.U32 R63, R74, 0x10, RZ ;  /* 0x000000104a3f7819 */ /* 0x000fe200000006ff */
[----:B------:R-:W-:Y:S01]  /*4730*/  FMUL.FTZ R48, R36, R69 ;  /* 0x0000004524307220 */ /* 0x000fe20000410000 */
[----:B------:R-:W-:-:S04]  /*4740*/  SHF.L.U32 R53, R24, 0x10, RZ ;  /* 0x0000001018357819 */ /* 0x000fc800000006ff */
[----:B------:R-:W-:Y:S05]  /*4750*/  @!P6 BRA `(.L_x_31) ;  /* 0x000000000048e947 */ /* 0x000fea0003800000 */
        /* <DEDUP_REMOVED lines=18> */
.L_x_31:
[----:B------:R-:W-:Y:S04]  /*4880*/  BSSY B0, `(.L_x_32) ;  /* 0x0000014000007945 */ /* 0x000fe80003800000 */
[----:B------:R-:W-:Y:S05]  /*4890*/  @!P5 BRA `(.L_x_33) ;  /* 0x000000000048d947 */ /* 0x000fea0003800000 */
[----:B------:R-:W-:Y:S01]  /*48a0*/  ULDC.64 UR12, c[0x0][0x288] ;  /* 0x0000a200000c7ab9 */ /* 0x000fe20000000a00 */
[----:B------:R-:W-:Y:S01]  /*48b0*/  MOV R36, R86 ;  /* 0x0000005600247202 */ /* 0x000fe20000000f00 */
[----:B------:R-:W-:Y:S01]  /*48c0*/  IMAD R39, R11, UR12, RZ ;  /* 0x0000000c0b277c24 */ /* 0x000fe2000f8e02ff */
[----:B------:R-:W-:Y:S01]  /*48d0*/  MOV R37, R89 ;  /* 0x0000005900257202 */ /* 0x000fe20000000f00 */
[----:B------:R-:W-:Y:S02]  /*48e0*/  FFMA.FTZ R24, R28, R55, R43 ;  /* 0x000000371c187223 */ /* 0x000fe4000001002b */
[C---:B------:R-:W-:Y:S02]  /*48f0*/  IMAD R39, R4.reuse, UR13, R39 ;  /* 0x0000000d04277c24 */ /* 0x040fe4000f8e0227 */
[----:B------:R-:W-:-:S04]  /*4900*/  IMAD.WIDE.U32 R36, R4, UR12, R36 ;  /* 0x0000000c04247c25 */ /* 0x000fc8000f8e0024 */
[----:B------:R-:W-:Y:S01]  /*4910*/  FFMA.FTZ R24, R71, R66, -R24 ;  /* 0x0000004247187223 */ /* 0x000fe20000010818 */
[----:B------:R-:W-:Y:S01]  /*4920*/  ULDC.64 UR12, c[0x0][0x210] ;  /* 0x00008400000c7ab9 */ /* 0x000fe20000000a00 */
[----:B------:R-:W-:Y:S01]  /*4930*/  IADD3 R39, R37, R39, RZ ;  /* 0x0000002725277210 */ /* 0x000fe20007ffe0ff */
[----:B------:R-:W-:Y:S01]  /*4940*/  FFMA.FTZ R37, R28, R48, R43 ;  /* 0x000000301c257223 */ /* 0x000fe2000001002b */
[----:B------:R-:W-:-:S03]  /*4950*/  LEA R40, P0, R36, UR12, 0x1 ;  /* 0x0000000c24287c11 */ /* 0x000fc6000f8008ff */
[----:B------:R-:W-:Y:S01]  /*4960*/  FFMA.FTZ R42, R42, R67, -R37 ;  /* 0x000000432a2a7223 */ /* 0x000fe20000010825 */
[-C--:B------:R-:W-:Y:S01]  /*4970*/  FMUL.FTZ R37, R24, R69.reuse ;  /* 0x0000004518257220 */ /* 0x080fe20000410000 */
[----:B------:R-:W-:Y:S02]  /*4980*/  LEA.HI.X R41, R36, UR13, R39, 0x1, P0 ;  /* 0x0000000d24297c11 */ /* 0x000fe400080f0c27 */
[----:B------:R-:W-:-:S05]  /*4990*/  FMUL.FTZ R24, R42, R69 ;  /* 0x000000452a187220 */ /* 0x000fca0000410000 */
[----:B------:R-:W-:-:S05]  /*49a0*/  F2FP.BF16.F32.PACK_AB R37, R24, R37 ;  /* 0x000000251825723e */ /* 0x000fca00000010ff */
[----:B------:R0:W-:Y:S02]  /*49b0*/  STG.E desc[UR8][R40.64], R37 ;  /* 0x0000002528007986 */ /* 0x0001e4000c101908 */
.L_x_33:
[----:B------:R-:W-:Y:S05]  /*49c0*/  BSYNC B0 ;  /* 0x0000000000007941 */ /* 0x000fea0003800000 */
.L_x_32:
[C---:B------:R-:W-:Y:S01]  /*49d0*/  FADD.FTZ R36, -R68.reuse, R63 ;  /* 0x0000003f44247221 */ /* 0x040fe20000010100 */
[----:B------:R-:W-:Y:S01]  /*49e0*/  FADD.FTZ R24, -R68, R53 ;  /* 0x0000003544187221 */ /* 0x000fe20000010100 */
[----:B------:R-:W-:Y:S02]  /*49f0*/  SHF.L.U32 R75, R75, 0x10, RZ ;  /* 0x000000104b4b7819 */ /* 0x000fe400000006ff */
[----:B0-----:R-:W-:Y:S01]  /*4a00*/  SHF.L.U32 R40, R25, 0x10, RZ ;  /* 0x0000001019287819 */ /* 0x001fe200000006ff */
[-C--:B------:R-:W-:Y:S01]  /*4a10*/  FMUL.FTZ R49, R36, R69.reuse ;  /* 0x0000004524317220 */ /* 0x080fe20000410000 */
[----:B------:R-:W-:Y:S01]  /*4a20*/  SHF.L.U32 R51, R76, 0x10, RZ ;  /* 0x000000104c337819 */ /* 0x000fe200000006ff */
[----:B------:R-:W-:Y:S01]  /*4a30*/  FMUL.FTZ R46, R24, R69 ;  /* 0x00000045182e7220 */ /* 0x000fe20000410000 */
        /* <DEDUP_REMOVED lines=20> */
.L_x_34:
        /* <DEDUP_REMOVED lines=20> */
.L_x_36:
[----:B------:R-:W-:Y:S05]  /*4cc0*/  BSYNC B0 ;  /* 0x0000000000007941 */ /* 0x000fea0003800000 */
.L_x_35:
[C---:B------:R-:W-:Y:S01]  /*4cd0*/  FADD.FTZ R26, -R68.reuse, R51 ;  /* 0x00000033441a7221 */ /* 0x040fe20000010100 */
[----:B0-----:R-:W-:Y:S01]  /*4ce0*/  FADD.FTZ R24, -R68, R47 ;  /* 0x0000002f44187221 */ /* 0x001fe20000010100 */
[----:B------:R-:W-:Y:S02]  /*4cf0*/  SHF.L.U32 R77, R77, 0x10, RZ ;  /* 0x000000104d4d7819 */ /* 0x000fe400000006ff */
[----:B------:R-:W-:Y:S01]  /*4d00*/  SHF.L.U32 R36, R27, 0x10, RZ ;  /* 0x000000101b247819 */ /* 0x000fe200000006ff */
        /* <DEDUP_REMOVED lines=23> */
.L_x_37:
[----:B------:R-:W-:Y:S04]  /*4e80*/  BSSY B0, `(.L_x_38) ;  /* 0x0000014000007945 */ /* 0x000fe80003800000 */
[----:B------:R-:W-:Y:S05]  /*4e90*/  @!P3 BRA `(.L_x_39) ;  /* 0x000000000048b947 */ /* 0x000fea0003800000 */
[----:B------:R-:W-:Y:S01]  /*4ea0*/  ULDC.64 UR12, c[0x0][0x288] ;  /* 0x0000a200000c7ab9 */ /* 0x000fe20000000a00 */
[----:B------:R-:W-:Y:S01]  /*4eb0*/  MOV R24, R86 ;  /* 0x0000005600187202 */ /* 0x000fe20000000f00 */
[----:B------:R-:W-:Y:S01]  /*4ec0*/  IMAD R40, R15, UR12, RZ ;  /* 0x0000000c0f287c24 */ /* 0x000fe2000f8e02ff */
[----:B------:R-:W-:-:S03]  /*4ed0*/  MOV R25, R89 ;  /* 0x0000005900197202 */ /* 0x000fc60000000f00 */
[----:B------:R-:W-:-:S04]  /*4ee0*/  IMAD.WIDE.U32 R26, R7, UR12, R24 ;  /* 0x0000000c071a7c25 */ /* 0x000fc8000f8e0018 */
[----:B------:R-:W-:Y:S01]  /*4ef0*/  IMAD R25, R7, UR13, R40 ;  /* 0x0000000d07197c24 */ /* 0x000fe2000f8e0228 */
[----:B------:R-:W-:Y:S02]  /*4f00*/  ULDC.64 UR12, c[0x0][0x210] ;  /* 0x00008400000c7ab9 */ /* 0x000fe40000000a00 */
[----:B------:R-:W-:Y:S02]  /*4f10*/  LEA R24, P0, R26, UR12, 0x1 ;  /* 0x0000000c1a187c11 */ /* 0x000fe4000f8008ff */
[----:B------:R-:W-:Y:S01]  /*4f20*/  IADD3 R25, R27, R25, RZ ;  /* 0x000000191b197210 */ /* 0x000fe20007ffe0ff */
[----:B------:R-:W-:-:S03]  /*4f30*/  FFMA.FTZ R27, R28, R46, R43 ;  /* 0x0000002e1c1b7223 */ /* 0x000fc6000001002b */
[----:B------:R-:W-:Y:S01]  /*4f40*/  LEA.HI.X R25, R26, UR13, R25, 0x1, P0 ;  /* 0x0000000d1a197c11 */ /* 0x000fe200080f0c19 */
[----:B------:R-:W-:Y:S01]  /*4f50*/  FFMA.FTZ R26, R28, R47, R43 ;  /* 0x0000002f1c1a7223 */ /* 0x000fe2000001002b */
[----:B------:R-:W-:-:S03]  /*4f60*/  FFMA.FTZ R36, R36, R67, -R27 ;  /* 0x0000004324247223 */ /* 0x000fc6000001081b */
[----:B------:R-:W-:-:S04]  /*4f70*/  FFMA.FTZ R26, R77, R66, -R26 ;  /* 0x000000424d1a7223 */ /* 0x000fc8000001081a */
[-C--:B------:R-:W-:Y:S01]  /*4f80*/  FMUL.FTZ R27, R26, R69.reuse ;  /* 0x000000451a1b7220 */ /* 0x080fe20000410000 */
[----:B------:R-:W-:-:S05]  /*4f90*/  FMUL.FTZ R26, R36, R69 ;  /* 0x00000045241a7220 */ /* 0x000fca0000410000 */
[----:B------:R-:W-:-:S05]  /*4fa0*/  F2FP.BF16.F32.PACK_AB R27, R26, R27 ;  /* 0x0000001b1a1b723e */ /* 0x000fca00000010ff */
[----:B------:R0:W-:Y:S02]  /*4fb0*/  STG.E desc[UR8][R24.64], R27 ;  /* 0x0000001b18007986 */ /* 0x0001e4000c101908 */
.L_x_39:
[----:B------:R-:W-:Y:S05]  /*4fc0*/  BSYNC B0 ;  /* 0x0000000000007941 */ /* 0x000fea0003800000 */
.L_x_38:
        /* <DEDUP_REMOVED lines=27> */
.L_x_40:
[----:B------:R-:W-:Y:S04]  /*5180*/  BSSY B0, `(.L_x_41) ;  /* 0x0000014000007945 */ /* 0x000fe80003800000 */
        /* <DEDUP_REMOVED lines=19> */
.L_x_42:
[----:B------:R-:W-:Y:S05]  /*52c0*/  BSYNC B0 ;  /* 0x0000000000007941 */ /* 0x000fea0003800000 */
.L_x_41:
[C---:B------:R-:W-:Y:S01]  /*52d0*/  FADD.FTZ R26, -R68.reuse, R47 ;  /* 0x0000002f441a7221 */ /* 0x040fe20000010100 */
[----:B0-----:R-:W-:Y:S01]  /*52e0*/  FADD.FTZ R24, -R68, R39 ;  /* 0x0000002744187221 */ /* 0x001fe20000010100 */
[----:B------:R-:W-:Y:S01]  /*52f0*/  IMAD R44, R44, UR7, R45 ;  /* 0x000000072c2c7c24 */ /* 0x000fe2000f8e022d */
        /* <DEDUP_REMOVED lines=24> */
.L_x_43:
        /* <DEDUP_REMOVED lines=20> */
.L_x_45:
[----:B------:R-:W-:Y:S05]  /*55c0*/  BSYNC B0 ;  /* 0x0000000000007941 */ /* 0x000fea0003800000 */
.L_x_44:
[----:B------:R-:W-:Y:S01]  /*55d0*/  SHF.L.U32 R33, R33, 0x10, RZ ;  /* 0x0000001021217819 */ /* 0x000fe200000006ff */
[----:B------:R-:W-:Y:S01]  /*55e0*/  FADD.FTZ R26, -R68, R59 ;  /* 0x0000003b441a7221 */ /* 0x000fe20000010100 */
[----:B------:R-:W-:Y:S01]  /*55f0*/  IADD3 R44, R44, 0x30, RZ ;  /* 0x000000302c2c7810 */ /* 0x000fe20007ffe0ff */
[----:B------:R-:W-:Y:S01]  /*5600*/  ULDC.64 UR12, c[0x0][0x290] ;  /* 0x0000a400000c7ab9 */ /* 0x000fe20000000a00 */
[----:B------:R-:W-:Y:S01]  /*5610*/  SHF.L.U32 R29, R60, 0x10, RZ ;  /* 0x000000103c1d7819 */ /* 0x000fe200000006ff */
[----:B0-----:R-:W-:Y:S01]  /*5620*/  FADD.FTZ R24, -R68, R33 ;  /* 0x0000002144187221 */ /* 0x001fe20000010100 */
[----:B------:R-:W-:Y:S01]  /*5630*/  SHF.L.U32 R34, R34, 0x10, RZ ;  /* 0x0000001022227819 */ /* 0x000fe200000006ff */
[-C--:B------:R-:W-:Y:S01]  /*5640*/  FMUL.FTZ R39, R26, R69.reuse ;  /* 0x000000451a277220 */ /* 0x080fe20000410000 */
[----:B------:R-:W-:Y:S01]  /*5650*/  SHF.R.S32.HI R41, RZ, 0x1f, R44 ;  /* 0x0000001fff297819 */ /* 0x000fe2000001142c */
        /* <DEDUP_REMOVED lines=20> */
.L_x_46:
[----:B------:R-:W-:Y:S01]  /*57a0*/  ISETP.GE.U32.AND P0, PT, R44, UR12, PT ;  /* 0x0000000c2c007c0c */ /* 0x000fe2000bf06070 */
[----:B------:R-:W-:Y:S03]  /*57b0*/  BSSY B0, `(.L_x_47) ;  /* 0x0000016000007945 */ /* 0x000fe60003800000 */
[----:B------:R-:W-:-:S04]  /*57c0*/  ISETP.GE.AND.EX P0, PT, R41, UR13, PT, P0 ;  /* 0x0000000d29007c0c */ /* 0x000fc8000bf06300 */
[----:B------:R-:W-:-:S13]  /*57d0*/  ISETP.LT.U32.AND P0, PT, R0, 0x1e0, !P0 ;  /* 0x000001e00000780c */ /* 0x000fda0004701070 */
        /* <DEDUP_REMOVED lines=19> */
.L_x_48:
[----:B------:R-:W-:Y:S05]  /*5910*/  BSYNC B0 ;  /* 0x0000000000007941 */ /* 0x000fea0003800000 */
.L_x_47:
[----:B0-----:R-:W-:Y:S02]  /*5920*/  SHF.L.U32 R25, R82, 0x10, RZ ;  /* 0x0000001052197819 */ /* 0x001fe400000006ff */
[----:B------:R-:W-:Y:S02]  /*5930*/  SHF.L.U32 R35, R35, 0x10, RZ ;  /* 0x0000001023237819 */ /* 0x000fe400000006ff */
[----:B------:R-:W-:Y:S01]  /*5940*/  ISETP.GE.U32.AND P0, PT, R22, UR12, PT ;  /* 0x0000000c16007c0c */ /* 0x000fe2000bf06070 */
[C---:B------:R-:W-:Y:S01]  /*5950*/  FADD.FTZ R24, -R68.reuse, R25 ;  /* 0x0000001944187221 */ /* 0x040fe20000010100 */
[----:B------:R-:W-:Y:S01]  /*5960*/  SHF.L.U32 R83, R83, 0x10, RZ ;  /* 0x0000001053537819 */ /* 0x000fe200000006ff */
[----:B------:R-:W-:Y:S01]  /*5970*/  FADD.FTZ R68, -R68, R35 ;  /* 0x0000002344447221 */ /* 0x000fe20000010100 */
[----:B------:R-:W-:Y:S01]  /*5980*/  ISETP.GE.AND.EX P0, PT, R61, UR13, PT, P0 ;  /* 0x0000000d3d007c0c */ /* 0x000fe2000bf06300 */
[-C--:B------:R-:W-:Y:S01]  /*5990*/  FMUL.FTZ R33, R24, R69.reuse ;  /* 0x0000004518217220 */ /* 0x080fe20000410000 */
[----:B------:R-:W-:Y:S01]  /*59a0*/  SHF.L.U32 R38, R38, 0x10, RZ ;  /* 0x0000001026267819 */ /* 0x000fe200000006ff */
[----:B------:R-:W-:Y:S01]  /*59b0*/  FMUL.FTZ R68, R68, R69 ;  /* 0x0000004544447220 */ /* 0x000fe20000410000 */
[----:B------:R-:W-:Y:S01]  /*59c0*/  ISETP.GT.U32.OR P0, PT, R0, 0x1df, P0 ;  /* 0x000001df0000780c */ /* 0x000fe20000704470 */
[----:B------:R-:W-:-:S12]  /*59d0*/  @!P6 BRA `(.L_x_49) ;  /* 0x000000000048e947 */ /* 0x000fd80003800000 */
        /* <DEDUP_REMOVED lines=18> */
.L_x_49:
[----:B------:R-:W-:Y:S04]  /*5b00*/  BSSY B0, `(.L_x_50) ;  /* 0x0000013000007945 */ /* 0x000fe80003800000 */
[----:B------:R-:W-:Y:S05]  /*5b10*/  @P0 BRA `(.L_x_51) ;  /* 0x0000000000440947 */ /* 0x000fea0003800000 */
[----:B------:R-:W-:Y:S01]  /*5b20*/  ULDC.64 UR12, c[0x0][0x288] ;  /* 0x0000a200000c7ab9 */ /* 0x000fe20000000a00 */
[C-C-:B------:R-:W-:Y:S01]  /*5b30*/  FFMA.FTZ R24, R28.reuse, R33, R43.reuse ;  /* 0x000000211c187223 */ /* 0x140fe2000001002b */
[----:B------:R-:W-:Y:S01]  /*5b40*/  MOV R87, R89 ;  /* 0x0000005900577202 */ /* 0x000fe20000000f00 */
[----:B------:R-:W-:Y:S01]  /*5b50*/  FFMA.FTZ R43, R28, R68, R43 ;  /* 0x000000441c2b7223 */ /* 0x000fe2000001002b */
[----:B------:R-:W-:Y:S02]  /*5b60*/  IMAD R61, R61, UR12, RZ ;  /* 0x0000000c3d3d7c24 */ /* 0x000fe4000f8e02ff */
[----:B------:R-:W-:Y:S01]  /*5b70*/  FFMA.FTZ R24, R83, R66, -R24 ;  /* 0x0000004253187223 */ /* 0x000fe20000010818 */
[----:B------:R-:W-:Y:S01]  /*5b80*/  FFMA.FTZ R38, R38, R67, -R43 ;  /* 0x0000004326267223 */ /* 0x000fe2000001082b */
[----:B------:R-:W-:-:S04]  /*5b90*/  IMAD.WIDE.U32 R86, R22, UR12, R86 ;  /* 0x0000000c16567c25 */ /* 0x000fc8000f8e0056 */
[-C--:B------:R-:W-:Y:S01]  /*5ba0*/  FMUL.FTZ R27, R24, R69.reuse ;  /* 0x00000045181b7220 */ /* 0x080fe20000410000 */
[----:B------:R-:W-:Y:S01]  /*5bb0*/  FMUL.FTZ R38, R38, R69 ;  /* 0x0000004526267220 */ /* 0x000fe20000410000 */
[----:B------:R-:W-:Y:S01]  /*5bc0*/  IMAD R61, R22, UR13, R61 ;  /* 0x0000000d163d7c24 */ /* 0x000fe2000f8e023d */
[----:B------:R-:W-:Y:S02]  /*5bd0*/  ULDC.64 UR12, c[0x0][0x210] ;  /* 0x00008400000c7ab9 */ /* 0x000fe40000000a00 */
[----:B------:R-:W-:Y:S02]  /*5be0*/  LEA R24, P0, R86, UR12, 0x1 ;  /* 0x0000000c56187c11 */ /* 0x000fe4000f8008ff */
[----:B------:R-:W-:Y:S02]  /*5bf0*/  IADD3 R61, R87, R61, RZ ;  /* 0x0000003d573d7210 */ /* 0x000fe40007ffe0ff */
[----:B------:R-:W-:Y:S02]  /*5c00*/  F2FP.BF16.F32.PACK_AB R27, R38, R27 ;  /* 0x0000001b261b723e */ /* 0x000fe400000010ff */
[----:B------:R-:W-:-:S05]  /*5c10*/  LEA.HI.X R25, R86, UR13, R61, 0x1, P0 ;  /* 0x0000000d56197c11 */ /* 0x000fca00080f0c3d */
[----:B------:R0:W-:Y:S02]  /*5c20*/  STG.E desc[UR8][R24.64], R27 ;  /* 0x0000001b18007986 */ /* 0x0001e4000c101908 */
.L_x_51:
[----:B------:R-:W-:Y:S05]  /*5c30*/  BSYNC B0 ;  /* 0x0000000000007941 */ /* 0x000fea0003800000 */
.L_x_50:
[----:B0-----:R-:W0:Y:S01]  /*5c40*/  LDC R25, c[0x0][0x10] ;  /* 0x00000400ff197b82 */ /* 0x001e220000000800 */
[----:B------:R-:W-:Y:S02]  /*5c50*/  IADD3 R12, R12, 0x1, RZ ;  /* 0x000000010c0c7810 */ /* 0x000fe40007ffe0ff */
[----:B0-----:R-:W-:-:S04]  /*5c60*/  IADD3 R10, R25, R10, RZ ;  /* 0x0000000a190a7210 */ /* 0x001fc80007ffe0ff */
[----:B------:R-:W-:-:S13]  /*5c70*/  ISETP.GE.AND P0, PT, R10, UR4, PT ;  /* 0x000000040a007c0c */ /* 0x000fda000bf06270 */
[----:B------:R-:W-:Y:S05]  /*5c80*/  @!P0 BRA `(.L_x_52) ;  /* 0xffffffa400f88947 */ /* 0x000fea000383ffff */
.L_x_1:
[----:B------:R-:W0:Y:S01]  /*5c90*/  LDC R6, c[0x0][0xc] ;  /* 0x00000300ff067b82 */ /* 0x000e220000000800 */
[----:B------:R-:W-:Y:S01]  /*5ca0*/  ISETP.NE.AND P1, PT, R0, RZ, PT ;  /* 0x000000ff0000720c */ /* 0x000fe20003f25270 */
[----:B------:R-:W-:Y:S06]  /*5cb0*/  BSSY B0, `(.L_x_53) ;  /* 0x0000011000007945 */ /* 0x000fec0003800000 */
[----:B------:R-:W1:Y:S08]  /*5cc0*/  LDC R7, c[0x0][0x10] ;  /* 0x00000400ff077b82 */ /* 0x000e700000000800 */
[----:B------:R-:W2:Y:S01]  /*5cd0*/  LDC.64 R2, c[0x0][0x258] ;  /* 0x00009600ff027b82 */ /* 0x000ea20000000a00 */
[----:B0-----:R-:W-:-:S02]  /*5ce0*/  ISETP.NE.AND P0, PT, R6, 0x1, PT ;  /* 0x000000010600780c */ /* 0x001fc40003f05270 */
[----:B-1----:R-:W-:-:S04]  /*5cf0*/  SHF.L.U32 R4, R7, 0x1, RZ ;  /* 0x0000000107047819 */ /* 0x002fc800000006ff */
[----:B------:R-:W-:-:S05]  /*5d00*/  SEL R5, R4, RZ, P0 ;  /* 0x000000ff04057207 */ /* 0x000fca0000000000 */
[----:B--2---:R-:W-:Y:S01]  /*5d10*/  IMAD.WIDE.U32 R2, R5, 0x4, R2 ;  /* 0x0000000405027825 */ /* 0x004fe200078e0002 */
[----:B------:R-:W-:Y:S06]  /*5d20*/  @P1 BRA `(.L_x_54) ;  /* 0x0000000000241947 */ /* 0x000fec0003800000 */
[----:B------:R-:W0:Y:S01]  /*5d30*/  S2R R4, SR_LANEID ;  /* 0x0000000000047919 */ /* 0x000e220000000000 */
[----:B------:R-:W-:Y:S02]  /*5d40*/  VOTEU.ANY UR4, UPT, PT ;  /* 0x0000000000047886 */ /* 0x000fe400038e0100 */
[----:B------:R-:W-:Y:S02]  /*5d50*/  UFLO.U32 UR5, UR4 ;  /* 0x00000004000572bd */ /* 0x000fe400080e0000 */
[----:B------:R-:W1:Y:S04]  /*5d60*/  POPC R5, UR4 ;  /* 0x0000000400057d09 */ /* 0x000e680008000000 */
[----:B0-----:R-:W-:-:S13]  /*5d70*/  ISETP.EQ.U32.AND P0, PT, R4, UR5, PT ;  /* 0x0000000504007c0c */ /* 0x001fda000bf02070 */
[----:B------:R-:W-:Y:S06]  /*5d80*/  @P0 MEMBAR.ALL.GPU ;  /* 0x0000000000000992 */ /* 0x000fec000000a000 */
[----:B------:R-:W-:-:S00]  /*5d90*/  @P0 ERRBAR ;  /* 0x00000000000009ab */ /* 0x000fc00000000000 */
[----:B------:R-:W-:Y:S06]  /*5da0*/  @P0 CGAERRBAR ;  /* 0x00000000000005ab */ /* 0x000fec0000000000 */
[----:B-1----:R0:W-:Y:S02]  /*5db0*/  @P0 REDG.E.ADD.S32.STRONG.GPU desc[UR8][R2.64], R5 ;  /* 0x000000050200098e */ /* 0x0021e4000c10e388 */
.L_x_54:
[----:B------:R-:W-:Y:S05]  /*5dc0*/  BSYNC B0 ;  /* 0x0000000000007941 */ /* 0x000fea0003800000 */
.L_x_53:
[----:B------:R-:W1:Y:S01]  /*5dd0*/  S2UR UR4, SR_CTAID.X ;  /* 0x00000000000479c3 */ /* 0x000e620000002500 */
[----:B------:R-:W-:Y:S02]  /*5de0*/  IADD3 R4, R6, -0x1, RZ ;  /* 0xffffffff06047810 */ /* 0x000fe40007ffe0ff */
[----:B0-----:R-:W-:-:S05]  /*5df0*/  IADD3 R5, R7, -0x1, RZ ;  /* 0xffffffff07057810 */ /* 0x001fca0007ffe0ff */
[----:B------:R-:W0:Y:S01]  /*5e00*/  S2UR UR5, SR_CTAID.Y ;  /* 0x00000000000579c3 */ /* 0x000e220000002600 */
[----:B-1----:R-:W-:-:S04]  /*5e10*/  ISETP.NE.AND P0, PT, R4, UR4, PT ;  /* 0x0000000404007c0c */ /* 0x002fc8000bf05270 */
[----:B0-----:R-:W-:-:S13]  /*5e20*/  ISETP.NE.OR P0, PT, R5, UR5, P0 ;  /* 0x0000000505007c0c */ /* 0x001fda0008705670 */
[----:B------:R-:W-:Y:S05]  /*5e30*/  @P0 EXIT ;  /* 0x000000000000094d */ /* 0x000fea0003800000 */
[----:B------:R-:W-:Y:S05]  /*5e40*/  @P1 BRA `(.L_x_55) ;  /* 0x0000000000201947 */ /* 0x000fea0003800000 */
[----:B------:R-:W-:-:S05]  /*5e50*/  IMAD R4, R6, R7, RZ ;  /* 0x0000000706047224 */ /* 0x000fca00078e02ff */
[----:B------:R-:W-:-:S13]  /*5e60*/  ISETP.NE.AND P0, PT, R4, -0x1, PT ;  /* 0xffffffff0400780c */ /* 0x000fda0003f05270 */
[----:B------:R-:W-:Y:S05]  /*5e70*/  @!P0 BRA `(.L_x_55) ;  /* 0x0000000000148947 */ /* 0x000fea0003800000 */
.L_x_56:
[----:B------:R-:W2:Y:S04]  /*5e80*/  LDG.E.STRONG.GPU R5, desc[UR8][R2.64] ;  /* 0x0000000802057981 */ /* 0x000ea8000c1ef900 */
[----:B--2---:R-:W-:Y:S01]  /*5e90*/  CCTL.IVALL ;  /* 0x00000000ff00798f */ /* 0x004fe20002000000 */
[----:B------:R-:W-:Y:S05]  /*5ea0*/  YIELD ;  /* 0x0000000000007946 */ /* 0x000fea0003800000 */
[----:B------:R-:W-:-:S13]  /*5eb0*/  ISETP.NE.AND P0, PT, R5, R4, PT ;  /* 0x000000040500720c */ /* 0x000fda0003f05270 */
[----:B------:R-:W-:Y:S05]  /*5ec0*/  @P0 BRA `(.L_x_56) ;  /* 0xfffffffc00ec0947 */ /* 0x000fea000383ffff */
.L_x_55:
[----:B------:R-:W-:Y:S05]  /*5ed0*/  WARPSYNC.ALL ;  /* 0x0000000000007948 */ /* 0x000fea0003800000 */
[----:B------:R-:W0:Y:S01]  /*5ee0*/  LDC.64 R22, c[0x0][0x288] ;  /* 0x0000a200ff167b82 */ /* 0x000e220000000a00 */
[----:B------:R-:W-:-:S07]  /*5ef0*/  SHF.R.S32.HI R4, RZ, 0x1f, R0 ;  /* 0x0000001fff047819 */ /* 0x000fce0000011400 */
[----:B------:R-:W-:Y:S01]  /*5f00*/  BAR.SYNC.DEFER_BLOCKING 0x0 ;  /* 0x0000000000007b1d */ /* 0x000fe20000010000 */
[----:B0-----:R-:W-:-:S04]  /*5f10*/  LEA.HI R2, P0, R23, R22, RZ, 0x1 ;  /* 0x0000001617027211 */ /* 0x001fc800078108ff */
[----:B------:R-:W-:-:S04]  /*5f20*/  IADD3.X R3, RZ, R23, RZ, P0, !PT ;  /* 0x00000017ff037210 */ /* 0x000fc800007fe4ff */
[--C-:B------:R-:W-:Y:S02]  /*5f30*/  SHF.R.S64 R25, R2, 0x1, R3.reuse ;  /* 0x0000000102197819 */ /* 0x100fe40000001003 */
[----:B------:R-:W-:Y:S02]  /*5f40*/  SHF.R.S32.HI R24, RZ, 0x1, R3 ;  /* 0x00000001ff187819 */ /* 0x000fe40000011403 */
[----:B------:R-:W-:-:S04]  /*5f50*/  ISETP.GT.U32.AND P0, PT, R25, R0, PT ;  /* 0x000000001900720c */ /* 0x000fc80003f04070 */
[----:B------:R-:W-:-:S13]  /*5f60*/  ISETP.GT.AND.EX P0, PT, R24, R4, PT, P0 ;  /* 0x000000041800720c */ /* 0x000fda0003f04300 */
[----:B------:R-:W-:Y:S05]  /*5f70*/  @!P0 EXIT ;  /* 0x000000000000894d */ /* 0x000fea0003800000 */
[C---:B------:R-:W-:Y:S01]  /*5f80*/  IMAD.WIDE.U32 R2, R22.reuse, 0x3, RZ ;  /* 0x0000000316027825 */ /* 0x040fe200078e00ff */
[----:B------:R-:W-:Y:S01]  /*5f90*/  LEA R5, R23, R23, 0x1 ;  /* 0x0000001717057211 */ /* 0x000fe200078e08ff */
[----:B------:R-:W0:Y:S01]  /*5fa0*/  LDC.64 R14, c[0x0][0x218] ;  /* 0x00008600ff0e7b82 */ /* 0x000e220000000a00 */
[----:B------:R-:W-:Y:S01]  /*5fb0*/  MOV R7, R4 ;  /* 0x0000000400077202 */ /* 0x000fe20000000f00 */
[----:B------:R-:W-:Y:S01]  /*5fc0*/  ULDC.64 UR4, c[0x0][0x268] ;  /* 0x00009a0000047ab9 */ /* 0x000fe20000000a00 */
[----:B------:R-:W-:Y:S02]  /*5fd0*/  IADD3 R5, R3, R5, RZ ;  /* 0x0000000503057210 */ /* 0x000fe40007ffe0ff */
[----:B------:R-:W-:Y:S02]  /*5fe0*/  SHF.L.U64.HI R23, R22, 0x2, R23 ;  /* 0x0000000216177819 */ /* 0x000fe40000010217 */
[----:B------:R-:W-:Y:S01]  /*5ff0*/  LEA.HI R2, P0, R5, R2, RZ, 0x1 ;  /* 0x0000000205027211 */ /* 0x000fe200078108ff */
[----:B------:R-:W1:Y:S01]  /*6000*/  LDC.64 R16, c[0x0][0x220] ;  /* 0x00008800ff107b82 */ /* 0x000e620000000a00 */
[----:B------:R-:W-:-:S02]  /*6010*/  SHF.L.U64.HI R31, R25, 0x2, R24 ;  /* 0x00000002191f7819 */ /* 0x000fc40000010218 */
[----:B------:R-:W-:-:S04]  /*6020*/  IADD3.X R5, RZ, R5, RZ, P0, !PT ;  /* 0x00000005ff057210 */ /* 0x000fc800007fe4ff */
[--C-:B------:R-:W-:Y:S02]  /*6030*/  SHF.R.S64 R27, R2, 0x1, R5.reuse ;  /* 0x00000001021b7819 */ /* 0x100fe40000001005 */
[----:B------:R-:W-:-:S04]  /*6040*/  SHF.R.S32.HI R2, RZ, 0x1, R5 ;  /* 0x00000001ff027819 */ /* 0x000fc80000011405 */
[----:B------:R-:W-:-:S07]  /*6050*/  SHF.L.U64.HI R29, R27, 0x2, R2 ;  /* 0x000000021b1d7819 */ /* 0x000fce0000010202 */
.L_x_57:
[----:B------:R-:W-:-:S04]  /*6060*/  LEA R6, P0, R0, UR4, 0x2 ;  /* 0x0000000400067c11 */ /* 0x000fc8000f8010ff */
[----:B------:R-:W-:Y:S02]  /*6070*/  LEA.HI.X R7, R0, UR5, R7, 0x2, P0 ;  /* 0x0000000500077c11 */ /* 0x000fe400080f1407 */
[-C--:B------:R-:W-:Y:S02]  /*6080*/  LEA R8, P0, R25, R6.reuse, 0x2 ;  /* 0x0000000619087211 */ /* 0x080fe400078010ff */
[-C--:B------:R-:W-:Y:S01]  /*6090*/  LEA R12, P1, R22, R6.reuse, 0x2 ;  /* 0x00000006160c7211 */ /* 0x080fe200078210ff */
[----:B--2---:R2:W3:Y:S01]  /*60a0*/  LDG.E R18, desc[UR8][R6.64] ;  /* 0x0000000806127981 */ /* 0x0044e2000c1e1900 */
[----:B------:R-:W-:Y:S02]  /*60b0*/  LEA R10, P2, R27, R6, 0x2 ;  /* 0x000000061b0a7211 */ /* 0x000fe400078410ff */
[----:B------:R-:W-:Y:S02]  /*60c0*/  IADD3.X R9, R7, R31, RZ, P0, !PT ;  /* 0x0000001f07097210 */ /* 0x000fe400007fe4ff */
[----:B------:R-:W-:-:S02]  /*60d0*/  IADD3.X R13, R23, R7, RZ, P1, !PT ;  /* 0x00000007170d7210 */ /* 0x000fc40000ffe4ff */
[----:B------:R-:W-:Y:S01]  /*60e0*/  IADD3.X R11, R7, R29, RZ, P2, !PT ;  /* 0x0000001d070b7210 */ /* 0x000fe200017fe4ff */
[----:B------:R-:W3:Y:S04]  /*60f0*/  LDG.E R19, desc[UR8][R8.64] ;  /* 0x0000000808137981 */ /* 0x000ee8000c1e1900 */
[----:B------:R-:W4:Y:S04]  /*6100*/  LDG.E R20, desc[UR8][R12.64] ;  /* 0x000000080c147981 */ /* 0x000f28000c1e1900 */
[----:B------:R-:W4:Y:S01]  /*6110*/  LDG.E R21, desc[UR8][R10.64] ;  /* 0x000000080a157981 */ /* 0x000f22000c1e1900 */
[----:B------:R-:W-:-:S02]  /*6120*/  SHF.L.U32 R5, R0, 0x1, RZ ;  /* 0x0000000100057819 */ /* 0x000fc400000006ff */
[----:B------:R-:W-:-:S03]  /*6130*/  IADD3 R0, R0, 0x1e0, RZ ;  /* 0x000001e000007810 */ /* 0x000fc60007ffe0ff */
[----:B0-----:R-:W-:-:S04]  /*6140*/  IMAD.WIDE R2, R5, 0x4, R14 ;  /* 0x0000000405027825 */ /* 0x001fc800078e020e */
[----:B-1----:R-:W-:Y:S01]  /*6150*/  IMAD.WIDE R4, R5, 0x4, R16 ;  /* 0x0000000405047825 */ /* 0x002fe200078e0210 */
[----:B------:R-:W-:Y:S02]  /*6160*/  ISETP.GT.U32.AND P0, PT, R25, R0, PT ;  /* 0x000000001900720c */ /* 0x000fe40003f04070 */
[----:B--2---:R-:W-:-:S04]  /*6170*/  SHF.R.S32.HI R7, RZ, 0x1f, R0 ;  /* 0x0000001fff077819 */ /* 0x004fc80000011400 */
[----:B------:R-:W-:Y:S01]  /*6180*/  ISETP.GT.AND.EX P0, PT, R24, R7, PT, P0 ;  /* 0x000000071800720c */ /* 0x000fe20003f04300 */
[----:B---3--:R2:W-:Y:S04]  /*6190*/  STG.E.64 desc[UR8][R2.64], R18 ;  /* 0x0000001202007986 */ /* 0x0085e8000c101b08 */
[----:B----4-:R2:W-:Y:S08]  /*61a0*/  STG.E.64 desc[UR8][R4.64], R20 ;  /* 0x0000001404007986 */ /* 0x0105f0000c101b08 */
[----:B------:R-:W-:Y:S05]  /*61b0*/  @P0 BRA `(.L_x_57) ;  /* 0xfffffffc00a80947 */ /* 0x000fea000383ffff */
[----:B------:R-:W-:Y:S05]  /*61c0*/  EXIT ;  /* 0x000000000000794d */ /* 0x000fea0003800000 */
.L_x_58:
        /* <DEDUP_REMOVED lines=11> */
.L_x_5594:


//--------------------- .text._Z35group_norm_nhwc_bwd_one_pass_kernelI11Bf16IOFp32WLi128ELi120ELi480EEv26Group_norm_nhwc_bwd_params --------------------------
	.section	.text._Z35group_norm_nhwc_bwd_one_pass_kernelI11Bf16IOFp32WLi128ELi120ELi480EEv26Group_norm_nhwc_bwd_params,"ax",@progbits
	.align	128
        .global         _Z35group_norm_nhwc_bwd_one_pass_kernelI11Bf16IOFp32WLi128ELi120ELi480EEv26Group_norm_nhwc_bwd_params
        .type           _Z35group_norm_nhwc_bwd_one_pass_kernelI11Bf16IOFp32WLi128ELi120ELi480EEv26Group_norm_nhwc_bwd_params,@function
        .size           _Z35group_norm_nhwc_bwd_one_pass_kernelI11Bf16IOFp32WLi128ELi120ELi480EEv26Group_norm_nhwc_bwd_params,(.L_x_5595 - _Z35group_norm_nhwc_bwd_one_pass_kernelI11Bf16IOFp32WLi128ELi120ELi480EEv26Group_norm_nhwc_bwd_params)
        .other          _Z35group_norm_nhwc_bwd_one_pass_kernelI11Bf16IOFp32WLi128ELi120ELi480EEv26Group_norm_nhwc_bwd_params,@"STO_CUDA_ENTRY STV_DEFAULT"
_Z35group_norm_nhwc_bwd_one_pass_kernelI11Bf16IOFp32WLi128ELi120ELi480EEv26Group_norm_nhwc_bwd_params:
.text._Z35group_norm_nhwc_bwd_one_pass_kernelI11Bf16IOFp32WLi128ELi120ELi480EEv26Group_norm_nhwc_bwd_params:
[----:B------:R-:W-:Y:S01]  /*0000*/  LDC R1, c[0x0][0x28] ;  /* 0x00000a00ff017b82 */ /* 0x000fe20000000800 */
[----:B------:R-:W0:Y:S01]  /*0010*/  S2R R63, SR_CTAID.Y ;  /* 0x00000000003f7919 */ /* 0x000e220000002600 */
[----:B------:R-:W-:Y:S01]  /*0020*/  ULDC UR4, c[0x0][0x2a0] ;  /* 0x0000a80000047ab9 */ /* 0x000fe20000000800 */
[----:B------:R-:W-:-:S05]  /*0030*/  ULDC UR5, c[0x0][0x270] ;  /* 0x00009c0000057ab9 */ /* 0x000fca0000000800 */
[----:B------:R-:W1:Y:S01]  /*0040*/  S2UR UR7, SR_CTAID.X ;  /* 0x00000000000779c3 */ /* 0x000e620000002500 */
[----:B------:R-:W-:Y:S01]  /*0050*/  UIMAD UR4, UR4, UR5, URZ ;  /* 0x00000005040472a4 */ /* 0x000fe2000f8e023f */
[----:B------:R-:W2:Y:S01]  /*0060*/  S2R R62, SR_TID.X ;  /* 0x00000000003e7919 */ /* 0x000ea20000002100 */
[----:B------:R-:W-:-:S04]  /*0070*/  ULDC.64 UR8, c[0x0][0x208] ;  /* 0x0000820000087ab9 */ /* 0x000fc80000000a00 */
[----:B0-----:R-:W-:-:S13]  /*0080*/  ISETP.GE.AND P0, PT, R63, UR4, PT ;  /* 0x000000043f007c0c */ /* 0x001fda000bf06270 */
[----:B-12---:R-:W-:Y:S05]  /*0090*/  @P0 BRA `(.L_x_59) ;  /* 0x0000009800880947 */ /* 0x006fea0003800000 */
[----:B------:R-:W0:Y:S01]  /*00a0*/  LDC R60, c[0x0][0x2ac] ;  /* 0x0000ab00ff3c7b82 */ /* 0x000e220000000800 */
[C---:B------:R-:W-:Y:S01]  /*00b0*/  IMAD.WIDE.U32 R2, R62.reuse, -0x77777777, RZ ;  /* 0x888888893e027825 */ /* 0x040fe200078e00ff */
[----:B------:R-:W-:Y:S01]  /*00c0*/  ULDC.64 UR10, c[0x0][0x290] ;  /* 0x0000a400000a7ab9 */ /* 0x000fe20000000a00 */
[----:B------:R-:W-:Y:S01]  /*00d0*/  ISETP.GE.U32.AND P1, PT, R62, 0x1e0, PT ;  /* 0x000001e03e00780c */ /* 0x000fe20003f26070 */
[----:B------:R-:W1:Y:S01]  /*00e0*/  S2R R21, SR_LANEID ;  /* 0x0000000000157919 */ /* 0x000e620000000000 */
[----:B------:R-:W-:Y:S01]  /*00f0*/  LOP3.LUT R9, R9, 0xffffffbf, RZ, 0xc0, !PT ;  /* 0xffffffbf09097812 */ /* 0x000fe200078ec0ff */
[----:B------:R-:W-:Y:S01]  /*0100*/  UMOV UR5, 0x400 ;  /* 0x0000040000057882 */ /* 0x000fe20000000000 */
[----:B------:R-:W-:Y:S01]  /*0110*/  SHF.R.U32.HI R7, RZ, 0x5, R3 ;  /* 0x00000005ff077819 */ /* 0x000fe20000011603 */
[----:B------:R-:W2:Y:S01]  /*0120*/  S2UR UR6, SR_CgaCtaId ;  /* 0x00000000000679c3 */ /* 0x000ea20000008800 */
[----:B------:R-:W-:Y:S01]  /*0130*/  HFMA2.MMA R20, -RZ, RZ, 0, 0 ;  /* 0x00000000ff147435 */ /* 0x000fe200000001ff */
[----:B------:R-:W-:-:S02]  /*0140*/  MOV R19, R63 ;  /* 0x0000003f00137202 */ /* 0x000fc40000000f00 */
[----:B------:R-:W-:-:S04]  /*0150*/  IMAD R16, R7, -0x3c, R62 ;  /* 0xffffffc407107824 */ /* 0x000fc800078e023e */
[----:B------:R-:W3:Y:S01]  /*0160*/  LDC R56, c[0x0][0x10] ;  /* 0x00000400ff387b82 */ /* 0x000ee20000000800 */
[----:B------:R-:W-:Y:S01]  /*0170*/  SHF.L.U32 R16, R16, 0x1, RZ ;  /* 0x0000000110107819 */ /* 0x000fe200000006ff */
[----:B0-----:R-:W-:-:S06]  /*0180*/  IMAD R60, R60, UR7, R7 ;  /* 0x000000073c3c7c24 */ /* 0x001fcc000f8e0207 */
[----:B------:R-:W0:Y:S01]  /*0190*/  LDC R22, c[0x0][0xc] ;  /* 0x00000300ff167b82 */ /* 0x000e220000000800 */
[C---:B------:R-:W-:Y:S02]  /*01a0*/  IADD3 R0, R60.reuse, 0x18, RZ ;  /* 0x000000183c007810 */ /* 0x040fe40007ffe0ff */
[----:B------:R-:W-:Y:S01]  /*01b0*/  IADD3 R2, R60, 0x20, RZ ;  /* 0x000000203c027810 */ /* 0x000fe20007ffe0ff */
[----:B--2---:R-:W-:Y:S01]  /*01c0*/  ULEA UR5, UR6, UR5, 0x18 ;  /* 0x0000000506057291 */ /* 0x004fe2000f8ec03f */
[----:B------:R-:W-:Y:S02]  /*01d0*/  ISETP.LT.U32.AND P0, PT, R0, UR10, PT ;  /* 0x0000000a00007c0c */ /* 0x000fe4000bf01070 */
[----:B------:R-:W-:Y:S02]  /*01e0*/  SHF.R.S32.HI R0, RZ, 0x1f, R0 ;  /* 0x0000001fff007819 */ /* 0x000fe40000011400 */
[----:B------:R-:W-:Y:S02]  /*01f0*/  ISETP.LT.U32.AND P2, PT, R2, UR10, PT ;  /* 0x0000000a02007c0c */ /* 0x000fe4000bf41070 */
[----:B------:R-:W-:Y:S01]  /*0200*/  ISETP.LT.AND.EX P0, PT, R0, UR11, !P1, P0 ;  /* 0x0000000b00007c0c */ /* 0x000fe2000cf01300 */
[----:B---3--:R-:W-:Y:S01]  /*0210*/  IMAD R18, R56, UR7, R63 ;  /* 0x0000000738127c24 */ /* 0x008fe2000f8e023f */
[----:B------:R-:W-:-:S02]  /*0220*/  SHF.R.S32.HI R2, RZ, 0x1f, R2 ;  /* 0x0000001fff027819 */ /* 0x000fc40000011402 */
[----:B------:R-:W-:Y:S02]  /*0230*/  IADD3 R3, R60, 0x28, RZ ;  /* 0x000000283c037810 */ /* 0x000fe40007ffe0ff */
[----:B------:R-:W-:Y:S02]  /*0240*/  ISETP.LT.AND.EX P2, PT, R2, UR11, !P1, P2 ;  /* 0x0000000b02007c0c */ /* 0x000fe4000cf41320 */
[----:B------:R-:W-:Y:S02]  /*0250*/  ISETP.LT.U32.AND P3, PT, R3, UR10, PT ;  /* 0x0000000a03007c0c */ /* 0x000fe4000bf61070 */
[----:B------:R-:W-:Y:S02]  /*0260*/  SHF.R.S32.HI R3, RZ, 0x1f, R3 ;  /* 0x0000001fff037819 */ /* 0x000fe40000011403 */
[----:B------:R-:W-:Y:S02]  /*0270*/  IADD3 R0, R60, 0x30, RZ ;  /* 0x000000303c007810 */ /* 0x000fe40007ffe0ff */
[----:B------:R-:W-:-:S02]  /*0280*/  @P0 LOP3.LUT R9, R9, 0x40, RZ, 0xfc, !PT ;  /* 0x0000004009090812 */ /* 0x000fc400078efcff */
[----:B------:R-:W-:Y:S02]  /*0290*/  ISETP.LT.AND.EX P0, PT, R3, UR11, !P1, P3 ;  /* 0x0000000b03007c0c */ /* 0x000fe4000cf01330 */
[----:B------:R-:W-:Y:S02]  /*02a0*/  LOP3.LUT R9, R9, 0xffffffdf, RZ, 0xc0, !PT ;  /* 0xffffffdf09097812 */ /* 0x000fe400078ec0ff */
[----:B------:R-:W-:Y:S02]  /*02b0*/  ISETP.LT.U32.AND P3, PT, R0, UR10, PT ;  /* 0x0000000a00007c0c */ /* 0x000fe4000bf61070 */
[----:B------:R-:W-:Y:S02]  /*02c0*/  SHF.R.S32.HI R0, RZ, 0x1f, R0 ;  /* 0x0000001fff007819 */ /* 0x000fe40000011400 */
[----:B------:R-:W-:Y:S02]  /*02d0*/  @P2 LOP3.LUT R9, R9, 0x20, RZ, 0xfc, !PT ;  /* 0x0000002009092812 */ /* 0x000fe400078efcff */
[----:B------:R-:W-:-:S02]  /*02e0*/  IADD3 R2, R60, 0x38, RZ ;  /* 0x000000383c027810 */ /* 0x000fc40007ffe0ff */
        /* <DEDUP_REMOVED lines=10> */
[----:B------:R-:W-:Y:S02]  /*0390*/  IADD3 R0, R60, 0x48, RZ ;  /* 0x000000483c007810 */ /* 0x000fe40007ffe0ff */
[----:B------:R-:W-:-:S02]  /*03a0*/  @P3 LOP3.LUT R9, R9, 0x8, RZ, 0xfc, !PT ;  /* 0x0000000809093812 */ /* 0x000fc400078efcff */
[----:B------:R-:W-:Y:S02]  /*03b0*/  ISETP.LT.AND.EX P0, PT, R3, UR11, !P1, P0 ;  /* 0x0000000b03007c0c */ /* 0x000fe4000cf01300 */
[----:B------:R-:W-:Y:S02]  /*03c0*/  LOP3.LUT R9, R9, 0xfffffffb, RZ, 0xc0, !PT ;  /* 0xfffffffb09097812 */ /* 0x000fe400078ec0ff */
[----:B------:R-:W-:Y:S02]  /*03d0*/  SHF.R.S32.HI R3, RZ, 0x1f, R0 ;  /* 0x0000001fff037819 */ /* 0x000fe40000011400 */
[----:B------:R-:W-:Y:S02]  /*03e0*/  ISETP.LT.U32.AND P5, PT, R0, UR10, PT ;  /* 0x0000000a00007c0c */ /* 0x000fe4000bfa1070 */
[C---:B------:R-:W-:Y:S02]  /*03f0*/  IADD3 R2, R60.reuse, 0x50, RZ ;  /* 0x000000503c027810 */ /* 0x040fe40007ffe0ff */
[----:B------:R-:W-:-:S02]  /*0400*/  IADD3 R0, R60, 0x58, RZ ;  /* 0x000000583c007810 */ /* 0x000fc40007ffe0ff */
[----:B------:R-:W-:Y:S02]  /*0410*/  @P2 LOP3.LUT R9, R9, 0x4, RZ, 0xfc, !PT ;  /* 0x0000000409092812 */ /* 0x000fe400078efcff */
[----:B------:R-:W-:Y:S02]  /*0420*/  ISETP.LT.AND.EX P5, PT, R3, UR11, !P1, P5 ;  /* 0x0000000b03007c0c */ /* 0x000fe4000cfa1350 */
[----:B------:R-:W-:Y:S02]  /*0430*/  SHF.R.S32.HI R3, RZ, 0x1f, R2 ;  /* 0x0000001fff037819 */ /* 0x000fe40000011402 */
[----:B------:R-:W-:Y:S02]  /*0440*/  ISETP.LT.U32.AND P4, PT, R2, UR10, PT ;  /* 0x0000000a02007c0c */ /* 0x000fe4000bf81070 */
[----:B------:R-:W-:Y:S02]  /*0450*/  SHF.R.S32.HI R2, RZ, 0x1f, R0 ;  /* 0x0000001fff027819 */ /* 0x000fe40000011400 */
[----:B------:R-:W-:-:S02]  /*0460*/  ISETP.LT.U32.AND P3, PT, R0, UR10, PT ;  /* 0x0000000a00007c0c */ /* 0x000fc4000bf61070 */
[----:B------:R-:W-:Y:S02]  /*0470*/  LOP3.LUT R9, R9, 0xfffffffd, RZ, 0xc0, !PT ;  /* 0xfffffffd09097812 */ /* 0x000fe400078ec0ff */
[----:B------:R-:W-:Y:S02]  /*0480*/  ISETP.LT.AND.EX P4, PT, R3, UR11, !P1, P4 ;  /* 0x0000000b03007c0c */ /* 0x000fe4000cf81340 */
[----:B------:R-:W-:Y:S02]  /*0490*/  ISETP.LT.AND.EX P3, PT, R2, UR11, !P1, P3 ;  /* 0x0000000b02007c0c */ /* 0x000fe4000cf61330 */
[----:B------:R-:W-:Y:S01]  /*04a0*/  @P0 LOP3.LUT R9, R9, 0x2, RZ, 0xfc, !PT ;  /* 0x0000000209090812 */ /* 0x000fe200078efcff */
[----:B------:R-:W2:Y:S01]  /*04b0*/  LDC.64 R2, c[0x0][0x288] ;  /* 0x0000a200ff027b82 */ /* 0x000ea20000000a00 */
[----:B------:R-:W-:Y:S02]  /*04c0*/  SHF.R.S32.HI R61, RZ, 0x1f, R60 ;  /* 0x0000001fff3d7819 */ /* 0x000fe4000001143c */
[----:B------:R-:W-:-:S02]  /*04d0*/  ISETP.LT.U32.AND P0, PT, R60, UR10, PT ;  /* 0x0000000a3c007c0c */ /* 0x000fc4000bf01070 */
[C---:B------:R-:W-:Y:S02]  /*04e0*/  IADD3 R59, R60.reuse, 0x8, RZ ;  /* 0x000000083c3b7810 */ /* 0x040fe40007ffe0ff */
[----:B------:R-:W-:Y:S02]  /*04f0*/  ISETP.LT.AND.EX P0, PT, R61, UR11, !P1, P0 ;  /* 0x0000000b3d007c0c */ /* 0x000fe4000cf01300 */
[----:B------:R-:W-:Y:S02]  /*0500*/  LOP3.LUT R9, R9, 0xffffff7f, RZ, 0xc0, !PT ;  /* 0xffffff7f09097812 */ /* 0x000fe400078ec0ff */
[----:B------:R-:W-:Y:S02]  /*0510*/  IADD3 R58, R60, 0x10, RZ ;  /* 0x000000103c3a7810 */ /* 0x000fe40007ffe0ff */
[----:B------:R-:W-:Y:S02]  /*0520*/  SHF.R.S32.HI R57, RZ, 0x1f, R59 ;  /* 0x0000001fff397819 */ /* 0x000fe4000001143b */
[----:B------:R-:W-:-:S02]  /*0530*/  ISETP.LT.U32.AND P2, PT, R59, UR10, PT ;  /* 0x0000000a3b007c0c */ /* 0x000fc4000bf41070 */
[----:B------:R-:W-:Y:S02]  /*0540*/  SHF.R.S32.HI R23, RZ, 0x1f, R58 ;  /* 0x0000001fff177819 */ /* 0x000fe4000001143a */
[----:B------:R-:W-:Y:S02]  /*0550*/  ISETP.LT.AND.EX P2, PT, R57, UR11, !P1, P2 ;  /* 0x0000000b39007c0c */ /* 0x000fe4000cf41320 */
[----:B------:R-:W-:Y:S02]  /*0560*/  @P0 LOP3.LUT R9, R9, 0x80, RZ, 0xfc, !PT ;  /* 0x0000008009090812 */ /* 0x000fe400078efcff */
[----:B------:R-:W-:Y:S01]  /*0570*/  ISETP.LT.U32.AND P0, PT, R58, UR10, PT ;  /* 0x0000000a3a007c0c */ /* 0x000fe2000bf01070 */
[----:B------:R-:W-:Y:S01]  /*0580*/  ULDC.U8 UR10, c[0x0][0x2a4] ;  /* 0x0000a900000a7ab9 */ /* 0x000fe20000000000 */
[----:B--2---:R-:W-:Y:S02]  /*0590*/  LEA R5, R3, R3, 0x1 ;  /* 0x0000000303057211 */ /* 0x004fe400078e08ff */
[----:B------:R-:W-:-:S02]  /*05a0*/  ISETP.LT.AND.EX P1, PT, R23, UR11, !P1, P0 ;  /* 0x0000000b17007c0c */ /* 0x000fc4000cf21300 */
[----:B------:R-:W-:Y:S02]  /*05b0*/  LEA.HI R15, P0, R3, R2, RZ, 0x1 ;  /* 0x00000002030f7211 */ /* 0x000fe400078108ff */
[----:B0-----:R-:W-:Y:S02]  /*05c0*/  LOP3.LUT R17, R22, 0x3, RZ, 0xc0, !PT ;  /* 0x0000000316117812 */ /* 0x001fe400078ec0ff */
[----:B------:R-:W-:Y:S01]  /*05d0*/  IADD3.X R0, RZ, R3, RZ, P0, !PT ;  /* 0x00000003ff007210 */ /* 0x000fe200007fe4ff */
[----:B------:R-:W-:Y:S01]  /*05e0*/  IMAD.WIDE.U32 R2, R2, 0x3, RZ ;  /* 0x0000000302027825 */ /* 0x000fe200078e00ff */
[----:B------:R-:W-:Y:S02]  /*05f0*/  IADD3 R12, R60, 0x78, RZ ;  /* 0x000000783c0c7810 */ /* 0x000fe40007ffe0ff */
[----:B------:R-:W-:Y:S02]  /*0600*/  SHF.R.S64 R15, R15, 0x1, R0 ;  /* 0x000000010f0f7819 */ /* 0x000fe40000001000 */
[----:B------:R-:W-:-:S02]  /*0610*/  IADD3 R5, R3, R5, RZ ;  /* 0x0000000503057210 */ /* 0x000fc40007ffe0ff */
[----:B------:R-:W-:Y:S02]  /*0620*/  SHF.R.S32.HI R3, RZ, 0x1f, R62 ;  /* 0x0000001fff037819 */ /* 0x000fe4000001143e */
[----:B------:R-:W-:Y:S02]  /*0630*/  LEA.HI R14, P0, R5, R2, RZ, 0x1 ;  /* 0x00000002050e7211 */ /* 0x000fe400078108ff */
[----:B------:R-:W-:Y:S02]  /*0640*/  LEA.HI R3, R3, R62, RZ, 0x5 ;  /* 0x0000003e03037211 */ /* 0x000fe400078f28ff */
[----:B------:R-:W-:Y:S02]  /*0650*/  IADD3.X R5, RZ, R5, RZ, P0, !PT ;  /* 0x00000005ff057210 */ /* 0x000fe400007fe4ff */
[----:B------:R-:W-:Y:S02]  /*0660*/  SHF.R.S32.HI R3, RZ, 0x5, R3 ;  /* 0x00000005ff037819 */ /* 0x000fe40000011403 */
[----:B------:R-:W-:-:S02]  /*0670*/  SHF.R.S64 R14, R14, 0x1, R5 ;  /* 0x000000010e0e7819 */ /* 0x000fc40000001005 */
[----:B------:R-:W-:Y:S02]  /*0680*/  SHF.R.S32.HI R0, RZ, 0x1, R0 ;  /* 0x00000001ff007819 */ /* 0x000fe40000011400 */
[----:B------:R-:W-:Y:S02]  /*0690*/  SHF.R.S32.HI R5, RZ, 0x1, R5 ;  /* 0x00000001ff057819 */ /* 0x000fe40000011405 */
[----:B------:R-:W-:Y:S02]  /*06a0*/  LEA R13, R3, UR5, 0x3 ;  /* 0x00000005030d7c11 */ /* 0x000fe4000f8e18ff */
[----:B------:R-:W-:Y:S02]  /*06b0*/  SHF.L.U64.HI R11, R15, 0x2, R0 ;  /* 0x000000020f0b7819 */ /* 0x000fe40000010200 */
[----:B-1----:R-:W-:-:S07]  /*06c0*/  SHF.L.U64.HI R10, R14, 0x2, R5 ;  /* 0x000000020e0a7819 */ /* 0x002fce0000010205 */
.L_x_142:
[----:B0-----:R-:W0:Y:S01]  /*06d0*/  LDC R6, c[0x0][0x2a0] ;  /* 0x0000a800ff067b82 */ /* 0x001e220000000800 */
[----:B------:R-:W-:Y:S01]  /*06e0*/  LOP3.LUT P6, RZ, R9, 0x80, RZ, 0xc0, !PT ;  /* 0x0000008009ff7812 */ /* 0x000fe200078cc0ff */
[----:B------:R-:W-:Y:S01]  /*06f0*/  ULDC.64 UR12, c[0x0][0x298] ;  /* 0x0000a600000c7ab9 */ /* 0x000fe20000000a00 */
[----:B------:R-:W-:Y:S02]  /*0700*/  P2R R75, PR, RZ, 0x4 ;  /* 0x00000004ff4b7803 */ /* 0x000fe40000000000 */
[----:B------:R-:W-:Y:S02]  /*0710*/  IADD3 R27, R60, 0x60, RZ ;  /* 0x000000603c1b7810 */ /* 0x000fe40007ffe0ff */
[----:B------:R-:W-:Y:S01]  /*0720*/  MOV R8, RZ ;  /* 0x000000ff00087202 */ /* 0x000fe20000000f00 */
[----:B------:R-:W1:Y:S01]  /*0730*/  @P2 LDC.64 R86, c[0x0][0x230] ;  /* 0x00008c00ff562b82 */ /* 0x000e620000000a00 */
[----:B------:R-:W-:-:S07]  /*0740*/  P2R R90, PR, RZ, 0x20 ;  /* 0x00000020ff5a7803 */ /* 0x000fce0000000000 */
[----:B------:R-:W2:Y:S01]  /*0750*/  @P6 LDC.64 R88, c[0x0][0x230] ;  /* 0x00008c00ff586b82 */ /* 0x000ea20000000a00 */
[----:B0-----:R-:W-:-:S07]  /*0760*/  IABS R7, R6 ;  /* 0x0000000600077213 */ /* 0x001fce0000000000 */
[----:B------:R-:W0:Y:S01]  /*0770*/  @P1 LDC.64 R84, c[0x0][0x230] ;  /* 0x00008c00ff541b82 */ /* 0x000e220000000a00 */
[----:B------:R-:W3:Y:S07]  /*0780*/  I2F.RP R0, R7 ;  /* 0x0000000700007306 */ /* 0x000eee0000209400 */
[----:B------:R-:W4:Y:S08]  /*0790*/  @P5 LDC.64 R38, c[0x0][0x230] ;  /* 0x00008c00ff265b82 */ /* 0x000f300000000a00 */
[----:B------:R-:W4:Y:S01]  /*07a0*/  @P4 LDC.64 R34, c[0x0][0x230] ;  /* 0x00008c00ff224b82 */ /* 0x000f220000000a00 */
[----:B---3--:R-:W3:Y:S07]  /*07b0*/  MUFU.RCP R0, R0 ;  /* 0x0000000000007308 */ /* 0x008eee0000001000 */
[----:B------:R-:W4:Y:S01]  /*07c0*/  @P3 LDC.64 R30, c[0x0][0x230] ;  /* 0x00008c00ff1e3b82 */ /* 0x000f220000000a00 */
[----:B---3--:R-:W-:-:S04]  /*07d0*/  IADD3 R2, R0, 0xffffffe, RZ ;  /* 0x0ffffffe00027810 */ /* 0x008fc80007ffe0ff */
[----:B------:R3:W1:Y:S02]  /*07e0*/  F2I.FTZ.U32.TRUNC.NTZ R3, R2 ;  /* 0x0000000200037305 */ /* 0x000664000021f000 */
[----:B---3--:R-:W-:Y:S02]  /*07f0*/  MOV R2, RZ ;  /* 0x000000ff00027202 */ /* 0x008fe40000000f00 */
[----:B-1----:R-:W-:-:S05]  /*0800*/  IADD3 R4, RZ, -R3, RZ ;  /* 0x80000003ff047210 */ /* 0x002fca0007ffe0ff */
[----:B------:R-:W-:Y:S01]  /*0810*/  IMAD R5, R4, R7, RZ ;  /* 0x0000000704057224 */ /* 0x000fe200078e02ff */
[----:B------:R-:W-:-:S03]  /*0820*/  IABS R4, R19 ;  /* 0x0000001300047213 */ /* 0x000fc60000000000 */
[----:B------:R-:W-:-:S06]  /*0830*/  IMAD.HI.U32 R3, R3, R5, R2 ;  /* 0x0000000503037227 */ /* 0x000fcc00078e0002 */
[----:B------:R-:W-:-:S05]  /*0840*/  IMAD.HI.U32 R3, R3, R4, RZ ;  /* 0x0000000403037227 */ /* 0x000fca00078e00ff */
[----:B------:R-:W-:-:S05]  /*0850*/  IADD3 R0, -R3, RZ, RZ ;  /* 0x000000ff03007210 */ /* 0x000fca0007ffe1ff */
[----:B------:R-:W-:-:S05]  /*0860*/  IMAD R0, R7, R0, R4 ;  /* 0x0000000007007224 */ /* 0x000fca00078e0204 */
[----:B------:R-:W-:-:S13]  /*0870*/  ISETP.GT.U32.AND P0, PT, R7, R0, PT ;  /* 0x000000000700720c */ /* 0x000fda0003f04070 */
[-C--:B------:R-:W-:Y:S02]  /*0880*/  @!P0 IADD3 R0, R0, -R7.reuse, RZ ;  /* 0x8000000700008210 */ /* 0x080fe40007ffe0ff */
[----:B------:R-:W-:Y:S02]  /*0890*/  @!P0 IADD3 R3, R3, 0x1, RZ ;  /* 0x0000000103038810 */ /* 0x000fe40007ffe0ff */
[----:B------:R-:W-:Y:S02]  /*08a0*/  IADD3 R5, R0, -R7, RZ ;  /* 0x8000000700057210 */ /* 0x000fe40007ffe0ff */
[----:B------:R-:W-:-:S04]  /*08b0*/  ISETP.GT.U32.AND P0, PT, R7, R0, PT ;  /* 0x000000000700720c */ /* 0x000fc80003f04070 */
[----:B------:R-:W-:Y:S02]  /*08c0*/  SEL R5, R5, R0, !P0 ;  /* 0x0000000005057207 */ /* 0x000fe40004000000 */
[----:B------:R-:W-:Y:S02]  /*08d0*/  ISETP.GE.U32.AND P0, PT, R0, R7, PT ;  /* 0x000000070000720c */ /* 0x000fe40003f06070 */
[----:B------:R-:W-:Y:S02]  /*08e0*/  LOP3.LUT R0, R19, R6, RZ, 0x3c, !PT ;  /* 0x0000000613007212 */ /* 0x000fe400078e3cff */
[----:B------:R-:W-:-:S09]  /*08f0*/  IADD3 R7, R60, 0x20, RZ ;  /* 0x000000203c077810 */ /* 0x000fd20007ffe0ff */
[----:B------:R-:W-:Y:S02]  /*0900*/  @P0 IADD3 R3, R3, 0x1, RZ ;  /* 0x0000000103030810 */ /* 0x000fe40007ffe0ff */
[----:B------:R-:W-:-:S13]  /*0910*/  ISETP.GE.AND P0, PT, R19, RZ, PT ;  /* 0x000000ff1300720c */ /* 0x000fda0003f06270 */
[----:B------:R-:W-:Y:S02]  /*0920*/  @!P0 IADD3 R5, -R5, RZ, RZ ;  /* 0x000000ff05058210 */ /* 0x000fe40007ffe1ff */
[----:B------:R-:W-:Y:S02]  /*0930*/  ISETP.GE.AND P0, PT, R0, RZ, PT ;  /* 0x000000ff0000720c */ /* 0x000fe40003f06270 */
[----:B------:R-:W-:-:S11]  /*0940*/  LOP3.LUT R0, RZ, R6, RZ, 0x33, !PT ;  /* 0x00000006ff007212 */ /* 0x000fd600078e33ff */
[----:B------:R-:W-:Y:S02]  /*0950*/  @!P0 IADD3 R3, -R3, RZ, RZ ;  /* 0x000000ff03038210 */ /* 0x000fe40007ffe1ff */
[----:B------:R-:W-:-:S04]  /*0960*/  ISETP.NE.AND P0, PT, R6, RZ, PT ;  /* 0x000000ff0600720c */ /* 0x000fc80003f05270 */
[C---:B------:R-:W-:Y:S02]  /*0970*/  SEL R105, R0.reuse, R5, !P0 ;  /* 0x0000000500697207 */ /* 0x040fe40004000000 */
[----:B------:R-:W1:Y:S01]  /*0980*/  @P6 LDC.64 R4, c[0x0][0x288] ;  /* 0x0000a200ff046b82 */ /* 0x000e620000000a00 */
[----:B------:R-:W-:Y:S02]  /*0990*/  SEL R3, R0, R3, !P0 ;  /* 0x0000000300037207 */ /* 0x000fe40004000000 */
[----:B------:R-:W-:Y:S01]  /*09a0*/  IMAD R97, R105, 0x78, RZ ;  /* 0x0000007869617824 */ /* 0x000fe200078e02ff */
[----:B------:R-:W-:-:S04]  /*09b0*/  SHF.R.S32.HI R0, RZ, 0x1f, R16 ;  /* 0x0000001fff007819 */ /* 0x000fc80000011410 */
[----:B------:R-:W-:-:S04]  /*09c0*/  IADD3 R98, P0, R16, R97, RZ ;  /* 0x0000006110627210 */ /* 0x000fc80007f1e0ff */
[----:B------:R-:W-:Y:S02]  /*09d0*/  LEA.HI.X.SX32 R99, R97, R0, 0x1, P0 ;  /* 0x0000000061637211 */ /* 0x000fe400000f0eff */
[----:B------:R-:W-:Y:S01]  /*09e0*/  SHF.R.S32.HI R0, RZ, 0x1f, R3 ;  /* 0x0000001fff007819 */ /* 0x000fe20000011403 */
[----:B------:R-:W-:-:S04]  /*09f0*/  IMAD.WIDE.U32 R98, R3, UR12, R98 ;  /* 0x0000000c03627c25 */ /* 0x000fc8000f8e0062 */
[----:B------:R-:W-:Y:S01]  /*0a00*/  IMAD R0, R0, UR12, RZ ;  /* 0x0000000c00007c24 */ /* 0x000fe2000f8e02ff */
[----:B------:R-:W-:-:S03]  /*0a10*/  @P6 MOV R100, R98 ;  /* 0x0000006200646202 */ /* 0x000fc60000000f00 */
[----:B------:R-:W-:Y:S01]  /*0a20*/  IMAD R101, R3, UR13, R0 ;  /* 0x0000000d03657c24 */ /* 0x000fe2000f8e0200 */
[----:B------:R-:W-:Y:S01]  /*0a30*/  ULDC.64 UR12, c[0x0][0x290] ;  /* 0x0000a400000c7ab9 */ /* 0x000fe20000000a00 */
[----:B-1----:R-:W-:-:S03]  /*0a40*/  @P6 IMAD R0, R61, R4, RZ ;  /* 0x000000043d006224 */ /* 0x002fc600078e02ff */
[----:B------:R-:W-:Y:S01]  /*0a50*/  IADD3 R101, R99, R101, RZ ;  /* 0x0000006563657210 */ /* 0x000fe20007ffe0ff */
[C---:B------:R-:W-:Y:S02]  /*0a60*/  @P6 IMAD R5, R60.reuse, R5, R0 ;  /* 0x000000053c056224 */ /* 0x040fe400078e0200 */
[----:B------:R-:W-:-:S05]  /*0a70*/  @P6 IMAD.WIDE.U32 R2, R60, R4, R100 ;  /* 0x000000043c026225 */ /* 0x000fca00078e0064 */
[----:B------:R-:W-:Y:S02]  /*0a80*/  @P6 IADD3 R3, R3, R5, RZ ;  /* 0x0000000503036210 */ /* 0x000fe40007ffe0ff */
[----:B------:R-:W1:Y:S01]  /*0a90*/  @P6 LDC.64 R4, c[0x0][0x228] ;  /* 0x00008a00ff046b82 */ /* 0x000e620000000a00 */
[C---:B------:R-:W-:Y:S02]  /*0aa0*/  @P6 SHF.L.U32 R81, R2.reuse, 0x1, RZ ;  /* 0x0000000102516819 */ /* 0x040fe400000006ff */
[----:B------:R-:W-:Y:S02]  /*0ab0*/  @P6 SHF.L.U64.HI R2, R2, 0x1, R3 ;  /* 0x0000000102026819 */ /* 0x000fe40000010203 */
[----:B--2---:R-:W-:Y:S02]  /*0ac0*/  @P6 IADD3 R88, P0, R81, R88, RZ ;  /* 0x0000005851586210 */ /* 0x004fe40007f1e0ff */
[----:B------:R-:W-:Y:S02]  /*0ad0*/  @P2 MOV R3, R101 ;  /* 0x0000006500032202 */ /* 0x000fe40000000f00 */
[----:B------:R-:W-:-:S02]  /*0ae0*/  @P6 IADD3.X R89, R2, R89, RZ, P0, !PT ;  /* 0x0000005902596210 */ /* 0x000fc400007fe4ff */
[----:B-1----:R-:W-:-:S04]  /*0af0*/  @P6 IADD3 R80, P0, R81, R4, RZ ;  /* 0x0000000451506210 */ /* 0x002fc80007f1e0ff */
[----:B------:R-:W-:Y:S02]  /*0b00*/  @P6 IADD3.X R81, R2, R5, RZ, P0, !PT ;  /* 0x0000000502516210 */ /* 0x000fe400007fe4ff */
[----:B------:R-:W1:Y:S01]  /*0b10*/  @P2 LDC.64 R4, c[0x0][0x288] ;  /* 0x0000a200ff042b82 */ /* 0x000e620000000a00 */
[----:B------:R-:W-:Y:S02]  /*0b20*/  @P2 MOV R2, R98 ;  /* 0x0000006200022202 */ /* 0x000fe40000000f00 */
[----:B------:R-:W-:-:S13]  /*0b30*/  LOP3.LUT P6, RZ, R9, 0x10, RZ, 0xc0, !PT ;  /* 0x0000001009ff7812 */ /* 0x000fda00078cc0ff */
[----:B------:R-:W2:Y:S01]  /*0b40*/  @P6 LDC.64 R54, c[0x0][0x230] ;  /* 0x00008c00ff366b82 */ /* 0x000ea20000000a00 */
[-C--:B-1----:R-:W-:Y:S02]  /*0b50*/  @P2 IMAD R0, R57, R4.reuse, RZ ;  /* 0x0000000439002224 */ /* 0x082fe400078e02ff */
[----:B------:R-:W-:-:S04]  /*0b60*/  @P2 IMAD.WIDE.U32 R2, R59, R4, R2 ;  /* 0x000000043b022225 */ /* 0x000fc800078e0002 */
[----:B------:R-:W-:Y:S01]  /*0b70*/  @P2 IMAD R5, R59, R5, R0 ;  /* 0x000000053b052224 */ /* 0x000fe200078e0200 */
[----:B------:R-:W-:-:S04]  /*0b80*/  @P2 SHF.L.U32 R83, R2, 0x1, RZ ;  /* 0x0000000102532819 */ /* 0x000fc800000006ff */
[----:B------:R-:W-:Y:S02]  /*0b90*/  @P2 IADD3 R3, R3, R5, RZ ;  /* 0x0000000503032210 */ /* 0x000fe40007ffe0ff */
[----:B------:R-:W1:Y:S01]  /*0ba0*/  @P2 LDC.64 R4, c[0x0][0x228] ;  /* 0x00008a00ff042b82 */ /* 0x000e620000000a00 */
[C---:B------:R-:W-:Y:S02]  /*0bb0*/  @P2 IADD3 R86, P0, R83.reuse, R86, RZ ;  /* 0x0000005653562210 */ /* 0x040fe40007f1e0ff */
[----:B------:R-:W-:Y:S02]  /*0bc0*/  @P2 SHF.L.U64.HI R2, R2, 0x1, R3 ;  /* 0x0000000102022819 */ /* 0x000fe40000010203 */
[----:B------:R-:W-:Y:S02]  /*0bd0*/  @P1 MOV R3, R101 ;  /* 0x0000006500031202 */ /* 0x000fe40000000f00 */
[----:B------:R-:W-:Y:S02]  /*0be0*/  @P2 IADD3.X R87, R2, R87, RZ, P0, !PT ;  /* 0x0000005702572210 */ /* 0x000fe400007fe4ff */
[----:B-1----:R-:W-:-:S04]  /*0bf0*/  @P2 IADD3 R82, P0, R83, R4, RZ ;  /* 0x0000000453522210 */ /* 0x002fc80007f1e0ff */
[----:B------:R-:W-:Y:S02]  /*0c00*/  @P2 IADD3.X R83, R2, R5, RZ, P0, !PT ;  /* 0x0000000502532210 */ /* 0x000fe400007fe4ff */
[----:B------:R-:W1:Y:S01]  /*0c10*/  @P1 LDC.64 R4, c[0x0][0x288] ;  /* 0x0000a200ff041b82 */ /* 0x000e620000000a00 */
[----:B------:R-:W-:Y:S02]  /*0c20*/  @P1 MOV R2, R98 ;  /* 0x0000006200021202 */ /* 0x000fe40000000f00 */
[----:B------:R-:W-:-:S13]  /*0c30*/  LOP3.LUT P2, RZ, R9, 0x20, RZ, 0xc0, !PT ;  /* 0x0000002009ff7812 */ /* 0x000fda000784c0ff */
[----:B------:R-:W3:Y:S01]  /*0c40*/  @P2 LDC.64 R68, c[0x0][0x230] ;  /* 0x00008c00ff442b82 */ /* 0x000ee20000000a00 */
[-C--:B-1----:R-:W-:Y:S02]  /*0c50*/  @P1 IMAD R0, R23, R4.reuse, RZ ;  /* 0x0000000417001224 */ /* 0x082fe400078e02ff */
[----:B------:R-:W-:-:S04]  /*0c60*/  @P1 IMAD.WIDE.U32 R2, R58, R4, R2 ;  /* 0x000000043a021225 */ /* 0x000fc800078e0002 */
[----:B------:R-:W-:Y:S01]  /*0c70*/  @P1 IMAD R5, R58, R5, R0 ;  /* 0x000000053a051224 */ /* 0x000fe200078e0200 */
[----:B------:R-:W-:-:S04]  /*0c80*/  @P1 SHF.L.U32 R71, R2, 0x1, RZ ;  /* 0x0000000102471819 */ /* 0x000fc800000006ff */
[----:B------:R-:W-:Y:S02]  /*0c90*/  @P1 IADD3 R3, R3, R5, RZ ;  /* 0x0000000503031210 */ /* 0x000fe40007ffe0ff */
[----:B------:R-:W1:Y:S01]  /*0ca0*/  @P1 LDC.64 R4, c[0x0][0x228] ;  /* 0x00008a00ff041b82 */ /* 0x000e620000000a00 */
[C---:B0-----:R-:W-:Y:S02]  /*0cb0*/  @P1 IADD3 R84, P0, R71.reuse, R84, RZ ;  /* 0x0000005447541210 */ /* 0x041fe40007f1e0ff */
[----:B------:R-:W-:Y:S02]  /*0cc0*/  @P1 SHF.L.U64.HI R2, R2, 0x1, R3 ;  /* 0x0000000102021819 */ /* 0x000fe40000010203 */
[----:B------:R-:W-:Y:S02]  /*0cd0*/  SHF.R.S32.HI R3, RZ, 0x1f, R7 ;  /* 0x0000001fff037819 */ /* 0x000fe40000011407 */
[----:B------:R-:W-:Y:S02]  /*0ce0*/  @P1 IADD3.X R85, R2, R85, RZ, P0, !PT ;  /* 0x0000005502551210 */ /* 0x000fe400007fe4ff */
[----:B-1----:R-:W-:-:S04]  /*0cf0*/  @P1 IADD3 R70, P0, R71, R4, RZ ;  /* 0x0000000447461210 */ /* 0x002fc80007f1e0ff */
[----:B------:R-:W-:Y:S02]  /*0d00*/  @P1 IADD3.X R71, R2, R5, RZ, P0, !PT ;  /* 0x0000000502471210 */ /* 0x000fe400007fe4ff */
[----:B------:R-:W0:Y:S01]  /*0d10*/  @P2 LDC.64 R4, c[0x0][0x288] ;  /* 0x0000a200ff042b82 */ /* 0x000e220000000a00 */
[----:B------:R-:W-:Y:S01]  /*0d20*/  @P2 MOV R2, R98 ;  /* 0x0000006200022202 */ /* 0x000fe20000000f00 */
[----:B0-----:R-:W-:Y:S01]  /*0d30*/  @P2 IMAD R0, R3, R4, RZ ;  /* 0x0000000403002224 */ /* 0x001fe200078e02ff */
[----:B------:R-:W-:-:S03]  /*0d40*/  @P2 MOV R3, R101 ;  /* 0x0000006500032202 */ /* 0x000fc60000000f00 */
[C---:B------:R-:W-:Y:S02]  /*0d50*/  @P2 IMAD R5, R7.reuse, R5, R0 ;  /* 0x0000000507052224 */ /* 0x040fe400078e0200 */
[----:B------:R-:W-:Y:S01]  /*0d60*/  @P2 IMAD.WIDE.U32 R2, R7, R4, R2 ;  /* 0x0000000407022225 */ /* 0x000fe200078e0002 */
[----:B------:R-:W-:-:S04]  /*0d70*/  IADD3 R7, R60, 0x28, RZ ;  /* 0x000000283c077810 */ /* 0x000fc80007ffe0ff */
[----:B------:R-:W-:Y:S02]  /*0d80*/  @P2 IADD3 R3, R3, R5, RZ ;  /* 0x0000000503032210 */ /* 0x000fe40007ffe0ff */
[----:B------:R-:W0:Y:S01]  /*0d90*/  @P2 LDC.64 R4, c[0x0][0x228] ;  /* 0x00008a00ff042b82 */ /* 0x000e220000000a00 */
[C---:B------:R-:W-:Y:S02]  /*0da0*/  @P2 SHF.L.U32 R67, R2.reuse, 0x1, RZ ;  /* 0x0000000102432819 */ /* 0x040fe400000006ff */
[----:B------:R-:W-:Y:S02]  /*0db0*/  @P2 SHF.L.U64.HI R2, R2, 0x1, R3 ;  /* 0x0000000102022819 */ /* 0x000fe40000010203 */
[----:B---3--:R-:W-:Y:S02]  /*0dc0*/  @P2 IADD3 R68, P0, R67, R68, RZ ;  /* 0x0000004443442210 */ /* 0x008fe40007f1e0ff */
[----:B------:R-:W-:Y:S02]  /*0dd0*/  SHF.R.S32.HI R3, RZ, 0x1f, R7 ;  /* 0x0000001fff037819 */ /* 0x000fe40000011407 */
[----:B------:R-:W-:-:S02]  /*0de0*/  @P2 IADD3.X R69, R2, R69, RZ, P0, !PT ;  /* 0x0000004502452210 */ /* 0x000fc400007fe4ff */
[----:B0-----:R-:W-:-:S04]  /*0df0*/  @P2 IADD3 R66, P0, R67, R4, RZ ;  /* 0x0000000443422210 */ /* 0x001fc80007f1e0ff */
[----:B------:R-:W-:Y:S02]  /*0e00*/  @P2 IADD3.X R67, R2, R5, RZ, P0, !PT ;  /* 0x0000000502432210 */ /* 0x000fe400007fe4ff */
[----:B------:R-:W0:Y:S01]  /*0e10*/  @P6 LDC.64 R4, c[0x0][0x288] ;  /* 0x0000a200ff046b82 */ /* 0x000e220000000a00 */
[----:B------:R-:W-:Y:S02]  /*0e20*/  @P6 MOV R2, R98 ;  /* 0x0000006200026202 */ /* 0x000fe40000000f00 */
[----:B------:R-:W-:-:S13]  /*0e30*/  LOP3.LUT P2, RZ, R9, 0x8, RZ, 0xc0, !PT ;  /* 0x0000000809ff7812 */ /* 0x000fda000784c0ff */
[----:B------:R-:W1:Y:S01]  /*0e40*/  @P2 LDC.64 R50, c[0x0][0x230] ;  /* 0x00008c00ff322b82 */ /* 0x000e620000000a00 */
        /* <DEDUP_REMOVED lines=9> */
[----:B--2---:R-:W-:Y:S02]  /*0ee0*/  @P6 IADD3 R54, P0, R53, R54, RZ ;  /* 0x0000003635366210 */ /* 0x004fe40007f1e0ff */
[----:B------:R-:W-:Y:S02]  /*0ef0*/  SHF.R.S32.HI R3, RZ, 0x1f, R7 ;  /* 0x0000001fff037819 */ /* 0x000fe40000011407 */
[----:B------:R-:W-:-:S02]  /*0f00*/  @P6 IADD3.X R55, R2, R55, RZ, P0, !PT ;  /* 0x0000003702376210 */ /* 0x000fc400007fe4ff */
[----:B0-----:R-:W-:-:S04]  /*0f10*/  @P6 IADD3 R52, P0, R53, R4, RZ ;  /* 0x0000000435346210 */ /* 0x001fc80007f1e0ff */
[----:B------:R-:W-:Y:S02]  /*0f20*/  @P6 IADD3.X R53, R2, R5, RZ, P0, !PT ;  /* 0x0000000502356210 */ /* 0x000fe400007fe4ff */
[----:B------:R-:W0:Y:S01]  /*0f30*/  @P2 LDC.64 R4, c[0x0][0x288] ;  /* 0x0000a200ff042b82 */ /* 0x000e220000000a00 */
[----:B------:R-:W-:Y:S02]  /*0f40*/  @P2 MOV R2, R98 ;  /* 0x0000006200022202 */ /* 0x000fe40000000f00 */
[----:B------:R-:W-:-:S13]  /*0f50*/  LOP3.LUT P6, RZ, R9, 0x4, RZ, 0xc0, !PT ;  /* 0x0000000409ff7812 */ /* 0x000fda00078cc0ff */
[----:B------:R-:W2:Y:S01]  /*0f60*/  @P6 LDC.64 R46, c[0x0][0x230] ;  /* 0x00008c00ff2e6b82 */ /* 0x000ea20000000a00 */
        /* <DEDUP_REMOVED lines=9> */
[----:B-1----:R-:W-:Y:S02]  /*1000*/  @P2 IADD3 R50, P0, R49, R50, RZ ;  /* 0x0000003231322210 */ /* 0x002fe40007f1e0ff */
        /* <DEDUP_REMOVED lines=40> */
[C---:B------:R-:W-:Y:S02]  /*1290*/  IADD3 R65, R60.reuse, 0x68, RZ ;  /* 0x000000683c417810 */ /* 0x040fe40007ffe0ff */
[----:B------:R-:W-:Y:S02]  /*12a0*/  IADD3 R79, R60, 0x18, RZ ;  /* 0x000000183c4f7810 */ /* 0x000fe40007ffe0ff */
[----:B------:R-:W-:Y:S01]  /*12b0*/  LOP3.LUT P2, RZ, R9, 0x80, RZ, 0xc0, !PT ;  /* 0x0000008009ff7812 */ /* 0x000fe2000784c0ff */
        /* <DEDUP_REMOVED lines=9> */
[----:B----4-:R-:W-:Y:S02]  /*1350*/  @P5 IADD3 R38, P0, R37, R38, RZ ;  /* 0x0000002625265210 */ /* 0x010fe40007f1e0ff */
[----:B------:R-:W-:Y:S02]  /*1360*/  SHF.R.S32.HI R3, RZ, 0x1f, R7 ;  /* 0x0000001fff037819 */ /* 0x000fe40000011407 */
[----:B------:R-:W-:-:S02]  /*1370*/  @P5 IADD3.X R39, R2, R39, RZ, P0, !PT ;  /* 0x0000002702275210 */ /* 0x000fc400007fe4ff */
[----:B0-----:R-:W-:-:S04]  /*1380*/  @P5 IADD3 R36, P0, R37, R4, RZ ;  /* 0x0000000425245210 */ /* 0x001fc80007f1e0ff */
[----:B------:R-:W-:Y:S02]  /*1390*/  @P5 IADD3.X R37, R2, R5, RZ, P0, !PT ;  /* 0x0000000502255210 */ /* 0x000fe400007fe4ff */
[----:B------:R-:W0:Y:S01]  /*13a0*/  @P4 LDC.64 R4, c[0x0][0x288] ;  /* 0x0000a200ff044b82 */ /* 0x000e220000000a00 */
[----:B------:R-:W-:Y:S02]  /*13b0*/  @P4 MOV R2, R98 ;  /* 0x0000006200024202 */ /* 0x000fe40000000f00 */
[----:B------:R-:W-:Y:S02]  /*13c0*/  SHF.R.S32.HI R73, RZ, 0x1f, R65 ;  /* 0x0000001fff497819 */ /* 0x000fe40000011441 */
[----:B------:R-:W-:-:S04]  /*13d0*/  LOP3.LUT P5, RZ, R9, 0x4, RZ, 0xc0, !PT ;  /* 0x0000000409ff7812 */ /* 0x000fc800078ac0ff */
[----:B------:R-:W-:Y:S02]  /*13e0*/  P2R R91, PR, RZ, 0x20 ;  /* 0x00000020ff5b7803 */ /* 0x000fe40000000000 */
[----:B------:R-:W-:-:S04]  /*13f0*/  LOP3.LUT P5, RZ, R9, 0x8, RZ, 0xc0, !PT ;  /* 0x0000000809ff7812 */ /* 0x000fc800078ac0ff */
[----:B------:R-:W-:Y:S02]  /*1400*/  P2R R92, PR, RZ, 0x20 ;  /* 0x00000020ff5c7803 */ /* 0x000fe40000000000 */
[----:B------:R-:W-:-:S04]  /*1410*/  LOP3.LUT P5, RZ, R9, 0x10, RZ, 0xc0, !PT ;  /* 0x0000001009ff7812 */ /* 0x000fc800078ac0ff */
[----:B------:R-:W-:Y:S02]  /*1420*/  P2R R93, PR, RZ, 0x20 ;  /* 0x00000020ff5d7803 */ /* 0x000fe40000000000 */
        /* <DEDUP_REMOVED lines=10> */
[----:B------:R-:W-:Y:S02]  /*14d0*/  @P4 IADD3 R34, P0, R33, R34, RZ ;  /* 0x0000002221224210 */ /* 0x000fe40007f1e0ff */
        /* <DEDUP_REMOVED lines=9> */
[----:B------:R-:W-:-:S05]  /*1570*/  @P3 IMAD.WIDE.U32 R2, R7, R4, R2 ;  /* 0x0000000407023225 */ /* 0x000fca00078e0002 */
[----:B------:R-:W-:Y:S02]  /*1580*/  @P3 IADD3 R3, R3, R5, RZ ;  /* 0x0000000503033210 */ /* 0x000fe40007ffe0ff */
[----:B------:R-:W0:Y:S01]  /*1590*/  @P3 LDC.64 R4, c[0x0][0x228] ;  /* 0x00008a00ff043b82 */ /* 0x000e220000000a00 */
[C---:B------:R-:W-:Y:S02]  /*15a0*/  @P3 SHF.L.U32 R25, R2.reuse, 0x1, RZ ;  /* 0x0000000102193819 */ /* 0x040fe400000006ff */
[----:B------:R-:W-:Y:S02]  /*15b0*/  @P3 SHF.L.U64.HI R2, R2, 0x1, R3 ;  /* 0x0000000102023819 */ /* 0x000fe40000010203 */
[----:B------:R-:W-:-:S04]  /*15c0*/  @P3 IADD3 R30, P0, R25, R30, RZ ;  /* 0x0000001e191e3210 */ /* 0x000fc80007f1e0ff */
[----:B------:R-:W-:Y:S02]  /*15d0*/  @P3 IADD3.X R31, R2, R31, RZ, P0, !PT ;  /* 0x0000001f021f3210 */ /* 0x000fe400007fe4ff */
[----:B0-----:R-:W-:-:S04]  /*15e0*/  @P3 IADD3 R24, P0, R25, R4, RZ ;  /* 0x0000000419183210 */ /* 0x001fc80007f1e0ff */
[----:B------:R-:W-:Y:S01]  /*15f0*/  @P3 IADD3.X R25, R2, R5, RZ, P0, !PT ;  /* 0x0000000502193210 */ /* 0x000fe200007fe4ff */
[----:B------:R-:W-:Y:S01]  /*1600*/  IMAD.WIDE.U32 R2, R62, -0x77777777, RZ ;  /* 0x888888893e027825 */ /* 0x000fe200078e00ff */
[----:B------:R-:W0:Y:S04]  /*1610*/  LDC R5, c[0x0][0x2ac] ;  /* 0x0000ab00ff057b82 */ /* 0x000e280000000800 */
[----:B------:R-:W-:-:S05]  /*1620*/  SHF.R.U32.HI R0, RZ, 0x5, R3 ;  /* 0x00000005ff007819 */ /* 0x000fca0000011603 */
[----:B0-----:R-:W-:Y:S01]  /*1630*/  IMAD R0, R5, UR7, R0 ;  /* 0x0000000705007c24 */ /* 0x001fe2000f8e0200 */
[----:B------:R-:W-:-:S04]  /*1640*/  SHF.R.S32.HI R5, RZ, 0x1f, R27 ;  /* 0x0000001fff057819 */ /* 0x000fc8000001141b */
[----:B------:R-:W-:-:S04]  /*1650*/  IADD3 R2, R0, 0x60, RZ ;  /* 0x0000006000027810 */ /* 0x000fc80007ffe0ff */
[----:B------:R-:W-:Y:S02]  /*1660*/  SHF.R.S32.HI R3, RZ, 0x1f, R2 ;  /* 0x0000001fff037819 */ /* 0x000fe40000011402 */
[----:B------:R-:W-:-:S04]  /*1670*/  ISETP.GE.U32.AND P0, PT, R2, UR12, PT ;  /* 0x0000000c02007c0c */ /* 0x000fc8000bf06070 */
[----:B------:R-:W-:-:S04]  /*1680*/  ISETP.GE.AND.EX P0, PT, R3, UR13, PT, P0 ;  /* 0x0000000d03007c0c */ /* 0x000fc8000bf06300 */
[----:B------:R-:W-:-:S13]  /*1690*/  ISETP.LT.U32.AND P0, PT, R62, 0x1e0, !P0 ;  /* 0x000001e03e00780c */ /* 0x000fda0004701070 */
[----:B------:R-:W0:Y:S08]  /*16a0*/  @P0 LDC.64 R6, c[0x0][0x288] ;  /* 0x0000a200ff060b82 */ /* 0x000e300000000a00 */
[----:B------:R-:W1:Y:S01]  /*16b0*/  @P0 LDC.64 R2, c[0x0][0x230] ;  /* 0x00008c00ff020b82 */ /* 0x000e620000000a00 */
[----:B0-----:R-:W-:Y:S01]  /*16c0*/  @P0 IMAD R4, R5, R6, RZ ;  /* 0x0000000605040224 */ /* 0x001fe200078e02ff */
[----:B------:R-:W-:-:S03]  /*16d0*/  @P0 MOV R5, R101 ;  /* 0x0000006500050202 */ /* 0x000fc60000000f00 */
[----:B------:R-:W-:Y:S01]  /*16e0*/  @P0 IMAD R7, R27, R7, R4 ;  /* 0x000000071b070224 */ /* 0x000fe200078e0204 */
[----:B------:R-:W-:-:S05]  /*16f0*/  @P0 MOV R4, R98 ;  /* 0x0000006200040202 */ /* 0x000fca0000000f00 */
[----:B------:R-:W-:-:S05]  /*1700*/  @P0 IMAD.WIDE.U32 R4, R27, R6, R4 ;  /* 0x000000061b040225 */ /* 0x000fca00078e0004 */
[----:B------:R-:W-:Y:S02]  /*1710*/  @P0 IADD3 R5, R5, R7, RZ ;  /* 0x0000000705050210 */ /* 0x000fe40007ffe0ff */
[C---:B------:R-:W-:Y:S02]  /*1720*/  @P0 SHF.L.U32 R29, R4.reuse, 0x1, RZ ;  /* 0x00000001041d0819 */ /* 0x040fe400000006ff */
[----:B------:R-:W-:Y:S02]  /*1730*/  @P0 SHF.L.U64.HI R6, R4, 0x1, R5 ;  /* 0x0000000104060819 */ /* 0x000fe40000010205 */
[----:B-1----:R-:W-:-:S04]  /*1740*/  @P0 IADD3 R4, P6, R29, R2, RZ ;  /* 0x000000021d040210 */ /* 0x002fc80007fde0ff */
[----:B------:R-:W-:Y:S02]  /*1750*/  @P0 IADD3.X R5, R6, R3, RZ, P6, !PT ;  /* 0x0000000306050210 */ /* 0x000fe400037fe4ff */
[----:B------:R-:W0:Y:S03]  /*1760*/  @P0 LDC.64 R2, c[0x0][0x228] ;  /* 0x00008a00ff020b82 */ /* 0x000e260000000a00 */
[----:B------:R1:W5:Y:S01]  /*1770*/  @P0 LDG.E R8, desc[UR8][R4.64] ;  /* 0x0000000804080981 */ /* 0x000362000c1e1900 */
[----:B0-----:R-:W-:-:S04]  /*1780*/  @P0 IADD3 R28, P6, R29, R2, RZ ;  /* 0x000000021d1c0210 */ /* 0x001fc80007fde0ff */
[----:B------:R-:W-:Y:S02]  /*1790*/  @P0 IADD3.X R29, R6, R3, RZ, P6, !PT ;  /* 0x00000003061d0210 */ /* 0x000fe400037fe4ff */
[----:B------:R-:W-:Y:S02]  /*17a0*/  CS2R R6, SRZ ;  /* 0x0000000000067805 */ /* 0x000fe4000001ff00 */
[----:B------:R-:W-:-:S04]  /*17b0*/  IADD3 R2, R0, 0x68, RZ ;  /* 0x0000006800027810 */ /* 0x000fc80007ffe0ff */
[----:B------:R-:W-:Y:S01]  /*17c0*/  SHF.R.S32.HI R3, RZ, 0x1f, R2 ;  /* 0x0000001fff037819 */ /* 0x000fe20000011402 */
[----:B------:R0:W5:Y:S01]  /*17d0*/  @P0 LDG.E R7, desc[UR8][R28.64] ;  /* 0x000000081c070981 */ /* 0x000162000c1e1900 */
[----:B------:R-:W-:-:S04]  /*17e0*/  ISETP.GE.U32.AND P0, PT, R2, UR12, PT ;  /* 0x0000000c02007c0c */ /* 0x000fc8000bf06070 */
[----:B------:R-:W-:-:S04]  /*17f0*/  ISETP.GE.AND.EX P0, PT, R3, UR13, PT, P0 ;  /* 0x0000000d03007c0c */ /* 0x000fc8000bf06300 */
[----:B------:R-:W-:-:S13]  /*1800*/  ISETP.LT.U32.AND P0, PT, R62, 0x1e0, !P0 ;  /* 0x000001e03e00780c */ /* 0x000fda0004701070 */
[----:B------:R-:W2:Y:S01]  /*1810*/  @P0 LDC.64 R26, c[0x0][0x288] ;  /* 0x0000a200ff1a0b82 */ /* 0x000ea20000000a00 */
[----:B-1----:R-:W-:-:S07]  /*1820*/  @P0 MOV R5, R101 ;  /* 0x0000006500050202 */ /* 0x002fce0000000f00 */
[----:B------:R-:W1:Y:S01]  /*1830*/  @P0 LDC.64 R2, c[0x0][0x230] ;  /* 0x00008c00ff020b82 */ /* 0x000e620000000a00 */
[----:B--2---:R-:W-:-:S04]  /*1840*/  @P0 IMAD R4, R73, R26, RZ ;  /* 0x0000001a49040224 */ /* 0x004fc800078e02ff */
[----:B0-----:R-:W-:Y:S01]  /*1850*/  @P0 IMAD R29, R65, R27, R4 ;  /* 0x0000001b411d0224 */ /* 0x001fe200078e0204 */
[----:B------:R-:W-:-:S05]  /*1860*/  @P0 MOV R4, R98 ;  /* 0x0000006200040202 */ /* 0x000fca0000000f00 */
[----:B------:R-:W-:-:S05]  /*1870*/  @P0 IMAD.WIDE.U32 R26, R65, R26, R4 ;  /* 0x0000001a411a0225 */ /* 0x000fca00078e0004 */
[----:B------:R-:W-:Y:S02]  /*1880*/  @P0 IADD3 R5, R27, R29, RZ ;  /* 0x0000001d1b050210 */ /* 0x000fe40007ffe0ff */
[C---:B------:R-:W-:Y:S02]  /*1890*/  @P0 SHF.L.U32 R29, R26.reuse, 0x1, RZ ;  /* 0x000000011a1d0819 */ /* 0x040fe400000006ff */
[----:B------:R-:W-:Y:S02]  /*18a0*/  @P0 SHF.L.U64.HI R26, R26, 0x1, R5 ;  /* 0x000000011a1a0819 */ /* 0x000fe40000010205 */
[----:B------:R-:W0:Y:S01]  /*18b0*/  @P0 LDC.64 R4, c[0x0][0x228] ;  /* 0x00008a00ff040b82 */ /* 0x000e220000000a00 */
[----:B-1----:R-:W-:-:S04]  /*18c0*/  @P0 IADD3 R2, P6, R29, R2, RZ ;  /* 0x000000021d020210 */ /* 0x002fc80007fde0ff */
[----:B------:R-:W-:-:S05]  /*18d0*/  @P0 IADD3.X R3, R26, R3, RZ, P6, !PT ;  /* 0x000000031a030210 */ /* 0x000fca00037fe4ff */
[----:B------:R1:W5:Y:S01]  /*18e0*/  @P0 LDG.E R6, desc[UR8][R2.64] ;  /* 0x0000000802060981 */ /* 0x000362000c1e1900 */
[----:B0-----:R-:W-:-:S04]  /*18f0*/  @P0 IADD3 R28, P6, R29, R4, RZ ;  /* 0x000000041d1c0210 */ /* 0x001fc80007fde0ff */
[----:B------:R-:W-:Y:S02]  /*1900*/  @P0 IADD3.X R29, R26, R5, RZ, P6, !PT ;  /* 0x000000051a1d0210 */ /* 0x000fe400037fe4ff */
[----:B------:R-:W-:Y:S02]  /*1910*/  MOV R5, RZ ;  /* 0x000000ff00057202 */ /* 0x000fe40000000f00 */
[----:B------:R-:W-:-:S04]  /*1920*/  IADD3 R4, R0, 0x70, RZ ;  /* 0x0000007000047810 */ /* 0x000fc80007ffe0ff */
[----:B------:R0:W5:Y:S01]  /*1930*/  @P0 LDG.E R5, desc[UR8][R28.64] ;  /* 0x000000081c050981 */ /* 0x000162000c1e1900 */
[----:B------:R-:W-:Y:S02]  /*1940*/  SHF.R.S32.HI R26, RZ, 0x1f, R4 ;  /* 0x0000001fff1a7819 */ /* 0x000fe40000011404 */
[----:B------:R-:W-:-:S04]  /*1950*/  ISETP.GE.U32.AND P0, PT, R4, UR12, PT ;  /* 0x0000000c04007c0c */ /* 0x000fc8000bf06070 */
[----:B------:R-:W-:-:S04]  /*1960*/  ISETP.GE.AND.EX P0, PT, R26, UR13, PT, P0 ;  /* 0x0000000d1a007c0c */ /* 0x000fc8000bf06300 */
[----:B------:R-:W-:-:S13]  /*1970*/  ISETP.LT.U32.AND P0, PT, R62, 0x1e0, !P0 ;  /* 0x000001e03e00780c */ /* 0x000fda0004701070 */
[----:B------:R-:W2:Y:S01]  /*1980*/  @P0 LDC.64 R26, c[0x0][0x288] ;  /* 0x0000a200ff1a0b82 */ /* 0x000ea20000000a00 */
[----:B------:R-:W-:-:S04]  /*1990*/  IADD3 R73, R60, 0x70, RZ ;  /* 0x000000703c497810 */ /* 0x000fc80007ffe0ff */
[----:B------:R-:W-:Y:S02]  /*19a0*/  SHF.R.S32.HI R77, RZ, 0x1f, R73 ;  /* 0x0000001fff4d7819 */ /* 0x000fe40000011449 */
[----:B-1----:R-:W-:Y:S01]  /*19b0*/  @P0 MOV R3, R101 ;  /* 0x0000006500030202 */ /* 0x002fe20000000f00 */
[----:B------:R-:W1:Y:S02]  /*19c0*/  @P0 LDC.64 R64, c[0x0][0x230] ;  /* 0x00008c00ff400b82 */ /* 0x000e640000000a00 */
[----:B--2---:R-:W-:-:S04]  /*19d0*/  @P0 IMAD R2, R77, R26, RZ ;  /* 0x0000001a4d020224 */ /* 0x004fc800078e02ff */
[----:B------:R-:W-:Y:S01]  /*19e0*/  @P0 IMAD R27, R73, R27, R2 ;  /* 0x0000001b491b0224 */ /* 0x000fe200078e0202 */
[----:B------:R-:W-:-:S05]  /*19f0*/  @P0 MOV R2, R98 ;  /* 0x0000006200020202 */ /* 0x000fca0000000f00 */
[----:B------:R-:W-:Y:S02]  /*1a00*/  @P0 IMAD.WIDE.U32 R2, R73, R26, R2 ;  /* 0x0000001a49020225 */ /* 0x000fe400078e0002 */
[----:B------:R-:W2:Y:S03]  /*1a10*/  @P0 LDC.64 R72, c[0x0][0x228] ;  /* 0x00008a00ff480b82 */ /* 0x000ea60000000a00 */
[----:B------:R-:W-:Y:S02]  /*1a20*/  @P0 IADD3 R27, R3, R27, RZ ;  /* 0x0000001b031b0210 */ /* 0x000fe40007ffe0ff */
[C---:B------:R-:W-:Y:S02]  /*1a30*/  @P0 SHF.L.U32 R3, R2.reuse, 0x1, RZ ;  /* 0x0000000102030819 */ /* 0x040fe400000006ff */
[----:B------:R-:W-:Y:S02]  /*1a40*/  @P0 SHF.L.U64.HI R2, R2, 0x1, R27 ;  /* 0x0000000102020819 */ /* 0x000fe4000001021b */
[----:B-1----:R-:W-:-:S04]  /*1a50*/  @P0 IADD3 R64, P6, R3, R64, RZ ;  /* 0x0000004003400210 */ /* 0x002fc80007fde0ff */
[----:B------:R-:W-:Y:S02]  /*1a60*/  @P0 IADD3.X R65, R2, R65, RZ, P6, !PT ;  /* 0x0000004102410210 */ /* 0x000fe400037fe4ff */
[----:B------:R-:W-:Y:S02]  /*1a70*/  MOV R4, RZ ;  /* 0x000000ff00047202 */ /* 0x000fe40000000f00 */
[----:B------:R-:W-:-:S04]  /*1a80*/  IADD3 R0, R0, 0x78, RZ ;  /* 0x0000007800007810 */ /* 0x000fc80007ffe0ff */
[----:B------:R1:W5:Y:S01]  /*1a90*/  @P0 LDG.E R4, desc[UR8][R64.64] ;  /* 0x0000000840040981 */ /* 0x000362000c1e1900 */
[----:B--2---:R-:W-:Y:S02]  /*1aa0*/  @P0 IADD3 R72, P6, R3, R72, RZ ;  /* 0x0000004803480210 */ /* 0x004fe40007fde0ff */
[----:B------:R-:W-:Y:S02]  /*1ab0*/  MOV R3, RZ ;  /* 0x000000ff00037202 */ /* 0x000fe40000000f00 */
[----:B------:R-:W-:Y:S02]  /*1ac0*/  @P0 IADD3.X R73, R2, R73, RZ, P6, !PT ;  /* 0x0000004902490210 */ /* 0x000fe400037fe4ff */
[----:B------:R-:W-:-:S03]  /*1ad0*/  SHF.R.S32.HI R2, RZ, 0x1f, R0 ;  /* 0x0000001fff027819 */ /* 0x000fc60000011400 */
[----:B------:R2:W5:Y:S01]  /*1ae0*/  @P0 LDG.E R3, desc[UR8][R72.64] ;  /* 0x0000000848030981 */ /* 0x000562000c1e1900 */
[----:B------:R-:W-:-:S04]  /*1af0*/  ISETP.GE.U32.AND P0, PT, R0, UR12, PT ;  /* 0x0000000c00007c0c */ /* 0x000fc8000bf06070 */
[----:B------:R-:W-:-:S04]  /*1b00*/  ISETP.GE.AND.EX P0, PT, R2, UR13, PT, P0 ;  /* 0x0000000d02007c0c */ /* 0x000fc8000bf06300 */
[----:B------:R-:W-:-:S13]  /*1b10*/  ISETP.LT.U32.AND P0, PT, R62, 0x1e0, !P0 ;  /* 0x000001e03e00780c */ /* 0x000fda0004701070 */
[----:B------:R-:W3:Y:S01]  /*1b20*/  @P0 LDC.64 R26, c[0x0][0x288] ;  /* 0x0000a200ff1a0b82 */ /* 0x000ee20000000a00 */
[----:B------:R-:W-:-:S07]  /*1b30*/  SHF.R.S32.HI R77, RZ, 0x1f, R12 ;  /* 0x0000001fff4d7819 */ /* 0x000fce000001140c */
[----:B0-----:R-:W0:Y:S01]  /*1b40*/  @P0 LDC.64 R28, c[0x0][0x230] ;  /* 0x00008c00ff1c0b82 */ /* 0x001e220000000a00 */
[----:B-1----:R-:W-:Y:S02]  /*1b50*/  @P0 MOV R64, R98 ;  /* 0x0000006200400202 */ /* 0x002fe40000000f00 */
[----:B------:R-:W-:-:S05]  /*1b60*/  @P0 MOV R65, R101 ;  /* 0x0000006500410202 */ /* 0x000fca0000000f00 */
[----:B--2---:R-:W1:Y:S01]  /*1b70*/  @P0 LDC.64 R72, c[0x0][0x228] ;  /* 0x00008a00ff480b82 */ /* 0x004e620000000a00 */
[-C--:B---3--:R-:W-:Y:S02]  /*1b80*/  @P0 IMAD R0, R77, R26.reuse, RZ ;  /* 0x0000001a4d000224 */ /* 0x088fe400078e02ff */
[----:B------:R-:W-:-:S04]  /*1b90*/  @P0 IMAD.WIDE.U32 R64, R12, R26, R64 ;  /* 0x0000001a0c400225 */ /* 0x000fc800078e0040 */
[----:B------:R-:W-:-:S05]  /*1ba0*/  @P0 IMAD R27, R12, R27, R0 ;  /* 0x0000001b0c1b0224 */ /* 0x000fca00078e0200 */
[----:B------:R-:W-:Y:S02]  /*1bb0*/  @P0 IADD3 R65, R65, R27, RZ ;  /* 0x0000001b41410210 */ /* 0x000fe40007ffe0ff */
[C---:B------:R-:W-:Y:S02]  /*1bc0*/  @P0 SHF.L.U32 R27, R64.reuse, 0x1, RZ ;  /* 0x00000001401b0819 */ /* 0x040fe400000006ff */
[----:B------:R-:W-:Y:S02]  /*1bd0*/  @P0 SHF.L.U64.HI R64, R64, 0x1, R65 ;  /* 0x0000000140400819 */ /* 0x000fe40000010241 */
[----:B0-----:R-:W-:-:S04]  /*1be0*/  @P0 IADD3 R28, P6, R27, R28, RZ ;  /* 0x0000001c1b1c0210 */ /* 0x001fc80007fde0ff */
[----:B------:R-:W-:Y:S02]  /*1bf0*/  @P0 IADD3.X R29, R64, R29, RZ, P6, !PT ;  /* 0x0000001d401d0210 */ /* 0x000fe400037fe4ff */
[----:B-1----:R-:W-:-:S04]  /*1c00*/  @P0 IADD3 R72, P6, R27, R72, RZ ;  /* 0x000000481b480210 */ /* 0x002fc80007fde0ff */
[----:B------:R-:W-:Y:S02]  /*1c10*/  @P0 IADD3.X R73, R64, R73, RZ, P6, !PT ;  /* 0x0000004940490210 */ /* 0x000fe400037fe4ff */
[----:B------:R-:W-:-:S13]  /*1c20*/  LOP3.LUT P6, RZ, R9, 0x40, RZ, 0xc0, !PT ;  /* 0x0000004009ff7812 */ /* 0x000fda00078cc0ff */
[----:B------:R-:W0:Y:S01]  /*1c30*/  @P6 LDC.64 R64, c[0x0][0x288] ;  /* 0x0000a200ff406b82 */ /* 0x000e220000000a00 */
[----:B------:R-:W-:Y:S02]  /*1c40*/  MOV R2, RZ ;  /* 0x000000ff00027202 */ /* 0x000fe40000000f00 */
[----:B------:R-:W-:-:S04]  /*1c50*/  SHF.R.S32.HI R77, RZ, 0x1f, R79 ;  /* 0x0000001fff4d7819 */ /* 0x000fc8000001144f */
[----:B------:R1:W5:Y:S01]  /*1c60*/  @P0 LDG.E R2, desc[UR8][R28.64] ;  /* 0x000000081c020981 */ /* 0x000362000c1e1900 */
[----:B------:R-:W2:Y:S01]  /*1c70*/  @P6 LDC.64 R26, c[0x0][0x230] ;  /* 0x00008c00ff1a6b82 */ /* 0x000ea20000000a00 */
[----:B-1----:R-:W-:Y:S02]  /*1c80*/  @P6 MOV R28, R98 ;  /* 0x00000062001c6202 */ /* 0x002fe40000000f00 */
[----:B------:R-:W-:Y:S01]  /*1c90*/  @P6 MOV R29, R101 ;  /* 0x00000065001d6202 */ /* 0x000fe20000000f00 */
[----:B0-----:R-:W-:-:S04]  /*1ca0*/  @P6 IMAD R74, R77, R64, RZ ;  /* 0x000000404d4a6224 */ /* 0x001fc800078e02ff */
[C---:B------:R-:W-:Y:S02]  /*1cb0*/  @P6 IMAD R77, R79.reuse, R65, R74 ;  /* 0x000000414f4d6224 */ /* 0x040fe400078e024a */
[----:B------:R-:W-:Y:S02]  /*1cc0*/  @P6 IMAD.WIDE.U32 R64, R79, R64, R28 ;  /* 0x000000404f406225 */ /* 0x000fe400078e001c */
[----:B------:R-:W0:Y:S01]  /*1cd0*/  @P6 LDC.64 R28, c[0x0][0x228] ;  /* 0x00008a00ff1c6b82 */ /* 0x000e220000000a00 */
[----:B------:R-:W-:Y:S02]  /*1ce0*/  MOV R0, RZ ;  /* 0x000000ff00007202 */ /* 0x000fe40000000f00 */
[----:B------:R-:W-:Y:S02]  /*1cf0*/  @P6 IADD3 R77, R65, R77, RZ ;  /* 0x0000004d414d6210 */ /* 0x000fe40007ffe0ff */
[C---:B------:R-:W-:Y:S02]  /*1d00*/  @P6 SHF.L.U32 R65, R64.reuse, 0x1, RZ ;  /* 0x0000000140416819 */ /* 0x040fe400000006ff */
[----:B------:R1:W5:Y:S01]  /*1d10*/  @P0 LDG.E R0, desc[UR8][R72.64] ;  /* 0x0000000848000981 */ /* 0x000362000c1e1900 */
[----:B------:R-:W-:-:S02]  /*1d20*/  @P6 SHF.L.U64.HI R64, R64, 0x1, R77 ;  /* 0x0000000140406819 */ /* 0x000fc4000001024d */
[----:B--2---:R-:W-:-:S04]  /*1d30*/  @P6 IADD3 R26, P0, R65, R26, RZ ;  /* 0x0000001a411a6210 */ /* 0x004fc80007f1e0ff */
[----:B------:R-:W-:Y:S02]  /*1d40*/  @P6 IADD3.X R27, R64, R27, RZ, P0, !PT ;  /* 0x0000001b401b6210 */ /* 0x000fe400007fe4ff */
[----:B0-----:R-:W-:-:S04]  /*1d50*/  @P6 IADD3 R28, P0, R65, R28, RZ ;  /* 0x0000001c411c6210 */ /* 0x001fc80007f1e0ff */
[----:B------:R-:W-:Y:S02]  /*1d60*/  @P6 IADD3.X R29, R64, R29, RZ, P0, !PT ;  /* 0x0000001d401d6210 */ /* 0x000fe400007fe4ff */
[----:B------:R-:W0:Y:S02]  /*1d70*/  LDC.64 R64, c[0x0][0x248] ;  /* 0x00009200ff407b82 */ /* 0x000e240000000a00 */
[----:B0-----:R-:W-:-:S05]  /*1d80*/  IMAD.WIDE R76, R19, 0x8, R64 ;  /* 0x00000008134c7825 */ /* 0x001fca00078e0240 */
[----:B------:R-:W2:Y:S01]  /*1d90*/  LDG.E.64 R64, desc[UR8][R76.64] ;  /* 0x000000084c407981 */ /* 0x000ea2000c1e1b00 */
[----:B-1----:R-:W-:-:S06]  /*1da0*/  CS2R R72, SRZ ;  /* 0x0000000000487805 */ /* 0x002fcc000001ff00 */
[----:B------:R-:W5:Y:S04]  /*1db0*/  @P2 LDG.E R72, desc[UR8][R88.64] ;  /* 0x0000000858482981 */ /* 0x000f68000c1e1900 */
[----:B------:R0:W5:Y:S01]  /*1dc0*/  @P2 LDG.E R73, desc[UR8][R80.64] ;  /* 0x0000000850492981 */ /* 0x000162000c1e1900 */
[----:B------:R-:W-:Y:S02]  /*1dd0*/  ISETP.NE.AND P2, PT, R75, RZ, PT ;  /* 0x000000ff4b00720c */ /* 0x000fe40003f45270 */
[----:B------:R-:W-:Y:S02]  /*1de0*/  CS2R R74, SRZ ;  /* 0x00000000004a7805 */ /* 0x000fe4000001ff00 */
[----:B0-----:R-:W-:-:S09]  /*1df0*/  CS2R R80, SRZ ;  /* 0x0000000000507805 */ /* 0x001fd2000001ff00 */
[----:B------:R0:W5:Y:S01]  /*1e00*/  @P2 LDG.E R75, desc[UR8][R82.64] ;  /* 0x00000008524b2981 */ /* 0x000162000c1e1900 */
[----:B------:R-:W-:Y:S02]  /*1e10*/  CS2R R76, SRZ ;  /* 0x00000000004c7805 */ /* 0x000fe4000001ff00 */
[----:B------:R-:W-:Y:S02]  /*1e20*/  CS2R R88, SRZ ;  /* 0x0000000000587805 */ /* 0x000fe4000001ff00 */
[----:B------:R-:W-:Y:S01]  /*1e30*/  CS2R R94, SRZ ;  /* 0x00000000005e7805 */ /* 0x000fe2000001ff00 */
[----:B------:R-:W5:Y:S04]  /*1e40*/  @P2 LDG.E R74, desc[UR8][R86.64] ;  /* 0x00000008564a2981 */ /* 0x000f68000c1e1900 */
[----:B------:R1:W5:Y:S01]  /*1e50*/  @P1 LDG.E R76, desc[UR8][R84.64] ;  /* 0x00000008544c1981 */ /* 0x000362000c1e1900 */
[----:B0-----:R-:W-:-:S03]  /*1e60*/  CS2R R82, SRZ ;  /* 0x0000000000527805 */ /* 0x001fc6000001ff00 */
[----:B------:R-:W5:Y:S04]  /*1e70*/  @P1 LDG.E R77, desc[UR8][R70.64] ;  /* 0x00000008464d1981 */ /* 0x000f68000c1e1900 */
[----:B------:R-:W5:Y:S01]  /*1e80*/  @P6 LDG.E R94, desc[UR8][R26.64] ;  /* 0x000000081a5e6981 */ /* 0x000f62000c1e1900 */
[----:B-1----:R-:W-:-:S03]  /*1e90*/  CS2R R84, SRZ ;  /* 0x0000000000547805 */ /* 0x002fc6000001ff00 */
[----:B------:R-:W5:Y:S01]  /*1ea0*/  @P6 LDG.E R95, desc[UR8][R28.64] ;  /* 0x000000081c5f6981 */ /* 0x000f62000c1e1900 */
[----:B--2---:R-:W-:-:S05]  /*1eb0*/  FFMA.FTZ R65, -R64, R64, R65 ;  /* 0x0000004040417223 */ /* 0x004fca0000010141 */
[----:B------:R-:W-:-:S13]  /*1ec0*/  FSETP.GTU.FTZ.AND P0, PT, R65, RZ, PT ;  /* 0x000000ff4100720b */ /* 0x000fda0003f1c000 */
[----:B------:R-:W0:Y:S02]  /*1ed0*/  @P0 LDC R78, c[0x0][0x250] ;  /* 0x00009400ff4e0b82 */ /* 0x000e240000000800 */
[----:B0-----:R-:W-:Y:S01]  /*1ee0*/  @P0 FADD.FTZ R78, R65, R78 ;  /* 0x0000004e414e0221 */ /* 0x001fe20000010000 */
[----:B------:R-:W-:-:S06]  /*1ef0*/  MOV R65, 0x3f800000 ;  /* 0x3f80000000417802 */ /* 0x000fcc0000000f00 */
[----:B------:R0:W1:Y:S02]  /*1f00*/  @P0 MUFU.RSQ R65, R78 ;  /* 0x0000004e00410308 */ /* 0x0000640000001400 */
[----:B0-----:R-:W-:-:S06]  /*1f10*/  CS2R R78, SRZ ;  /* 0x00000000004e7805 */ /* 0x001fcc000001ff00 */
[----:B------:R0:W5:Y:S04]  /*1f20*/  @P5 LDG.E R78, desc[UR8][R68.64] ;  /* 0x00000008444e5981 */ /* 0x000168000c1e1900 */
[----:B------:R2:W5:Y:S01]  /*1f30*/  @P5 LDG.E R79, desc[UR8][R66.64] ;  /* 0x00000008424f5981 */ /* 0x000562000c1e1900 */
[----:B------:R-:W-:-:S13]  /*1f40*/  ISETP.NE.AND P5, PT, R93, RZ, PT ;  /* 0x000000ff5d00720c */ /* 0x000fda0003fa5270 */
[----:B------:R3:W5:Y:S04]  /*1f50*/  @P5 LDG.E R80, desc[UR8][R54.64] ;  /* 0x0000000836505981 */ /* 0x000768000c1e1900 */
[----:B------:R3:W5:Y:S01]  /*1f60*/  @P5 LDG.E R81, desc[UR8][R52.64] ;  /* 0x0000000834515981 */ /* 0x000762000c1e1900 */
[----:B------:R-:W-:-:S13]  /*1f70*/  ISETP.NE.AND P5, PT, R92, RZ, PT ;  /* 0x000000ff5c00720c */ /* 0x000fda0003fa5270 */
[----:B------:R3:W5:Y:S04]  /*1f80*/  @P5 LDG.E R82, desc[UR8][R50.64] ;  /* 0x0000000832525981 */ /* 0x000768000c1e1900 */
[----:B------:R3:W5:Y:S01]  /*1f90*/  @P5 LDG.E R83, desc[UR8][R48.64] ;  /* 0x0000000830535981 */ /* 0x000762000c1e1900 */
[----:B------:R-:W-:Y:S02]  /*1fa0*/  ISETP.NE.AND P5, PT, R91, RZ, PT ;  /* 0x000000ff5b00720c */ /* 0x000fe40003fa5270 */
[----:B------:R-:W-:-:S06]  /*1fb0*/  CS2R R92, SRZ ;  /* 0x00000000005c7805 */ /* 0x000fcc000001ff00 */
[----:B------:R3:W5:Y:S04]  /*1fc0*/  @P3 LDG.E R92, desc[UR8][R30.64] ;  /* 0x000000081e5c3981 */ /* 0x000768000c1e1900 */
[----:B------:R3:W5:Y:S04]  /*1fd0*/  @P3 LDG.E R93, desc[UR8][R24.64] ;  /* 0x00000008185d3981 */ /* 0x000768000c1e1900 */
[----:B------:R3:W5:Y:S04]  /*1fe0*/  @P5 LDG.E R84, desc[UR8][R46.64] ;  /* 0x000000082e545981 */ /* 0x000768000c1e1900 */
[----:B------:R3:W5:Y:S01]  /*1ff0*/  @P5 LDG.E R85, desc[UR8][R44.64] ;  /* 0x000000082c555981 */ /* 0x000762000c1e1900 */
[----:B------:R-:W-:-:S02]  /*2000*/  ISETP.NE.AND P5, PT, R90, RZ, PT ;  /* 0x000000ff5a00720c */ /* 0x000fc40003fa5270 */
[----:B------:R-:W-:-:S06]  /*2010*/  CS2R R90, SRZ ;  /* 0x00000000005a7805 */ /* 0x000fcc000001ff00 */
[----:B------:R3:W5:Y:S04]  /*2020*/  @P4 LDG.E R90, desc[UR8][R34.64] ;  /* 0x00000008225a4981 */ /* 0x000768000c1e1900 */
[----:B------:R3:W5:Y:S04]  /*2030*/  @P4 LDG.E R91, desc[UR8][R32.64] ;  /* 0x00000008205b4981 */ /* 0x000768000c1e1900 */
[----:B------:R3:W5:Y:S04]  /*2040*/  @P5 LDG.E R88, desc[UR8][R38.64] ;  /* 0x0000000826585981 */ /* 0x000768000c1e1900 */
[----:B------:R3:W5:Y:S01]  /*2050*/  @P5 LDG.E R89, desc[UR8][R36.64] ;  /* 0x0000000824595981 */ /* 0x000762000c1e1900 */
[----:B------:R-:W-:-:S02]  /*2060*/  LOP3.LUT P0, RZ, R9, 0x2, RZ, 0xc0, !PT ;  /* 0x0000000209ff7812 */ /* 0x000fc4000780c0ff */
[----:B------:R-:W-:-:S11]  /*2070*/  CS2R R86, SRZ ;  /* 0x0000000000567805 */ /* 0x000fd6000001ff00 */
[----:B------:R3:W5:Y:S04]  /*2080*/  @P0 LDG.E R86, desc[UR8][R42.64] ;  /* 0x000000082a560981 */ /* 0x000768000c1e1900 */
[----:B------:R3:W5:Y:S01]  /*2090*/  @P0 LDG.E R87, desc[UR8][R40.64] ;  /* 0x0000000828570981 */ /* 0x000762000c1e1900 */
[----:B------:R-:W-:Y:S01]  /*20a0*/  ISETP.GT.U32.AND P0, PT, R62, 0x1df, PT ;  /* 0x000001df3e00780c */ /* 0x000fe20003f04070 */
[----:B------:R-:W-:Y:S01]  /*20b0*/  BSSY B0, `(.L_x_60) ;  /* 0x000000e000007945 */ /* 0x000fe20003800000 */
[----:B0-----:R-:W-:Y:S02]  /*20c0*/  CS2R R68, SRZ ;  /* 0x0000000000447805 */ /* 0x001fe4000001ff00 */
[----:B--2---:R-:W-:-:S09]  /*20d0*/  CS2R R66, SRZ ;  /* 0x0000000000427805 */ /* 0x004fd2000001ff00 */
[----:B-1-3--:R-:W-:Y:S05]  /*20e0*/  @P0 BRA `(.L_x_61) ;  /* 0x0000000000280947 */ /* 0x00afea0003800000 */
[----:B------:R-:W-:Y:S02]  /*20f0*/  ISETP.NE.AND P0, PT, RZ, UR10, PT ;  /* 0x0000000aff007c0c */ /* 0x000fe4000bf05270 */
[----:B------:R-:W-:-:S04]  /*2100*/  IADD3 R97, R16, R97, RZ ;  /* 0x0000006110617210 */ /* 0x000fc80007ffe0ff */
[----:B------:R-:W-:-:S07]  /*2110*/  SHF.R.S32.HI R26, RZ, 0x1f, R97 ;  /* 0x0000001fff1a7819 */ /* 0x000fce0000011461 */
[----:B------:R-:W0:Y:S02]  /*2120*/  @P0 LDC.64 R24, c[0x0][0x240] ;  /* 0x00009000ff180b82 */ /* 0x000e240000000a00 */
[----:B0-----:R-:W-:-:S04]  /*2130*/  @P0 LEA R24, P6, R97, R24, 0x2 ;  /* 0x0000001861180211 */ /* 0x001fc800078c10ff */
[C---:B------:R-:W-:Y:S02]  /*2140*/  @P0 LEA.HI.X R25, R97.reuse, R25, R26, 0x2, P6 ;  /* 0x0000001961190211 */ /* 0x040fe400030f141a */
[----:B------:R-:W0:Y:S03]  /*2150*/  LDC.64 R26, c[0x0][0x238] ;  /* 0x00008e00ff1a7b82 */ /* 0x000e260000000a00 */
[----:B------:R1:W5:Y:S01]  /*2160*/  @P0 LDG.E.64 R66, desc[UR8][R24.64] ;  /* 0x0000000818420981 */ /* 0x000362000c1e1b00 */
[----:B0-----:R-:W-:-:S05]  /*2170*/  IMAD.WIDE R26, R97, 0x4, R26 ;  /* 0x00000004611a7825 */ /* 0x001fca00078e021a */
[----:B------:R1:W5:Y:S02]  /*2180*/  LDG.E.64 R68, desc[UR8][R26.64] ;  /* 0x000000081a447981 */ /* 0x000364000c1e1b00 */
.L_x_61:
[----:B------:R-:W-:Y:S05]  /*2190*/  BSYNC B0 ;  /* 0x0000000000007941 */ /* 0x000fea0003800000 */
.L_x_60:
[----:B------:R-:W-:Y:S02]  /*21a0*/  ISETP.NE.AND P0, PT, RZ, UR10, PT ;  /* 0x0000000aff007c0c */ /* 0x000fe4000bf05270 */
[C---:B-1---5:R-:W-:Y:S02]  /*21b0*/  PRMT R24, R72.reuse, 0x7632, R24 ;  /* 0x0000763248187816 */ /* 0x062fe40000000018 */
[----:B------:R-:W-:Y:S02]  /*21c0*/  SHF.L.U32 R25, R72, 0x10, RZ ;  /* 0x0000001048197819 */ /* 0x000fe400000006ff */
[----:B------:R-:W-:Y:S02]  /*21d0*/  PRMT R26, R73, 0x7632, R26 ;  /* 0x00007632491a7816 */ /* 0x000fe4000000001a */
[----:B------:R-:W-:Y:S02]  /*21e0*/  PRMT R28, R74, 0x7632, R28 ;  /* 0x000076324a1c7816 */ /* 0x000fe4000000001c */
[----:B------:R-:W-:Y:S01]  /*21f0*/  SHF.L.U32 R29, R24, 0x10, RZ ;  /* 0x00000010181d7819 */ /* 0x000fe200000006ff */
[----:B------:R-:W-:Y:S01]  /*2200*/  FADD.FTZ R24, -R64, R25 ;  /* 0x0000001940187221 */ /* 0x000fe20000010100 */
[----:B------:R-:W-:-:S02]  /*2210*/  SHF.L.U32 R33, R74, 0x10, RZ ;  /* 0x000000104a217819 */ /* 0x000fc400000006ff */
[----:B------:R-:W-:Y:S01]  /*2220*/  SHF.L.U32 R31, R26, 0x10, RZ ;  /* 0x000000101a1f7819 */ /* 0x000fe200000006ff */
[----:B------:R-:W-:Y:S01]  /*2230*/  FADD.FTZ R26, -R64, R29 ;  /* 0x0000001d401a7221 */ /* 0x000fe20000010100 */
[----:B------:R-:W-:Y:S01]  /*2240*/  SHF.L.U32 R35, R28, 0x10, RZ ;  /* 0x000000101c237819 */ /* 0x000fe200000006ff */
[----:B------:R-:W-:Y:S01]  /*2250*/  FADD.FTZ R40, -R64, R33 ;  /* 0x0000002140287221 */ /* 0x000fe20000010100 */
[----:B------:R-:W-:Y:S01]  /*2260*/  PRMT R32, R75, 0x7632, R32 ;  /* 0x000076324b207816 */ /* 0x000fe20000000020 */
[-C--:B------:R-:W-:Y:S01]  /*2270*/  FMUL.FTZ R25, R24, R65.reuse ;  /* 0x0000004118197220 */ /* 0x080fe20000410000 */
[----:B------:R-:W-:Y:S01]  /*2280*/  LOP3.LUT R9, R9, 0xfffffeff, RZ, 0xc0, !PT ;  /* 0xfffffeff09097812 */ /* 0x000fe200078ec0ff */
[----:B------:R-:W-:Y:S01]  /*2290*/  FADD.FTZ R42, -R64, R35 ;  /* 0x00000023402a7221 */ /* 0x000fe20000010100 */
[----:B------:R-:W-:Y:S01]  /*22a0*/  SHF.L.U32 R30, R73, 0x10, RZ ;  /* 0x00000010491e7819 */ /* 0x000fe200000006ff */
[----:B------:R-:W-:Y:S01]  /*22b0*/  FMUL.FTZ R26, R26, R65 ;  /* 0x000000411a1a7220 */ /* 0x000fe20000410000 */
[----:B------:R-:W-:-:S02]  /*22c0*/  SHF.L.U32 R27, R75, 0x10, RZ ;  /* 0x000000104b1b7819 */ /* 0x000fc400000006ff */
[----:B------:R-:W-:Y:S02]  /*22d0*/  SHF.L.U32 R28, R32, 0x10, RZ ;  /* 0x00000010201c7819 */ /* 0x000fe400000006ff */
[----:B------:R-:W-:Y:S01]  /*22e0*/  @P0 LOP3.LUT R9, R9, 0x100, RZ, 0xfc, !PT ;  /* 0x0000010009090812 */ /* 0x000fe200078efcff */
        /* <DEDUP_REMOVED lines=19> */
.L_x_62:
[----:B------:R-:W-:Y:S01]  /*2420*/  FMUL.FTZ R24, R30, R68 ;  /* 0x000000441e187220 */ /* 0x000fe20000410000 */
[----:B------:R-:W-:Y:S01]  /*2430*/  FFMA.FTZ R44, R25, R30, RZ ;  /* 0x0000001e192c7223 */ /* 0x000fe200000100ff */
        /* <DEDUP_REMOVED lines=24> */
.L_x_63:
[----:B------:R-:W-:Y:S01]  /*25c0*/  FADD.FTZ R30, RZ, R30 ;  /* 0x0000001eff1e7221 */ /* 0x000fe20000010000 */
[----:B------:R-:W-:Y:S01]  /*25d0*/  FADD.FTZ R33, R29, R24 ;  /* 0x000000181d217221 */ /* 0x000fe20000010000 */
[----:B------:R-:W-:Y:S01]  /*25e0*/  FFMA.FTZ R44, R43, R27, R44 ;  /* 0x0000001b2b2c7223 */ /* 0x000fe2000001002c */
[----:B------:R-:W-:Y:S01]  /*25f0*/  FMUL.FTZ R24, R27, R68 ;  /* 0x000000441b187220 */ /* 0x000fe20000410000 */
[----:B------:R-:W-:Y:S01]  /*2600*/  FADD.FTZ R70, R30, R27 ;  /* 0x0000001b1e467221 */ /* 0x000fe20000010000 */
[C---:B------:R-:W-:Y:S01]  /*2610*/  FFMA.FTZ R27, R26.reuse, R31, RZ ;  /* 0x0000001f1a1b7223 */ /* 0x040fe200000100ff */
[----:B------:R-:W-:Y:S01]  /*2620*/  FFMA.FTZ R25, R26, R29, R25 ;  /* 0x0000001d1a197223 */ /* 0x000fe20000010019 */
[----:B------:R-:W-:Y:S01]  /*2630*/  FADD.FTZ R31, RZ, R31 ;  /* 0x0000001fff1f7221 */ /* 0x000fe20000010000 */
[----:B------:R-:W-:Y:S01]  /*2640*/  PRMT R26, R76, 0x7632, R26 ;  /* 0x000076324c1a7816 */ /* 0x000fe2000000001a */
[----:B------:R-:W-:Y:S01]  /*2650*/  FFMA.FTZ R111, R42, R28, R27 ;  /* 0x0000001c2a6f7223 */ /* 0x000fe2000001001b */
[----:B------:R-:W-:Y:S01]  /*2660*/  SHF.L.U32 R29, R76, 0x10, RZ ;  /* 0x000000104c1d7819 */ /* 0x000fe200000006ff */
[----:B------:R-:W-:Y:S01]  /*2670*/  FADD.FTZ R39, R31, R28 ;  /* 0x0000001c1f277221 */ /* 0x000fe20000010000 */
[----:B------:R-:W-:Y:S01]  /*2680*/  SHF.L.U32 R31, R26, 0x10, RZ ;  /* 0x000000101a1f7819 */ /* 0x000fe200000006ff */
[----:B------:R-:W-:Y:S01]  /*2690*/  FFMA.FTZ R25, R43, R24, R25 ;  /* 0x000000182b197223 */ /* 0x000fe20000010019 */
[----:B------:R-:W-:Y:S01]  /*26a0*/  FMUL.FTZ R28, R28, R69 ;  /* 0x000000451c1c7220 */ /* 0x000fe20000410000 */
[--C-:B------:R-:W-:Y:S01]  /*26b0*/  FADD.FTZ R27, R33, R24.reuse ;  /* 0x00000018211b7221 */ /* 0x100fe20000010000 */
[C---:B------:R-:W-:Y:S01]  /*26c0*/  PRMT R24, R77.reuse, 0x7632, R24 ;  /* 0x000076324d187816 */ /* 0x040fe20000000018 */
[C---:B------:R-:W-:Y:S01]  /*26d0*/  FADD.FTZ R26, -R64.reuse, R29 ;  /* 0x0000001d401a7221 */ /* 0x040fe20000010100 */
[----:B------:R-:W-:Y:S01]  /*26e0*/  FADD.FTZ R30, -R64, R31 ;  /* 0x0000001f401e7221 */ /* 0x000fe20000010100 */
[----:B------:R-:W-:Y:S01]  /*26f0*/  FFMA.FTZ R41, R42, R28, R25 ;  /* 0x0000001c2a297223 */ /* 0x000fe20000010019 */
        /* <DEDUP_REMOVED lines=23> */
.L_x_64:
[----:B------:R-:W-:Y:S01]  /*2870*/  FADD.FTZ R27, R28, R27 ;  /* 0x0000001b1c1b7221 */ /* 0x000fe20000010000 */
[C---:B------:R-:W-:Y:S01]  /*2880*/  PRMT R28, R94.reuse, 0x7632, R28 ;  /* 0x000076325e1c7816 */ /* 0x040fe2000000001c */
[----:B------:R-:W-:Y:S01]  /*2890*/  FMUL.FTZ R26, R25, R68 ;  /* 0x00000044191a7220 */ /* 0x000fe20000410000 */
[----:B------:R-:W-:Y:S01]  /*28a0*/  SHF.L.U32 R29, R94, 0x10, RZ ;  /* 0x000000105e1d7819 */ /* 0x000fe200000006ff */
[----:B------:R-:W-:Y:S01]  /*28b0*/  FADD.FTZ R70, R70, R25 ;  /* 0x0000001946467221 */ /* 0x000fe20000010000 */
[----:B------:R-:W-:Y:S01]  /*28c0*/  SHF.L.U32 R31, R28, 0x10, RZ ;  /* 0x000000101c1f7819 */ /* 0x000fe200000006ff */
[C---:B------:R-:W-:Y:S01]  /*28d0*/  FFMA.FTZ R116, R43.reuse, R25, R44 ;  /* 0x000000192b747223 */ /* 0x040fe2000001002c */
[----:B------:R-:W-:Y:S01]  /*28e0*/  FFMA.FTZ R25, R43, R26, R41 ;  /* 0x0000001a2b197223 */ /* 0x000fe20000010029 */
[----:B------:R-:W-:Y:S01]  /*28f0*/  FADD.FTZ R112, R39, R24 ;  /* 0x0000001827707221 */ /* 0x000fe20000010000 */
[----:B------:R-:W-:Y:S01]  /*2900*/  FFMA.FTZ R111, R38, R24, R111 ;  /* 0x00000018266f7223 */ /* 0x000fe2000001006f */
[----:B------:R-:W-:Y:S01]  /*2910*/  FADD.FTZ R27, R27, R26 ;  /* 0x0000001a1b1b7221 */ /* 0x000fe20000010000 */
[----:B------:R-:W-:Y:S01]  /*2920*/  FMUL.FTZ R24, R24, R69 ;  /* 0x0000004518187220 */ /* 0x000fe20000410000 */
[C---:B------:R-:W-:Y:S01]  /*2930*/  PRMT R109, R95.reuse, 0x7632, R109 ;  /* 0x000076325f6d7816 */ /* 0x040fe2000000006d */
[C---:B------:R-:W-:Y:S01]  /*2940*/  FADD.FTZ R26, -R64.reuse, R29 ;  /* 0x0000001d401a7221 */ /* 0x040fe20000010100 */
[----:B------:R-:W-:Y:S01]  /*2950*/  FADD.FTZ R110, -R64, R31 ;  /* 0x0000001f406e7221 */ /* 0x000fe20000010100 */
[----:B------:R-:W-:Y:S01]  /*2960*/  FFMA.FTZ R38, R38, R24, R25 ;  /* 0x0000001826267223 */ /* 0x000fe20000010019 */
[----:B------:R-:W-:Y:S01]  /*2970*/  PRMT R35, R78, 0x7632, R35 ;  /* 0x000076324e237816 */ /* 0x000fe20000000023 */
        /* <DEDUP_REMOVED lines=23> */
.L_x_65:
[----:B------:R-:W-:Y:S01]  /*2af0*/  SHF.L.U32 R29, R78, 0x10, RZ ;  /* 0x000000104e1d7819 */ /* 0x000fe200000006ff */
[----:B------:R-:W-:Y:S01]  /*2b00*/  FADD.FTZ R27, R24, R27 ;  /* 0x0000001b181b7221 */ /* 0x000fe20000010000 */
[----:B------:R-:W-:Y:S01]  /*2b10*/  SHF.L.U32 R35, R35, 0x10, RZ ;  /* 0x0000001023237819 */ /* 0x000fe200000006ff */
[----:B------:R-:W-:Y:S01]  /*2b20*/  FMUL.FTZ R26, R71, R68 ;  /* 0x00000044471a7220 */ /* 0x000fe20000410000 */
[C---:B------:R-:W-:Y:S01]  /*2b30*/  PRMT R106, R79.reuse, 0x7632, R106 ;  /* 0x000076324f6a7816 */ /* 0x040fe2000000006a */
[C---:B------:R-:W-:Y:S01]  /*2b40*/  FADD.FTZ R24, -R64.reuse, R29 ;  /* 0x0000001d40187221 */ /* 0x040fe20000010100 */
[----:B------:R-:W-:Y:S01]  /*2b50*/  SHF.L.U32 R108, R79, 0x10, RZ ;  /* 0x000000104f6c7819 */ /* 0x000fe200000006ff */
[----:B------:R-:W-:Y:S01]  /*2b60*/  FADD.FTZ R104, -R64, R35 ;  /* 0x0000002340687221 */ /* 0x000fe20000010100 */
[----:B------:R-:W-:Y:S01]  /*2b70*/  FFMA.FTZ R25, R113, R26, R38 ;  /* 0x0000001a71197223 */ /* 0x000fe20000010026 */
[----:B------:R-:W-:Y:S01]  /*2b80*/  FMUL.FTZ R107, R24, R65 ;  /* 0x00000041186b7220 */ /* 0x000fe20000410000 */
[----:B------:R-:W-:Y:S01]  /*2b90*/  FADD.FTZ R27, R27, R26 ;  /* 0x0000001a1b1b7221 */ /* 0x000fe20000010000 */
        /* <DEDUP_REMOVED lines=22> */
.L_x_66:
[----:B------:R-:W-:Y:S01]  /*2d00*/  FFMA.FTZ R28, R110, R24, R25 ;  /* 0x000000186e1c7223 */ /* 0x000fe20000010019 */
[----:B------:R-:W-:Y:S01]  /*2d10*/  FADD.FTZ R27, R24, R27 ;  /* 0x0000001b181b7221 */ /* 0x000fe20000010000 */
[----:B------:R-:W-:Y:S01]  /*2d20*/  PRMT R24, R80, 0x7632, R24 ;  /* 0x0000763250187816 */ /* 0x000fe20000000018 */
[----:B------:R-:W-:Y:S01]  /*2d30*/  FMUL.FTZ R26, R108, R68 ;  /* 0x000000446c1a7220 */ /* 0x000fe20000410000 */
[----:B------:R-:W-:Y:S02]  /*2d40*/  SHF.L.U32 R29, R80, 0x10, RZ ;  /* 0x00000010501d7819 */ /* 0x000fe400000006ff */
[----:B------:R-:W-:Y:S01]  /*2d50*/  SHF.L.U32 R31, R24, 0x10, RZ ;  /* 0x00000010181f7819 */ /* 0x000fe200000006ff */
[----:B------:R-:W-:Y:S01]  /*2d60*/  FFMA.FTZ R25, R107, R26, R28 ;  /* 0x0000001a6b197223 */ /* 0x000fe2000001001c */
[----:B------:R-:W-:Y:S01]  /*2d70*/  PRMT R102, R81, 0x7632, R102 ;  /* 0x0000763251667816 */ /* 0x000fe20000000066 */
[C---:B------:R-:W-:Y:S01]  /*2d80*/  FADD.FTZ R24, -R64.reuse, R29 ;  /* 0x0000001d40187221 */ /* 0x040fe20000010100 */
[----:B------:R-:W-:Y:S01]  /*2d90*/  FADD.FTZ R27, R27, R26 ;  /* 0x0000001a1b1b7221 */ /* 0x000fe20000010000 */
[----:B------:R-:W-:Y:S01]  /*2da0*/  FADD.FTZ R96, -R64, R31 ;  /* 0x0000001f40607221 */ /* 0x000fe20000010100 */
[----:B------:R-:W-:Y:S01]  /*2db0*/  SHF.L.U32 R103, R81, 0x10, RZ ;  /* 0x0000001051677819 */ /* 0x000fe200000006ff */
[----:B------:R-:W-:Y:S01]  /*2dc0*/  FMUL.FTZ R97, R24, R65 ;  /* 0x0000004118617220 */ /* 0x000fe20000410000 */
[----:B------:R-:W-:Y:S01]  /*2dd0*/  PRMT R34, R82, 0x7632, R34 ;  /* 0x0000763252227816 */ /* 0x000fe20000000022 */
[----:B------:R-:W-:Y:S01]  /*2de0*/  FMUL.FTZ R24, R106, R69 ;  /* 0x000000456a187220 */ /* 0x000fe20000410000 */
        /* <DEDUP_REMOVED lines=21> */
.L_x_67:
[----:B------:R-:W-:Y:S01]  /*2f40*/  SHF.L.U32 R29, R82, 0x10, RZ ;  /* 0x00000010521d7819 */ /* 0x000fe200000006ff */
[----:B------:R-:W-:Y:S01]  /*2f50*/  FFMA.FTZ R28, R104, R24, R25 ;  /* 0x00000018681c7223 */ /* 0x000fe20000010019 */
[----:B------:R-:W-:Y:S01]  /*2f60*/  SHF.L.U32 R31, R34, 0x10, RZ ;  /* 0x00000010221f7819 */ /* 0x000fe200000006ff */
[----:B------:R-:W-:Y:S01]  /*2f70*/  FADD.FTZ R27, R24, R27 ;  /* 0x0000001b181b7221 */ /* 0x000fe20000010000 */
[----:B------:R-:W-:Y:S01]  /*2f80*/  FMUL.FTZ R26, R103, R68 ;  /* 0x00000044671a7220 */ /* 0x000fe20000410000 */
[C---:B------:R-:W-:Y:S01]  /*2f90*/  FADD.FTZ R24, -R64.reuse, R29 ;  /* 0x0000001d40187221 */ /* 0x040fe20000010100 */
[----:B------:R-:W-:Y:S01]  /*2fa0*/  PRMT R54, R83, 0x7632, R54 ;  /* 0x0000763253367816 */ /* 0x000fe20000000036 */
[----:B------:R-:W-:Y:S01]  /*2fb0*/  FADD.FTZ R52, -R64, R31 ;  /* 0x0000001f40347221 */ /* 0x000fe20000010100 */
[----:B------:R-:W-:Y:S01]  /*2fc0*/  FFMA.FTZ R25, R97, R26, R28 ;  /* 0x0000001a61197223 */ /* 0x000fe2000001001c */
[----:B------:R-:W-:Y:S01]  /*2fd0*/  FMUL.FTZ R53, R24, R65 ;  /* 0x0000004118357220 */ /* 0x000fe20000410000 */
[----:B------:R-:W-:Y:S01]  /*2fe0*/  FADD.FTZ R27, R27, R26 ;  /* 0x0000001a1b1b7221 */ /* 0x000fe20000010000 */
[----:B------:R-:W-:Y:S01]  /*2ff0*/  SHF.L.U32 R55, R83, 0x10, RZ ;  /* 0x0000001053377819 */ /* 0x000fe200000006ff */
        /* <DEDUP_REMOVED lines=22> */
.L_x_68:
[----:B------:R-:W-:Y:S01]  /*3160*/  FFMA.FTZ R28, R96, R24, R25 ;  /* 0x00000018601c7223 */ /* 0x000fe20000010019 */
[----:B------:R-:W-:Y:S01]  /*3170*/  FADD.FTZ R27, R24, R27 ;  /* 0x0000001b181b7221 */ /* 0x000fe20000010000 */
[C---:B------:R-:W-:Y:S01]  /*3180*/  PRMT R24, R84.reuse, 0x7632, R24 ;  /* 0x0000763254187816 */ /* 0x040fe20000000018 */
        /* <DEDUP_REMOVED lines=33> */
.L_x_69:
        /* <DEDUP_REMOVED lines=34> */
.L_x_70:
[--C-:B------:R-:W-:Y:S01]  /*35c0*/  FADD.FTZ R31, R24, R27.reuse ;  /* 0x0000001b181f7221 */ /* 0x100fe20000010000 */
[----:B------:R-:W-:Y:S01]  /*35d0*/  PRMT R27, R88, 0x7632, R27 ;  /* 0x00007632581b7816 */ /* 0x000fe2000000001b */
[----:B------:R-:W-:Y:S01]  /*35e0*/  FFMA.FTZ R28, R48, R24, R25 ;  /* 0x00000018301c7223 */ /* 0x000fe20000010019 */
[----:B------:R-:W-:Y:S01]  /*35f0*/  FMUL.FTZ R26, R47, R68 ;  /* 0x000000442f1a7220 */ /* 0x000fe20000410000 */
[----:B------:R-:W-:Y:S02]  /*3600*/  SHF.L.U32 R29, R88, 0x10, RZ ;  /* 0x00000010581d7819 */ /* 0x000fe400000006ff */
[----:B------:R-:W-:Y:S01]  /*3610*/  SHF.L.U32 R27, R27, 0x10, RZ ;  /* 0x000000101b1b7819 */ /* 0x000fe200000006ff */
[----:B------:R-:W-:Y:S01]  /*3620*/  FFMA.FTZ R25, R45, R26, R28 ;  /* 0x0000001a2d197223 */ /* 0x000fe2000001001c */
[----:B------:R-:W-:Y:S01]  /*3630*/  PRMT R42, R89, 0x7632, R42 ;  /* 0x00007632592a7816 */ /* 0x000fe2000000002a */
[C---:B------:R-:W-:Y:S01]  /*3640*/  FADD.FTZ R28, -R64.reuse, R29 ;  /* 0x0000001d401c7221 */ /* 0x040fe20000010100 */
[--C-:B------:R-:W-:Y:S01]  /*3650*/  FADD.FTZ R24, R31, R26.reuse ;  /* 0x0000001a1f187221 */ /* 0x100fe20000010000 */
        /* <DEDUP_REMOVED lines=26> */
.L_x_71:
[----:B------:R-:W-:Y:S01]  /*3800*/  FFMA.FTZ R30, R44, R27, R25 ;  /* 0x0000001b2c1e7223 */ /* 0x000fe20000010019 */
[----:B------:R-:W-:Y:S01]  /*3810*/  FADD.FTZ R31, R27, R24 ;  /* 0x000000181b1f7221 */ /* 0x000fe20000010000 */
[----:B------:R-:W-:Y:S01]  /*3820*/  SHF.L.U32 R27, R90, 0x10, RZ ;  /* 0x000000105a1b7819 */ /* 0x000fe200000006ff */
[----:B------:R-:W-:Y:S01]  /*3830*/  FMUL.FTZ R28, R43, R68 ;  /* 0x000000442b1c7220 */ /* 0x000fe20000410000 */
[----:B------:R-:W-:Y:S02]  /*3840*/  SHF.L.U32 R29, R26, 0x10, RZ ;  /* 0x000000101a1d7819 */ /* 0x000fe400000006ff */
[----:B------:R-:W-:Y:S01]  /*3850*/  PRMT R38, R91, 0x7632, R38 ;  /* 0x000076325b267816 */ /* 0x000fe20000000026 */
[C---:B------:R-:W-:Y:S01]  /*3860*/  FADD.FTZ R26, -R64.reuse, R27 ;  /* 0x0000001b401a7221 */ /* 0x040fe20000010100 */
[----:B------:R-:W-:Y:S01]  /*3870*/  FFMA.FTZ R25, R41, R28, R30 ;  /* 0x0000001c29197223 */ /* 0x000fe2000001001e */
[----:B------:R-:W-:Y:S01]  /*3880*/  FADD.FTZ R36, -R64, R29 ;  /* 0x0000001d40247221 */ /* 0x000fe20000010100 */
[----:B------:R-:W-:Y:S01]  /*3890*/  FADD.FTZ R24, R31, R28 ;  /* 0x0000001c1f187221 */ /* 0x000fe20000010000 */
        /* <DEDUP_REMOVED lines=24> */
.L_x_72:
        /* <DEDUP_REMOVED lines=36> */
.L_x_73:
[----:B------:R-:W-:Y:S01]  /*3c60*/  FFMA.FTZ R30, R36, R27, R25 ;  /* 0x0000001b241e7223 */ /* 0x000fe20000010019 */
[----:B------:R-:W-:Y:S01]  /*3c70*/  FADD.FTZ R31, R27, R24 ;  /* 0x000000181b1f7221 */ /* 0x000fe20000010000 */
[----:B------:R-:W-:Y:S01]  /*3c80*/  FMUL.FTZ R28, R35, R68 ;  /* 0x00000044231c7220 */ /* 0x000fe20000410000 */
[----:B------:R-:W-:Y:S02]  /*3c90*/  SHF.L.U32 R27, R8, 0x10, RZ ;  /* 0x00000010081b7819 */ /* 0x000fe400000006ff */
[----:B------:R-:W-:Y:S01]  /*3ca0*/  SHF.L.U32 R29, R26, 0x10, RZ ;  /* 0x000000101a1d7819 */ /* 0x000fe200000006ff */
[----:B------:R-:W-:Y:S01]  /*3cb0*/  FFMA.FTZ R25, R33, R28, R30 ;  /* 0x0000001c21197223 */ /* 0x000fe2000001001e */
[----:B------:R-:W-:Y:S01]  /*3cc0*/  FADD.FTZ R24, R31, R28 ;  /* 0x0000001c1f187221 */ /* 0x000fe20000010000 */
[C---:B------:R-:W-:Y:S01]  /*3cd0*/  PRMT R30, R7.reuse, 0x7632, R30 ;  /* 0x00007632071e7816 */ /* 0x040fe2000000001e */
[C---:B------:R-:W-:Y:S01]  /*3ce0*/  FADD.FTZ R26, -R64.reuse, R27 ;  /* 0x0000001b401a7221 */ /* 0x040fe20000010100 */
[----:B------:R-:W-:Y:S01]  /*3cf0*/  FADD.FTZ R28, -R64, R29 ;  /* 0x0000001d401c7221 */ /* 0x000fe20000010100 */
[----:B------:R-:W-:Y:S01]  /*3d00*/  SHF.L.U32 R31, R7, 0x10, RZ ;  /* 0x00000010071f7819 */ /* 0x000fe200000006ff */
[----:B------:R-:W-:Y:S01]  /*3d10*/  FMUL.FTZ R27, R34, R69 ;  /* 0x00000045221b7220 */ /* 0x000fe20000410000 */
[----:B------:R-:W-:Y:S01]  /*3d20*/  SHF.L.U32 R30, R30, 0x10, RZ ;  /* 0x000000101e1e7819 */ /* 0x000fe200000006ff */
[-C--:B------:R-:W-:Y:S01]  /*3d30*/  FMUL.FTZ R29, R26, R65.reuse ;  /* 0x000000411a1d7220 */ /* 0x080fe20000410000 */
        /* <DEDUP_REMOVED lines=12> */
[----:B0-----:R-:W-:Y:S01]  /*3e00*/  FMUL.FTZ R30, R30, R121 ;  /* 0x000000791e1e7220 */ /* 0x001fe20000410000 */
[----:B------:R-:W-:-:S04]  /*3e10*/  FADD.FTZ R121, -R121, 1 ;  /* 0x3f80000079797421 */ /* 0x000fc80000010100 */
[----:B------:R-:W-:Y:S01]  /*3e20*/  FFMA.FTZ R121, R26, R121, 1 ;  /* 0x3f8000001a797423 */ /* 0x000fe20000010079 */
[----:B-1----:R-:W-:Y:S01]  /*3e30*/  FADD.FTZ R123, -R118, 1 ;  /* 0x3f800000767b7421 */ /* 0x002fe20000010100 */
[----:B------:R-:W-:Y:S02]  /*3e40*/  FMUL.FTZ R31, R31, R118 ;  /* 0x000000761f1f7220 */ /* 0x000fe40000410000 */
[----:B------:R-:W-:Y:S01]  /*3e50*/  FMUL.FTZ R30, R30, R121 ;  /* 0x000000791e1e7220 */ /* 0x000fe20000410000 */
[----:B------:R-:W-:-:S04]  /*3e60*/  FFMA.FTZ R114, R114, R123, 1 ;  /* 0x3f80000072727423 */ /* 0x000fc8000001007b */
[----:B------:R-:W-:-:S07]  /*3e70*/  FMUL.FTZ R31, R31, R114 ;  /* 0x000000721f1f7220 */ /* 0x000fce0000410000 */
.L_x_74:
[----:B------:R-:W-:Y:S01]  /*3e80*/  FFMA.FTZ R114, R32, R27, R25 ;  /* 0x0000001b20727223 */ /* 0x000fe20000010019 */
[----:B------:R-:W-:Y:S01]  /*3e90*/  FMUL.FTZ R26, R31, R68 ;  /* 0x000000441f1a7220 */ /* 0x000fe20000410000 */
[--C-:B------:R-:W-:Y:S01]  /*3ea0*/  FADD.FTZ R27, R27, R24.reuse ;  /* 0x000000181b1b7221 */ /* 0x100fe20000010000 */
[----:B------:R-:W-:Y:S01]  /*3eb0*/  PRMT R24, R6, 0x7632, R24 ;  /* 0x0000763206187816 */ /* 0x000fe20000000018 */
[----:B------:R-:W-:Y:S01]  /*3ec0*/  FMUL.FTZ R117, R30, R69 ;  /* 0x000000451e757220 */ /* 0x000fe20000410000 */
[----:B------:R-:W-:Y:S01]  /*3ed0*/  FFMA.FTZ R25, R29, R26, R114 ;  /* 0x0000001a1d197223 */ /* 0x000fe20000010072 */
[----:B------:R-:W-:Y:S01]  /*3ee0*/  FADD.FTZ R26, R27, R26 ;  /* 0x0000001a1b1a7221 */ /* 0x000fe20000010000 */
[----:B------:R-:W-:Y:S02]  /*3ef0*/  SHF.L.U32 R27, R6, 0x10, RZ ;  /* 0x00000010061b7819 */ /* 0x000fe400000006ff */
[----:B------:R-:W-:Y:S01]  /*3f00*/  SHF.L.U32 R115, R24, 0x10, RZ ;  /* 0x0000001018737819 */ /* 0x000fe200000006ff */
[----:B------:R-:W-:Y:S01]  /*3f10*/  FFMA.FTZ R114, R28, R117, R25 ;  /* 0x000000751c727223 */ /* 0x000fe20000010019 */
[--C-:B------:R-:W-:Y:S01]  /*3f20*/  FADD.FTZ R117, R117, R26.reuse ;  /* 0x0000001a75757221 */ /* 0x100fe20000010000 */
[C---:B------:R-:W-:Y:S01]  /*3f30*/  FADD.FTZ R24, -R64.reuse, R27 ;  /* 0x0000001b40187221 */ /* 0x040fe20000010100 */
[C---:B------:R-:W-:Y:S01]  /*3f40*/  PRMT R26, R5.reuse, 0x7632, R26 ;  /* 0x00007632051a7816 */ /* 0x040fe2000000001a */
        /* <DEDUP_REMOVED lines=24> */
.L_x_75:
[----:B------:R-:W-:Y:S01]  /*40d0*/  FMUL.FTZ R118, R27, R68 ;  /* 0x000000441b767220 */ /* 0x000fe20000410000 */
[----:B------:R-:W-:Y:S01]  /*40e0*/  FADD.FTZ R115, R70, R71 ;  /* 0x0000004746737221 */ /* 0x000fe20000010000 */
[----:B------:R-:W-:Y:S01]  /*40f0*/  PRMT R70, R4, 0x7632, R70 ;  /* 0x0000763204467816 */ /* 0x000fe20000000046 */
[----:B------:R-:W-:Y:S01]  /*4100*/  FFMA.FTZ R116, R113, R71, R116 ;  /* 0x0000004771747223 */ /* 0x000fe20000010074 */
[----:B------:R-:W-:Y:S01]  /*4110*/  FFMA.FTZ R71, R25, R118, R114 ;  /* 0x0000007619477223 */ /* 0x000fe20000010072 */
[----:B------:R-:W-:Y:S01]  /*4120*/  FADD.FTZ R118, R117, R118 ;  /* 0x0000007675767221 */ /* 0x000fe20000010000 */
[----:B------:R-:W-:Y:S01]  /*4130*/  FMUL.FTZ R113, R26, R69 ;  /* 0x000000451a717220 */ /* 0x000fe20000410000 */
        /* <DEDUP_REMOVED lines=25> */
[----:B-1----:R-:W-:Y:S01]  /*42d0*/  FMUL.FTZ R118, R118, R125 ;  /* 0x0000007d76767220 */ /* 0x002fe20000410000 */
[----:B------:R-:W-:Y:S02]  /*42e0*/  FADD.FTZ R125, -R125, 1 ;  /* 0x3f8000007d7d7421 */ /* 0x000fe40000010100 */
[----:B------:R-:W-:Y:S02]  /*42f0*/  FMUL.FTZ R119, R119, R113 ;  /* 0x0000007177777220 */ /* 0x000fe40000410000 */
[----:B------:R-:W-:-:S04]  /*4300*/  FFMA.FTZ R125, R114, R125, 1 ;  /* 0x3f800000727d7423 */ /* 0x000fc8000001007d */
[----:B------:R-:W-:-:S07]  /*4310*/  FMUL.FTZ R118, R118, R125 ;  /* 0x0000007d76767220 */ /* 0x000fce0000410000 */
.L_x_76:
[----:B------:R-:W-:Y:S01]  /*4320*/  FMUL.FTZ R114, R119, R68 ;  /* 0x0000004477727220 */ /* 0x000fe20000410000 */
[----:B------:R-:W-:-:S03]  /*4330*/  SHF.L.U32 R121, R2, 0x10, RZ ;  /* 0x0000001002797819 */ /* 0x000fc600000006ff */
[----:B------:R-:W-:Y:S01]  /*4340*/  FFMA.FTZ R113, R117, R114, R70 ;  /* 0x0000007275717223 */ /* 0x000fe20000010046 */
[----:B------:R-:W-:Y:S01]  /*4350*/  FADD.FTZ R114, R71, R114 ;  /* 0x0000007247727221 */ /* 0x000fe20000010000 */
[----:B------:R-:W-:Y:S01]  /*4360*/  FMUL.FTZ R71, R118, R69 ;  /* 0x0000004576477220 */ /* 0x000fe20000410000 */
[----:B------:R-:W-:-:S03]  /*4370*/  FADD.FTZ R122, -R64, R121 ;  /* 0x00000079407a7221 */ /* 0x000fc60000010100 */
[--C-:B------:R-:W-:Y:S01]  /*4380*/  FFMA.FTZ R70, R120, R71, R113.reuse ;  /* 0x0000004778467223 */ /* 0x100fe20000010071 */
[----:B------:R-:W-:Y:S01]  /*4390*/  PRMT R113, R2, 0x7632, R113 ;  /* 0x0000763202717816 */ /* 0x000fe20000000071 */
[--C-:B------:R-:W-:Y:S01]  /*43a0*/  FADD.FTZ R71, R71, R114.reuse ;  /* 0x0000007247477221 */ /* 0x100fe20000010000 */
[----:B------:R-:W-:Y:S01]  /*43b0*/  PRMT R114, R0, 0x7632, R114 ;  /* 0x0000763200727816 */ /* 0x000fe20000000072 */
[----:B------:R-:W-:Y:S01]  /*43c0*/  FMUL.FTZ R121, R122, R65 ;  /* 0x000000417a797220 */ /* 0x000fe20000410000 */
[----:B------:R-:W-:Y:S02]  /*43d0*/  SHF.L.U32 R113, R113, 0x10, RZ ;  /* 0x0000001071717819 */ /* 0x000fe400000006ff */
[----:B------:R-:W-:-:S03]  /*43e0*/  SHF.L.U32 R114, R114, 0x10, RZ ;  /* 0x0000001072727819 */ /* 0x000fc600000006ff */
[----:B------:R-:W-:Y:S01]  /*43f0*/  FADD.FTZ R124, -R64, R113 ;  /* 0x00000071407c7221 */ /* 0x000fe20000010100 */
[----:B------:R-:W-:-:S03]  /*4400*/  SHF.L.U32 R113, R0, 0x10, RZ ;  /* 0x0000001000717819 */ /* 0x000fc600000006ff */
        /* <DEDUP_REMOVED lines=8> */
[----:B------:R-:W-:-:S03]  /*4490*/  FMUL.FTZ R113, R113, R125 ;  /* 0x0000007d71717220 */ /* 0x000fc60000410000 */
[----:B------:R-:W-:-:S04]  /*44a0*/  FFMA.FTZ R123, R123, R124, 1 ;  /* 0x3f8000007b7b7423 */ /* 0x000fc8000001007c */
[----:B------:R-:W-:Y:S01]  /*44b0*/  FMUL.FTZ R113, R113, R123 ;  /* 0x0000007b71717220 */ /* 0x000fe20000410000 */
        /* <DEDUP_REMOVED lines=8> */
[----:B------:R-:W-:-:S07]  /*4540*/  FMUL.FTZ R114, R114, R123 ;  /* 0x0000007b72727220 */ /* 0x000fce0000410000 */
.L_x_77:
[----:B------:R-:W-:Y:S01]  /*4550*/  FMUL.FTZ R124, R113, R68 ;  /* 0x00000044717c7220 */ /* 0x000fe20000410000 */
[----:B------:R-:W-:Y:S01]  /*4560*/  ISETP.GT.AND P0, PT, R21, 0x1e, PT ;  /* 0x0000001e1500780c */ /* 0x000fe20003f04270 */
[----:B------:R-:W-:Y:S01]  /*4570*/  FFMA.FTZ R111, R110, R109, R111 ;  /* 0x0000006d6e6f7223 */ /* 0x000fe2000001006f */
[----:B------:R-:W-:Y:S01]  /*4580*/  FADD.FTZ R109, R112, R109 ;  /* 0x0000006d706d7221 */ /* 0x000fe20000010000 */
[----:B------:R-:W-:Y:S01]  /*4590*/  FFMA.FTZ R123, R121, R124, R70 ;  /* 0x0000007c797b7223 */ /* 0x000fe20000010046 */
[----:B------:R-:W-:Y:S01]  /*45a0*/  FADD.FTZ R124, R71, R124 ;  /* 0x0000007c477c7221 */ /* 0x000fe20000010000 */
[----:B------:R-:W-:Y:S01]  /*45b0*/  FMUL.FTZ R71, R114, R69 ;  /* 0x0000004572477220 */ /* 0x000fe20000410000 */
[----:B------:R-:W-:Y:S01]  /*45c0*/  FFMA.FTZ R116, R107, R108, R116 ;  /* 0x0000006c6b747223 */ /* 0x000fe20000010074 */
[----:B------:R-:W-:Y:S01]  /*45d0*/  FADD.FTZ R108, R115, R108 ;  /* 0x0000006c736c7221 */ /* 0x000fe20000010000 */
[----:B------:R-:W-:Y:S01]  /*45e0*/  FFMA.FTZ R111, R104, R106, R111 ;  /* 0x0000006a686f7223 */ /* 0x000fe2000001006f */
[----:B------:R-:W-:Y:S01]  /*45f0*/  FFMA.FTZ R70, R122, R71, R123 ;  /* 0x000000477a467223 */ /* 0x000fe2000001007b */
[----:B------:R-:W-:Y:S01]  /*4600*/  FADD.FTZ R71, R71, R124 ;  /* 0x0000007c47477221 */ /* 0x000fe20000010000 */
[----:B------:R-:W-:Y:S01]  /*4610*/  FADD.FTZ R109, R109, R106 ;  /* 0x0000006a6d6d7221 */ /* 0x000fe20000010000 */
[----:B------:R-:W-:Y:S01]  /*4620*/  FFMA.FTZ R116, R97, R103, R116 ;  /* 0x0000006761747223 */ /* 0x000fe20000010074 */
[----:B------:R-:W-:Y:S01]  /*4630*/  FADD.FTZ R108, R108, R103 ;  /* 0x000000676c6c7221 */ /* 0x000fe20000010000 */
[----:B------:R-:W0:Y:S01]  /*4640*/  SHFL.DOWN PT, R123, R70, 0x1, 0x1f ;  /* 0x08201f00467b7f89 */ /* 0x000e2200000e0000 */
[----:B------:R-:W-:Y:S01]  /*4650*/  FFMA.FTZ R111, R96, R102, R111 ;  /* 0x00000066606f7223 */ /* 0x000fe2000001006f */
[----:B------:R-:W-:Y:S01]  /*4660*/  FADD.FTZ R109, R109, R102 ;  /* 0x000000666d6d7221 */ /* 0x000fe20000010000 */
[----:B------:R-:W-:Y:S01]  /*4670*/  FFMA.FTZ R116, R53, R55, R116 ;  /* 0x0000003735747223 */ /* 0x000fe20000010074 */
[----:B------:R-:W1:Y:S01]  /*4680*/  SHFL.DOWN PT, R124, R71, 0x1, 0x1f ;  /* 0x08201f00477c7f89 */ /* 0x000e6200000e0000 */
[----:B------:R-:W-:Y:S01]  /*4690*/  FADD.FTZ R108, R108, R55 ;  /* 0x000000376c6c7221 */ /* 0x000fe20000010000 */
[----:B------:R-:W-:Y:S01]  /*46a0*/  FFMA.FTZ R111, R52, R54, R111 ;  /* 0x00000036346f7223 */ /* 0x000fe2000001006f */
[----:B------:R-:W-:Y:S01]  /*46b0*/  FADD.FTZ R109, R109, R54 ;  /* 0x000000366d6d7221 */ /* 0x000fe20000010000 */
[----:B------:R-:W-:Y:S01]  /*46c0*/  FFMA.FTZ R116, R49, R51, R116 ;  /* 0x0000003331747223 */ /* 0x000fe20000010074 */
[----:B------:R-:W-:Y:S01]  /*46d0*/  FADD.FTZ R108, R108, R51 ;  /* 0x000000336c6c7221 */ /* 0x000fe20000010000 */
[----:B------:R-:W-:Y:S01]  /*46e0*/  FFMA.FTZ R111, R48, R50, R111 ;  /* 0x00000032306f7223 */ /* 0x000fe2000001006f */
[----:B------:R-:W-:Y:S01]  /*46f0*/  FADD.FTZ R109, R109, R50 ;  /* 0x000000326d6d7221 */ /* 0x000fe20000010000 */
[----:B------:R-:W2:Y:S01]  /*4700*/  S2UR UR11, SR_CgaCtaId ;  /* 0x00000000000b79c3 */ /* 0x000ea20000008800 */
        /* <DEDUP_REMOVED lines=11> */
[----:B0-----:R-:W-:Y:S01]  /*47c0*/  @!P0 FADD.FTZ R70, R70, R123 ;  /* 0x0000007b46468221 */ /* 0x001fe20000010000 */
[----:B------:R-:W-:Y:S01]  /*47d0*/  FADD.FTZ R109, R109, R38 ;  /* 0x000000266d6d7221 */ /* 0x000fe20000010000 */
[----:B------:R-:W-:Y:S01]  /*47e0*/  FFMA.FTZ R116, R33, R35, R116 ;  /* 0x0000002321747223 */ /* 0x000fe20000010074 */
[----:B------:R-:W-:Y:S01]  /*47f0*/  FADD.FTZ R108, R108, R35 ;  /* 0x000000236c6c7221 */ /* 0x000fe20000010000 */
[----:B-1----:R-:W-:Y:S01]  /*4800*/  @!P0 FADD.FTZ R71, R71, R124 ;  /* 0x0000007c47478221 */ /* 0x002fe20000010000 */
[----:B------:R-:W0:Y:S01]  /*4810*/  SHFL.DOWN PT, R123, R70, 0x2, 0x1f ;  /* 0x08401f00467b7f89 */ /* 0x000e2200000e0000 */
[----:B------:R-:W-:Y:S01]  /*4820*/  ISETP.GT.AND P0, PT, R21, 0x1d, PT ;  /* 0x0000001d1500780c */ /* 0x000fe20003f04270 */
[----:B------:R-:W-:Y:S01]  /*4830*/  FFMA.FTZ R111, R32, R34, R111 ;  /* 0x00000022206f7223 */ /* 0x000fe2000001006f */
[----:B------:R-:W-:Y:S01]  /*4840*/  FADD.FTZ R109, R109, R34 ;  /* 0x000000226d6d7221 */ /* 0x000fe20000010000 */
[----:B------:R-:W1:Y:S01]  /*4850*/  SHFL.DOWN PT, R124, R71, 0x2, 0x1f ;  /* 0x08401f00477c7f89 */ /* 0x000e6200000e0000 */
[----:B------:R-:W-:Y:S01]  /*4860*/  FFMA.FTZ R116, R29, R31, R116 ;  /* 0x0000001f1d747223 */ /* 0x000fe20000010074 */
[----:B------:R-:W-:Y:S01]  /*4870*/  FADD.FTZ R108, R108, R31 ;  /* 0x0000001f6c6c7221 */ /* 0x000fe20000010000 */
[----:B------:R-:W-:Y:S01]  /*4880*/  FFMA.FTZ R111, R28, R30, R111 ;  /* 0x0000001e1c6f7223 */ /* 0x000fe2000001006f */
[----:B------:R-:W-:Y:S01]  /*4890*/  FADD.FTZ R109, R109, R30 ;  /* 0x0000001e6d6d7221 */ /* 0x000fe20000010000 */
[----:B------:R-:W-:Y:S01]  /*48a0*/  UMOV UR6, 0x400 ;  /* 0x0000040000067882 */ /* 0x000fe20000000000 */
[----:B------:R-:W-:Y:S01]  /*48b0*/  FFMA.FTZ R116, R25, R27, R116 ;  /* 0x0000001b19747223 */ /* 0x000fe20000010074 */
[----:B------:R-:W-:Y:S01]  /*48c0*/  UIADD3 UR5, UR6, 0xa0, URZ ;  /* 0x000000a006057890 */ /* 0x000fe2000fffe03f */
[----:B------:R-:W-:Y:S01]  /*48d0*/  FADD.FTZ R108, R108, R27 ;  /* 0x0000001b6c6c7221 */ /* 0x000fe20000010000 */
[----:B------:R-:W-:Y:S01]  /*48e0*/  FFMA.FTZ R111, R24, R26, R111 ;  /* 0x0000001a186f7223 */ /* 0x000fe2000001006f */
[----:B------:R-:W-:Y:S01]  /*48f0*/  FADD.FTZ R109, R109, R26 ;  /* 0x0000001a6d6d7221 */ /* 0x000fe20000010000 */
[----:B--2---:R-:W-:Y:S01]  /*4900*/  ULEA UR5, UR11, UR5, 0x18 ;  /* 0x000000050b057291 */ /* 0x004fe2000f8ec03f */
        /* <DEDUP_REMOVED lines=8> */
[----:B0-----:R-:W-:Y:S01]  /*4990*/  @!P0 FADD.FTZ R70, R70, R123 ;  /* 0x0000007b46468221 */ /* 0x001fe20000010000 */
[----:B------:R-:W-:Y:S01]  /*49a0*/  LEA R97, R62, UR5, 0x4 ;  /* 0x000000053e617c11 */ /* 0x000fe2000f8e20ff */
[----:B------:R-:W0:Y:S01]  /*49b0*/  LDC.64 R102, c[0x0][0x268] ;  /* 0x00009a00ff667b82 */ /* 0x000e220000000a00 */
[----:B------:R-:W-:Y:S01]  /*49c0*/  BSSY B0, `(.L_x_78) ;  /* 0x000003d000007945 */ /* 0x000fe20003800000 */
[----:B-1----:R-:W-:Y:S01]  /*49d0*/  @!P0 FADD.FTZ R71, R71, R124 ;  /* 0x0000007c47478221 */ /* 0x002fe20000010000 */
[----:B------:R-:W1:Y:S01]  /*49e0*/  SHFL.DOWN PT, R123, R70, 0x4, 0x1f ;  /* 0x08801f00467b7f89 */ /* 0x000e6200000e0000 */
[----:B------:R-:W-:Y:S01]  /*49f0*/  ISETP.GT.AND P0, PT, R21, 0x1b, PT ;  /* 0x0000001b1500780c */ /* 0x000fe20003f04270 */
[----:B------:R-:W-:-:S02]  /*4a00*/  IMAD R96, R105, 0x3c, R62 ;  /* 0x0000003c69607824 */ /* 0x000fc400078e023e */
[----:B------:R-:W2:Y:S04]  /*4a10*/  SHFL.DOWN PT, R124, R71, 0x4, 0x1f ;  /* 0x08801f00477c7f89 */ /* 0x000ea800000e0000 */
[----:B------:R-:W-:Y:S06]  /*4a20*/  STS.128 [R97], R24 ;  /* 0x0000001861007388 */ /* 0x000fec0000000c00 */
[----:B-1----:R-:W-:Y:S01]  /*4a30*/  @!P0 FADD.FTZ R70, R70, R123 ;  /* 0x0000007b46468221 */ /* 0x002fe20000010000 */
[----:B--2---:R-:W-:-:S04]  /*4a40*/  @!P0 FADD.FTZ R71, R71, R124 ;  /* 0x0000007c47478221 */ /* 0x004fc80000010000 */
[----:B------:R-:W1:Y:S01]  /*4a50*/  SHFL.DOWN PT, R123, R70, 0x8, 0x1f ;  /* 0x09001f00467b7f89 */ /* 0x000e6200000e0000 */
[----:B------:R-:W-:-:S03]  /*4a60*/  ISETP.GT.AND P0, PT, R21, 0x17, PT ;  /* 0x000000171500780c */ /* 0x000fc60003f04270 */
[----:B------:R-:W2:Y:S10]  /*4a70*/  SHFL.DOWN PT, R124, R71, 0x8, 0x1f ;  /* 0x09001f00477c7f89 */ /* 0x000eb400000e0000 */
[----:B-1----:R-:W-:Y:S01]  /*4a80*/  @!P0 FADD.FTZ R70, R70, R123 ;  /* 0x0000007b46468221 */ /* 0x002fe20000010000 */
[----:B--2---:R-:W-:-:S04]  /*4a90*/  @!P0 FADD.FTZ R71, R71, R124 ;  /* 0x0000007c47478221 */ /* 0x004fc80000010000 */
[----:B------:R-:W1:Y:S01]  /*4aa0*/  SHFL.DOWN PT, R123, R70, 0x10, 0x1f ;  /* 0x0a001f00467b7f89 */ /* 0x000e6200000e0000 */
[----:B------:R-:W-:-:S03]  /*4ab0*/  ISETP.GT.AND P0, PT, R21, 0xf, PT ;  /* 0x0000000f1500780c */ /* 0x000fc60003f04270 */
[----:B------:R-:W2:Y:S10]  /*4ac0*/  SHFL.DOWN PT, R124, R71, 0x10, 0x1f ;  /* 0x0a001f00477c7f89 */ /* 0x000eb400000e0000 */
[----:B-1----:R-:W-:Y:S01]  /*4ad0*/  @!P0 FADD.FTZ R70, R70, R123 ;  /* 0x0000007b46468221 */ /* 0x002fe20000010000 */
[----:B--2---:R-:W-:Y:S01]  /*4ae0*/  @!P0 FADD.FTZ R71, R71, R124 ;  /* 0x0000007c47478221 */ /* 0x004fe20000010000 */
[----:B------:R-:W-:-:S13]  /*4af0*/  ISETP.NE.AND P0, PT, R21, RZ, PT ;  /* 0x000000ff1500720c */ /* 0x000fda0003f05270 */
[----:B------:R1:W-:Y:S01]  /*4b00*/  @!P0 STS.64 [R13+0x10], R70 ;  /* 0x000010460d008388 */ /* 0x0003e20000000a00 */
[----:B------:R-:W-:Y:S01]  /*4b10*/  BAR.SYNC.DEFER_BLOCKING 0x0 ;  /* 0x0000000000007b1d */ /* 0x000fe20000010000 */
[----:B------:R-:W-:-:S13]  /*4b20*/  ISETP.NE.AND P0, PT, R62, RZ, PT ;  /* 0x000000ff3e00720c */ /* 0x000fda0003f05270 */
[----:B01----:R-:W-:Y:S05]  /*4b30*/  @P0 BRA `(.L_x_79) ;  /* 0x0000000000940947 */ /* 0x003fea0003800000 */
[----:B------:R-:W-:-:S09]  /*4b40*/  ULEA UR5, UR11, UR6, 0x18 ;  /* 0x000000060b057291 */ /* 0x000fd2000f8ec03f */
[----:B------:R-:W0:Y:S04]  /*4b50*/  LDS.64 R48, [UR5+0x18] ;  /* 0x00001805ff307984 */ /* 0x000e280008000a00 */
[----:B------:R-:W1:Y:S04]  /*4b60*/  LDS.128 R28, [UR5+0x20] ;  /* 0x00002005ff1c7984 */ /* 0x000e680008000c00 */
[----:B------:R-:W2:Y:S04]  /*4b70*/  LDS.128 R32, [UR5+0x30] ;  /* 0x00003005ff207984 */ /* 0x000ea80008000c00 */
[----:B------:R-:W3:Y:S04]  /*4b80*/  LDS.128 R36, [UR5+0x40] ;  /* 0x00004005ff247984 */ /* 0x000ee80008000c00 */
[----:B------:R-:W4:Y:S04]  /*4b90*/  LDS.128 R40, [UR5+0x50] ;  /* 0x00005005ff287984 */ /* 0x000f280008000c00 */
[----:B------:R-:W5:Y:S01]  /*4ba0*/  LDS.128 R44, [UR5+0x60] ;  /* 0x00006005ff2c7984 */ /* 0x000f620008000c00 */
[----:B0-----:R-:W-:Y:S01]  /*4bb0*/  FADD.FTZ R51, R70, R48 ;  /* 0x0000003046337221 */ /* 0x001fe20000010000 */
[----:B------:R-:W-:-:S02]  /*4bc0*/  FADD.FTZ R52, R71, R49 ;  /* 0x0000003147347221 */ /* 0x000fc40000010000 */
[----:B------:R-:W-:Y:S01]  /*4bd0*/  LDS.64 R70, [UR5+0x80] ;  /* 0x00008005ff467984 */ /* 0x000fe20008000a00 */
[----:B-1----:R-:W-:Y:S01]  /*4be0*/  FADD.FTZ R53, R51, R28 ;  /* 0x0000001c33357221 */ /* 0x002fe20000010000 */
[----:B------:R-:W-:Y:S02]  /*4bf0*/  FADD.FTZ R52, R52, R29 ;  /* 0x0000001d34347221 */ /* 0x000fe40000010000 */
[----:B------:R-:W0:Y:S01]  /*4c00*/  LDS.128 R48, [UR5+0x70] ;  /* 0x00007005ff307984 */ /* 0x000e220008000c00 */
[----:B------:R-:W-:Y:S01]  /*4c10*/  FADD.FTZ R53, R53, R30 ;  /* 0x0000001e35357221 */ /* 0x000fe20000010000 */
[----:B------:R-:W-:-:S03]  /*4c20*/  FADD.FTZ R52, R52, R31 ;  /* 0x0000001f34347221 */ /* 0x000fc60000010000 */
[----:B--2---:R-:W-:Y:S01]  /*4c30*/  FADD.FTZ R53, R53, R32 ;  /* 0x0000002035357221 */ /* 0x004fe20000010000 */
[----:B------:R-:W-:-:S03]  /*4c40*/  FADD.FTZ R52, R52, R33 ;  /* 0x0000002134347221 */ /* 0x000fc60000010000 */
[----:B------:R-:W-:Y:S01]  /*4c50*/  FADD.FTZ R53, R53, R34 ;  /* 0x0000002235357221 */ /* 0x000fe20000010000 */
[----:B------:R-:W-:-:S03]  /*4c60*/  FADD.FTZ R52, R52, R35 ;  /* 0x0000002334347221 */ /* 0x000fc60000010000 */
[----:B---3--:R-:W-:Y:S01]  /*4c70*/  FADD.FTZ R53, R53, R36 ;  /* 0x0000002435357221 */ /* 0x008fe20000010000 */
[----:B------:R-:W-:-:S03]  /*4c80*/  FADD.FTZ R52, R52, R37 ;  /* 0x0000002534347221 */ /* 0x000fc60000010000 */
        /* <DEDUP_REMOVED lines=14> */
[----:B------:R-:W-:Y:S01]  /*4d70*/  FADD.FTZ R70, R53, R70 ;  /* 0x0000004635467221 */ /* 0x000fe20000010000 */
[----:B------:R-:W-:-:S07]  /*4d80*/  FADD.FTZ R71, R52, R71 ;  /* 0x0000004734477221 */ /* 0x000fce0000010000 */
.L_x_79:
[----:B------:R-:W-:Y:S05]  /*4d90*/  BSYNC B0 ;  /* 0x0000000000007941 */ /* 0x000fea0003800000 */
.L_x_78:
[----:B------:R-:W-:Y:S01]  /*4da0*/  BAR.SYNC.DEFER_BLOCKING 0x0 ;  /* 0x0000000000007b1d */ /* 0x000fe20000010000 */
[----:B------:R-:W-:Y:S02]  /*4db0*/  ISETP.GT.U32.AND P6, PT, R62, 0x3b, PT ;  /* 0x0000003b3e00780c */ /* 0x000fe40003fc4070 */
[----:B------:R-:W-:-:S03]  /*4dc0*/  LOP3.LUT R9, R9, 0xfffffffe, RZ, 0xc0, !PT ;  /* 0xfffffffe09097812 */ /* 0x000fc600078ec0ff */
[----:B------:R-:W-:Y:S08]  /*4dd0*/  BSSY B0, `(.L_x_80) ;  /* 0x0000026000007945 */ /* 0x000ff00003800000 */
[----:B------:R-:W-:Y:S01]  /*4de0*/  @P6 LOP3.LUT R9, R9, 0x1, RZ, 0xfc, !PT ;  /* 0x0000000109096812 */ /* 0x000fe200078efcff */
[----:B------:R-:W-:Y:S06]  /*4df0*/  @P6 BRA `(.L_x_81) ;  /* 0x00000000008c6947 */ /* 0x000fec0003800000 */
[----:B------:R-:W0:Y:S04]  /*4e00*/  LDS.128 R28, [R97+0x3c0] ;  /* 0x0003c000611c7984 */ /* 0x000e280000000c00 */
[----:B------:R-:W1:Y:S04]  /*4e10*/  LDS.128 R32, [R97+0x780] ;  /* 0x0007800061207984 */ /* 0x000e680000000c00 */
[----:B------:R-:W2:Y:S04]  /*4e20*/  LDS.128 R36, [R97+0xb40] ;  /* 0x000b400061247984 */ /* 0x000ea80000000c00 */
[----:B------:R-:W3:Y:S04]  /*4e30*/  LDS.128 R40, [R97+0xf00] ;  /* 0x000f000061287984 */ /* 0x000ee80000000c00 */
[----:B------:R-:W4:Y:S04]  /*4e40*/  LDS.128 R44, [R97+0x12c0] ;  /* 0x0012c000612c7984 */ /* 0x000f280000000c00 */
[----:B------:R-:W5:Y:S04]  /*4e50*/  LDS.128 R48, [R97+0x1680] ;  /* 0x0016800061307984 */ /* 0x000f680000000c00 */
[----:B------:R-:W5:Y:S01]  /*4e60*/  LDS.128 R52, [R97+0x1a40] ;  /* 0x001a400061347984 */ /* 0x000f620000000c00 */
[----:B0-----:R-:W-:Y:S01]  /*4e70*/  FADD.FTZ R105, R24, R28 ;  /* 0x0000001c18697221 */ /* 0x001fe20000010000 */
[----:B------:R-:W-:Y:S01]  /*4e80*/  FADD.FTZ R24, R25, R29 ;  /* 0x0000001d19187221 */ /* 0x000fe20000010000 */
[----:B------:R-:W-:Y:S01]  /*4e90*/  FADD.FTZ R25, R26, R30 ;  /* 0x0000001e1a197221 */ /* 0x000fe20000010000 */
[----:B------:R-:W-:Y:S01]  /*4ea0*/  FADD.FTZ R26, R27, R31 ;  /* 0x0000001f1b1a7221 */ /* 0x000fe20000010000 */
[----:B-1----:R-:W-:Y:S01]  /*4eb0*/  FADD.FTZ R105, R105, R32 ;  /* 0x0000002069697221 */ /* 0x002fe20000010000 */
[----:B------:R-:W-:Y:S01]  /*4ec0*/  FADD.FTZ R24, R24, R33 ;  /* 0x0000002118187221 */ /* 0x000fe20000010000 */
[----:B------:R-:W-:Y:S01]  /*4ed0*/  FADD.FTZ R25, R25, R34 ;  /* 0x0000002219197221 */ /* 0x000fe20000010000 */
[----:B------:R-:W-:Y:S01]  /*4ee0*/  FADD.FTZ R26, R26, R35 ;  /* 0x000000231a1a7221 */ /* 0x000fe20000010000 */
[----:B--2---:R-:W-:Y:S01]  /*4ef0*/  FADD.FTZ R105, R105, R36 ;  /* 0x0000002469697221 */ /* 0x004fe20000010000 */
        /* <DEDUP_REMOVED lines=15> */
[----:B------:R-:W-:Y:S01]  /*4ff0*/  FADD.FTZ R24, R105, R52 ;  /* 0x0000003469187221 */ /* 0x000fe20000010000 */
[----:B------:R-:W-:Y:S01]  /*5000*/  FADD.FTZ R25, R28, R53 ;  /* 0x000000351c197221 */ /* 0x000fe20000010000 */
[----:B------:R-:W-:Y:S01]  /*5010*/  FADD.FTZ R26, R27, R54 ;  /* 0x000000361b1a7221 */ /* 0x000fe20000010000 */
[----:B------:R-:W-:-:S07]  /*5020*/  FADD.FTZ R27, R30, R55 ;  /* 0x000000371e1b7221 */ /* 0x000fce0000010000 */
.L_x_81:
[----:B------:R-:W-:Y:S05]  /*5030*/  BSYNC B0 ;  /* 0x0000000000007941 */ /* 0x000fea0003800000 */
.L_x_80:
[----:B------:R-:W-:Y:S01]  /*5040*/  BSSY B0, `(.L_x_82) ;  /* 0x0000010000007945 */ /* 0x000fe20003800000 */
[----:B------:R-:W-:Y:S01]  /*5050*/  PRMT R31, R72, 0x7632, R31 ;  /* 0x00007632481f7816 */ /* 0x000fe2000000001f */
[----:B------:R-:W-:Y:S01]  /*5060*/  IMAD.WIDE R96, R96, 0x4, R102 ;  /* 0x0000000460607825 */ /* 0x000fe200078e0266 */
[----:B------:R-:W-:Y:S01]  /*5070*/  PRMT R30, R73, 0x7632, R30 ;  /* 0x00007632491e7816 */ /* 0x000fe2000000001e */
[----:B------:R-:W-:Y:S06]  /*5080*/  @P6 BRA `(.L_x_83) ;  /* 0x00000000002c6947 */ /* 0x000fec0003800000 */
        /* <DEDUP_REMOVED lines=11> */
.L_x_83:
[----:B------:R-:W-:Y:S05]  /*5140*/  BSYNC B0 ;  /* 0x0000000000007941 */ /* 0x000fea0003800000 */
.L_x_82:
[----:B------:R-:W-:Y:S02]  /*5150*/  ISETP.GE.U32.AND P6, PT, R22, 0x2, PT ;  /* 0x000000021600780c */ /* 0x000fe40003fc6070 */
[----:B-1----:R-:W-:Y:S02]  /*5160*/  PRMT R97, R74, 0x7632, R97 ;  /* 0x000076324a617816 */ /* 0x002fe40000000061 */
[----:B------:R-:W-:Y:S02]  /*5170*/  PRMT R96, R75, 0x7632, R96 ;  /* 0x000076324b607816 */ /* 0x000fe40000000060 */
[----:B------:R-:W-:Y:S02]  /*5180*/  PRMT R55, R76, 0x7632, R55 ;  /* 0x000076324c377816 */ /* 0x000fe40000000037 */
[----:B------:R-:W-:Y:S02]  /*5190*/  PRMT R54, R77, 0x7632, R54 ;  /* 0x000076324d367816 */ /* 0x000fe40000000036 */
        /* <DEDUP_REMOVED lines=25> */
[----:B------:R-:W-:Y:S01]  /*5330*/  PRMT R52, R95, 0x7632, R52 ;  /* 0x000076325f347816 */ /* 0x000fe20000000034 */
[----:B------:R-:W-:Y:S06]  /*5340*/  @!P6 BRA `(.L_x_84) ;  /* 0x0000001000a8e947 */ /* 0x000fec0003800000 */
[----:B------:R-:W0:Y:S01]  /*5350*/  LDC.64 R24, c[0x0][0x258] ;  /* 0x00009600ff187b82 */ /* 0x000e220000000a00 */
[----:B------:R-:W-:-:S05]  /*5360*/  LOP3.LUT R103, R20, 0x1, RZ, 0xc0, !PT ;  /* 0x0000000114677812 */ /* 0x000fca00078ec0ff */
[----:B------:R-:W-:Y:S02]  /*5370*/  IMAD R103, R103, R56, RZ ;  /* 0x0000003867677224 */ /* 0x000fe400078e02ff */
[----:B------:R-:W1:Y:S02]  /*5380*/  LDC.64 R104, c[0x0][0x260] ;  /* 0x00009800ff687b82 */ /* 0x000e640000000a00 */
[C---:B------:R-:W-:Y:S01]  /*5390*/  IMAD R102, R103.reuse, R22, RZ ;  /* 0x0000001667667224 */ /* 0x040fe200078e02ff */
[----:B------:R-:W-:-:S04]  /*53a0*/  IADD3 R103, R103, R63, RZ ;  /* 0x0000003f67677210 */ /* 0x000fc80007ffe0ff */
[----:B------:R-:W-:Y:S01]  /*53b0*/  SHF.L.U32 R107, R102, 0x1, RZ ;  /* 0x00000001666b7819 */ /* 0x000fe200000006ff */
[----:B0-----:R-:W-:-:S04]  /*53c0*/  IMAD.WIDE.U32 R24, R103, 0x4, R24 ;  /* 0x0000000467187825 */ /* 0x001fc800078e0018 */
[----:B-1----:R-:W-:Y:S01]  /*53d0*/  IMAD.WIDE R104, R107, 0x4, R104 ;  /* 0x000000046b687825 */ /* 0x002fe200078e0268 */
[----:B------:R-:W-:Y:S06]  /*53e0*/  @P0 BRA `(.L_x_85) ;  /* 0x0000000000680947 */ /* 0x000fec0003800000 */
[----:B------:R-:W0:Y:S01]  /*53f0*/  S2R R21, SR_LANEID ;  /* 0x0000000000157919 */ /* 0x000e220000000000 */
[C---:B------:R-:W-:Y:S01]  /*5400*/  LEA R102, P6, R18.reuse, R104, 0x3 ;  /* 0x0000006812667211 */ /* 0x040fe200078c18ff */
[----:B------:R-:W-:Y:S01]  /*5410*/  HFMA2.MMA R106, -RZ, RZ, 0, 5.9604644775390625e-08 ;  /* 0x00000001ff6a7435 */ /* 0x000fe200000001ff */
[----:B------:R-:W-:Y:S01]  /*5420*/  VOTEU.ANY UR5, UPT, PT ;  /* 0x0000000000057886 */ /* 0x000fe200038e0100 */
[----:B------:R-:W-:Y:S01]  /*5430*/  P2R R108, PR, RZ, 0x1 ;  /* 0x00000001ff6c7803 */ /* 0x000fe20000000000 */
[----:B------:R-:W-:Y:S01]  /*5440*/  UPOPC UR6, UR5 ;  /* 0x00000005000672bf */ /* 0x000fe20008000000 */
[----:B------:R-:W-:Y:S01]  /*5450*/  LEA.HI.X R103, R18, R105, RZ, 0x3, P6 ;  /* 0x0000006912677211 */ /* 0x000fe200030f1cff */
[----:B------:R-:W-:Y:S01]  /*5460*/  UFLO.U32 UR5, UR5 ;  /* 0x00000005000572bd */ /* 0x000fe200080e0000 */
[----:B------:R-:W-:-:S03]  /*5470*/  LOP3.LUT P6, RZ, R20, 0x2, RZ, 0xc0, !PT ;  /* 0x0000000214ff7812 */ /* 0x000fc600078cc0ff */
[----:B------:R1:W-:Y:S01]  /*5480*/  STG.E.64 desc[UR8][R102.64], R70 ;  /* 0x0000004666007986 */ /* 0x0003e2000c101b08 */
[----:B------:R-:W-:Y:S02]  /*5490*/  SEL R109, R22, RZ, !P6 ;  /* 0x000000ff166d7207 */ /* 0x000fe40007000000 */
[----:B------:R-:W-:Y:S02]  /*54a0*/  SEL R106, R106, 0xffffffff, !P6 ;  /* 0xffffffff6a6a7807 */ /* 0x000fe40007000000 */
[----:B------:R-:W-:-:S03]  /*54b0*/  ISETP.NE.AND P6, PT, R109, -0x1, PT ;  /* 0xffffffff6d00780c */ /* 0x000fc60003fc5270 */
[----:B------:R-:W-:Y:S01]  /*54c0*/  IMAD R107, R106, UR6, RZ ;  /* 0x000000066a6b7c24 */ /* 0x000fe2000f8e02ff */
[----:B0-----:R-:W-:-:S13]  /*54d0*/  ISETP.EQ.U32.AND P0, PT, R21, UR5, PT ;  /* 0x0000000515007c0c */ /* 0x001fda000bf02070 */
[----:B------:R-:W-:Y:S06]  /*54e0*/  @P0 MEMBAR.ALL.GPU ;  /* 0x0000000000000992 */ /* 0x000fec000000a000 */
[----:B------:R-:W-:-:S00]  /*54f0*/  @P0 ERRBAR ;  /* 0x00000000000009ab */ /* 0x000fc00000000000 */
[----:B------:R-:W-:Y:S06]  /*5500*/  @P0 CGAERRBAR ;  /* 0x00000000000005ab */ /* 0x000fec0000000000 */
[----:B------:R1:W-:Y:S01]  /*5510*/  @P0 REDG.E.ADD.S32.STRONG.GPU desc[UR8][R24.64], R107 ;  /* 0x0000006b1800098e */ /* 0x0003e2000c10e388 */
[----:B------:R-:W-:Y:S01]  /*5520*/  ISETP.NE.AND P0, PT, R108, RZ, PT ;  /* 0x000000ff6c00720c */ /* 0x000fe20003f05270 */
[----:B------:R-:W-:-:S12]  /*5530*/  @!P6 BRA `(.L_x_85) ;  /* 0x000000000014e947 */ /* 0x000fd80003800000 */
.L_x_86:
[----:B-1----:R-:W2:Y:S04]  /*5540*/  LDG.E.STRONG.GPU R102, desc[UR8][R24.64] ;  /* 0x0000000818667981 */ /* 0x002ea8000c1ef900 */
[----:B--2---:R-:W-:Y:S01]  /*5550*/  CCTL.IVALL ;  /* 0x00000000ff00798f */ /* 0x004fe20002000000 */
[----:B------:R-:W-:Y:S05]  /*5560*/  YIELD ;  /* 0x0000000000007946 */ /* 0x000fea0003800000 */
[----:B------:R-:W-:-:S13]  /*5570*/  ISETP.NE.AND P6, PT, R102, R109, PT ;  /* 0x0000006d6600720c */ /* 0x000fda0003fc5270 */
[----:B------:R-:W-:Y:S05]  /*5580*/  @P6 BRA `(.L_x_86) ;  /* 0xfffffffc00ec6947 */ /* 0x000fea000383ffff */
.L_x_85:
        /* <DEDUP_REMOVED lines=8> */
[----:B------:R-:W-:Y:S01]  /*5610*/  IADD3 R102, -R17, R22, RZ ;  /* 0x0000001611667210 */ /* 0x000fe20007ffe1ff */
[----:B------:R-:W-:-:S03]  /*5620*/  HFMA2.MMA R103, -RZ, RZ, 0, 0 ;  /* 0x00000000ff677435 */ /* 0x000fc600000001ff */
        /* <DEDUP_REMOVED lines=12> */
.L_x_90:
        /* <DEDUP_REMOVED lines=115> */
.L_x_89:
        /* <DEDUP_REMOVED lines=63> */
.L_x_91:
[----:B------:R-:W-:-:S04]  /*6210*/  LOP3.LUT P6, RZ, R9, 0x1, RZ, 0xc0, !PT ;  /* 0x0000000109ff7812 */ /* 0x000fc800078cc0ff */
[----:B------:R-:W-:-:S13]  /*6220*/  ISETP.NE.OR P6, PT, R102, RZ, P6 ;  /* 0x000000ff6600720c */ /* 0x000fda00037c5670 */
[----:B------:R-:W-:Y:S05]  /*6230*/  @!P6 BRA `(.L_x_87) ;  /* 0x00000000007ce947 */ /* 0x000fea0003800000 */
.L_x_88:
        /* <DEDUP_REMOVED lines=31> */
.L_x_87:
[----:B------:R-:W-:-:S13]  /*6430*/  ISETP.NE.AND P6, PT, R17, RZ, PT ;  /* 0x000000ff1100720c */ /* 0x000fda0003fc5270 */
        /* <DEDUP_REMOVED lines=9> */
.L_x_93:
[----:B------:R-:W-:Y:S05]  /*64d0*/  BSYNC B0 ;  /* 0x0000000000007941 */ /* 0x000fea0003800000 */
.L_x_92:
        /* <DEDUP_REMOVED lines=17> */
.L_x_84:
[----:B------:R-:W0:Y:S01]  /*65f0*/  S2UR UR6, SR_CgaCtaId ;  /* 0x00000000000679c3 */ /* 0x000e220000008800 */
[----:B------:R-:W-:Y:S01]  /*6600*/  UMOV UR5, 0x400 ;  /* 0x0000040000057882 */ /* 0x000fe20000000000 */
[----:B------:R-:W-:Y:S01]  /*6610*/  ISETP.NE.AND P6, PT, RZ, UR10, PT ;  /* 0x0000000aff007c0c */ /* 0x000fe2000bfc5270 */
[----:B-1----:R-:W-:Y:S01]  /*6620*/  IMAD.WIDE.U32 R102, R62, -0x77777777, RZ ;  /* 0x888888893e667825 */ /* 0x002fe200078e00ff */
[----:B------:R-:W-:Y:S02]  /*6630*/  SHF.L.U32 R107, R72, 0x10, RZ ;  /* 0x00000010486b7819 */ /* 0x000fe400000006ff */
[----:B------:R-:W-:Y:S02]  /*6640*/  SHF.L.U32 R31, R31, 0x10, RZ ;  /* 0x000000101f1f7819 */ /* 0x000fe400000006ff */
[----:B------:R-:W1:Y:S01]  /*6650*/  LDC R104, c[0x0][0x2ac] ;  /* 0x0000ab00ff687b82 */ /* 0x000e620000000800 */
[----:B------:R-:W-:Y:S02]  /*6660*/  SHF.R.U32.HI R103, RZ, 0x5, R103 ;  /* 0x00000005ff677819 */ /* 0x000fe40000011667 */
[----:B------:R-:W-:-:S02]  /*6670*/  SHF.L.U32 R73, R73, 0x10, RZ ;  /* 0x0000001049497819 */ /* 0x000fc400000006ff */
[----:B------:R-:W-:Y:S01]  /*6680*/  SHF.L.U32 R97, R97, 0x10, RZ ;  /* 0x0000001061617819 */ /* 0x000fe200000006ff */
[----:B0-----:R-:W-:-:S09]  /*6690*/  ULEA UR5, UR6, UR5, 0x18 ;  /* 0x0000000506057291 */ /* 0x001fd2000f8ec03f */
[----:B------:R0:W-:Y:S01]  /*66a0*/  @!P0 STS.64 [UR5+0x90], R70 ;  /* 0x00009046ff008988 */ /* 0x0001e20008000a05 */
[----:B------:R-:W-:Y:S01]  /*66b0*/  BAR.SYNC.DEFER_BLOCKING 0x0 ;  /* 0x0000000000007b1d */ /* 0x000fe20000010000 */
[----:B0-----:R-:W-:Y:S01]  /*66c0*/  SHF.L.U32 R70, R30, 0x10, RZ ;  /* 0x000000101e467819 */ /* 0x001fe200000006ff */
[----:B------:R-:W-:Y:S01]  /*66d0*/  FADD.FTZ R30, -R64, R107 ;  /* 0x0000006b401e7221 */ /* 0x000fe20000010100 */
[----:B------:R-:W-:-:S03]  /*66e0*/  SHF.L.U32 R71, R74, 0x10, RZ ;  /* 0x000000104a477819 */ /* 0x000fc600000006ff */
[----:B------:R-:W-:Y:S01]  /*66f0*/  FMUL.FTZ R107, R30, R65 ;  /* 0x000000411e6b7220 */ /* 0x000fe20000410000 */
        /* <DEDUP_REMOVED lines=25> */
.L_x_94:
        /* <DEDUP_REMOVED lines=21> */
.L_x_96:
[----:B------:R-:W-:Y:S05]  /*69e0*/  BSYNC B0 ;  /* 0x0000000000007941 */ /* 0x000fea0003800000 */
.L_x_95:
        /* <DEDUP_REMOVED lines=28> */
.L_x_97:
        /* <DEDUP_REMOVED lines=20> */
.L_x_99:
[----:B------:R-:W-:Y:S05]  /*6cf0*/  BSYNC B0 ;  /* 0x0000000000007941 */ /* 0x000fea0003800000 */
.L_x_98:
[C---:B0-----:R-:W-:Y:S01]  /*6d00*/  FADD.FTZ R30, -R64.reuse, R71 ;  /* 0x00000047401e7221 */ /* 0x041fe20000010100 */
[----:B------:R-:W-:Y:S01]  /*6d10*/  FADD.FTZ R24, -R64, R55 ;  /* 0x0000003740187221 */ /* 0x000fe20000010100 */
        /* <DEDUP_REMOVED lines=25> */
.L_x_100:
        /* <DEDUP_REMOVED lines=20> */
.L_x_102:
[----:B------:R-:W-:Y:S05]  /*6ff0*/  BSYNC B0 ;  /* 0x0000000000007941 */ /* 0x000fea0003800000 */
.L_x_101:
        /* <DEDUP_REMOVED lines=27> */
.L_x_103:
[----:B------:R-:W-:Y:S01]  /*71b0*/  LOP3.LUT P0, RZ, R9, 0x40, RZ, 0xc0, !PT ;  /* 0x0000004009ff7812 */ /* 0x000fe2000780c0ff */
[----:B------:R-:W-:-:S12]  /*71c0*/  BSSY B0, `(.L_x_104) ;  /* 0x0000016000007945 */ /* 0x000fd80003800000 */
[----:B------:R-:W-:Y:S05]  /*71d0*/  @!P0 BRA `(.L_x_105) ;  /* 0x0000000000508947 */ /* 0x000fea0003800000 */
[----:B------:R-:W-:Y:S01]  /*71e0*/  IADD3 R31, R60, 0x18, RZ ;  /* 0x000000183c1f7810 */ /* 0x000fe20007ffe0ff */
[----:B------:R-:W-:Y:S01]  /*71f0*/  ULDC.64 UR12, c[0x0][0x288] ;  /* 0x0000a200000c7ab9 */ /* 0x000fe20000000a00 */
[----:B------:R-:W-:Y:S02]  /*7200*/  MOV R24, R98 ;  /* 0x0000006200187202 */ /* 0x000fe40000000f00 */
[----:B------:R-:W-:Y:S02]  /*7210*/  SHF.R.S32.HI R30, RZ, 0x1f, R31 ;  /* 0x0000001fff1e7819 */ /* 0x000fe4000001141f */
[----:B------:R-:W-:-:S03]  /*7220*/  MOV R25, R101 ;  /* 0x0000006500197202 */ /* 0x000fc60000000f00 */
[----:B------:R-:W-:Y:S02]  /*7230*/  IMAD R30, R30, UR12, RZ ;  /* 0x0000000c1e1e7c24 */ /* 0x000fe4000f8e02ff */
        /* <DEDUP_REMOVED lines=14> */
.L_x_105:
[----:B------:R-:W-:Y:S05]  /*7320*/  BSYNC B0 ;  /* 0x0000000000007941 */ /* 0x000fea0003800000 */
.L_x_104:
        /* <DEDUP_REMOVED lines=28> */
.L_x_106:
        /* <DEDUP_REMOVED lines=23> */
.L_x_108:
[----:B------:R-:W-:Y:S05]  /*7660*/  BSYNC B0 ;  /* 0x0000000000007941 */ /* 0x000fea0003800000 */
.L_x_107:
        /* <DEDUP_REMOVED lines=28> */
.L_x_109:
        /* <DEDUP_REMOVED lines=23> */
.L_x_111:
[----:B------:R-:W-:Y:S05]  /*79a0*/  BSYNC B0 ;  /* 0x0000000000007941 */ /* 0x000fea0003800000 */
.L_x_110:
        /* <DEDUP_REMOVED lines=28> */
.L_x_112:
        /* <DEDUP_REMOVED lines=23> */
.L_x_114:
[----:B------:R-:W-:Y:S05]  /*7ce0*/  BSYNC B0 ;  /* 0x0000000000007941 */ /* 0x000fea0003800000 */
.L_x_113:
        /* <DEDUP_REMOVED lines=28> */
.L_x_115:
        /* <DEDUP_REMOVED lines=23> */
.L_x_117:
[----:B------:R-:W-:Y:S05]  /*8020*/  BSYNC B0 ;  /* 0x0000000000007941 */ /* 0x000fea0003800000 */
.L_x_116:
        /* <DEDUP_REMOVED lines=28> */
.L_x_118:
        /* <DEDUP_REMOVED lines=23> */
.L_x_120:
[----:B------:R-:W-:Y:S05]  /*8360*/  BSYNC B0 ;  /* 0x0000000000007941 */ /* 0x000fea0003800000 */
.L_x_119:
        /* <DEDUP_REMOVED lines=28> */
.L_x_121:
[----:B------:R-:W-:Y:S04]  /*8530*/  BSSY B0, `(.L_x_122) ;  /* 0x0000016000007945 */ /* 0x000fe80003800000 */
        /* <DEDUP_REMOVED lines=21> */
.L_x_123:
[----:B------:R-:W-:Y:S05]  /*8690*/  BSYNC B0 ;  /* 0x0000000000007941 */ /* 0x000fea0003800000 */
.L_x_122:
        /* <DEDUP_REMOVED lines=27> */
.L_x_124:
        /* <DEDUP_REMOVED lines=22> */
.L_x_126:
[----:B------:R-:W-:Y:S05]  /*89b0*/  BSYNC B0 ;  /* 0x0000000000007941 */ /* 0x000fea0003800000 */
.L_x_125:
        /* <DEDUP_REMOVED lines=27> */
.L_x_127:
        /* <DEDUP_REMOVED lines=9> */
[----:B------:R-:W-:Y:S02]  /*8c00*/  IMAD R25, R37, UR13, R8 ;  /* 0x0000000d25197c24 */ /* 0x000fe4000f8e0208 */
[--C-:B------:R-:W-:Y:S01]  /*8c10*/  FFMA.FTZ R8, R72, R43, R105.reuse ;  /* 0x0000002b48087223 */ /* 0x100fe20000010069 */
[----:B------:R-:W-:Y:S02]  /*8c20*/  ULDC.64 UR12, c[0x0][0x210] ;  /* 0x00008400000c7ab9 */ /* 0x000fe40000000a00 */
[----:B------:R-:W-:Y:S01]  /*8c30*/  LEA R24, P0, R30, UR12, 0x1 ;  /* 0x0000000c1e187c11 */ /* 0x000fe2000f8008ff */
[----:B------:R-:W-:Y:S01]  /*8c40*/  FFMA.FTZ R8, R93, R68, -R8 ;  /* 0x000000445d087223 */ /* 0x000fe20000010808 */
[----:B------:R-:W-:Y:S01]  /*8c50*/  IADD3 R25, R31, R25, RZ ;  /* 0x000000191f197210 */ /* 0x000fe20007ffe0ff */
[----:B------:R-:W-:-:S03]  /*8c60*/  FFMA.FTZ R31, R72, R38, R105 ;  /* 0x00000026481f7223 */ /* 0x000fc60000010069 */
[----:B------:R-:W-:Y:S01]  /*8c70*/  LEA.HI.X R25, R30, UR13, R25, 0x1, P0 ;  /* 0x0000000d1e197c11 */ /* 0x000fe200080f0c19 */
[----:B------:R-:W-:Y:S01]  /*8c80*/  FFMA.FTZ R36, R36, R69, -R31 ;  /* 0x0000004524247223 */ /* 0x000fe2000001081f */
[----:B------:R-:W-:-:S03]  /*8c90*/  FMUL.FTZ R31, R8, R65 ;  /* 0x00000041081f7220 */ /* 0x000fc60000410000 */
[----:B------:R-:W-:-:S05]  /*8ca0*/  FMUL.FTZ R8, R36, R65 ;  /* 0x0000004124087220 */ /* 0x000fca0000410000 */
[----:B------:R-:W-:-:S05]  /*8cb0*/  F2FP.BF16.F32.PACK_AB R31, R8, R31 ;  /* 0x0000001f081f723e */ /* 0x000fca00000010ff */
[----:B------:R0:W-:Y:S02]  /*8cc0*/  STG.E desc[UR8][R24.64], R31 ;  /* 0x0000001f18007986 */ /* 0x0001e4000c101908 */
.L_x_129:
[----:B------:R-:W-:Y:S05]  /*8cd0*/  BSYNC B0 ;  /* 0x0000000000007941 */ /* 0x000fea0003800000 */
.L_x_128:
[----:B------:R-:W-:Y:S01]  /*8ce0*/  SHF.L.U32 R35, R35, 0x10, RZ ;  /* 0x0000001023237819 */ /* 0x000fe200000006ff */
[C---:B0-----:R-:W-:Y:S01]  /*8cf0*/  FADD.FTZ R24, -R64.reuse, R45 ;  /* 0x0000002d40187221 */ /* 0x041fe20000010100 */
[----:B------:R-:W-:Y:S01]  /*8d00*/  IADD3 R42, R103, 0x60, RZ ;  /* 0x00000060672a7810 */ /* 0x000fe20007ffe0ff */
[----:B------:R-:W-:Y:S01]  /*8d10*/  ULDC.64 UR12, c[0x0][0x290] ;  /* 0x0000a400000c7ab9 */ /* 0x000fe20000000a00 */
[----:B------:R-:W-:Y:S01]  /*8d20*/  SHF.L.U32 R31, R7, 0x10, RZ ;  /* 0x00000010071f7819 */ /* 0x000fe200000006ff */
[----:B------:R-:W-:Y:S01]  /*8d30*/  FADD.FTZ R8, -R64, R35 ;  /* 0x0000002340087221 */ /* 0x000fe20000010100 */
        /* <DEDUP_REMOVED lines=23> */
.L_x_130:
[----:B------:R-:W-:Y:S01]  /*8eb0*/  ISETP.GE.U32.AND P0, PT, R42, UR12, PT ;  /* 0x0000000c2a007c0c */ /* 0x000fe2000bf06070 */
[----:B------:R-:W-:Y:S01]  /*8ec0*/  BSSY B0, `(.L_x_131) ;  /* 0x000001a000007945 */ /* 0x000fe20003800000 */
[----:B------:R-:W-:Y:S02]  /*8ed0*/  SHF.L.U32 R35, R6, 0x10, RZ ;  /* 0x0000001006237819 */ /* 0x000fe400000006ff */
[----:B------:R-:W-:Y:S02]  /*8ee0*/  ISETP.GE.AND.EX P0, PT, R43, UR13, PT, P0 ;  /* 0x0000000d2b007c0c */ /* 0x000fe4000bf06300 */
[----:B------:R-:W-:Y:S02]  /*8ef0*/  SHF.L.U32 R33, R33, 0x10, RZ ;  /* 0x0000001021217819 */ /* 0x000fe400000006ff */
[----:B------:R-:W-:-:S13]  /*8f00*/  ISETP.LT.U32.AND P0, PT, R62, 0x1e0, !P0 ;  /* 0x000001e03e00780c */ /* 0x000fda0004701070 */
        /* <DEDUP_REMOVED lines=21> */
.L_x_132:
[----:B------:R-:W-:Y:S05]  /*9060*/  BSYNC B0 ;  /* 0x0000000000007941 */ /* 0x000fea0003800000 */
.L_x_131:
[C---:B------:R-:W-:Y:S01]  /*9070*/  FADD.FTZ R8, -R64.reuse, R35 ;  /* 0x0000002340087221 */ /* 0x040fe20000010100 */
[----:B------:R-:W-:Y:S01]  /*9080*/  IADD3 R37, R103, 0x68, RZ ;  /* 0x0000006867257810 */ /* 0x000fe20007ffe0ff */
[----:B0-----:R-:W-:Y:S01]  /*9090*/  FADD.FTZ R6, -R64, R33 ;  /* 0x0000002140067221 */ /* 0x001fe20000010100 */
[----:B------:R-:W-:Y:S01]  /*90a0*/  SHF.L.U32 R25, R5, 0x10, RZ ;  /* 0x0000001005197819 */ /* 0x000fe200000006ff */
[-C--:B------:R-:W-:Y:S01]  /*90b0*/  FMUL.FTZ R35, R8, R65.reuse ;  /* 0x0000004108237220 */ /* 0x080fe20000410000 */
[----:B------:R-:W-:Y:S01]  /*90c0*/  SHF.L.U32 R32, R32, 0x10, RZ ;  /* 0x0000001020207819 */ /* 0x000fe200000006ff */
[----:B------:R-:W-:Y:S01]  /*90d0*/  FMUL.FTZ R36, R6, R65 ;  /* 0x0000004106247220 */ /* 0x000fe20000410000 */
[----:B------:R-:W-:Y:S01]  /*90e0*/  SHF.R.S32.HI R38, RZ, 0x1f, R37 ;  /* 0x0000001fff267819 */ /* 0x000fe20000011425 */
        /* <DEDUP_REMOVED lines=19> */
.L_x_133:
        /* <DEDUP_REMOVED lines=27> */
.L_x_135:
[----:B------:R-:W-:Y:S05]  /*93d0*/  BSYNC B0 ;  /* 0x0000000000007941 */ /* 0x000fea0003800000 */
.L_x_134:
        /* <DEDUP_REMOVED lines=27> */
.L_x_136:
[----:B------:R-:W-:Y:S01]  /*9590*/  ISETP.GE.U32.AND P0, PT, R33, UR12, PT ;  /* 0x0000000c21007c0c */ /* 0x000fe2000bf06070 */
[----:B------:R-:W-:Y:S01]  /*95a0*/  BSSY B0, `(.L_x_137) ;  /* 0x000001c000007945 */ /* 0x000fe20003800000 */
[----:B------:R-:W-:Y:S02]  /*95b0*/  SHF.L.U32 R3, R2, 0x10, RZ ;  /* 0x0000001002037819 */ /* 0x000fe400000006ff */
[----:B------:R-:W-:Y:S02]  /*95c0*/  ISETP.GE.AND.EX P0, PT, R34, UR13, PT, P0 ;  /* 0x0000000d22007c0c */ /* 0x000fe4000bf06300 */
[----:B------:R-:W-:Y:S01]  /*95d0*/  SHF.L.U32 R27, R27, 0x10, RZ ;  /* 0x000000101b1b7819 */ /* 0x000fe200000006ff */
[----:B------:R-:W-:Y:S01]  /*95e0*/  FADD.FTZ R8, -R64, R3 ;  /* 0x0000000340087221 */ /* 0x000fe20000010100 */
[----:B------:R-:W-:-:S03]  /*95f0*/  ISETP.LT.U32.AND P0, PT, R62, 0x1e0, !P0 ;  /* 0x000001e03e00780c */ /* 0x000fc60004701070 */
[----:B------:R-:W-:-:S10]  /*9600*/  FADD.FTZ R64, -R64, R27 ;  /* 0x0000001b40407221 */ /* 0x000fd40000010100 */
        /* <DEDUP_REMOVED lines=21> */
.L_x_138:
[----:B------:R-:W-:Y:S05]  /*9760*/  BSYNC B0 ;  /* 0x0000000000007941 */ /* 0x000fea0003800000 */
.L_x_137:
[----:B------:R-:W-:Y:S01]  /*9770*/  IADD3 R103, R103, 0x78, RZ ;  /* 0x0000007867677810 */ /* 0x000fe20007ffe0ff */
[-C--:B------:R-:W-:Y:S01]  /*9780*/  FMUL.FTZ R27, R8, R65.reuse ;  /* 0x00000041081b7220 */ /* 0x080fe20000410000 */
[----:B0-----:R-:W-:Y:S01]  /*9790*/  SHF.L.U32 R5, R0, 0x10, RZ ;  /* 0x0000001000057819 */ /* 0x001fe200000006ff */
[----:B------:R-:W-:Y:S01]  /*97a0*/  FMUL.FTZ R64, R64, R65 ;  /* 0x0000004140407220 */ /* 0x000fe20000410000 */
[----:B------:R-:W-:Y:S02]  /*97b0*/  SHF.L.U32 R26, R26, 0x10, RZ ;  /* 0x000000101a1a7819 */ /* 0x000fe400000006ff */
        /* <DEDUP_REMOVED lines=20> */
.L_x_139:
[----:B------:R-:W-:Y:S01]  /*9900*/  ISETP.GE.U32.AND P0, PT, R103, UR12, PT ;  /* 0x0000000c67007c0c */ /* 0x000fe2000bf06070 */
[----:B------:R-:W-:Y:S03]  /*9910*/  BSSY B0, `(.L_x_140) ;  /* 0x0000016000007945 */ /* 0x000fe60003800000 */
[----:B------:R-:W-:-:S04]  /*9920*/  ISETP.GE.AND.EX P0, PT, R8, UR13, PT, P0 ;  /* 0x0000000d08007c0c */ /* 0x000fc8000bf06300 */
[----:B------:R-:W-:-:S13]  /*9930*/  ISETP.LT.U32.AND P0, PT, R62, 0x1e0, !P0 ;  /* 0x000001e03e00780c */ /* 0x000fda0004701070 */
[----:B------:R-:W-:Y:S05]  /*9940*/  @!P0 BRA `(.L_x_141) ;  /* 0x0000000000488947 */ /* 0x000fea0003800000 */
[----:B------:R-:W-:Y:S01]  /*9950*/  SHF.R.S32.HI R3, RZ, 0x1f, R12 ;  /* 0x0000001fff037819 */ /* 0x000fe2000001140c */
[----:B------:R-:W-:Y:S01]  /*9960*/  ULDC.64 UR12, c[0x0][0x288] ;  /* 0x0000a200000c7ab9 */ /* 0x000fe20000000a00 */
[----:B------:R-:W-:Y:S01]  /*9970*/  MOV R99, R101 ;  /* 0x0000006500637202 */ /* 0x000fe20000000f00 */
[C-C-:B------:R-:W-:Y:S01]  /*9980*/  FFMA.FTZ R0, R72.reuse, R27, R105.reuse ;  /* 0x0000001b48007223 */ /* 0x140fe20000010069 */
[----:B------:R-:W-:Y:S01]  /*9990*/  FFMA.FTZ R105, R72, R64, R105 ;  /* 0x0000004048697223 */ /* 0x000fe20000010069 */
[----:B------:R-:W-:Y:S02]  /*99a0*/  IMAD R3, R3, UR12, RZ ;  /* 0x0000000c03037c24 */ /* 0x000fe4000f8e02ff */
[----:B------:R-:W-:-:S04]  /*99b0*/  IMAD.WIDE.U32 R98, R12, UR12, R98 ;  /* 0x0000000c0c627c25 */ /* 0x000fc8000f8e0062 */
[----:B------:R-:W-:Y:S01]  /*99c0*/  FFMA.FTZ R0, R5, R68, -R0 ;  /* 0x0000004405007223 */ /* 0x000fe20000010800 */
[----:B------:R-:W-:Y:S01]  /*99d0*/  FFMA.FTZ R26, R26, R69, -R105 ;  /* 0x000000451a1a7223 */ /* 0x000fe20000010869 */
[----:B------:R-:W-:Y:S01]  /*99e0*/  IMAD R3, R12, UR13, R3 ;  /* 0x0000000d0c037c24 */ /* 0x000fe2000f8e0203 */
[----:B------:R-:W-:Y:S01]  /*99f0*/  ULDC.64 UR12, c[0x0][0x210] ;  /* 0x00008400000c7ab9 */ /* 0x000fe20000000a00 */
[-C--:B------:R-:W-:Y:S01]  /*9a00*/  FMUL.FTZ R0, R0, R65.reuse ;  /* 0x0000004100007220 */ /* 0x080fe20000410000 */
[----:B------:R-:W-:Y:S01]  /*9a10*/  FMUL.FTZ R5, R26, R65 ;  /* 0x000000411a057220 */ /* 0x000fe20000410000 */
[----:B------:R-:W-:Y:S02]  /*9a20*/  LEA R2, P0, R98, UR12, 0x1 ;  /* 0x0000000c62027c11 */ /* 0x000fe4000f8008ff */
[----:B------:R-:W-:Y:S02]  /*9a30*/  IADD3 R3, R99, R3, RZ ;  /* 0x0000000363037210 */ /* 0x000fe40007ffe0ff */
[----:B------:R-:W-:-:S02]  /*9a40*/  F2FP.BF16.F32.PACK_AB R5, R5, R0 ;  /* 0x000000000505723e */ /* 0x000fc400000010ff */
[----:B------:R-:W-:-:S05]  /*9a50*/  LEA.HI.X R3, R98, UR13, R3, 0x1, P0 ;  /* 0x0000000d62037c11 */ /* 0x000fca00080f0c03 */
[----:B------:R0:W-:Y:S02]  /*9a60*/  STG.E desc[UR8][R2.64], R5 ;  /* 0x0000000502007986 */ /* 0x0001e4000c101908 */
.L_x_141:
[----:B------:R-:W-:Y:S05]  /*9a70*/  BSYNC B0 ;  /* 0x0000000000007941 */ /* 0x000fea0003800000 */
.L_x_140:
[----:B------:R-:W-:Y:S02]  /*9a80*/  IADD3 R19, R56, R19, RZ ;  /* 0x0000001338137210 */ /* 0x000fe40007ffe0ff */
[----:B------:R-:W-:Y:S02]  /*9a90*/  IADD3 R20, R20, 0x1, RZ ;  /* 0x0000000114147810 */ /* 0x000fe40007ffe0ff */
[----:B------:R-:W-:-:S13]  /*9aa0*/  ISETP.GE.AND P0, PT, R19, UR4, PT ;  /* 0x0000000413007c0c */ /* 0x000fda000bf06270 */
[----:B------:R-:W-:Y:S05]  /*9ab0*/  @!P0 BRA `(.L_x_142) ;  /* 0xffffff6c00048947 */ /* 0x000fea000383ffff */
.L_x_59:
[----:B------:R-:W1:Y:S01]  /*9ac0*/  LDC R6, c[0x0][0xc] ;  /* 0x00000300ff067b82 */ /* 0x000e620000000800 */
[----:B------:R-:W-:Y:S01]  /*9ad0*/  ISETP.NE.AND P2, PT, R62, RZ, PT ;  /* 0x000000ff3e00720c */ /* 0x000fe20003f45270 */
[----:B------:R-:W-:Y:S06]  /*9ae0*/  BSSY B0, `(.L_x_143) ;  /* 0x0000015000007945 */ /* 0x000fec0003800000 */
[----:B------:R-:W2:Y:S08]  /*9af0*/  LDC R7, c[0x0][0x10] ;  /* 0x00000400ff077b82 */ /* 0x000eb00000000800 */
[----:B0-----:R-:W0:Y:S01]  /*9b00*/  LDC.64 R2, c[0x0][0x258] ;  /* 0x00009600ff027b82 */ /* 0x001e220000000a00 */
[----:B-1----:R-:W-:-:S02]  /*9b10*/  IADD3 R0, R6, -0x1, RZ ;  /* 0xffffffff06007810 */ /* 0x002fc40007ffe0ff */
[----:B------:R-:W-:Y:S02]  /*9b20*/  ISETP.NE.AND P1, PT, R6, 0x1, PT ;  /* 0x000000010600780c */ /* 0x000fe40003f25270 */
[----:B------:R-:W-:Y:S02]  /*9b30*/  ISETP.NE.AND P0, PT, R0, UR7, PT ;  /* 0x0000000700007c0c */ /* 0x000fe4000bf05270 */
[C---:B--2---:R-:W-:Y:S02]  /*9b40*/  SHF.L.U32 R0, R7.reuse, 0x1, RZ ;  /* 0x0000000107007819 */ /* 0x044fe400000006ff */
[----:B------:R-:W-:Y:S02]  /*9b50*/  IADD3 R4, R7, -0x1, RZ ;  /* 0xffffffff07047810 */ /* 0x000fe40007ffe0ff */
[----:B------:R-:W-:Y:S02]  /*9b60*/  SEL R5, R0, RZ, P1 ;  /* 0x000000ff00057207 */ /* 0x000fe40000800000 */
[----:B------:R-:W-:-:S03]  /*9b70*/  ISETP.NE.OR P0, PT, R63, R4, P0 ;  /* 0x000000043f00720c */ /* 0x000fc60000705670 */
[----:B0-----:R-:W-:Y:S01]  /*9b80*/  IMAD.WIDE.U32 R2, R5, 0x4, R2 ;  /* 0x0000000405027825 */ /* 0x001fe200078e0002 */
[----:B------:R-:W-:Y:S09]  /*9b90*/  @P2 BRA `(.L_x_144) ;  /* 0x0000000000242947 */ /* 0x000ff20003800000 */
        /* <DEDUP_REMOVED lines=9> */
.L_x_144:
[----:B------:R-:W-:Y:S05]  /*9c30*/  BSYNC B0 ;  /* 0x0000000000007941 */ /* 0x000fea0003800000 */
.L_x_143:
[----:B------:R-:W-:Y:S05]  /*9c40*/  @P0 EXIT ;  /* 0x000000000000094d */ /* 0x000fea0003800000 */
[----:B------:R-:W-:Y:S05]  /*9c50*/  @P2 BRA `(.L_x_145) ;  /* 0x0000000000202947 */ /* 0x000fea0003800000 */
[----:B------:R-:W-:-:S05]  /*9c60*/  IMAD R0, R6, R7, RZ ;  /* 0x0000000706007224 */ /* 0x000fca00078e02ff */
[----:B------:R-:W-:-:S13]  /*9c70*/  ISETP.NE.AND P0, PT, R0, -0x1, PT ;  /* 0xffffffff0000780c */ /* 0x000fda0003f05270 */
[----:B------:R-:W-:Y:S05]  /*9c80*/  @!P0 BRA `(.L_x_145) ;  /* 0x0000000000148947 */ /* 0x000fea0003800000 */
.L_x_146:
[----:B0-----:R-:W2:Y:S04]  /*9c90*/  LDG.E.STRONG.GPU R5, desc[UR8][R2.64] ;  /* 0x0000000802057981 */ /* 0x001ea8000c1ef900 */
[----:B--2---:R-:W-:Y:S01]  /*9ca0*/  CCTL.IVALL ;  /* 0x00000000ff00798f */ /* 0x004fe20002000000 */
[----:B------:R-:W-:Y:S05]  /*9cb0*/  YIELD ;  /* 0x0000000000007946 */ /* 0x000fea0003800000 */
[----:B------:R-:W-:-:S13]  /*9cc0*/  ISETP.NE.AND P0, PT, R5, R0, PT ;  /* 0x000000000500720c */ /* 0x000fda0003f05270 */
[----:B------:R-:W-:Y:S05]  /*9cd0*/  @P0 BRA `(.L_x_146) ;  /* 0xfffffffc00ec0947 */ /* 0x000fea000383ffff */
.L_x_145:
[----:B------:R-:W-:Y:S05]  /*9ce0*/  WARPSYNC.ALL ;  /* 0x0000000000007948 */ /* 0x000fea0003800000 */
[----:B------:R-:W1:Y:S08]  /*9cf0*/  LDC.64 R22, c[0x0][0x288] ;  /* 0x0000a200ff167b82 */ /* 0x000e700000000a00 */
[----:B------:R-:W-:Y:S01]  /*9d00*/  BAR.SYNC.DEFER_BLOCKING 0x0 ;  /* 0x0000000000007b1d */ /* 0x000fe20000010000 */
[----:B-1----:R-:W-:-:S04]  /*9d10*/  LEA.HI R0, P0, R23, R22, RZ, 0x1 ;  /* 0x0000001617007211 */ /* 0x002fc800078108ff */
[----:B0-----:R-:W-:-:S04]  /*9d20*/  IADD3.X R3, RZ, R23, RZ, P0, !PT ;  /* 0x00000017ff037210 */ /* 0x001fc800007fe4ff */
[--C-:B------:R-:W-:Y:S02]  /*9d30*/  SHF.R.S64 R25, R0, 0x1, R3.reuse ;  /* 0x0000000100197819 */ /* 0x100fe40000001003 */
[----:B------:R-:W-:Y:S02]  /*9d40*/  SHF.R.S32.HI R0, RZ, 0x1f, R62 ;  /* 0x0000001fff007819 */ /* 0x000fe4000001143e */
[----:B------:R-:W-:Y:S02]  /*9d50*/  SHF.R.S32.HI R27, RZ, 0x1, R3 ;  /* 0x00000001ff1b7819 */ /* 0x000fe40000011403 */
[----:B------:R-:W-:-:S04]  /*9d60*/  ISETP.GT.U32.AND P0, PT, R25, R62, PT ;  /* 0x0000003e1900720c */ /* 0x000fc80003f04070 */
[----:B------:R-:W-:-:S13]  /*9d70*/  ISETP.GT.AND.EX P0, PT, R27, R0, PT, P0 ;  /* 0x000000001b00720c */ /* 0x000fda0003f04300 */
[----:B------:R-:W-:Y:S05]  /*9d80*/  @!P0 EXIT ;  /* 0x000000000000894d */ /* 0x000fea0003800000 */
[C---:B------:R-:W-:Y:S01]  /*9d90*/  IMAD.WIDE.U32 R2, R22.reuse, 0x3, RZ ;  /* 0x0000000316027825 */ /* 0x040fe200078e00ff */
[----:B------:R-:W-:Y:S01]  /*9da0*/  LEA R5, R23, R23, 0x1 ;  /* 0x0000001717057211 */ /* 0x000fe200078e08ff */
[----:B------:R-:W0:Y:S01]  /*9db0*/  LDC.64 R14, c[0x0][0x218] ;  /* 0x00008600ff0e7b82 */ /* 0x000e220000000a00 */
[----:B------:R-:W-:Y:S01]  /*9dc0*/  SHF.L.U64.HI R23, R22, 0x2, R23 ;  /* 0x0000000216177819 */ /* 0x000fe20000010217 */
[----:B------:R-:W-:Y:S01]  /*9dd0*/  ULDC.64 UR4, c[0x0][0x268] ;  /* 0x00009a0000047ab9 */ /* 0x000fe20000000a00 */
[----:B------:R-:W-:Y:S02]  /*9de0*/  IADD3 R5, R3, R5, RZ ;  /* 0x0000000503057210 */ /* 0x000fe40007ffe0ff */
[----:B------:R-:W-:Y:S02]  /*9df0*/  SHF.L.U64.HI R33, R25, 0x2, R27 ;  /* 0x0000000219217819 */ /* 0x000fe4000001021b */
[----:B------:R-:W-:Y:S01]  /*9e00*/  LEA.HI R2, P0, R5, R2, RZ, 0x1 ;  /* 0x0000000205027211 */ /* 0x000fe200078108ff */
[----:B------:R-:W1:Y:S03]  /*9e10*/  LDC.64 R16, c[0x0][0x220] ;  /* 0x00008800ff107b82 */ /* 0x000e660000000a00 */
[----:B------:R-:W-:-:S04]  /*9e20*/  IADD3.X R5, RZ, R5, RZ, P0, !PT ;  /* 0x00000005ff057210 */ /* 0x000fc800007fe4ff */
[--C-:B------:R-:W-:Y:S02]  /*9e30*/  SHF.R.S64 R29, R2, 0x1, R5.reuse ;  /* 0x00000001021d7819 */ /* 0x100fe40000001005 */
[----:B------:R-:W-:-:S04]  /*9e40*/  SHF.R.S32.HI R2, RZ, 0x1, R5 ;  /* 0x00000001ff027819 */ /* 0x000fc80000011405 */
[----:B------:R-:W-:-:S07]  /*9e50*/  SHF.L.U64.HI R31, R29, 0x2, R2 ;  /* 0x000000021d1f7819 */ /* 0x000fce0000010202 */
.L_x_147:
[----:B------:R-:W-:-:S04]  /*9e60*/  LEA R6, P0, R62, UR4, 0x2 ;  /* 0x000000043e067c11 */ /* 0x000fc8000f8010ff */
[----:B------:R-:W-:Y:S02]  /*9e70*/  LEA.HI.X R7, R62, UR5, R0, 0x2, P0 ;  /* 0x000000053e077c11 */ /* 0x000fe400080f1400 */
[-C--:B------:R-:W-:Y:S02]  /*9e80*/  LEA R8, P0, R25, R6.reuse, 0x2 ;  /* 0x0000000619087211 */ /* 0x080fe400078010ff */
[-C--:B------:R-:W-:Y:S01]  /*9e90*/  LEA R12, P1, R22, R6.reuse, 0x2 ;  /* 0x00000006160c7211 */ /* 0x080fe200078210ff */
[----:B--2---:R-:W2:Y:S01]  /*9ea0*/  LDG.E R18, desc[UR8][R6.64] ;  /* 0x0000000806127981 */ /* 0x004ea2000c1e1900 */
[----:B------:R-:W-:Y:S02]  /*9eb0*/  LEA R10, P2, R29, R6, 0x2 ;  /* 0x000000061d0a7211 */ /* 0x000fe400078410ff */
[----:B------:R-:W-:Y:S02]  /*9ec0*/  IADD3.X R9, R7, R33, RZ, P0, !PT ;  /* 0x0000002107097210 */ /* 0x000fe400007fe4ff */
[----:B------:R-:W-:-:S02]  /*9ed0*/  IADD3.X R13, R23, R7, RZ, P1, !PT ;  /* 0x00000007170d7210 */ /* 0x000fc40000ffe4ff */
[----:B------:R-:W-:Y:S01]  /*9ee0*/  IADD3.X R11, R7, R31, RZ, P2, !PT ;  /* 0x0000001f070b7210 */ /* 0x000fe200017fe4ff */
[----:B------:R-:W2:Y:S04]  /*9ef0*/  LDG.E R19, desc[UR8][R8.64] ;  /* 0x0000000808137981 */ /* 0x000ea8000c1e1900 */
[----:B------:R-:W3:Y:S04]  /*9f00*/  LDG.E R20, desc[UR8][R12.64] ;  /* 0x000000080c147981 */ /* 0x000ee8000c1e1900 */
[----:B------:R-:W3:Y:S01]  /*9f10*/  LDG.E R21, desc[UR8][R10.64] ;  /* 0x000000080a157981 */ /* 0x000ee2000c1e1900 */
[----:B------:R-:W-:-:S02]  /*9f20*/  SHF.L.U32 R5, R62, 0x1, RZ ;  /* 0x000000013e057819 */ /* 0x000fc400000006ff */
[----:B------:R-:W-:-:S03]  /*9f30*/  IADD3 R62, R62, 0x1e0, RZ ;  /* 0x000001e03e3e7810 */ /* 0x000fc60007ffe0ff */
[----:B0-----:R-:W-:-:S04]  /*9f40*/  IMAD.WIDE R2, R5, 0x4, R14 ;  /* 0x0000000405027825 */ /* 0x001fc800078e020e */
[----:B-1----:R-:W-:Y:S01]  /*9f50*/  IMAD.WIDE R4, R5, 0x4, R16 ;  /* 0x0000000405047825 */ /* 0x002fe200078e0210 */
[----:B------:R-:W-:Y:S02]  /*9f60*/  ISETP.GT.U32.AND P0, PT, R25, R62, PT ;  /* 0x0000003e1900720c */ /* 0x000fe40003f04070 */
[----:B------:R-:W-:-:S04]  /*9f70*/  SHF.R.S32.HI R0, RZ, 0x1f, R62 ;  /* 0x0000001fff007819 */ /* 0x000fc8000001143e */
[----:B------:R-:W-:Y:S01]  /*9f80*/  ISETP.GT.AND.EX P0, PT, R27, R0, PT, P0 ;  /* 0x000000001b00720c */ /* 0x000fe20003f04300 */
[----:B--2---:R2:W-:Y:S04]  /*9f90*/  STG.E.64 desc[UR8][R2.64], R18 ;  /* 0x0000001202007986 */ /* 0x0045e8000c101b08 */
[----:B---3--:R2:W-:Y:S08]  /*9fa0*/  STG.E.64 desc[UR8][R4.64], R20 ;  /* 0x0000001404007986 */ /* 0x0085f0000c101b08 */
[----:B------:R-:W-:Y:S05]  /*9fb0*/  @P0 BRA `(.L_x_147) ;  /* 0xfffffffc00a80947 */ /* 0x000fea000383ffff */
[----:B------:R-:W-:Y:S05]  /*9fc0*/  EXIT ;  /* 0x000000000000794d */ /* 0x000fea0003800000 */
.L_x_148:
        /* <DEDUP_REMOVED lines=11> */
.L_x_5595:


//--------------------- .text._Z35group_norm_nhwc_bwd_one_pass_kernelI11Bf16IOFp32WLi256ELi120ELi480EEv26Group_norm_nhwc_bwd_params --------------------------
	.section	.text._Z35group_norm_nhwc_bwd_one_pass_kernelI11Bf16IOFp32WLi256ELi120ELi480EEv26Group_norm_nhwc_bwd_params,"ax",@progbits
	.align	128
        .global         _Z35group_norm_nhwc_bwd_one_pass_kernelI11Bf16IOFp32WLi256ELi120ELi480EEv26Group_norm_nhwc_bwd_params
        .type           _Z35group_norm_nhwc_bwd_one_pass_kernelI11Bf16IOFp32WLi256ELi120ELi480EEv26Group_norm_nhwc_bwd_params,@function
        .size           _Z35group_norm_nhwc_bwd_one_pass_kernelI11Bf16IOFp32WLi256ELi120ELi480EEv26Group_norm_nhwc_bwd_params,(.L_x_5596 - _Z35group_norm_nhwc_bwd_one_pass_kernelI11Bf16IOFp32WLi256ELi120ELi480EEv26Group_norm_nhwc_bwd_params)
        .other          _Z35group_norm_nhwc_bwd_one_pass_kernelI11Bf16IOFp32WLi256ELi120ELi480EEv26Group_norm_nhwc_bwd_params,@"STO_CUDA_ENTRY STV_DEFAULT"
_Z35group_norm_nhwc_bwd_one_pass_kernelI11Bf16IOFp32WLi256ELi120ELi480EEv26Group_norm_nhwc_bwd_params:
.text._Z35group_norm_nhwc_bwd_one_pass_kernelI11Bf16IOFp32WLi256ELi120ELi480EEv26Group_norm_nhwc_bwd_params:
[----:B------:R-:W0:Y:S08]  /*0000*/  LDC R1, c[0x0][0x28] ;  /* 0x00000a00ff017b82 */ /* 0x000e300000000800 */
[----:B------:R-:W1:Y:S01]  /*0010*/  S2UR UR12, SR_CTAID.Y ;  /* 0x00000000000c79c3 */ /* 0x000e620000002600 */
[----:B------:R-:W-:Y:S01]  /*0020*/  ULDC UR4, c[0x0][0x2a0] ;  /* 0x0000a80000047ab9 */ /* 0x000fe20000000800 */
[----:B------:R-:W-:Y:S01]  /*0030*/  ULDC UR5, c[0x0][0x270] ;  /* 0x00009c0000057ab9 */ /* 0x000fe20000000800 */
[----:B------:R-:W2:Y:S01]  /*0040*/  S2R R75, SR_TID.X ;  /* 0x00000000004b7919 */ /* 0x000ea20000002100 */
[----:B------:R-:W-:Y:S01]  /*0050*/  UIMAD UR4, UR4, UR5, URZ ;  /* 0x00000005040472a4 */ /* 0x000fe2000f8e023f */
[----:B0-----:R-:W-:Y:S01]  /*0060*/  IADD3 R1, R1, -0xb0, RZ ;  /* 0xffffff5001017810 */ /* 0x001fe20007ffe0ff */
[----:B------:R-:W-:-:S02]  /*0070*/  ULDC.64 UR20, c[0x0][0x208] ;  /* 0x0000820000147ab9 */ /* 0x000fc40000000a00 */
[----:B-1----:R-:W-:-:S06]  /*0080*/  UISETP.GE.AND UP0, UPT, UR12, UR4, UPT ;  /* 0x000000040c00728c */ /* 0x002fcc000bf06270 */
[----:B------:R-:W-:-:S13]  /*0090*/  PLOP3.LUT P0, PT, PT, PT, UP0, 0x80, 0x0 ;  /* 0x000000000000781c */ /* 0x000fda0003f0f008 */
[----:B--2---:R-:W-:Y:S05]  /*00a0*/  @P0 BRA `(.L_x_149) ;  /* 0x0000012800f80947 */ /* 0x004fea0003800000 */
[----:B------:R-:W0:Y:S01]  /*00b0*/  S2UR UR22, SR_CTAID.X ;  /* 0x00000000001679c3 */ /* 0x000e220000002500 */
[C---:B------:R-:W-:Y:S01]  /*00c0*/  IMAD.WIDE.U32 R2, R75.reuse, -0x77777777, RZ ;  /* 0x888888894b027825 */ /* 0x040fe200078e00ff */
[----:B------:R-:W-:Y:S01]  /*00d0*/  ULDC.64 UR4, c[0x0][0x290] ;  /* 0x0000a40000047ab9 */ /* 0x000fe20000000a00 */
[----:B------:R-:W-:Y:S01]  /*00e0*/  ISETP.GE.U32.AND P2, PT, R75, 0x1e0, PT ;  /* 0x000001e04b00780c */ /* 0x000fe20003f46070 */
[----:B------:R-:W-:Y:S01]  /*00f0*/  ULDC.64 UR8, c[0x0][0x288] ;  /* 0x0000a20000087ab9 */ /* 0x000fe20000000a00 */
[----:B------:R-:W-:Y:S01]  /*0100*/  LOP3.LUT R73, R73, 0xffefffff, RZ, 0xc0, !PT ;  /* 0xffefffff49497812 */ /* 0x000fe200078ec0ff */
[----:B------:R-:W-:Y:S01]  /*0110*/  UIMAD UR11, UR9, 0x3, URZ ;  /* 0x00000003090b78a4 */ /* 0x000fe2000f8e023f */
[----:B------:R-:W-:Y:S01]  /*0120*/  SHF.R.U32.HI R2, RZ, 0x5, R3 ;  /* 0x00000005ff027819 */ /* 0x000fe20000011603 */
[----:B------:R-:W0:Y:S08]  /*0130*/  LDC R5, c[0x0][0x2ac] ;  /* 0x0000ab00ff057b82 */ /* 0x000e300000000800 */
[----:B------:R-:W1:Y:S01]  /*0140*/  S2UR UR6, SR_CgaCtaId ;  /* 0x00000000000679c3 */ /* 0x000e620000008800 */
[----:B0-----:R-:W-:-:S05]  /*0150*/  IMAD R74, R5, UR22, R2 ;  /* 0x00000016054a7c24 */ /* 0x001fca000f8e0202 */
[C---:B------:R-:W-:Y:S02]  /*0160*/  IADD3 R0, R74.reuse, 0x78, RZ ;  /* 0x000000784a007810 */ /* 0x040fe40007ffe0ff */
[----:B------:R-:W-:Y:S02]  /*0170*/  IADD3 R2, R74, 0x80, RZ ;  /* 0x000000804a027810 */ /* 0x000fe40007ffe0ff */
[----:B------:R-:W-:Y:S02]  /*0180*/  ISETP.LT.U32.AND P0, PT, R0, UR4, PT ;  /* 0x0000000400007c0c */ /* 0x000fe4000bf01070 */
[----:B------:R-:W-:Y:S02]  /*0190*/  SHF.R.S32.HI R0, RZ, 0x1f, R0 ;  /* 0x0000001fff007819 */ /* 0x000fe40000011400 */
[----:B------:R-:W-:Y:S02]  /*01a0*/  ISETP.LT.U32.AND P1, PT, R2, UR4, PT ;  /* 0x0000000402007c0c */ /* 0x000fe4000bf21070 */
[----:B------:R-:W-:-:S02]  /*01b0*/  ISETP.LT.AND.EX P0, PT, R0, UR5, !P2, P0 ;  /* 0x0000000500007c0c */ /* 0x000fc4000d701300 */
[----:B------:R-:W-:Y:S02]  /*01c0*/  SHF.R.S32.HI R2, RZ, 0x1f, R2 ;  /* 0x0000001fff027819 */ /* 0x000fe40000011402 */
[----:B------:R-:W-:Y:S02]  /*01d0*/  IADD3 R3, R74, 0x88, RZ ;  /* 0x000000884a037810 */ /* 0x000fe40007ffe0ff */
[----:B------:R-:W-:Y:S02]  /*01e0*/  ISETP.LT.AND.EX P1, PT, R2, UR5, !P2, P1 ;  /* 0x0000000502007c0c */ /* 0x000fe4000d721310 */
[----:B------:R-:W-:Y:S02]  /*01f0*/  ISETP.LT.U32.AND P3, PT, R3, UR4, PT ;  /* 0x0000000403007c0c */ /* 0x000fe4000bf61070 */
[----:B------:R-:W-:Y:S02]  /*0200*/  SHF.R.S32.HI R3, RZ, 0x1f, R3 ;  /* 0x0000001fff037819 */ /* 0x000fe40000011403 */
[----:B------:R-:W-:-:S02]  /*0210*/  IADD3 R0, R74, 0x90, RZ ;  /* 0x000000904a007810 */ /* 0x000fc40007ffe0ff */
[----:B------:R-:W-:Y:S02]  /*0220*/  @P0 LOP3.LUT R73, R73, 0x100000, RZ, 0xfc, !PT ;  /* 0x0010000049490812 */ /* 0x000fe400078efcff */
[----:B------:R-:W-:Y:S02]  /*0230*/  ISETP.LT.AND.EX P0, PT, R3, UR5, !P2, P3 ;  /* 0x0000000503007c0c */ /* 0x000fe4000d701330 */
[----:B------:R-:W-:Y:S02]  /*0240*/  LOP3.LUT R73, R73, 0xfff7ffff, RZ, 0xc0, !PT ;  /* 0xfff7ffff49497812 */ /* 0x000fe400078ec0ff */
[----:B------:R-:W-:Y:S02]  /*0250*/  ISETP.LT.U32.AND P3, PT, R0, UR4, PT ;  /* 0x0000000400007c0c */ /* 0x000fe4000bf61070 */
[----:B------:R-:W-:Y:S02]  /*0260*/  SHF.R.S32.HI R0, RZ, 0x1f, R0 ;  /* 0x0000001fff007819 */ /* 0x000fe40000011400 */
[----:B------:R-:W-:-:S02]  /*0270*/  @P1 LOP3.LUT R73, R73, 0x80000, RZ, 0xfc, !PT ;  /* 0x0008000049491812 */ /* 0x000fc400078efcff */
[----:B------:R-:W-:Y:S02]  /*0280*/  IADD3 R2, R74, 0x98, RZ ;  /* 0x000000984a027810 */ /* 0x000fe40007ffe0ff */
        /* <DEDUP_REMOVED lines=11> */
[----:B------:R-:W-:Y:S02]  /*0340*/  ISETP.LT.AND.EX P0, PT, R3, UR5, !P2, P0 ;  /* 0x0000000503007c0c */ /* 0x000fe4000d701300 */
[----:B------:R-:W-:Y:S02]  /*0350*/  LOP3.LUT R73, R73, 0xfffeffff, RZ, 0xc0, !PT ;  /* 0xfffeffff49497812 */ /* 0x000fe400078ec0ff */
[----:B------:R-:W-:Y:S02]  /*0360*/  IADD3 R0, R74, 0xa8, RZ ;  /* 0x000000a84a007810 */ /* 0x000fe40007ffe0ff */
[----:B------:R-:W-:Y:S02]  /*0370*/  @P1 LOP3.LUT R73, R73, 0x10000, RZ, 0xfc, !PT ;  /* 0x0001000049491812 */ /* 0x000fe400078efcff */
[----:B------:R-:W-:Y:S02]  /*0380*/  SHF.R.S32.HI R3, RZ, 0x1f, R0 ;  /* 0x0000001fff037819 */ /* 0x000fe40000011400 */
[----:B------:R-:W-:-:S02]  /*0390*/  LOP3.LUT R73, R73, 0xffff7fff, RZ, 0xc0, !PT ;  /* 0xffff7fff49497812 */ /* 0x000fc400078ec0ff */
[----:B------:R-:W-:Y:S02]  /*03a0*/  IADD3 R2, R74, 0xb0, RZ ;  /* 0x000000b04a027810 */ /* 0x000fe40007ffe0ff */
[----:B------:R-:W-:Y:S02]  /*03b0*/  @P0 LOP3.LUT R73, R73, 0x8000, RZ, 0xfc, !PT ;  /* 0x0000800049490812 */ /* 0x000fe400078efcff */
[----:B------:R-:W-:Y:S02]  /*03c0*/  ISETP.LT.U32.AND P0, PT, R0, UR4, PT ;  /* 0x0000000400007c0c */ /* 0x000fe4000bf01070 */
[----:B------:R-:W-:Y:S02]  /*03d0*/  LOP3.LUT R73, R73, 0xffffbfff, RZ, 0xc0, !PT ;  /* 0xffffbfff49497812 */ /* 0x000fe400078ec0ff */
[----:B------:R-:W-:Y:S02]  /*03e0*/  ISETP.LT.AND.EX P0, PT, R3, UR5, !P2, P0 ;  /* 0x0000000503007c0c */ /* 0x000fe4000d701300 */
[----:B------:R-:W-:-:S02]  /*03f0*/  SHF.R.S32.HI R3, RZ, 0x1f, R2 ;  /* 0x0000001fff037819 */ /* 0x000fc40000011402 */
[C---:B------:R-:W-:Y:S02]  /*0400*/  IADD3 R0, R74.reuse, 0xb8, RZ ;  /* 0x000000b84a007810 */ /* 0x040fe40007ffe0ff */
[----:B------:R-:W-:Y:S02]  /*0410*/  SHF.R.S32.HI R9, RZ, 0x1f, R74 ;  /* 0x0000001fff097819 */ /* 0x000fe4000001144a */
[C---:B------:R-:W-:Y:S02]  /*0420*/  IADD3 R28, R74.reuse, 0x8, RZ ;  /* 0x000000084a1c7810 */ /* 0x040fe40007ffe0ff */
[----:B------:R-:W-:Y:S02]  /*0430*/  IADD3 R26, R74, 0x10, RZ ;  /* 0x000000104a1a7810 */ /* 0x000fe40007ffe0ff */
[----:B------:R-:W-:Y:S02]  /*0440*/  SHF.R.S32.HI R27, RZ, 0x1f, R28 ;  /* 0x0000001fff1b7819 */ /* 0x000fe4000001141c */
[----:B------:R-:W-:-:S02]  /*0450*/  @P0 LOP3.LUT R73, R73, 0x4000, RZ, 0xfc, !PT ;  /* 0x0000400049490812 */ /* 0x000fc400078efcff */
[----:B------:R-:W-:Y:S02]  /*0460*/  ISETP.LT.U32.AND P0, PT, R2, UR4, PT ;  /* 0x0000000402007c0c */ /* 0x000fe4000bf01070 */
[----:B------:R-:W-:Y:S02]  /*0470*/  LOP3.LUT R73, R73, 0xffffdfff, RZ, 0xc0, !PT ;  /* 0xffffdfff49497812 */ /* 0x000fe400078ec0ff */
[----:B------:R-:W-:Y:S02]  /*0480*/  ISETP.LT.AND.EX P0, PT, R3, UR5, !P2, P0 ;  /* 0x0000000503007c0c */ /* 0x000fe4000d701300 */
[----:B------:R-:W-:Y:S02]  /*0490*/  SHF.R.S32.HI R3, RZ, 0x1f, R0 ;  /* 0x0000001fff037819 */ /* 0x000fe40000011400 */
[----:B------:R-:W-:Y:S02]  /*04a0*/  IADD3 R2, R74, 0xc0, RZ ;  /* 0x000000c04a027810 */ /* 0x000fe40007ffe0ff */
[----:B------:R-:W-:-:S02]  /*04b0*/  SHF.R.S32.HI R25, RZ, 0x1f, R26 ;  /* 0x0000001fff197819 */ /* 0x000fc4000001141a */
[C---:B------:R-:W-:Y:S02]  /*04c0*/  IADD3 R24, R74.reuse, 0x18, RZ ;  /* 0x000000184a187810 */ /* 0x040fe40007ffe0ff */
[----:B------:R-:W-:Y:S02]  /*04d0*/  IADD3 R22, R74, 0x20, RZ ;  /* 0x000000204a167810 */ /* 0x000fe40007ffe0ff */
[----:B------:R-:W-:Y:S02]  /*04e0*/  SHF.R.S32.HI R23, RZ, 0x1f, R24 ;  /* 0x0000001fff177819 */ /* 0x000fe40000011418 */
[----:B------:R-:W-:Y:S02]  /*04f0*/  @P0 LOP3.LUT R73, R73, 0x2000, RZ, 0xfc, !PT ;  /* 0x0000200049490812 */ /* 0x000fe400078efcff */
[----:B------:R-:W-:Y:S02]  /*0500*/  ISETP.LT.U32.AND P0, PT, R0, UR4, PT ;  /* 0x0000000400007c0c */ /* 0x000fe4000bf01070 */
[----:B------:R-:W-:-:S02]  /*0510*/  SHF.R.S32.HI R0, RZ, 0x1f, R2 ;  /* 0x0000001fff007819 */ /* 0x000fc40000011402 */
[----:B------:R-:W-:Y:S02]  /*0520*/  ISETP.LT.AND.EX P1, PT, R3, UR5, !P2, P0 ;  /* 0x0000000503007c0c */ /* 0x000fe4000d721300 */
[----:B------:R-:W-:Y:S02]  /*0530*/  ISETP.LT.U32.AND P0, PT, R2, UR4, PT ;  /* 0x0000000402007c0c */ /* 0x000fe4000bf01070 */
[----:B------:R-:W-:Y:S02]  /*0540*/  LOP3.LUT R73, R73, 0xffffefff, RZ, 0xc0, !PT ;  /* 0xffffefff49497812 */ /* 0x000fe400078ec0ff */
[----:B------:R-:W-:Y:S02]  /*0550*/  ISETP.LT.AND.EX P0, PT, R0, UR5, !P2, P0 ;  /* 0x0000000500007c0c */ /* 0x000fe4000d701300 */
[----:B------:R-:W-:Y:S02]  /*0560*/  SHF.R.S32.HI R21, RZ, 0x1f, R22 ;  /* 0x0000001fff157819 */ /* 0x000fe40000011416 */
[----:B------:R-:W-:-:S02]  /*0570*/  IADD3 R20, R74, 0x28, RZ ;  /* 0x000000284a147810 */ /* 0x000fc40007ffe0ff */
[----:B------:R-:W-:Y:S02]  /*0580*/  IADD3 R18, R74, 0x30, RZ ;  /* 0x000000304a127810 */ /* 0x000fe40007ffe0ff */
[----:B------:R-:W-:Y:S02]  /*0590*/  @P1 LOP3.LUT R73, R73, 0x1000, RZ, 0xfc, !PT ;  /* 0x0000100049491812 */ /* 0x000fe400078efcff */
[----:B------:R-:W-:Y:S02]  /*05a0*/  SHF.R.S32.HI R19, RZ, 0x1f, R20 ;  /* 0x0000001fff137819 */ /* 0x000fe40000011414 */
[----:B------:R-:W-:Y:S02]  /*05b0*/  LOP3.LUT R73, R73, 0xfffff7ff, RZ, 0xc0, !PT ;  /* 0xfffff7ff49497812 */ /* 0x000fe400078ec0ff */
[----:B------:R-:W-:Y:S02]  /*05c0*/  SHF.R.S32.HI R17, RZ, 0x1f, R18 ;  /* 0x0000001fff117819 */ /* 0x000fe40000011412 */
[----:B------:R-:W-:-:S02]  /*05d0*/  @P0 LOP3.LUT R73, R73, 0x800, RZ, 0xfc, !PT ;  /* 0x0000080049490812 */ /* 0x000fc400078efcff */
[C---:B------:R-:W-:Y:S02]  /*05e0*/  ISETP.LT.U32.AND P0, PT, R74.reuse, UR4, PT ;  /* 0x000000044a007c0c */ /* 0x040fe4000bf01070 */
[----:B------:R-:W-:Y:S02]  /*05f0*/  LOP3.LUT R73, R73, 0xffdfffff, RZ, 0xc0, !PT ;  /* 0xffdfffff49497812 */ /* 0x000fe400078ec0ff */
[----:B------:R-:W-:Y:S02]  /*0600*/  ISETP.LT.AND.EX P0, PT, R9, UR5, !P2, P0 ;  /* 0x0000000509007c0c */ /* 0x000fe4000d701300 */
[C---:B------:R-:W-:Y:S02]  /*0610*/  IADD3 R16, R74.reuse, 0x38, RZ ;  /* 0x000000384a107810 */ /* 0x040fe40007ffe0ff */
[----:B------:R-:W-:Y:S02]  /*0620*/  IADD3 R14, R74, 0x40, RZ ;  /* 0x000000404a0e7810 */ /* 0x000fe40007ffe0ff */
[----:B------:R-:W-:-:S02]  /*0630*/  SHF.R.S32.HI R15, RZ, 0x1f, R16 ;  /* 0x0000001fff0f7819 */ /* 0x000fc40000011410 */
[----:B------:R-:W-:Y:S02]  /*0640*/  SHF.R.S32.HI R13, RZ, 0x1f, R14 ;  /* 0x0000001fff0d7819 */ /* 0x000fe4000001140e */
[C---:B------:R-:W-:Y:S02]  /*0650*/  IADD3 R12, R74.reuse, 0x48, RZ ;  /* 0x000000484a0c7810 */ /* 0x040fe40007ffe0ff */
[----:B------:R-:W-:Y:S02]  /*0660*/  IADD3 R10, R74, 0x50, RZ ;  /* 0x000000504a0a7810 */ /* 0x000fe40007ffe0ff */
[----:B------:R-:W-:Y:S02]  /*0670*/  @P0 LOP3.LUT R73, R73, 0x200000, RZ, 0xfc, !PT ;  /* 0x0020000049490812 */ /* 0x000fe400078efcff */
[----:B------:R-:W-:Y:S02]  /*0680*/  ISETP.LT.U32.AND P0, PT, R28, UR4, PT ;  /* 0x000000041c007c0c */ /* 0x000fe4000bf01070 */
[----:B------:R-:W-:-:S02]  /*0690*/  LOP3.LUT R73, R73, 0xfffffbff, RZ, 0xc0, !PT ;  /* 0xfffffbff49497812 */ /* 0x000fc400078ec0ff */
[----:B------:R-:W-:Y:S02]  /*06a0*/  ISETP.LT.AND.EX P1, PT, R27, UR5, !P2, P0 ;  /* 0x000000051b007c0c */ /* 0x000fe4000d721300 */
[----:B------:R-:W-:Y:S02]  /*06b0*/  ISETP.LT.U32.AND P0, PT, R26, UR4, PT ;  /* 0x000000041a007c0c */ /* 0x000fe4000bf01070 */
[----:B------:R-:W-:Y:S02]  /*06c0*/  SHF.R.S32.HI R11, RZ, 0x1f, R12 ;  /* 0x0000001fff0b7819 */ /* 0x000fe4000001140c */
[----:B------:R-:W-:Y:S02]  /*06d0*/  ISETP.LT.AND.EX P3, PT, R25, UR5, !P2, P0 ;  /* 0x0000000519007c0c */ /* 0x000fe4000d761300 */
[----:B------:R-:W-:Y:S02]  /*06e0*/  ISETP.LT.U32.AND P0, PT, R24, UR4, PT ;  /* 0x0000000418007c0c */ /* 0x000fe4000bf01070 */
[----:B------:R-:W-:-:S02]  /*06f0*/  SHF.R.S32.HI R9, RZ, 0x1f, R10 ;  /* 0x0000001fff097819 */ /* 0x000fc4000001140a */
[----:B------:R-:W-:Y:S02]  /*0700*/  IADD3 R8, R74, 0x58, RZ ;  /* 0x000000584a087810 */ /* 0x000fe40007ffe0ff */
[----:B------:R-:W-:Y:S02]  /*0710*/  @P1 LOP3.LUT R73, R73, 0x400, RZ, 0xfc, !PT ;  /* 0x0000040049491812 */ /* 0x000fe400078efcff */
[----:B------:R-:W-:Y:S02]  /*0720*/  ISETP.LT.AND.EX P1, PT, R23, UR5, !P2, P0 ;  /* 0x0000000517007c0c */ /* 0x000fe4000d721300 */
[----:B------:R-:W-:Y:S02]  /*0730*/  LOP3.LUT R73, R73, 0xfffffdff, RZ, 0xc0, !PT ;  /* 0xfffffdff49497812 */ /* 0x000fe400078ec0ff */
[----:B------:R-:W-:Y:S02]  /*0740*/  ISETP.LT.U32.AND P0, PT, R22, UR4, PT ;  /* 0x0000000416007c0c */ /* 0x000fe4000bf01070 */
[----:B------:R-:W-:-:S02]  /*0750*/  @P3 LOP3.LUT R73, R73, 0x200, RZ, 0xfc, !PT ;  /* 0x0000020049493812 */ /* 0x000fc400078efcff */
[----:B------:R-:W-:Y:S02]  /*0760*/  ISETP.LT.AND.EX P3, PT, R21, UR5, !P2, P0 ;  /* 0x0000000515007c0c */ /* 0x000fe4000d761300 */
[----:B------:R-:W-:Y:S02]  /*0770*/  LOP3.LUT R73, R73, 0xfffffeff, RZ, 0xc0, !PT ;  /* 0xfffffeff49497812 */ /* 0x000fe400078ec0ff */
[----:B------:R-:W-:Y:S02]  /*0780*/  ISETP.LT.U32.AND P0, PT, R20, UR4, PT ;  /* 0x0000000414007c0c */ /* 0x000fe4000bf01070 */
[----:B------:R-:W-:Y:S02]  /*0790*/  @P1 LOP3.LUT R73, R73, 0x100, RZ, 0xfc, !PT ;  /* 0x0000010049491812 */ /* 0x000fe400078efcff */
[----:B------:R-:W-:Y:S02]  /*07a0*/  ISETP.LT.AND.EX P1, PT, R19, UR5, !P2, P0 ;  /* 0x0000000513007c0c */ /* 0x000fe4000d721300 */
[----:B------:R-:W-:-:S02]  /*07b0*/  LOP3.LUT R73, R73, 0xffffff7f, RZ, 0xc0, !PT ;  /* 0xffffff7f49497812 */ /* 0x000fc400078ec0ff */
[----:B------:R-:W-:Y:S02]  /*07c0*/  ISETP.LT.U32.AND P0, PT, R18, UR4, PT ;  /* 0x0000000412007c0c */ /* 0x000fe4000bf01070 */
        /* <DEDUP_REMOVED lines=19> */
[C---:B------:R-:W-:Y:S02]  /*0900*/  IADD3 R7, R74.reuse, 0x60, RZ ;  /* 0x000000604a077810 */ /* 0x040fe40007ffe0ff */
[----:B------:R-:W-:Y:S02]  /*0910*/  @P1 LOP3.LUT R73, R73, 0x4, RZ, 0xfc, !PT ;  /* 0x0000000449491812 */ /* 0x000fe400078efcff */
[----:B------:R-:W-:Y:S02]  /*0920*/  IADD3 R6, R74, 0x68, RZ ;  /* 0x000000684a067810 */ /* 0x000fe40007ffe0ff */
[----:B------:R-:W-:-:S02]  /*0930*/  LOP3.LUT R73, R73, 0xfffffffd, RZ, 0xc0, !PT ;  /* 0xfffffffd49497812 */ /* 0x000fc400078ec0ff */
[----:B------:R-:W-:Y:S02]  /*0940*/  IADD3 R4, R74, 0x70, RZ ;  /* 0x000000704a047810 */ /* 0x000fe40007ffe0ff */
[----:B------:R-:W-:Y:S02]  /*0950*/  SHF.R.S32.HI R5, RZ, 0x1f, R8 ;  /* 0x0000001fff057819 */ /* 0x000fe40000011408 */
[----:B------:R-:W-:Y:S02]  /*0960*/  SHF.R.S32.HI R3, RZ, 0x1f, R7 ;  /* 0x0000001fff037819 */ /* 0x000fe40000011407 */
[----:B------:R-:W-:Y:S02]  /*0970*/  SHF.R.S32.HI R2, RZ, 0x1f, R6 ;  /* 0x0000001fff027819 */ /* 0x000fe40000011406 */
[----:B------:R-:W-:Y:S02]  /*0980*/  ISETP.LT.U32.AND P5, PT, R8, UR4, PT ;  /* 0x0000000408007c0c */ /* 0x000fe4000bfa1070 */
[----:B------:R-:W-:-:S02]  /*0990*/  @P0 LOP3.LUT R73, R73, 0x2, RZ, 0xfc, !PT ;  /* 0x0000000249490812 */ /* 0x000fc400078efcff */
[----:B------:R-:W-:Y:S02]  /*09a0*/  ISETP.LT.U32.AND P4, PT, R7, UR4, PT ;  /* 0x0000000407007c0c */ /* 0x000fe4000bf81070 */
[----:B------:R-:W-:Y:S02]  /*09b0*/  ISETP.LT.U32.AND P3, PT, R6, UR4, PT ;  /* 0x0000000406007c0c */ /* 0x000fe4000bf61070 */
[----:B------:R-:W-:Y:S02]  /*09c0*/  SHF.R.S32.HI R0, RZ, 0x1f, R4 ;  /* 0x0000001fff007819 */ /* 0x000fe40000011404 */
[----:B------:R-:W-:Y:S02]  /*09d0*/  ISETP.LT.U32.AND P0, PT, R4, UR4, PT ;  /* 0x0000000404007c0c */ /* 0x000fe4000bf01070 */
[----:B------:R-:W-:Y:S02]  /*09e0*/  ISETP.LT.AND.EX P5, PT, R5, UR5, !P2, P5 ;  /* 0x0000000505007c0c */ /* 0x000fe4000d7a1350 */
[----:B------:R-:W-:-:S02]  /*09f0*/  ISETP.LT.AND.EX P4, PT, R3, UR5, !P2, P4 ;  /* 0x0000000503007c0c */ /* 0x000fc4000d781340 */
[----:B------:R-:W-:Y:S02]  /*0a00*/  ISETP.LT.AND.EX P3, PT, R2, UR5, !P2, P3 ;  /* 0x0000000502007c0c */ /* 0x000fe4000d761330 */
[----:B------:R-:W-:Y:S01]  /*0a10*/  ISETP.LT.AND.EX P2, PT, R0, UR5, !P2, P0 ;  /* 0x0000000500007c0c */ /* 0x000fe2000d741300 */
[----:B------:R-:W-:Y:S01]  /*0a20*/  UIMAD.WIDE.U32 UR4, UR8, 0x3, URZ ;  /* 0x00000003080478a5 */ /* 0x000fe2000f8e003f */
[----:B------:R-:W-:Y:S01]  /*0a30*/  SHF.R.S32.HI R0, RZ, 0x1f, R75 ;  /* 0x0000001fff007819 */ /* 0x000fe2000001144b */
[----:B------:R-:W-:Y:S02]  /*0a40*/  ULEA.HI UR8, UP0, UR9, UR8, URZ, 0x1 ;  /* 0x0000000809087291 */ /* 0x000fe4000f81083f */
[----:B------:R-:W-:Y:S01]  /*0a50*/  UIADD3 UR11, UR5, UR11, URZ ;  /* 0x0000000b050b7290 */ /* 0x000fe2000fffe03f */
[----:B------:R-:W-:Y:S01]  /*0a60*/  LEA.HI R0, R0, R75, RZ, 0x5 ;  /* 0x0000004b00007211 */ /* 0x000fe200078f28ff */
[----:B------:R-:W-:Y:S02]  /*0a70*/  UIADD3.X UR10, URZ, UR9, URZ, UP0, !UPT ;  /* 0x000000093f0a7290 */ /* 0x000fe400087fe43f */
[----:B------:R-:W-:Y:S01]  /*0a80*/  ULEA.HI UR9, UP0, UR11, UR4, URZ, 0x1 ;  /* 0x000000040b097291 */ /* 0x000fe2000f81083f */
[----:B------:R-:W-:Y:S01]  /*0a90*/  SHF.R.S32.HI R0, RZ, 0x5, R0 ;  /* 0x00000005ff007819 */ /* 0x000fe20000011400 */
[----:B------:R-:W-:Y:S01]  /*0aa0*/  USHF.R.S64 UR8, UR8, 0x1, UR10 ;  /* 0x0000000108087899 */ /* 0x000fe2000800100a */
[----:B------:R-:W-:Y:S01]  /*0ab0*/  UMOV UR4, 0x400 ;  /* 0x0000040000047882 */ /* 0x000fe20000000000 */
[----:B------:R-:W-:-:S02]  /*0ac0*/  UIADD3.X UR11, URZ, UR11, URZ, UP0, !UPT ;  /* 0x0000000b3f0b7290 */ /* 0x000fc400087fe43f */
[----:B-1----:R-:W-:Y:S02]  /*0ad0*/  ULEA UR4, UR6, UR4, 0x18 ;  /* 0x0000000406047291 */ /* 0x002fe4000f8ec03f */
[----:B------:R-:W-:Y:S02]  /*0ae0*/  USHF.R.S64 UR9, UR9, 0x1, UR11 ;  /* 0x0000000109097899 */ /* 0x000fe4000800100b */
[----:B------:R-:W-:Y:S02]  /*0af0*/  USHF.R.S32.HI UR10, URZ, 0x1, UR10 ;  /* 0x000000013f0a7899 */ /* 0x000fe4000801140a */
[----:B------:R-:W-:Y:S01]  /*0b00*/  LEA R0, R0, UR4, 0x3 ;  /* 0x0000000400007c11 */ /* 0x000fe2000f8e18ff */
[----:B------:R-:W-:Y:S02]  /*0b10*/  USHF.R.S32.HI UR11, URZ, 0x1, UR11 ;  /* 0x000000013f0b7899 */ /* 0x000fe4000801140b */
[----:B------:R-:W-:Y:S02]  /*0b20*/  USHF.L.U64.HI UR10, UR8, 0x2, UR10 ;  /* 0x00000002080a7899 */ /* 0x000fe4000801020a */
[----:B------:R0:W-:Y:S01]  /*0b30*/  STL [R1+0x80], R0 ;  /* 0x0000800001007387 */ /* 0x0001e20000100800 */
[----:B------:R-:W-:Y:S01]  /*0b40*/  USHF.L.U64.HI UR11, UR9, 0x2, UR11 ;  /* 0x00000002090b7899 */ /* 0x000fe2000801020b */
[----:B------:R-:W-:-:S11]  /*0b50*/  UMOV UR4, URZ ;  /* 0x0000003f00047c82 */ /* 0x000fd60008000000 */
.L_x_296:
[----:B------:R-:W-:Y:S01]  /*0b60*/  ULDC UR15, c[0x0][0x2a0] ;  /* 0x0000a800000f7ab9 */ /* 0x000fe20000000800 */
[----:B------:R-:W-:Y:S01]  /*0b70*/  IABS R6, UR12 ;  /* 0x0000000c00067c13 */ /* 0x000fe20008000000 */
[----:B------:R-:W-:Y:S01]  /*0b80*/  UMOV UR6, URZ ;  /* 0x0000003f00067c82 */ /* 0x000fe20008000000 */
[----:B0-----:R-:W-:Y:S01]  /*0b90*/  MOV R2, UR15 ;  /* 0x0000000f00027c02 */ /* 0x001fe20008000f00 */
[----:B------:R-:W-:Y:S01]  /*0ba0*/  UISETP.GE.AND UP2, UPT, UR12, URZ, UPT ;  /* 0x0000003f0c00728c */ /* 0x000fe2000bf46270 */
[----:B------:R-:W-:Y:S01]  /*0bb0*/  R2UR UR13, R6 ;  /* 0x00000000060d72ca */ /* 0x000fe200000e0000 */
[----:B------:R-:W1:Y:S01]  /*0bc0*/  @P5 LDC.64 R88, c[0x0][0x230] ;  /* 0x00008c00ff585b82 */ /* 0x000e620000000a00 */
[----:B------:R-:W-:Y:S01]  /*0bd0*/  IABS R2, R2 ;  /* 0x0000000200027213 */ /* 0x000fe20000000000 */
[----:B------:R-:W2:Y:S01]  /*0be0*/  S2R R6, SR_TID.X ;  /* 0x0000000000067919 */ /* 0x000ea20000002100 */
[----:B------:R-:W-:Y:S01]  /*0bf0*/  P2R R5, PR, RZ, 0x8 ;  /* 0x00000008ff057803 */ /* 0x000fe20000000000 */
[----:B------:R-:W-:Y:S01]  /*0c00*/  HFMA2.MMA R72, -RZ, RZ, 0, 0 ;  /* 0x00000000ff487435 */ /* 0x000fe200000001ff */
[----:B------:R-:W-:-:S02]  /*0c10*/  R2UR UR16, R2 ;  /* 0x00000000021072ca */ /* 0x000fc400000e0000 */
[C---:B------:R-:W-:Y:S01]  /*0c20*/  LOP3.LUT P3, RZ, R73.reuse, 0x200000, RZ, 0xc0, !PT ;  /* 0x0020000049ff7812 */ /* 0x040fe2000786c0ff */
[----:B------:R-:W3:Y:S01]  /*0c30*/  @P5 LDC.64 R24, c[0x0][0x228] ;  /* 0x00008a00ff185b82 */ /* 0x000ee20000000a00 */
[----:B------:R-:W-:Y:S02]  /*0c40*/  SHF.R.S32.HI R8, RZ, 0x1f, R74 ;  /* 0x0000001fff087819 */ /* 0x000fe4000001144a */
[C---:B------:R-:W-:Y:S02]  /*0c50*/  LOP3.LUT P1, RZ, R73.reuse, 0x400, RZ, 0xc0, !PT ;  /* 0x0000040049ff7812 */ /* 0x040fe4000782c0ff */
[----:B------:R-:W-:Y:S02]  /*0c60*/  IADD3 R9, R74, 0x8, RZ ;  /* 0x000000084a097810 */ /* 0x000fe40007ffe0ff */
[----:B------:R-:W-:Y:S01]  /*0c70*/  P2R R4, PR, RZ, 0x4 ;  /* 0x00000004ff047803 */ /* 0x000fe20000000000 */
[----:B------:R-:W4:Y:S01]  /*0c80*/  @P4 LDC.64 R86, c[0x0][0x230] ;  /* 0x00008c00ff564b82 */ /* 0x000f220000000a00 */
[----:B------:R-:W-:Y:S01]  /*0c90*/  SHF.R.S32.HI R9, RZ, 0x1f, R9 ;  /* 0x0000001fff097819 */ /* 0x000fe20000011409 */
[----:B------:R-:W2:Y:S01]  /*0ca0*/  I2F.RP R2, UR16 ;  /* 0x0000001000027d06 */ /* 0x000ea20008209400 */
[----:B------:R-:W-:-:S02]  /*0cb0*/  LOP3.LUT P2, RZ, R73, 0x200, RZ, 0xc0, !PT ;  /* 0x0000020049ff7812 */ /* 0x000fc4000784c0ff */
[----:B------:R-:W-:Y:S02]  /*0cc0*/  LOP3.LUT P6, RZ, R73, 0x800, RZ, 0xc0, !PT ;  /* 0x0000080049ff7812 */ /* 0x000fe400078cc0ff */
[----:B0-----:R-:W-:Y:S01]  /*0cd0*/  LOP3.LUT R0, R0, 0xfffffffe, RZ, 0xc0, !PT ;  /* 0xfffffffe00007812 */ /* 0x001fe200078ec0ff */
[----:B------:R-:W0:Y:S01]  /*0ce0*/  @P3 LDC.64 R66, c[0x0][0x230] ;  /* 0x00008c00ff423b82 */ /* 0x000e220000000a00 */
[C---:B------:R-:W-:Y:S02]  /*0cf0*/  IADD3 R28, R74.reuse, 0xa8, RZ ;  /* 0x000000a84a1c7810 */ /* 0x040fe40007ffe0ff */
[C---:B------:R-:W-:Y:S02]  /*0d00*/  IADD3 R30, R74.reuse, 0xb0, RZ ;  /* 0x000000b04a1e7810 */ /* 0x040fe40007ffe0ff */
[C---:B------:R-:W-:Y:S02]  /*0d10*/  IADD3 R32, R74.reuse, 0xb8, RZ ;  /* 0x000000b84a207810 */ /* 0x040fe40007ffe0ff */
[----:B------:R-:W-:Y:S01]  /*0d20*/  IADD3 R70, R74, 0xc8, RZ ;  /* 0x000000c84a467810 */ /* 0x000fe20007ffe0ff */
[----:B------:R-:W1:Y:S01]  /*0d30*/  @P1 LDC.64 R112, c[0x0][0x230] ;  /* 0x00008c00ff701b82 */ /* 0x000e620000000a00 */
[----:B--2---:R-:W2:Y:S01]  /*0d40*/  MUFU.RCP R2, R2 ;  /* 0x0000000200027308 */ /* 0x004ea20000001000 */
[----:B------:R-:W-:-:S02]  /*0d50*/  MOV R71, RZ ;  /* 0x000000ff00477202 */ /* 0x000fc40000000f00 */
[----:B------:R-:W-:-:S04]  /*0d60*/  SHF.R.S32.HI R68, RZ, 0x1f, R70 ;  /* 0x0000001fff447819 */ /* 0x000fc80000011446 */
[----:B------:R-:W3:Y:S08]  /*0d70*/  @P2 LDC.64 R64, c[0x0][0x230] ;  /* 0x00008c00ff402b82 */ /* 0x000ef00000000a00 */
[----:B------:R-:W4:Y:S01]  /*0d80*/  @P4 LDC.64 R22, c[0x0][0x228] ;  /* 0x00008a00ff164b82 */ /* 0x000f220000000a00 */
[----:B--2---:R-:W-:-:S06]  /*0d90*/  IADD3 R3, R2, 0xffffffe, RZ ;  /* 0x0ffffffe02037810 */ /* 0x004fcc0007ffe0ff */
[----:B------:R-:W2:Y:S01]  /*0da0*/  F2I.FTZ.U32.TRUNC.NTZ R3, R3 ;  /* 0x0000000300037305 */ /* 0x000ea2000021f000 */
[----:B------:R-:W4:Y:S01]  /*0db0*/  LDC R35, c[0x0][0x2ac] ;  /* 0x0000ab00ff237b82 */ /* 0x000f220000000800 */
[----:B--2---:R-:W-:Y:S01]  /*0dc0*/  R2UR UR7, R3 ;  /* 0x00000000030772ca */ /* 0x004fe200000e0000 */
[----:B------:R-:W-:-:S05]  /*0dd0*/  IMAD.WIDE.U32 R2, R6, -0x77777777, RZ ;  /* 0x8888888906027825 */ /* 0x000fca00078e00ff */
[----:B------:R-:W-:-:S05]  /*0de0*/  SHF.R.U32.HI R3, RZ, 0x5, R3 ;  /* 0x00000005ff037819 */ /* 0x000fca0000011603 */
[----:B------:R-:W-:Y:S02]  /*0df0*/  IMAD R3, R3, -0x3c, R6 ;  /* 0xffffffc403037824 */ /* 0x000fe400078e0206 */
[----:B------:R-:W-:Y:S01]  /*0e00*/  UIADD3 UR5, URZ, -UR7, URZ ;  /* 0x800000073f057290 */ /* 0x000fe2000fffe03f */
[----:B------:R-:W2:Y:S02]  /*0e10*/  @P3 LDC.64 R6, c[0x0][0x288] ;  /* 0x0000a200ff063b82 */ /* 0x000ea40000000a00 */
[----:B------:R-:W-:Y:S01]  /*0e20*/  SHF.L.U32 R34, R3, 0x1, RZ ;  /* 0x0000000103227819 */ /* 0x000fe200000006ff */
[----:B------:R-:W-:-:S03]  /*0e30*/  UIMAD UR5, UR5, UR16, URZ ;  /* 0x00000010050572a4 */ /* 0x000fc6000f8e023f */
[----:B------:R-:W-:Y:S01]  /*0e40*/  SHF.R.S32.HI R2, RZ, 0x1f, R34 ;  /* 0x0000001fff027819 */ /* 0x000fe20000011422 */
[----:B------:R-:W-:-:S04]  /*0e50*/  UIMAD.WIDE.U32 UR6, UR7, UR5, UR6 ;  /* 0x00000005070672a5 */ /* 0x000fc8000f8e0006 */
[----:B------:R-:W-:-:S04]  /*0e60*/  UIMAD.WIDE.U32 UR6, UR7, UR13, URZ ;  /* 0x0000000d070672a5 */ /* 0x000fc8000f8e003f */
[----:B------:R-:W-:-:S04]  /*0e70*/  UIADD3 UR5, -UR7, URZ, URZ ;  /* 0x0000003f07057290 */ /* 0x000fc8000fffe13f */
[----:B------:R-:W-:Y:S02]  /*0e80*/  UIMAD UR5, UR16, UR5, UR13 ;  /* 0x00000005100572a4 */ /* 0x000fe4000f8e020d */
[----:B------:R-:W-:Y:S02]  /*0e90*/  ULOP3.LUT UR13, URZ, UR15, URZ, 0x33, !UPT ;  /* 0x0000000f3f0d7292 */ /* 0x000fe4000f8e333f */
[----:B------:R-:W-:-:S11]  /*0ea0*/  UISETP.GT.U32.AND UP1, UPT, UR16, UR5, UPT ;  /* 0x000000051000728c */ /* 0x000fd6000bf24070 */
[----:B------:R-:W-:Y:S02]  /*0eb0*/  @!UP1 UIADD3 UR5, UR5, -UR16, URZ ;  /* 0x8000001005059290 */ /* 0x000fe4000fffe03f */
[----:B------:R-:W-:Y:S02]  /*0ec0*/  @!UP1 UIADD3 UR7, UR7, 0x1, URZ ;  /* 0x0000000107079890 */ /* 0x000fe4000fffe03f */
[----:B------:R-:W-:Y:S02]  /*0ed0*/  UIADD3 UR6, UR5, -UR16, URZ ;  /* 0x8000001005067290 */ /* 0x000fe4000fffe03f */
[----:B------:R-:W-:-:S04]  /*0ee0*/  UISETP.GT.U32.AND UP0, UPT, UR16, UR5, UPT ;  /* 0x000000051000728c */ /* 0x000fc8000bf04070 */
[----:B------:R-:W-:Y:S02]  /*0ef0*/  USEL UR6, UR6, UR5, !UP0 ;  /* 0x0000000506067287 */ /* 0x000fe4000c000000 */
[----:B------:R-:W-:Y:S02]  /*0f00*/  UISETP.NE.AND UP0, UPT, UR15, URZ, UPT ;  /* 0x0000003f0f00728c */ /* 0x000fe4000bf05270 */
[----:B------:R-:W-:Y:S02]  /*0f10*/  @!UP2 UIADD3 UR6, -UR6, URZ, URZ ;  /* 0x0000003f0606a290 */ /* 0x000fe4000fffe13f */
[----:B------:R-:W-:Y:S02]  /*0f20*/  UISETP.GE.U32.AND UP2, UPT, UR5, UR16, UPT ;  /* 0x000000100500728c */ /* 0x000fe4000bf46070 */
[----:B------:R-:W-:Y:S02]  /*0f30*/  ULOP3.LUT UR5, UR12, UR15, URZ, 0x3c, !UPT ;  /* 0x0000000f0c057292 */ /* 0x000fe4000f8e3c3f */
[----:B------:R-:W-:-:S02]  /*0f40*/  USEL UR14, UR13, UR6, !UP0 ;  /* 0x000000060d0e7287 */ /* 0x000fc4000c000000 */
[----:B------:R-:W-:Y:S02]  /*0f50*/  UISETP.GE.AND UP1, UPT, UR5, URZ, UPT ;  /* 0x0000003f0500728c */ /* 0x000fe4000bf26270 */
[----:B------:R-:W-:Y:S01]  /*0f60*/  UIMAD UR18, UR14, 0x78, URZ ;  /* 0x000000780e1278a4 */ /* 0x000fe2000f8e023f */
[----:B------:R-:W-:Y:S02]  /*0f70*/  ULDC.64 UR16, c[0x0][0x298] ;  /* 0x0000a60000107ab9 */ /* 0x000fe40000000a00 */
[----:B------:R-:W-:-:S03]  /*0f80*/  @UP2 UIADD3 UR7, UR7, 0x1, URZ ;  /* 0x0000000107072890 */ /* 0x000fc6000fffe03f */
[----:B------:R-:W-:Y:S02]  /*0f90*/  MOV R3, UR18 ;  /* 0x0000001200037c02 */ /* 0x000fe40008000f00 */
[----:B------:R-:W-:Y:S01]  /*0fa0*/  IADD3 R44, P0, R34, UR18, RZ ;  /* 0x00000012222c7c10 */ /* 0x000fe2000ff1e0ff */
[----:B------:R-:W-:-:S03]  /*0fb0*/  @!UP1 UIADD3 UR7, -UR7, URZ, URZ ;  /* 0x0000003f07079290 */ /* 0x000fc6000fffe13f */
[----:B------:R-:W-:Y:S01]  /*0fc0*/  LEA.HI.X.SX32 R45, R3, R2, 0x1, P0 ;  /* 0x00000002032d7211 */ /* 0x000fe200000f0eff */
[----:B------:R-:W-:Y:S01]  /*0fd0*/  USEL UR7, UR13, UR7, !UP0 ;  /* 0x000000070d077287 */ /* 0x000fe2000c000000 */
[----:B------:R-:W-:Y:S01]  /*0fe0*/  MOV R3, UR16 ;  /* 0x0000001000037c02 */ /* 0x000fe20008000f00 */
[----:B--2---:R-:W-:Y:S01]  /*0ff0*/  @P3 IMAD R2, R8, R6, RZ ;  /* 0x0000000608023224 */ /* 0x004fe200078e02ff */
[C---:B------:R-:W-:Y:S01]  /*1000*/  IADD3 R8, R74.reuse, 0x8, RZ ;  /* 0x000000084a087810 */ /* 0x040fe20007ffe0ff */
[----:B------:R-:W-:Y:S02]  /*1010*/  USHF.R.S32.HI UR5, URZ, 0x1f, UR7 ;  /* 0x0000001f3f057899 */ /* 0x000fe40008011407 */
[----:B------:R-:W-:Y:S02]  /*1020*/  IMAD.WIDE.U32 R44, R3, UR7, R44 ;  /* 0x00000007032c7c25 */ /* 0x000fe4000f8e002c */
[----:B------:R-:W-:Y:S02]  /*1030*/  UIMAD UR5, UR5, UR16, URZ ;  /* 0x00000010050572a4 */ /* 0x000fe4000f8e023f */
[----:B------:R-:W-:Y:S01]  /*1040*/  @P3 IMAD R7, R74, R7, R2 ;  /* 0x000000074a073224 */ /* 0x000fe200078e0202 */
[----:B------:R-:W-:Y:S01]  /*1050*/  @P3 MOV R42, R44 ;  /* 0x0000002c002a3202 */ /* 0x000fe20000000f00 */
[----:B------:R-:W-:-:S03]  /*1060*/  UIMAD UR5, UR7, UR17, UR5 ;  /* 0x00000011070572a4 */ /* 0x000fc6000f8e0205 */
[----:B------:R-:W-:-:S03]  /*1070*/  ULDC.64 UR6, c[0x0][0x290] ;  /* 0x0000a40000067ab9 */ /* 0x000fc60000000a00 */
[----:B------:R-:W-:-:S03]  /*1080*/  IADD3 R43, R45, UR5, RZ ;  /* 0x000000052d2b7c10 */ /* 0x000fc6000fffe0ff */
[----:B------:R-:W-:-:S05]  /*1090*/  @P3 IMAD.WIDE.U32 R2, R74, R6, R42 ;  /* 0x000000064a023225 */ /* 0x000fca00078e002a */
[----:B------:R-:W-:Y:S02]  /*10a0*/  @P3 IADD3 R3, R3, R7, RZ ;  /* 0x0000000703033210 */ /* 0x000fe40007ffe0ff */
[----:B------:R-:W2:Y:S01]  /*10b0*/  @P3 LDC.64 R6, c[0x0][0x228] ;  /* 0x00008a00ff063b82 */ /* 0x000ea20000000a00 */
[C---:B------:R-:W-:Y:S02]  /*10c0*/  @P3 SHF.L.U32 R115, R2.reuse, 0x1, RZ ;  /* 0x0000000102733819 */ /* 0x040fe400000006ff */
[----:B------:R-:W-:Y:S02]  /*10d0*/  @P3 SHF.L.U64.HI R2, R2, 0x1, R3 ;  /* 0x0000000102023819 */ /* 0x000fe40000010203 */
[----:B0-----:R-:W-:Y:S02]  /*10e0*/  @P3 IADD3 R66, P0, R115, R66, RZ ;  /* 0x0000004273423210 */ /* 0x001fe40007f1e0ff */
[----:B------:R-:W-:Y:S02]  /*10f0*/  @P1 MOV R3, R43 ;  /* 0x0000002b00031202 */ /* 0x000fe40000000f00 */
[----:B------:R-:W-:-:S02]  /*1100*/  @P3 IADD3.X R67, R2, R67, RZ, P0, !PT ;  /* 0x0000004302433210 */ /* 0x000fc400007fe4ff */
[----:B--2---:R-:W-:-:S04]  /*1110*/  @P3 IADD3 R114, P0, R115, R6, RZ ;  /* 0x0000000673723210 */ /* 0x004fc80007f1e0ff */
[----:B------:R-:W-:Y:S02]  /*1120*/  @P3 IADD3.X R115, R2, R7, RZ, P0, !PT ;  /* 0x0000000702733210 */ /* 0x000fe400007fe4ff */
[----:B------:R-:W0:Y:S01]  /*1130*/  @P1 LDC.64 R6, c[0x0][0x288] ;  /* 0x0000a200ff061b82 */ /* 0x000e220000000a00 */
[----:B------:R-:W-:-:S13]  /*1140*/  LOP3.LUT P3, RZ, R73, 0x8, RZ, 0xc0, !PT ;  /* 0x0000000849ff7812 */ /* 0x000fda000786c0ff */
[----:B------:R-:W2:Y:S01]  /*1150*/  @P3 LDC.64 R94, c[0x0][0x230] ;  /* 0x00008c00ff5e3b82 */ /* 0x000ea20000000a00 */
[----:B0-----:R-:W-:Y:S01]  /*1160*/  @P1 IMAD R2, R9, R6, RZ ;  /* 0x0000000609021224 */ /* 0x001fe200078e02ff */
[----:B------:R-:W-:-:S03]  /*1170*/  IADD3 R9, R74, 0x10, RZ ;  /* 0x000000104a097810 */ /* 0x000fc60007ffe0ff */
[----:B------:R-:W-:Y:S01]  /*1180*/  @P1 IMAD R7, R8, R7, R2 ;  /* 0x0000000708071224 */ /* 0x000fe200078e0202 */
[----:B------:R-:W-:Y:S02]  /*1190*/  @P1 MOV R2, R44 ;  /* 0x0000002c00021202 */ /* 0x000fe40000000f00 */
[----:B------:R-:W-:-:S03]  /*11a0*/  SHF.R.S32.HI R9, RZ, 0x1f, R9 ;  /* 0x0000001fff097819 */ /* 0x000fc60000011409 */
[----:B------:R-:W-:Y:S01]  /*11b0*/  @P1 IMAD.WIDE.U32 R2, R8, R6, R2 ;  /* 0x0000000608021225 */ /* 0x000fe200078e0002 */
[----:B------:R-:W-:-:S04]  /*11c0*/  IADD3 R8, R74, 0x10, RZ ;  /* 0x000000104a087810 */ /* 0x000fc80007ffe0ff */
[----:B------:R-:W-:Y:S02]  /*11d0*/  @P1 IADD3 R3, R3, R7, RZ ;  /* 0x0000000703031210 */ /* 0x000fe40007ffe0ff */
[----:B------:R-:W0:Y:S01]  /*11e0*/  @P1 LDC.64 R6, c[0x0][0x228] ;  /* 0x00008a00ff061b82 */ /* 0x000e220000000a00 */
[C---:B------:R-:W-:Y:S02]  /*11f0*/  @P1 SHF.L.U32 R111, R2.reuse, 0x1, RZ ;  /* 0x00000001026f1819 */ /* 0x040fe400000006ff */
[----:B------:R-:W-:Y:S02]  /*1200*/  @P1 SHF.L.U64.HI R2, R2, 0x1, R3 ;  /* 0x0000000102021819 */ /* 0x000fe40000010203 */
[----:B-1----:R-:W-:Y:S02]  /*1210*/  @P1 IADD3 R112, P0, R111, R112, RZ ;  /* 0x000000706f701210 */ /* 0x002fe40007f1e0ff */
[----:B------:R-:W-:Y:S02]  /*1220*/  @P2 MOV R3, R43 ;  /* 0x0000002b00032202 */ /* 0x000fe40000000f00 */
[----:B------:R-:W-:-:S02]  /*1230*/  @P1 IADD3.X R113, R2, R113, RZ, P0, !PT ;  /* 0x0000007102711210 */ /* 0x000fc400007fe4ff */
[----:B0-----:R-:W-:-:S04]  /*1240*/  @P1 IADD3 R110, P0, R111, R6, RZ ;  /* 0x000000066f6e1210 */ /* 0x001fc80007f1e0ff */
[----:B------:R-:W-:Y:S02]  /*1250*/  @P1 IADD3.X R111, R2, R7, RZ, P0, !PT ;  /* 0x00000007026f1210 */ /* 0x000fe400007fe4ff */
[----:B------:R-:W0:Y:S01]  /*1260*/  @P2 LDC.64 R6, c[0x0][0x288] ;  /* 0x0000a200ff062b82 */ /* 0x000e220000000a00 */
[----:B------:R-:W-:-:S13]  /*1270*/  LOP3.LUT P1, RZ, R73, 0x100, RZ, 0xc0, !PT ;  /* 0x0000010049ff7812 */ /* 0x000fda000782c0ff */
[----:B------:R-:W1:Y:S01]  /*1280*/  @P1 LDC.64 R106, c[0x0][0x230] ;  /* 0x00008c00ff6a1b82 */ /* 0x000e620000000a00 */
        /* <DEDUP_REMOVED lines=11> */
[----:B---3--:R-:W-:Y:S02]  /*1340*/  @P2 IADD3 R64, P0, R109, R64, RZ ;  /* 0x000000406d402210 */ /* 0x008fe40007f1e0ff */
[----:B------:R-:W-:Y:S02]  /*1350*/  @P1 MOV R3, R43 ;  /* 0x0000002b00031202 */ /* 0x000fe40000000f00 */
[----:B------:R-:W-:-:S02]  /*1360*/  @P2 IADD3.X R65, R2, R65, RZ, P0, !PT ;  /* 0x0000004102412210 */ /* 0x000fc400007fe4ff */
[----:B0-----:R-:W-:-:S04]  /*1370*/  @P2 IADD3 R108, P0, R109, R6, RZ ;  /* 0x000000066d6c2210 */ /* 0x001fc80007f1e0ff */
[----:B------:R-:W-:Y:S02]  /*1380*/  @P2 IADD3.X R109, R2, R7, RZ, P0, !PT ;  /* 0x00000007026d2210 */ /* 0x000fe400007fe4ff */
[----:B------:R-:W0:Y:S01]  /*1390*/  @P1 LDC.64 R6, c[0x0][0x288] ;  /* 0x0000a200ff061b82 */ /* 0x000e220000000a00 */
[----:B------:R-:W-:-:S13]  /*13a0*/  LOP3.LUT P2, RZ, R73, 0x80, RZ, 0xc0, !PT ;  /* 0x0000008049ff7812 */ /* 0x000fda000784c0ff */
[----:B------:R-:W3:Y:S01]  /*13b0*/  @P2 LDC.64 R60, c[0x0][0x230] ;  /* 0x00008c00ff3c2b82 */ /* 0x000ee20000000a00 */
        /* <DEDUP_REMOVED lines=94> */
[----:B------:R-:W1:Y:S08]  /*19a0*/  @P1 LDC.64 R90, c[0x0][0x230] ;  /* 0x00008c00ff5a1b82 */ /* 0x000e700000000a00 */
[----:B------:R-:W4:Y:S01]  /*19b0*/  @P1 LDC.64 R26, c[0x0][0x228] ;  /* 0x00008a00ff1a1b82 */ /* 0x000f220000000a00 */
        /* <DEDUP_REMOVED lines=11> */
[----:B--2---:R-:W-:Y:S02]  /*1a70*/  @P3 IADD3 R94, P0, R53, R94, RZ ;  /* 0x0000005e355e3210 */ /* 0x004fe40007f1e0ff */
[----:B------:R-:W-:Y:S02]  /*1a80*/  @P2 MOV R3, R43 ;  /* 0x0000002b00032202 */ /* 0x000fe40000000f00 */
[----:B------:R-:W-:-:S02]  /*1a90*/  @P3 IADD3.X R95, R2, R95, RZ, P0, !PT ;  /* 0x0000005f025f3210 */ /* 0x000fc400007fe4ff */
[----:B0-----:R-:W-:-:S04]  /*1aa0*/  @P3 IADD3 R52, P0, R53, R6, RZ ;  /* 0x0000000635343210 */ /* 0x001fc80007f1e0ff */
[----:B------:R-:W-:Y:S02]  /*1ab0*/  @P3 IADD3.X R53, R2, R7, RZ, P0, !PT ;  /* 0x0000000702353210 */ /* 0x000fe400007fe4ff */
[----:B------:R-:W0:Y:S01]  /*1ac0*/  @P2 LDC.64 R6, c[0x0][0x288] ;  /* 0x0000a200ff062b82 */ /* 0x000e220000000a00 */
[----:B------:R-:W-:-:S13]  /*1ad0*/  ISETP.NE.AND P3, PT, R5, RZ, PT ;  /* 0x000000ff0500720c */ /* 0x000fda0003f65270 */
[----:B------:R-:W2:Y:S08]  /*1ae0*/  @P3 LDC.64 R84, c[0x0][0x230] ;  /* 0x00008c00ff543b82 */ /* 0x000eb00000000a00 */
[----:B------:R-:W2:Y:S01]  /*1af0*/  @P3 LDC.64 R20, c[0x0][0x228] ;  /* 0x00008a00ff143b82 */ /* 0x000ea20000000a00 */
[----:B0-----:R-:W-:Y:S01]  /*1b00*/  @P2 IMAD R2, R9, R6, RZ ;  /* 0x0000000609022224 */ /* 0x001fe200078e02ff */
[----:B------:R-:W-:-:S03]  /*1b10*/  IADD3 R9, R74, 0x50, RZ ;  /* 0x000000504a097810 */ /* 0x000fc60007ffe0ff */
[----:B------:R-:W-:Y:S01]  /*1b20*/  @P2 IMAD R5, R8, R7, R2 ;  /* 0x0000000708052224 */ /* 0x000fe200078e0202 */
[----:B------:R-:W-:Y:S02]  /*1b30*/  @P2 MOV R2, R44 ;  /* 0x0000002c00022202 */ /* 0x000fe40000000f00 */
[----:B------:R-:W-:-:S03]  /*1b40*/  SHF.R.S32.HI R9, RZ, 0x1f, R9 ;  /* 0x0000001fff097819 */ /* 0x000fc60000011409 */
[----:B------:R-:W-:Y:S01]  /*1b50*/  @P2 IMAD.WIDE.U32 R2, R8, R6, R2 ;  /* 0x0000000608022225 */ /* 0x000fe200078e0002 */
[----:B------:R-:W-:Y:S01]  /*1b60*/  IADD3 R8, R74, 0x50, RZ ;  /* 0x000000504a087810 */ /* 0x000fe20007ffe0ff */
[----:B------:R-:W0:Y:S03]  /*1b70*/  @P2 LDC.64 R6, c[0x0][0x228] ;  /* 0x00008a00ff062b82 */ /* 0x000e260000000a00 */
[----:B------:R-:W-:Y:S02]  /*1b80*/  @P2 IADD3 R3, R3, R5, RZ ;  /* 0x0000000503032210 */ /* 0x000fe40007ffe0ff */
[C---:B------:R-:W-:Y:S02]  /*1b90*/  @P2 SHF.L.U32 R41, R2.reuse, 0x1, RZ ;  /* 0x0000000102292819 */ /* 0x040fe400000006ff */
[----:B------:R-:W-:Y:S02]  /*1ba0*/  @P2 SHF.L.U64.HI R2, R2, 0x1, R3 ;  /* 0x0000000102022819 */ /* 0x000fe40000010203 */
[----:B---3--:R-:W-:-:S02]  /*1bb0*/  @P2 IADD3 R92, P0, R41, R92, RZ ;  /* 0x0000005c295c2210 */ /* 0x008fc40007f1e0ff */
[----:B------:R-:W-:Y:S02]  /*1bc0*/  @P1 MOV R5, R43 ;  /* 0x0000002b00051202 */ /* 0x000fe40000000f00 */
[----:B------:R-:W-:Y:S02]  /*1bd0*/  @P2 IADD3.X R93, R2, R93, RZ, P0, !PT ;  /* 0x0000005d025d2210 */ /* 0x000fe400007fe4ff */
[----:B0-----:R-:W-:Y:S02]  /*1be0*/  @P2 IADD3 R40, P0, R41, R6, RZ ;  /* 0x0000000629282210 */ /* 0x001fe40007f1e0ff */
[----:B------:R-:W-:Y:S02]  /*1bf0*/  IADD3 R6, R74, 0x60, RZ ;  /* 0x000000604a067810 */ /* 0x000fe40007ffe0ff */
[----:B------:R-:W-:Y:S02]  /*1c00*/  @P2 IADD3.X R41, R2, R7, RZ, P0, !PT ;  /* 0x0000000702292210 */ /* 0x000fe400007fe4ff */
[----:B------:R-:W0:Y:S01]  /*1c10*/  @P1 LDC.64 R2, c[0x0][0x288] ;  /* 0x0000a200ff021b82 */ /* 0x000e220000000a00 */
[----:B------:R-:W-:-:S13]  /*1c20*/  ISETP.NE.AND P2, PT, R4, RZ, PT ;  /* 0x000000ff0400720c */ /* 0x000fda0003f45270 */
[----:B------:R-:W3:Y:S01]  /*1c30*/  @P2 LDC.64 R82, c[0x0][0x230] ;  /* 0x00008c00ff522b82 */ /* 0x000ee20000000a00 */
[----:B------:R-:W-:Y:S02]  /*1c40*/  @P2 LOP3.LUT R0, R0, 0x1, RZ, 0xfc, !PT ;  /* 0x0000000100002812 */ /* 0x000fe400078efcff */
[----:B------:R-:W-:Y:S02]  /*1c50*/  CS2R R124, SRZ ;  /* 0x00000000007c7805 */ /* 0x000fe4000001ff00 */
[----:B------:R-:W-:Y:S02]  /*1c60*/  CS2R R122, SRZ ;  /* 0x00000000007a7805 */ /* 0x000fe4000001ff00 */
[----:B------:R-:W-:Y:S02]  /*1c70*/  CS2R R118, SRZ ;  /* 0x0000000000767805 */ /* 0x000fe4000001ff00 */
[----:B------:R-:W-:Y:S02]  /*1c80*/  CS2R R120, SRZ ;  /* 0x0000000000787805 */ /* 0x000fe4000001ff00 */
[----:B------:R-:W-:Y:S01]  /*1c90*/  MOV R116, RZ ;  /* 0x000000ff00747202 */ /* 0x000fe20000000f00 */
[----:B------:R-:W3:Y:S01]  /*1ca0*/  @P2 LDC.64 R18, c[0x0][0x228] ;  /* 0x00008a00ff122b82 */ /* 0x000ee20000000a00 */
[----:B------:R-:W-:Y:S01]  /*1cb0*/  @P6 MOV R117, R43 ;  /* 0x0000002b00756202 */ /* 0x000fe20000000f00 */
[----:B0-----:R-:W-:Y:S01]  /*1cc0*/  @P1 IMAD R4, R9, R2, RZ ;  /* 0x0000000209041224 */ /* 0x001fe200078e02ff */
[----:B------:R-:W-:-:S02]  /*1cd0*/  IADD3 R9, R74, 0x58, RZ ;  /* 0x000000584a097810 */ /* 0x000fc40007ffe0ff */
[----:B------:R-:W-:Y:S01]  /*1ce0*/  LOP3.LUT R0, R0, 0xfffffffd, RZ, 0xc0, !PT ;  /* 0xfffffffd00007812 */ /* 0x000fe200078ec0ff */
[----:B------:R-:W-:Y:S01]  /*1cf0*/  @P1 IMAD R7, R8, R3, R4 ;  /* 0x0000000308071224 */ /* 0x000fe200078e0204 */
[----:B------:R-:W-:Y:S02]  /*1d00*/  @P1 MOV R4, R44 ;  /* 0x0000002c00041202 */ /* 0x000fe40000000f00 */
[----:B------:R-:W-:-:S03]  /*1d10*/  SHF.R.S32.HI R9, RZ, 0x1f, R9 ;  /* 0x0000001fff097819 */ /* 0x000fc60000011409 */
[----:B------:R-:W-:Y:S01]  /*1d20*/  @P1 IMAD.WIDE.U32 R2, R8, R2, R4 ;  /* 0x0000000208021225 */ /* 0x000fe200078e0004 */
[----:B------:R-:W-:-:S04]  /*1d30*/  IADD3 R8, R74, 0x58, RZ ;  /* 0x000000584a087810 */ /* 0x000fc80007ffe0ff */
[----:B------:R-:W-:Y:S02]  /*1d40*/  @P1 IADD3 R5, R3, R7, RZ ;  /* 0x0000000703051210 */ /* 0x000fe40007ffe0ff */
[C---:B------:R-:W-:Y:S02]  /*1d50*/  @P1 SHF.L.U32 R3, R2.reuse, 0x1, RZ ;  /* 0x0000000102031819 */ /* 0x040fe400000006ff */
[----:B------:R-:W-:Y:S02]  /*1d60*/  @P1 SHF.L.U64.HI R2, R2, 0x1, R5 ;  /* 0x0000000102021819 */ /* 0x000fe40000010205 */
[----:B-1----:R-:W-:Y:S02]  /*1d70*/  @P1 IADD3 R90, P0, R3, R90, RZ ;  /* 0x0000005a035a1210 */ /* 0x002fe40007f1e0ff */
[----:B------:R-:W-:Y:S02]  /*1d80*/  @P5 MOV R5, R43 ;  /* 0x0000002b00055202 */ /* 0x000fe40000000f00 */
[----:B------:R-:W-:-:S02]  /*1d90*/  @P1 IADD3.X R91, R2, R91, RZ, P0, !PT ;  /* 0x0000005b025b1210 */ /* 0x000fc400007fe4ff */
[----:B----4-:R-:W-:Y:S02]  /*1da0*/  @P1 IADD3 R26, P0, R3, R26, RZ ;  /* 0x0000001a031a1210 */ /* 0x010fe40007f1e0ff */
[----:B------:R-:W-:Y:S02]  /*1db0*/  IADD3 R7, R74, 0x68, RZ ;  /* 0x000000684a077810 */ /* 0x000fe40007ffe0ff */
[----:B------:R-:W-:Y:S02]  /*1dc0*/  @P1 IADD3.X R27, R2, R27, RZ, P0, !PT ;  /* 0x0000001b021b1210 */ /* 0x000fe400007fe4ff */
[----:B------:R-:W0:Y:S01]  /*1dd0*/  @P5 LDC.64 R2, c[0x0][0x288] ;  /* 0x0000a200ff025b82 */ /* 0x000e220000000a00 */
[----:B------:R-:W-:Y:S02]  /*1de0*/  SHF.R.S32.HI R7, RZ, 0x1f, R7 ;  /* 0x0000001fff077819 */ /* 0x000fe40000011407 */
[C---:B------:R-:W-:Y:S02]  /*1df0*/  LOP3.LUT P1, RZ, R73.reuse, 0x40000, RZ, 0xc0, !PT ;  /* 0x0004000049ff7812 */ /* 0x040fe4000782c0ff */
[----:B------:R-:W-:-:S04]  /*1e00*/  LOP3.LUT R73, R73, 0xdfffffff, RZ, 0xc0, !PT ;  /* 0xdfffffff49497812 */ /* 0x000fc800078ec0ff */
[----:B------:R-:W-:-:S07]  /*1e10*/  @P5 LOP3.LUT R73, R73, 0x20000000, RZ, 0xfc, !PT ;  /* 0x2000000049495812 */ /* 0x000fce00078efcff */
[----:B------:R-:W1:Y:S01]  /*1e20*/  @P1 LDC.64 R76, c[0x0][0x230] ;  /* 0x00008c00ff4c1b82 */ /* 0x000e620000000a00 */
[----:B0-----:R-:W-:-:S07]  /*1e30*/  @P5 IMAD R4, R9, R2, RZ ;  /* 0x0000000209045224 */ /* 0x001fce00078e02ff */
[----:B------:R-:W0:Y:S01]  /*1e40*/  @P1 LDC.64 R12, c[0x0][0x228] ;  /* 0x00008a00ff0c1b82 */ /* 0x000e220000000a00 */
[----:B------:R-:W-:Y:S01]  /*1e50*/  @P5 IMAD R3, R8, R3, R4 ;  /* 0x0000000308035224 */ /* 0x000fe200078e0204 */
[----:B------:R-:W-:-:S05]  /*1e60*/  @P5 MOV R4, R44 ;  /* 0x0000002c00045202 */ /* 0x000fca0000000f00 */
[----:B------:R-:W-:Y:S01]  /*1e70*/  @P5 IMAD.WIDE.U32 R4, R8, R2, R4 ;  /* 0x0000000208045225 */ /* 0x000fe200078e0004 */
[----:B------:R-:W-:-:S04]  /*1e80*/  IADD3 R8, R74, 0x60, RZ ;  /* 0x000000604a087810 */ /* 0x000fc80007ffe0ff */
[----:B------:R-:W-:Y:S02]  /*1e90*/  @P5 IADD3 R5, R5, R3, RZ ;  /* 0x0000000305055210 */ /* 0x000fe40007ffe0ff */
[C---:B------:R-:W-:Y:S02]  /*1ea0*/  @P5 SHF.L.U32 R3, R4.reuse, 0x1, RZ ;  /* 0x0000000104035819 */ /* 0x040fe400000006ff */
[----:B------:R-:W-:Y:S02]  /*1eb0*/  @P5 SHF.L.U64.HI R4, R4, 0x1, R5 ;  /* 0x0000000104045819 */ /* 0x000fe40000010205 */
[----:B------:R-:W-:Y:S02]  /*1ec0*/  @P5 IADD3 R88, P0, R3, R88, RZ ;  /* 0x0000005803585210 */ /* 0x000fe40007f1e0ff */
[----:B------:R-:W-:Y:S02]  /*1ed0*/  SHF.R.S32.HI R8, RZ, 0x1f, R8 ;  /* 0x0000001fff087819 */ /* 0x000fe40000011408 */
[----:B------:R-:W-:-:S02]  /*1ee0*/  @P5 IADD3.X R89, R4, R89, RZ, P0, !PT ;  /* 0x0000005904595210 */ /* 0x000fc400007fe4ff */
[----:B------:R-:W-:Y:S02]  /*1ef0*/  @P5 IADD3 R24, P0, R3, R24, RZ ;  /* 0x0000001803185210 */ /* 0x000fe40007f1e0ff */
[----:B------:R-:W4:Y:S01]  /*1f00*/  @P4 LDC.64 R2, c[0x0][0x288] ;  /* 0x0000a200ff024b82 */ /* 0x000f220000000a00 */
[----:B------:R-:W-:Y:S02]  /*1f10*/  @P4 MOV R5, R43 ;  /* 0x0000002b00054202 */ /* 0x000fe40000000f00 */
[----:B------:R-:W-:Y:S02]  /*1f20*/  @P5 IADD3.X R25, R4, R25, RZ, P0, !PT ;  /* 0x0000001904195210 */ /* 0x000fe400007fe4ff */
[C---:B------:R-:W-:Y:S02]  /*1f30*/  LOP3.LUT P5, RZ, R73.reuse, 0x80000, RZ, 0xc0, !PT ;  /* 0x0008000049ff7812 */ /* 0x040fe400078ac0ff */
[----:B------:R-:W-:-:S04]  /*1f40*/  LOP3.LUT R73, R73, 0xbfffffff, RZ, 0xc0, !PT ;  /* 0xbfffffff49497812 */ /* 0x000fc800078ec0ff */
[----:B------:R-:W-:-:S07]  /*1f50*/  @P4 LOP3.LUT R73, R73, 0x40000000, RZ, 0xfc, !PT ;  /* 0x4000000049494812 */ /* 0x000fce00078efcff */
[----:B------:R-:W1:Y:S01]  /*1f60*/  @P5 LDC.64 R78, c[0x0][0x230] ;  /* 0x00008c00ff4e5b82 */ /* 0x000e620000000a00 */
[----:B----4-:R-:W-:-:S07]  /*1f70*/  @P4 IMAD R4, R8, R2, RZ ;  /* 0x0000000208044224 */ /* 0x010fce00078e02ff */
[----:B------:R-:W4:Y:S01]  /*1f80*/  @P5 LDC.64 R14, c[0x0][0x228] ;  /* 0x00008a00ff0e5b82 */ /* 0x000f220000000a00 */
        /* <DEDUP_REMOVED lines=8> */
[----:B------:R-:W-:Y:S02]  /*2010*/  @P3 MOV R5, R43 ;  /* 0x0000002b00053202 */ /* 0x000fe40000000f00 */
[----:B------:R-:W-:-:S02]  /*2020*/  @P4 IADD3.X R87, R4, R87, RZ, P0, !PT ;  /* 0x0000005704574210 */ /* 0x000fc400007fe4ff */
[----:B------:R-:W-:Y:S02]  /*2030*/  @P4 IADD3 R22, P0, R3, R22, RZ ;  /* 0x0000001603164210 */ /* 0x000fe40007f1e0ff */
[----:B------:R-:W2:Y:S02]  /*2040*/  @P3 LDC.64 R2, c[0x0][0x288] ;  /* 0x0000a200ff023b82 */ /* 0x000ea40000000a00 */
[----:B------:R-:W-:Y:S02]  /*2050*/  @P4 IADD3.X R23, R4, R23, RZ, P0, !PT ;  /* 0x0000001704174210 */ /* 0x000fe400007fe4ff */
[C---:B------:R-:W-:Y:S02]  /*2060*/  LOP3.LUT P4, RZ, R73.reuse, 0x100000, RZ, 0xc0, !PT ;  /* 0x0010000049ff7812 */ /* 0x040fe4000788c0ff */
[----:B------:R-:W-:-:S04]  /*2070*/  LOP3.LUT R73, R73, 0x7fffffff, RZ, 0xc0, !PT ;  /* 0x7fffffff49497812 */ /* 0x000fc800078ec0ff */
[----:B------:R-:W-:-:S07]  /*2080*/  @P3 LOP3.LUT R73, R73, 0x80000000, RZ, 0xfc, !PT ;  /* 0x8000000049493812 */ /* 0x000fce00078efcff */
[----:B------:R-:W0:Y:S01]  /*2090*/  @P4 LDC.64 R80, c[0x0][0x230] ;  /* 0x00008c00ff504b82 */ /* 0x000e220000000a00 */
[----:B--2---:R-:W-:Y:S01]  /*20a0*/  @P3 IMAD R4, R7, R2, RZ ;  /* 0x0000000207043224 */ /* 0x004fe200078e02ff */
[----:B------:R-:W-:-:S06]  /*20b0*/  IADD3 R7, R74, 0x70, RZ ;  /* 0x000000704a077810 */ /* 0x000fcc0007ffe0ff */
[----:B------:R-:W2:Y:S01]  /*20c0*/  @P4 LDC.64 R16, c[0x0][0x228] ;  /* 0x00008a00ff104b82 */ /* 0x000ea20000000a00 */
        /* <DEDUP_REMOVED lines=12> */
[----:B------:R-:W3:Y:S02]  /*2190*/  @P2 LDC.64 R2, c[0x0][0x288] ;  /* 0x0000a200ff022b82 */ /* 0x000ee40000000a00 */
[----:B------:R-:W-:Y:S02]  /*21a0*/  @P3 IADD3.X R21, R4, R21, RZ, P0, !PT ;  /* 0x0000001504153210 */ /* 0x000fe400007fe4ff */
[----:B------:R-:W-:-:S13]  /*21b0*/  LOP3.LUT P3, RZ, R73, 0x20000, RZ, 0xc0, !PT ;  /* 0x0002000049ff7812 */ /* 0x000fda000786c0ff */
[----:B------:R-:W4:Y:S01]  /*21c0*/  @P3 LDC.64 R62, c[0x0][0x230] ;  /* 0x00008c00ff3e3b82 */ /* 0x000f220000000a00 */
[----:B---3--:R-:W-:Y:S01]  /*21d0*/  @P2 IMAD R4, R7, R2, RZ ;  /* 0x0000000207042224 */ /* 0x008fe200078e02ff */
[----:B------:R-:W-:-:S06]  /*21e0*/  IADD3 R7, R74, 0x78, RZ ;  /* 0x000000784a077810 */ /* 0x000fcc0007ffe0ff */
[----:B------:R-:W3:Y:S01]  /*21f0*/  @P3 LDC.64 R10, c[0x0][0x228] ;  /* 0x00008a00ff0a3b82 */ /* 0x000ee20000000a00 */
        /* <DEDUP_REMOVED lines=11> */
[----:B------:R-:W1:Y:S02]  /*22b0*/  @P4 LDC.64 R2, c[0x0][0x288] ;  /* 0x0000a200ff024b82 */ /* 0x000e640000000a00 */
[----:B------:R-:W-:Y:S02]  /*22c0*/  @P2 IADD3.X R19, R4, R19, RZ, P0, !PT ;  /* 0x0000001304132210 */ /* 0x000fe400007fe4ff */
[----:B------:R-:W-:-:S13]  /*22d0*/  LOP3.LUT P2, RZ, R73, 0x10000, RZ, 0xc0, !PT ;  /* 0x0001000049ff7812 */ /* 0x000fda000784c0ff */
[----:B------:R-:W3:Y:S01]  /*22e0*/  @P2 LDC.64 R50, c[0x0][0x230] ;  /* 0x00008c00ff322b82 */ /* 0x000ee20000000a00 */
[----:B-1----:R-:W-:Y:S01]  /*22f0*/  @P4 IMAD R4, R5, R2, RZ ;  /* 0x0000000205044224 */ /* 0x002fe200078e02ff */
[----:B------:R-:W-:-:S06]  /*2300*/  @P4 MOV R5, R43 ;  /* 0x0000002b00054202 */ /* 0x000fcc0000000f00 */
[----:B------:R-:W1:Y:S01]  /*2310*/  @P2 LDC.64 R8, c[0x0][0x228] ;  /* 0x00008a00ff082b82 */ /* 0x000e620000000a00 */
[----:B------:R-:W-:Y:S01]  /*2320*/  @P4 IMAD R3, R7, R3, R4 ;  /* 0x0000000307034224 */ /* 0x000fe200078e0204 */
[----:B------:R-:W-:-:S05]  /*2330*/  @P4 MOV R4, R44 ;  /* 0x0000002c00044202 */ /* 0x000fca0000000f00 */
[----:B------:R-:W-:Y:S01]  /*2340*/  @P4 IMAD.WIDE.U32 R4, R7, R2, R4 ;  /* 0x0000000207044225 */ /* 0x000fe200078e0004 */
[----:B------:R-:W-:-:S04]  /*2350*/  IADD3 R7, R74, 0x80, RZ ;  /* 0x000000804a077810 */ /* 0x000fc80007ffe0ff */
[----:B------:R-:W-:Y:S02]  /*2360*/  @P4 IADD3 R5, R5, R3, RZ ;  /* 0x0000000305054210 */ /* 0x000fe40007ffe0ff */
[C---:B------:R-:W-:Y:S02]  /*2370*/  @P4 SHF.L.U32 R3, R4.reuse, 0x1, RZ ;  /* 0x0000000104034819 */ /* 0x040fe400000006ff */
[----:B------:R-:W-:Y:S02]  /*2380*/  @P4 SHF.L.U64.HI R4, R4, 0x1, R5 ;  /* 0x0000000104044819 */ /* 0x000fe40000010205 */
[----:B0-----:R-:W-:Y:S02]  /*2390*/  @P4 IADD3 R80, P0, R3, R80, RZ ;  /* 0x0000005003504210 */ /* 0x001fe40007f1e0ff */
[----:B------:R-:W-:Y:S02]  /*23a0*/  SHF.R.S32.HI R5, RZ, 0x1f, R7 ;  /* 0x0000001fff057819 */ /* 0x000fe40000011407 */
[----:B------:R-:W-:-:S02]  /*23b0*/  @P4 IADD3.X R81, R4, R81, RZ, P0, !PT ;  /* 0x0000005104514210 */ /* 0x000fc400007fe4ff */
[----:B--2---:R-:W-:Y:S02]  /*23c0*/  @P4 IADD3 R16, P0, R3, R16, RZ ;  /* 0x0000001003104210 */ /* 0x004fe40007f1e0ff */
[----:B------:R-:W0:Y:S02]  /*23d0*/  @P5 LDC.64 R2, c[0x0][0x288] ;  /* 0x0000a200ff025b82 */ /* 0x000e240000000a00 */
[----:B------:R-:W-:Y:S02]  /*23e0*/  @P4 IADD3.X R17, R4, R17, RZ, P0, !PT ;  /* 0x0000001104114210 */ /* 0x000fe400007fe4ff */
[----:B------:R-:W-:Y:S01]  /*23f0*/  LOP3.LUT P4, RZ, R73, 0x20, RZ, 0xc0, !PT ;  /* 0x0000002049ff7812 */ /* 0x000fe2000788c0ff */
[----:B0-----:R-:W-:Y:S01]  /*2400*/  @P5 IMAD R4, R5, R2, RZ ;  /* 0x0000000205045224 */ /* 0x001fe200078e02ff */
[----:B------:R-:W-:-:S03]  /*2410*/  @P5 MOV R5, R43 ;  /* 0x0000002b00055202 */ /* 0x000fc60000000f00 */
        /* <DEDUP_REMOVED lines=10> */
[----:B----4-:R-:W-:Y:S02]  /*24c0*/  @P5 IADD3 R14, P0, R3, R14, RZ ;  /* 0x0000000e030e5210 */ /* 0x010fe40007f1e0ff */
        /* <DEDUP_REMOVED lines=16> */
[----:B------:R-:W0:Y:S02]  /*25d0*/  @P3 LDC.64 R2, c[0x0][0x288] ;  /* 0x0000a200ff023b82 */ /* 0x000e240000000a00 */
[----:B------:R-:W-:Y:S02]  /*25e0*/  @P1 IADD3.X R13, R4, R13, RZ, P0, !PT ;  /* 0x0000000d040d1210 */ /* 0x000fe400007fe4ff */
[----:B------:R-:W-:-:S13]  /*25f0*/  LOP3.LUT P1, RZ, R73, 0x8000, RZ, 0xc0, !PT ;  /* 0x0000800049ff7812 */ /* 0x000fda000782c0ff */
[----:B------:R-:W2:Y:S01]  /*2600*/  @P1 LDC.64 R48, c[0x0][0x230] ;  /* 0x00008c00ff301b82 */ /* 0x000ea20000000a00 */
        /* <DEDUP_REMOVED lines=12> */
[----:B---3--:R-:W-:Y:S02]  /*26d0*/  @P3 IADD3 R10, P0, R3, R10, RZ ;  /* 0x0000000a030a3210 */ /* 0x008fe40007f1e0ff */
[----:B------:R-:W0:Y:S02]  /*26e0*/  @P2 LDC.64 R2, c[0x0][0x288] ;  /* 0x0000a200ff022b82 */ /* 0x000e240000000a00 */
[----:B------:R-:W-:Y:S02]  /*26f0*/  @P3 IADD3.X R11, R4, R11, RZ, P0, !PT ;  /* 0x0000000b040b3210 */ /* 0x000fe400007fe4ff */
[----:B------:R-:W-:-:S13]  /*2700*/  LOP3.LUT P3, RZ, R73, 0x4000, RZ, 0xc0, !PT ;  /* 0x0000400049ff7812 */ /* 0x000fda000786c0ff */
[----:B------:R-:W3:Y:S01]  /*2710*/  @P3 LDC.64 R46, c[0x0][0x230] ;  /* 0x00008c00ff2e3b82 */ /* 0x000ee20000000a00 */
        /* <DEDUP_REMOVED lines=8> */
[----:B------:R-:W-:Y:S02]  /*27a0*/  @P2 IADD3 R50, P0, R2, R50, RZ ;  /* 0x0000003202322210 */ /* 0x000fe40007f1e0ff */
[----:B------:R-:W-:Y:S02]  /*27b0*/  @P1 MOV R5, R43 ;  /* 0x0000002b00051202 */ /* 0x000fe40000000f00 */
[----:B------:R-:W-:-:S02]  /*27c0*/  @P2 IADD3.X R51, R4, R51, RZ, P0, !PT ;  /* 0x0000003304332210 */ /* 0x000fc400007fe4ff */
[----:B-1----:R-:W-:Y:S02]  /*27d0*/  @P2 IADD3 R8, P0, R2, R8, RZ ;  /* 0x0000000802082210 */ /* 0x002fe40007f1e0ff */
[----:B------:R-:W0:Y:S02]  /*27e0*/  @P1 LDC.64 R2, c[0x0][0x288] ;  /* 0x0000a200ff021b82 */ /* 0x000e240000000a00 */
[----:B------:R-:W-:Y:S02]  /*27f0*/  @P2 IADD3.X R9, R4, R9, RZ, P0, !PT ;  /* 0x0000000904092210 */ /* 0x000fe400007fe4ff */
[----:B------:R-:W-:Y:S02]  /*2800*/  SHF.R.S32.HI R4, RZ, 0x1f, R6 ;  /* 0x0000001fff047819 */ /* 0x000fe40000011406 */
[----:B------:R-:W-:-:S13]  /*2810*/  LOP3.LUT P2, RZ, R73, 0x2000, RZ, 0xc0, !PT ;  /* 0x0000200049ff7812 */ /* 0x000fda000784c0ff */
[----:B------:R-:W-:Y:S01]  /*2820*/  @P2 MOV R29, R43 ;  /* 0x0000002b001d2202 */ /* 0x000fe20000000f00 */
[----:B------:R-:W1:Y:S01]  /*2830*/  @P2 LDC.64 R38, c[0x0][0x230] ;  /* 0x00008c00ff262b82 */ /* 0x000e620000000a00 */
[----:B0-----:R-:W-:-:S04]  /*2840*/  @P1 IMAD R4, R4, R2, RZ ;  /* 0x0000000204041224 */ /* 0x001fc800078e02ff */
[----:B------:R-:W-:Y:S01]  /*2850*/  @P1 IMAD R3, R6, R3, R4 ;  /* 0x0000000306031224 */ /* 0x000fe200078e0204 */
[----:B------:R-:W-:-:S05]  /*2860*/  @P1 MOV R4, R44 ;  /* 0x0000002c00041202 */ /* 0x000fca0000000f00 */
[----:B------:R-:W-:Y:S02]  /*2870*/  @P1 IMAD.WIDE.U32 R4, R6, R2, R4 ;  /* 0x0000000206041225 */ /* 0x000fe400078e0004 */
[----:B------:R-:W0:Y:S03]  /*2880*/  @P1 LDC.64 R6, c[0x0][0x228] ;  /* 0x00008a00ff061b82 */ /* 0x000e260000000a00 */
[----:B------:R-:W-:Y:S02]  /*2890*/  @P1 IADD3 R3, R5, R3, RZ ;  /* 0x0000000305031210 */ /* 0x000fe40007ffe0ff */
[C---:B------:R-:W-:Y:S02]  /*28a0*/  @P1 SHF.L.U32 R2, R4.reuse, 0x1, RZ ;  /* 0x0000000104021819 */ /* 0x040fe400000006ff */
[----:B------:R-:W-:Y:S02]  /*28b0*/  @P1 SHF.L.U64.HI R4, R4, 0x1, R3 ;  /* 0x0000000104041819 */ /* 0x000fe40000010203 */
[----:B--2---:R-:W-:-:S02]  /*28c0*/  @P1 IADD3 R48, P0, R2, R48, RZ ;  /* 0x0000003002301210 */ /* 0x004fc40007f1e0ff */
[----:B------:R-:W-:Y:S02]  /*28d0*/  @P3 MOV R5, R43 ;  /* 0x0000002b00053202 */ /* 0x000fe40000000f00 */
[----:B------:R-:W-:Y:S02]  /*28e0*/  @P1 IADD3.X R49, R4, R49, RZ, P0, !PT ;  /* 0x0000003104311210 */ /* 0x000fe400007fe4ff */
[----:B0-----:R-:W-:Y:S02]  /*28f0*/  @P1 IADD3 R6, P0, R2, R6, RZ ;  /* 0x0000000602061210 */ /* 0x001fe40007f1e0ff */
[----:B------:R-:W0:Y:S02]  /*2900*/  @P3 LDC.64 R2, c[0x0][0x288] ;  /* 0x0000a200ff023b82 */ /* 0x000e240000000a00 */
[----:B------:R-:W-:Y:S02]  /*2910*/  @P1 IADD3.X R7, R4, R7, RZ, P0, !PT ;  /* 0x0000000704071210 */ /* 0x000fe400007fe4ff */
[----:B------:R-:W-:-:S02]  /*2920*/  SHF.R.S32.HI R4, RZ, 0x1f, R28 ;  /* 0x0000001fff047819 */ /* 0x000fc4000001141c */
[----:B------:R-:W-:-:S13]  /*2930*/  LOP3.LUT P1, RZ, R73, 0x1000, RZ, 0xc0, !PT ;  /* 0x0000100049ff7812 */ /* 0x000fda000782c0ff */
[----:B------:R-:W-:Y:S01]  /*2940*/  @P1 MOV R31, R43 ;  /* 0x0000002b001f1202 */ /* 0x000fe20000000f00 */
[----:B------:R-:W2:Y:S01]  /*2950*/  @P1 LDC.64 R36, c[0x0][0x230] ;  /* 0x00008c00ff241b82 */ /* 0x000ea20000000a00 */
[----:B0-----:R-:W-:-:S04]  /*2960*/  @P3 IMAD R4, R4, R2, RZ ;  /* 0x0000000204043224 */ /* 0x001fc800078e02ff */
[----:B------:R-:W-:Y:S01]  /*2970*/  @P3 IMAD R3, R28, R3, R4 ;  /* 0x000000031c033224 */ /* 0x000fe200078e0204 */
[----:B------:R-:W-:-:S05]  /*2980*/  @P3 MOV R4, R44 ;  /* 0x0000002c00043202 */ /* 0x000fca0000000f00 */
[----:B------:R-:W-:Y:S01]  /*2990*/  @P3 IMAD.WIDE.U32 R4, R28, R2, R4 ;  /* 0x000000021c043225 */ /* 0x000fe200078e0004 */
[----:B------:R-:W-:-:S04]  /*29a0*/  SHF.R.S32.HI R28, RZ, 0x1f, R30 ;  /* 0x0000001fff1c7819 */ /* 0x000fc8000001141e */
[----:B------:R-:W-:Y:S02]  /*29b0*/  @P3 IADD3 R3, R5, R3, RZ ;  /* 0x0000000305033210 */ /* 0x000fe40007ffe0ff */
[C---:B------:R-:W-:Y:S02]  /*29c0*/  @P3 SHF.L.U32 R2, R4.reuse, 0x1, RZ ;  /* 0x0000000104023819 */ /* 0x040fe400000006ff */
[----:B------:R-:W-:Y:S02]  /*29d0*/  @P3 SHF.L.U64.HI R3, R4, 0x1, R3 ;  /* 0x0000000104033819 */ /* 0x000fe40000010203 */
[----:B------:R-:W0:Y:S01]  /*29e0*/  @P3 LDC.64 R4, c[0x0][0x228] ;  /* 0x00008a00ff043b82 */ /* 0x000e220000000a00 */
[----:B---3--:R-:W-:-:S04]  /*29f0*/  @P3 IADD3 R46, P0, R2, R46, RZ ;  /* 0x0000002e022e3210 */ /* 0x008fc80007f1e0ff */
[----:B------:R-:W-:Y:S02]  /*2a00*/  @P3 IADD3.X R47, R3, R47, RZ, P0, !PT ;  /* 0x0000002f032f3210 */ /* 0x000fe400007fe4ff */
[----:B0-----:R-:W-:-:S04]  /*2a10*/  @P3 IADD3 R4, P0, R2, R4, RZ ;  /* 0x0000000402043210 */ /* 0x001fc80007f1e0ff */
[----:B------:R-:W-:Y:S02]  /*2a20*/  @P3 IADD3.X R5, R3, R5, RZ, P0, !PT ;  /* 0x0000000503053210 */ /* 0x000fe400007fe4ff */
[----:B------:R-:W0:Y:S01]  /*2a30*/  @P2 LDC.64 R2, c[0x0][0x288] ;  /* 0x0000a200ff022b82 */ /* 0x000e220000000a00 */
[----:B------:R-:W-:Y:S01]  /*2a40*/  LOP3.LUT P3, RZ, R73, 0x40, RZ, 0xc0, !PT ;  /* 0x0000004049ff7812 */ /* 0x000fe2000786c0ff */
[----:B------:R-:W-:-:S12]  /*2a50*/  UMOV UR24, 0x3f800000 ;  /* 0x3f80000000187882 */ /* 0x000fd80000000000 */
[----:B------:R-:W3:Y:S01]  /*2a60*/  @P3 LDG.E R119, desc[UR20][R58.64] ;  /* 0x000000143a773981 */ /* 0x000ee2000c1e1900 */
        /* <DEDUP_REMOVED lines=9> */
[----:B-1----:R-:W-:-:S04]  /*2b00*/  @P2 IADD3 R38, P0, R29, R38, RZ ;  /* 0x000000261d262210 */ /* 0x002fc80007f1e0ff */
[----:B------:R-:W-:Y:S02]  /*2b10*/  @P2 IADD3.X R39, R28, R39, RZ, P0, !PT ;  /* 0x000000271c272210 */ /* 0x000fe400007fe4ff */
[----:B0-----:R-:W-:-:S04]  /*2b20*/  @P2 IADD3 R2, P0, R29, R2, RZ ;  /* 0x000000021d022210 */ /* 0x001fc80007f1e0ff */
[----:B------:R-:W-:Y:S02]  /*2b30*/  @P2 IADD3.X R3, R28, R3, RZ, P0, !PT ;  /* 0x000000031c032210 */ /* 0x000fe400007fe4ff */
[----:B------:R-:W0:Y:S01]  /*2b40*/  @P1 LDC.64 R28, c[0x0][0x288] ;  /* 0x0000a200ff1c1b82 */ /* 0x000e220000000a00 */
[----:B------:R-:W-:-:S13]  /*2b50*/  LOP3.LUT P2, RZ, R73, 0x80, RZ, 0xc0, !PT ;  /* 0x0000008049ff7812 */ /* 0x000fda000784c0ff */
[----:B------:R-:W-:Y:S02]  /*2b60*/  @P2 LOP3.LUT R0, R0, 0x2, RZ, 0xfc, !PT ;  /* 0x0000000200002812 */ /* 0x000fe400078efcff */
[----:B------:R-:W-:Y:S02]  /*2b70*/  LOP3.LUT P2, RZ, R73, 0x100, RZ, 0xc0, !PT ;  /* 0x0000010049ff7812 */ /* 0x000fe4000784c0ff */
[----:B------:R-:W-:Y:S01]  /*2b80*/  LOP3.LUT R0, R0, 0xfffffffb, RZ, 0xc0, !PT ;  /* 0xfffffffb00007812 */ /* 0x000fe200078ec0ff */
[----:B0-----:R-:W-:-:S04]  /*2b90*/  @P1 IMAD R30, R30, R28, RZ ;  /* 0x0000001c1e1e1224 */ /* 0x001fc800078e02ff */
[----:B------:R-:W-:Y:S01]  /*2ba0*/  @P1 IMAD R29, R32, R29, R30 ;  /* 0x0000001d201d1224 */ /* 0x000fe200078e021e */
[----:B------:R-:W-:-:S05]  /*2bb0*/  @P1 MOV R30, R44 ;  /* 0x0000002c001e1202 */ /* 0x000fca0000000f00 */
[----:B------:R-:W-:Y:S02]  /*2bc0*/  @P2 LOP3.LUT R0, R0, 0x4, RZ, 0xfc, !PT ;  /* 0x0000000400002812 */ /* 0x000fe400078efcff */
[----:B------:R-:W-:Y:S01]  /*2bd0*/  LOP3.LUT P2, RZ, R73, 0x200, RZ, 0xc0, !PT ;  /* 0x0000020049ff7812 */ /* 0x000fe2000784c0ff */
[----:B------:R-:W-:-:S05]  /*2be0*/  @P1 IMAD.WIDE.U32 R30, R32, R28, R30 ;  /* 0x0000001c201e1225 */ /* 0x000fca00078e001e */
[----:B------:R-:W-:Y:S02]  /*2bf0*/  @P1 IADD3 R29, R31, R29, RZ ;  /* 0x0000001d1f1d1210 */ /* 0x000fe40007ffe0ff */
[C---:B------:R-:W-:Y:S02]  /*2c00*/  @P1 SHF.L.U32 R31, R30.reuse, 0x1, RZ ;  /* 0x000000011e1f1819 */ /* 0x040fe400000006ff */
[----:B------:R-:W-:Y:S02]  /*2c10*/  @P1 SHF.L.U64.HI R30, R30, 0x1, R29 ;  /* 0x000000011e1e1819 */ /* 0x000fe4000001021d */
[----:B------:R-:W0:Y:S01]  /*2c20*/  @P1 LDC.64 R28, c[0x0][0x228] ;  /* 0x00008a00ff1c1b82 */ /* 0x000e220000000a00 */
[----:B--2---:R-:W-:-:S04]  /*2c30*/  @P1 IADD3 R36, P0, R31, R36, RZ ;  /* 0x000000241f241210 */ /* 0x004fc80007f1e0ff */
[----:B------:R-:W-:Y:S02]  /*2c40*/  @P1 IADD3.X R37, R30, R37, RZ, P0, !PT ;  /* 0x000000251e251210 */ /* 0x000fe400007fe4ff */
[----:B0-----:R-:W-:-:S04]  /*2c50*/  @P1 IADD3 R28, P0, R31, R28, RZ ;  /* 0x0000001c1f1c1210 */ /* 0x001fc80007f1e0ff */
[----:B------:R-:W-:Y:S01]  /*2c60*/  @P1 IADD3.X R29, R30, R29, RZ, P0, !PT ;  /* 0x0000001d1e1d1210 */ /* 0x000fe200007fe4ff */
[----:B------:R-:W-:-:S05]  /*2c70*/  IMAD.WIDE.U32 R30, R75, -0x77777777, RZ ;  /* 0x888888894b1e7825 */ /* 0x000fca00078e00ff */
[----:B------:R-:W-:-:S05]  /*2c80*/  SHF.R.U32.HI R30, RZ, 0x5, R31 ;  /* 0x00000005ff1e7819 */ /* 0x000fca000001161f */
[----:B------:R-:W-:-:S05]  /*2c90*/  IMAD R35, R35, UR22, R30 ;  /* 0x0000001623237c24 */ /* 0x000fca000f8e021e */
[----:B------:R-:W-:-:S04]  /*2ca0*/  IADD3 R30, R35, 0xc8, RZ ;  /* 0x000000c8231e7810 */ /* 0x000fc80007ffe0ff */
[----:B------:R-:W-:Y:S02]  /*2cb0*/  SHF.R.S32.HI R31, RZ, 0x1f, R30 ;  /* 0x0000001fff1f7819 */ /* 0x000fe4000001141e */
[----:B------:R-:W-:-:S04]  /*2cc0*/  ISETP.GE.U32.AND P0, PT, R30, UR6, PT ;  /* 0x000000061e007c0c */ /* 0x000fc8000bf06070 */
[----:B------:R-:W-:-:S04]  /*2cd0*/  ISETP.GE.AND.EX P0, PT, R31, UR7, PT, P0 ;  /* 0x000000071f007c0c */ /* 0x000fc8000bf06300 */
[----:B------:R-:W-:-:S13]  /*2ce0*/  ISETP.LT.U32.AND P0, PT, R75, 0x1e0, !P0 ;  /* 0x000001e04b00780c */ /* 0x000fda0004701070 */
[----:B------:R-:W0:Y:S01]  /*2cf0*/  @P0 LDC.64 R32, c[0x0][0x288] ;  /* 0x0000a200ff200b82 */ /* 0x000e220000000a00 */
[----:B------:R-:W-:-:S07]  /*2d00*/  @P0 MOV R69, R43 ;  /* 0x0000002b00450202 */ /* 0x000fce0000000f00 */
[----:B------:R-:W1:Y:S01]  /*2d10*/  @P0 LDC.64 R30, c[0x0][0x230] ;  /* 0x00008c00ff1e0b82 */ /* 0x000e620000000a00 */
[----:B0-----:R-:W-:-:S04]  /*2d20*/  @P0 IMAD R68, R68, R32, RZ ;  /* 0x0000002044440224 */ /* 0x001fc800078e02ff */
[----:B------:R-:W-:Y:S01]  /*2d30*/  @P0 IMAD R33, R70, R33, R68 ;  /* 0x0000002146210224 */ /* 0x000fe200078e0244 */
        /* <DEDUP_REMOVED lines=8> */
[----:B------:R1:W2:Y:S01]  /*2dc0*/  @P0 LDG.E R72, desc[UR20][R30.64] ;  /* 0x000000141e480981 */ /* 0x0002a2000c1e1900 */
[----:B0-----:R-:W-:-:S04]  /*2dd0*/  @P0 IADD3 R32, P1, R69, R32, RZ ;  /* 0x0000002045200210 */ /* 0x001fc80007f3e0ff */
[----:B------:R-:W-:-:S05]  /*2de0*/  @P0 IADD3.X R33, R68, R33, RZ, P1, !PT ;  /* 0x0000002144210210 */ /* 0x000fca0000ffe4ff */
[----:B------:R0:W4:Y:S01]  /*2df0*/  @P0 LDG.E R71, desc[UR20][R32.64] ;  /* 0x0000001420470981 */ /* 0x000122000c1e1900 */
[----:B-1----:R-:W-:-:S04]  /*2e00*/  IADD3 R30, R35, 0xd0, RZ ;  /* 0x000000d0231e7810 */ /* 0x002fc80007ffe0ff */
[----:B------:R-:W-:Y:S02]  /*2e10*/  SHF.R.S32.HI R31, RZ, 0x1f, R30 ;  /* 0x0000001fff1f7819 */ /* 0x000fe4000001141e */
[----:B------:R-:W-:-:S04]  /*2e20*/  ISETP.GE.U32.AND P0, PT, R30, UR6, PT ;  /* 0x000000061e007c0c */ /* 0x000fc8000bf06070 */
[----:B------:R-:W-:-:S04]  /*2e30*/  ISETP.GE.AND.EX P0, PT, R31, UR7, PT, P0 ;  /* 0x000000071f007c0c */ /* 0x000fc8000bf06300 */
[----:B------:R-:W-:-:S13]  /*2e40*/  ISETP.LT.U32.AND P0, PT, R75, 0x1e0, !P0 ;  /* 0x000001e04b00780c */ /* 0x000fda0004701070 */
[----:B0-----:R-:W0:Y:S01]  /*2e50*/  @P0 LDC.64 R32, c[0x0][0x288] ;  /* 0x0000a200ff200b82 */ /* 0x001e220000000a00 */
[----:B------:R-:W-:-:S04]  /*2e60*/  IADD3 R70, R74, 0xd0, RZ ;  /* 0x000000d04a467810 */ /* 0x000fc80007ffe0ff */
[----:B------:R-:W-:Y:S02]  /*2e70*/  SHF.R.S32.HI R68, RZ, 0x1f, R70 ;  /* 0x0000001fff447819 */ /* 0x000fe40000011446 */
[----:B------:R-:W-:Y:S01]  /*2e80*/  @P0 MOV R69, R43 ;  /* 0x0000002b00450202 */ /* 0x000fe20000000f00 */
[----:B------:R-:W1:Y:S02]  /*2e90*/  @P0 LDC.64 R30, c[0x0][0x230] ;  /* 0x00008c00ff1e0b82 */ /* 0x000e640000000a00 */
        /* <DEDUP_REMOVED lines=9> */
[----:B------:R-:W-:Y:S02]  /*2f30*/  @P0 IADD3.X R31, R68, R31, RZ, P1, !PT ;  /* 0x0000001f441f0210 */ /* 0x000fe40000ffe4ff */
[----:B0-----:R-:W-:-:S04]  /*2f40*/  @P0 IADD3 R32, P1, R69, R32, RZ ;  /* 0x0000002045200210 */ /* 0x001fc80007f3e0ff */
[----:B------:R-:W-:-:S05]  /*2f50*/  @P0 IADD3.X R33, R68, R33, RZ, P1, !PT ;  /* 0x0000002144210210 */ /* 0x000fca0000ffe4ff */
[----:B------:R-:W3:Y:S01]  /*2f60*/  @P0 LDG.E R125, desc[UR20][R32.64] ;  /* 0x00000014207d0981 */ /* 0x000ee2000c1e1900 */
[----:B------:R-:W-:-:S04]  /*2f70*/  IADD3 R70, R74, 0xd8, RZ ;  /* 0x000000d84a467810 */ /* 0x000fc80007ffe0ff */
[----:B------:R-:W-:Y:S01]  /*2f80*/  SHF.R.S32.HI R68, RZ, 0x1f, R70 ;  /* 0x0000001fff447819 */ /* 0x000fe20000011446 */
[----:B----4-:R0:W-:Y:S02]  /*2f90*/  STL [R1+0x70], R71 ;  /* 0x0000704701007387 */ /* 0x0101e40000100800 */
[----:B0-----:R-:W-:-:S10]  /*2fa0*/  HFMA2.MMA R71, -RZ, RZ, 0, 0 ;  /* 0x00000000ff477435 */ /* 0x001fd400000001ff */
[----:B------:R0:W4:Y:S02]  /*2fb0*/  @P0 LDG.E R71, desc[UR20][R30.64] ;  /* 0x000000141e470981 */ /* 0x000124000c1e1900 */
[----:B0-----:R-:W-:-:S04]  /*2fc0*/  IADD3 R30, R35, 0xd8, RZ ;  /* 0x000000d8231e7810 */ /* 0x001fc80007ffe0ff */
        /* <DEDUP_REMOVED lines=17> */
[----:B------:R1:W3:Y:S01]  /*30e0*/  @P0 LDG.E R123, desc[UR20][R30.64] ;  /* 0x000000141e7b0981 */ /* 0x0002e2000c1e1900 */
[----:B0-----:R-:W-:Y:S02]  /*30f0*/  @P0 IADD3 R32, P1, R69, R32, RZ ;  /* 0x0000002045200210 */ /* 0x001fe40007f3e0ff */
[----:B-1----:R-:W-:Y:S02]  /*3100*/  IADD3 R30, R35, 0xe0, RZ ;  /* 0x000000e0231e7810 */ /* 0x002fe40007ffe0ff */
[----:B------:R-:W-:Y:S02]  /*3110*/  @P0 IADD3.X R33, R68, R33, RZ, P1, !PT ;  /* 0x0000002144210210 */ /* 0x000fe40000ffe4ff */
[----:B------:R-:W-:-:S03]  /*3120*/  SHF.R.S32.HI R31, RZ, 0x1f, R30 ;  /* 0x0000001fff1f7819 */ /* 0x000fc6000001141e */
[----:B------:R0:W3:Y:S01]  /*3130*/  @P0 LDG.E R118, desc[UR20][R32.64] ;  /* 0x0000001420760981 */ /* 0x0000e2000c1e1900 */
        /* <DEDUP_REMOVED lines=16> */
[----:B--2---:R2:W-:Y:S01]  /*3240*/  STL [R1+0x74], R72 ;  /* 0x0000744801007387 */ /* 0x0045e20000100800 */
[----:B-1----:R-:W-:-:S04]  /*3250*/  @P0 IADD3 R30, P1, R69, R30, RZ ;  /* 0x0000001e451e0210 */ /* 0x002fc80007f3e0ff */
[----:B------:R-:W-:Y:S01]  /*3260*/  @P0 IADD3.X R31, R68, R31, RZ, P1, !PT ;  /* 0x0000001f441f0210 */ /* 0x000fe20000ffe4ff */
[----:B--2---:R-:W-:-:S10]  /*3270*/  HFMA2.MMA R72, -RZ, RZ, 0, 0 ;  /* 0x00000000ff487435 */ /* 0x004fd400000001ff */
[----:B------:R1:W5:Y:S01]  /*3280*/  @P0 LDG.E R72, desc[UR20][R30.64] ;  /* 0x000000141e480981 */ /* 0x000362000c1e1900 */
[----:B0-----:R-:W-:-:S04]  /*3290*/  @P0 IADD3 R32, P1, R69, R32, RZ ;  /* 0x0000002045200210 */ /* 0x001fc80007f3e0ff */
[----:B------:R-:W-:Y:S02]  /*32a0*/  @P0 IADD3.X R33, R68, R33, RZ, P1, !PT ;  /* 0x0000002144210210 */ /* 0x000fe40000ffe4ff */
[----:B-1----:R-:W-:-:S03]  /*32b0*/  IADD3 R30, R35, 0xe8, RZ ;  /* 0x000000e8231e7810 */ /* 0x002fc60007ffe0ff */
[----:B------:R0:W2:Y:S01]  /*32c0*/  @P0 LDG.E R122, desc[UR20][R32.64] ;  /* 0x00000014207a0981 */ /* 0x0000a2000c1e1900 */
        /* <DEDUP_REMOVED lines=18> */
[C---:B------:R-:W-:Y:S02]  /*33f0*/  @P0 IADD3.X R31, R68.reuse, R31, RZ, P1, !PT ;  /* 0x0000001f441f0210 */ /* 0x040fe40000ffe4ff */
[----:B------:R-:W-:Y:S01]  /*3400*/  IADD3 R35, R35, 0xf0, RZ ;  /* 0x000000f023237810 */ /* 0x000fe20007ffe0ff */
[----:B----4-:R1:W-:Y:S01]  /*3410*/  STL [R1+0x48], R71 ;  /* 0x0000484701007387 */ /* 0x0103e20000100800 */
[----:B0-----:R-:W-:Y:S02]  /*3420*/  @P0 IADD3 R32, P1, R69, R32, RZ ;  /* 0x0000002045200210 */ /* 0x001fe40007f3e0ff */
[----:B-1----:R-:W-:Y:S02]  /*3430*/  CS2R R70, SRZ ;  /* 0x0000000000467805 */ /* 0x002fe4000001ff00 */
[----:B------:R-:W-:-:S04]  /*3440*/  @P0 IADD3.X R33, R68, R33, RZ, P1, !PT ;  /* 0x0000002144210210 */ /* 0x000fc80000ffe4ff */
[----:B------:R0:W5:Y:S04]  /*3450*/  @P0 LDG.E R71, desc[UR20][R30.64] ;  /* 0x000000141e470981 */ /* 0x000168000c1e1900 */
[----:B------:R1:W4:Y:S01]  /*3460*/  @P0 LDG.E R121, desc[UR20][R32.64] ;  /* 0x0000001420790981 */ /* 0x000322000c1e1900 */
[----:B------:R-:W-:Y:S02]  /*3470*/  ISETP.GE.U32.AND P0, PT, R35, UR6, PT ;  /* 0x0000000623007c0c */ /* 0x000fe4000bf06070 */
[----:B0-----:R-:W-:-:S04]  /*3480*/  SHF.R.S32.HI R30, RZ, 0x1f, R35 ;  /* 0x0000001fff1e7819 */ /* 0x001fc80000011423 */
[----:B------:R-:W-:-:S04]  /*3490*/  ISETP.GE.AND.EX P0, PT, R30, UR7, PT, P0 ;  /* 0x000000071e007c0c */ /* 0x000fc8000bf06300 */
[----:B------:R-:W-:-:S13]  /*34a0*/  ISETP.LT.U32.AND P0, PT, R75, 0x1e0, !P0 ;  /* 0x000001e04b00780c */ /* 0x000fda0004701070 */
[----:B-1----:R-:W0:Y:S01]  /*34b0*/  @P0 LDC.64 R32, c[0x0][0x288] ;  /* 0x0000a200ff200b82 */ /* 0x002e220000000a00 */
        /* <DEDUP_REMOVED lines=14> */
[----:B------:R-:W5:Y:S01]  /*35a0*/  @P0 LDG.E R70, desc[UR20][R30.64] ;  /* 0x000000141e460981 */ /* 0x000f62000c1e1900 */
[----:B0-----:R-:W-:Y:S02]  /*35b0*/  @P0 IADD3 R32, P1, R35, R32, RZ ;  /* 0x0000002023200210 */ /* 0x001fe40007f3e0ff */
[----:B------:R-:W-:Y:S02]  /*35c0*/  IADD3 R35, R74, 0xf8, RZ ;  /* 0x000000f84a237810 */ /* 0x000fe40007ffe0ff */
[----:B------:R-:W-:Y:S02]  /*35d0*/  @P0 IADD3.X R33, R68, R33, RZ, P1, !PT ;  /* 0x0000002144210210 */ /* 0x000fe40000ffe4ff */
[----:B------:R-:W-:-:S03]  /*35e0*/  SHF.R.S32.HI R68, RZ, 0x1f, R35 ;  /* 0x0000001fff447819 */ /* 0x000fc60000011423 */
[----:B------:R0:W4:Y:S01]  /*35f0*/  @P0 LDG.E R124, desc[UR20][R32.64] ;  /* 0x00000014207c0981 */ /* 0x000122000c1e1900 */
[----:B------:R-:W-:-:S04]  /*3600*/  ISETP.GE.U32.AND P0, PT, R35, UR6, PT ;  /* 0x0000000623007c0c */ /* 0x000fc8000bf06070 */
[----:B------:R-:W-:Y:S01]  /*3610*/  ISETP.GE.AND.EX P0, PT, R68, UR7, PT, P0 ;  /* 0x0000000744007c0c */ /* 0x000fe2000bf06300 */
[----:B------:R-:W-:-:S03]  /*3620*/  ULDC.64 UR6, c[0x0][0x248] ;  /* 0x0000920000067ab9 */ /* 0x000fc60000000a00 */
[----:B------:R-:W-:-:S13]  /*3630*/  ISETP.GT.U32.OR P0, PT, R75, 0x1df, P0 ;  /* 0x000001df4b00780c */ /* 0x000fda0000704470 */
[----:B0-----:R-:W0:Y:S08]  /*3640*/  @!P0 LDC.64 R32, c[0x0][0x288] ;  /* 0x0000a200ff208b82 */ /* 0x001e300000000a00 */
[----:B------:R-:W1:Y:S01]  /*3650*/  @!P0 LDC.64 R30, c[0x0][0x230] ;  /* 0x00008c00ff1e8b82 */ /* 0x000e620000000a00 */
[----:B------:R-:W-:Y:S01]  /*3660*/  @!P0 MOV R69, R43 ;  /* 0x0000002b00458202 */ /* 0x000fe20000000f00 */
[----:B0-----:R-:W-:-:S04]  /*3670*/  @!P0 IMAD R68, R68, R32, RZ ;  /* 0x0000002044448224 */ /* 0x001fc800078e02ff */
[----:B------:R-:W-:Y:S01]  /*3680*/  @!P0 IMAD R33, R35, R33, R68 ;  /* 0x0000002123218224 */ /* 0x000fe200078e0244 */
[----:B------:R-:W-:-:S05]  /*3690*/  @!P0 MOV R68, R44 ;  /* 0x0000002c00448202 */ /* 0x000fca0000000f00 */
[----:B------:R-:W-:-:S05]  /*36a0*/  @!P0 IMAD.WIDE.U32 R68, R35, R32, R68 ;  /* 0x0000002023448225 */ /* 0x000fca00078e0044 */
[----:B------:R-:W-:Y:S02]  /*36b0*/  @!P0 IADD3 R33, R69, R33, RZ ;  /* 0x0000002145218210 */ /* 0x000fe40007ffe0ff */
[C---:B------:R-:W-:Y:S01]  /*36c0*/  @!P0 SHF.L.U32 R35, R68.reuse, 0x1, RZ ;  /* 0x0000000144238819 */ /* 0x040fe200000006ff */
[----:B------:R-:W-:Y:S01]  /*36d0*/  HFMA2.MMA R69, -RZ, RZ, 0, 0 ;  /* 0x00000000ff457435 */ /* 0x000fe200000001ff */
[----:B------:R-:W-:Y:S02]  /*36e0*/  @!P0 SHF.L.U64.HI R68, R68, 0x1, R33 ;  /* 0x0000000144448819 */ /* 0x000fe40000010221 */
[----:B-1----:R-:W-:Y:S01]  /*36f0*/  @!P0 IADD3 R30, P1, R35, R30, RZ ;  /* 0x0000001e231e8210 */ /* 0x002fe20007f3e0ff */
[----:B------:R-:W0:Y:S01]  /*3700*/  @!P0 LDC.64 R32, c[0x0][0x228] ;  /* 0x00008a00ff208b82 */ /* 0x000e220000000a00 */
[----:B------:R-:W-:Y:S02]  /*3710*/  UIMAD.WIDE UR6, UR12, 0x8, UR6 ;  /* 0x000000080c0678a5 */ /* 0x000fe4000f8e0206 */
[----:B------:R-:W-:-:S05]  /*3720*/  @!P0 IADD3.X R31, R68, R31, RZ, P1, !PT ;  /* 0x0000001f441f8210 */ /* 0x000fca0000ffe4ff */
[----:B------:R1:W5:Y:S02]  /*3730*/  @!P0 LDG.E R69, desc[UR20][R30.64] ;  /* 0x000000141e458981 */ /* 0x000364000c1e1900 */
[----:B-1----:R-:W-:Y:S02]  /*3740*/  MOV R30, UR6 ;  /* 0x00000006001e7c02 */ /* 0x002fe40008000f00 */
[----:B------:R-:W-:-:S06]  /*3750*/  MOV R31, UR7 ;  /* 0x00000007001f7c02 */ /* 0x000fcc0008000f00 */
[----:B------:R-:W4:Y:S01]  /*3760*/  LDG.E.64 R30, desc[UR20][R30.64] ;  /* 0x000000141e1e7981 */ /* 0x000f22000c1e1b00 */
[----:B0-----:R-:W-:-:S04]  /*3770*/  @!P0 IADD3 R32, P1, R35, R32, RZ ;  /* 0x0000002023208210 */ /* 0x001fc80007f3e0ff */
[----:B------:R-:W-:-:S05]  /*3780*/  @!P0 IADD3.X R33, R68, R33, RZ, P1, !PT ;  /* 0x0000002144218210 */ /* 0x000fca0000ffe4ff */
[----:B------:R0:W4:Y:S02]  /*3790*/  @!P0 LDG.E R116, desc[UR20][R32.64] ;  /* 0x0000001420748981 */ /* 0x000124000c1e1900 */
[----:B0-----:R-:W0:Y:S02]  /*37a0*/  @P6 LDC.64 R32, c[0x0][0x288] ;  /* 0x0000a200ff206b82 */ /* 0x001e240000000a00 */
[----:B---3--:R-:W-:Y:S01]  /*37b0*/  STL [R1+0x68], R125 ;  /* 0x0000687d01007387 */ /* 0x008fe20000100800 */
[----:B------:R-:W-:-:S03]  /*37c0*/  IADD3 R68, R74, 0xc0, RZ ;  /* 0x000000c04a447810 */ /* 0x000fc60007ffe0ff */
[----:B------:R-:W-:Y:S04]  /*37d0*/  STL [R1+0x6c], R123 ;  /* 0x00006c7b01007387 */ /* 0x000fe80000100800 */
[----:B------:R-:W-:Y:S04]  /*37e0*/  STL [R1+0x64], R118 ;  /* 0x0000647601007387 */ /* 0x000fe80000100800 */
[----:B--2---:R-:W-:Y:S01]  /*37f0*/  STL [R1+0x60], R122 ;  /* 0x0000607a01007387 */ /* 0x004fe20000100800 */
[C---:B------:R-:W-:Y:S02]  /*3800*/  LOP3.LUT P1, RZ, R73.reuse, 0x400, RZ, 0xc0, !PT ;  /* 0x0000040049ff7812 */ /* 0x040fe4000782c0ff */
[----:B------:R-:W-:-:S04]  /*3810*/  LOP3.LUT R73, R73, 0xffbfffff, RZ, 0xc0, !PT ;  /* 0xffbfffff49497812 */ /* 0x000fc800078ec0ff */
[----:B------:R-:W-:Y:S01]  /*3820*/  @P6 LOP3.LUT R73, R73, 0x400000, RZ, 0xfc, !PT ;  /* 0x0040000049496812 */ /* 0x000fe200078efcff */
[----:B----4-:R-:W-:Y:S01]  /*3830*/  STL [R1+0x5c], R121 ;  /* 0x00005c7901007387 */ /* 0x010fe20000100800 */
[----:B------:R-:W-:-:S06]  /*3840*/  CS2R R58, SRZ ;  /* 0x00000000003a7805 */ /* 0x000fcc000001ff00 */
[----:B------:R-:W5:Y:S04]  /*3850*/  @P4 LDG.E R59, desc[UR20][R56.64] ;  /* 0x00000014383b4981 */ /* 0x000f68000c1e1900 */
[----:B------:R-:W5:Y:S04]  /*3860*/  @P5 LDG.E R58, desc[UR20][R96.64] ;  /* 0x00000014603a5981 */ /* 0x000f68000c1e1900 */
[----:B------:R-:W-:Y:S01]  /*3870*/  STL [R1+0x58], R124 ;  /* 0x0000587c01007387 */ /* 0x000fe20000100800 */
[----:B------:R-:W-:-:S13]  /*3880*/  R2UR UR23, R30 ;  /* 0x000000001e1772ca */ /* 0x000fda00000e0000 */
[----:B------:R-:W-:Y:S01]  /*3890*/  MOV R35, UR23 ;  /* 0x0000001700237c02 */ /* 0x000fe20008000f00 */
[----:B------:R1:W-:Y:S04]  /*38a0*/  STL [R1+0x4c], R116 ;  /* 0x00004c7401007387 */ /* 0x0003e80000100800 */
[----:B------:R-:W-:Y:S02]  /*38b0*/  FFMA.FTZ R35, -R35, UR23, R31 ;  /* 0x0000001723237c23 */ /* 0x000fe4000801011f */
[----:B------:R-:W2:Y:S01]  /*38c0*/  @P6 LDC.64 R30, c[0x0][0x230] ;  /* 0x00008c00ff1e6b82 */ /* 0x000ea20000000a00 */
[----:B-1----:R-:W-:-:S05]  /*38d0*/  SHF.R.S32.HI R116, RZ, 0x1f, R68 ;  /* 0x0000001fff747819 */ /* 0x002fca0000011444 */
[----:B0-----:R-:W-:Y:S01]  /*38e0*/  @P6 IMAD R116, R116, R32, RZ ;  /* 0x0000002074746224 */ /* 0x001fe200078e02ff */
[----:B------:R-:W-:-:S03]  /*38f0*/  FSETP.GTU.FTZ.AND P0, PT, R35, RZ, PT ;  /* 0x000000ff2300720b */ /* 0x000fc60003f1c000 */
[----:B------:R-:W-:Y:S01]  /*3900*/  @P6 IMAD R33, R68, R33, R116 ;  /* 0x0000002144216224 */ /* 0x000fe200078e0274 */
[----:B------:R-:W-:-:S05]  /*3910*/  @P6 MOV R116, R44 ;  /* 0x0000002c00746202 */ /* 0x000fca0000000f00 */
[----:B------:R-:W-:-:S05]  /*3920*/  @P6 IMAD.WIDE.U32 R116, R68, R32, R116 ;  /* 0x0000002044746225 */ /* 0x000fca00078e0074 */
[----:B------:R-:W-:Y:S02]  /*3930*/  @P6 IADD3 R33, R117, R33, RZ ;  /* 0x0000002175216210 */ /* 0x000fe40007ffe0ff */
[C---:B------:R-:W-:Y:S01]  /*3940*/  @P6 SHF.L.U32 R68, R116.reuse, 0x1, RZ ;  /* 0x0000000174446819 */ /* 0x040fe200000006ff */
[----:B------:R-:W-:Y:S01]  /*3950*/  VOTEU.ANY UP0, P0 ;  /* 0x00000000003f7886 */ /* 0x000fe20000000100 */
[----:B------:R-:W-:Y:S02]  /*3960*/  @P6 SHF.L.U64.HI R116, R116, 0x1, R33 ;  /* 0x0000000174746819 */ /* 0x000fe40000010221 */
[----:B--2---:R-:W-:Y:S01]  /*3970*/  @P6 IADD3 R30, P0, R68, R30, RZ ;  /* 0x0000001e441e6210 */ /* 0x004fe20007f1e0ff */
[----:B------:R-:W0:Y:S01]  /*3980*/  @P6 LDC.64 R32, c[0x0][0x228] ;  /* 0x00008a00ff206b82 */ /* 0x000e220000000a00 */
[----:B------:R-:W-:Y:S02]  /*3990*/  @UP0 ULDC UR5, c[0x0][0x250] ;  /* 0x0000940000050ab9 */ /* 0x000fe40000000800 */
[----:B------:R-:W-:-:S02]  /*39a0*/  @P6 IADD3.X R31, R116, R31, RZ, P0, !PT ;  /* 0x0000001f741f6210 */ /* 0x000fc400007fe4ff */
[----:B------:R-:W-:-:S13]  /*39b0*/  PLOP3.LUT P0, PT, PT, PT, UP0, 0x80, 0x0 ;  /* 0x000000000000781c */ /* 0x000fda0003f0f008 */
[----:B------:R-:W-:Y:S01]  /*39c0*/  @P0 FADD.FTZ R35, R35, UR5 ;  /* 0x0000000523230e21 */ /* 0x000fe20008010000 */
[----:B------:R-:W-:-:S13]  /*39d0*/  PLOP3.LUT P0, PT, PT, PT, UP0, 0x80, 0x0 ;  /* 0x000000000000781c */ /* 0x000fda0003f0f008 */
[----:B------:R-:W1:Y:S01]  /*39e0*/  @P0 MUFU.RSQ R35, R35 ;  /* 0x0000002300230308 */ /* 0x000e620000001400 */
[----:B0-----:R-:W-:-:S04]  /*39f0*/  @P6 IADD3 R32, P0, R68, R32, RZ ;  /* 0x0000002044206210 */ /* 0x001fc80007f1e0ff */
[----:B------:R-:W-:Y:S02]  /*3a00*/  @P6 IADD3.X R33, R116, R33, RZ, P0, !PT ;  /* 0x0000002174216210 */ /* 0x000fe400007fe4ff */
[----:B------:R-:W-:Y:S01]  /*3a10*/  LOP3.LUT P6, RZ, R73, 0x200000, RZ, 0xc0, !PT ;  /* 0x0020000049ff7812 */ /* 0x000fe200078cc0ff */
[----:B------:R-:W-:Y:S01]  /*3a20*/  HFMA2.MMA R68, -RZ, RZ, 0, 0 ;  /* 0x00000000ff447435 */ /* 0x000fe200000001ff */
[----:B------:R-:W-:Y:S02]  /*3a30*/  PLOP3.LUT P0, PT, PT, PT, UP0, 0x80, 0x0 ;  /* 0x000000000000781c */ /* 0x000fe40003f0f008 */
[----:B------:R-:W-:-:S06]  /*3a40*/  CS2R R116, SRZ ;  /* 0x0000000000747805 */ /* 0x000fcc000001ff00 */
[----:B------:R-:W2:Y:S04]  /*3a50*/  @P2 LDG.E R116, desc[UR20][R108.64] ;  /* 0x000000146c742981 */ /* 0x000ea8000c1e1900 */
[----:B------:R0:W5:Y:S02]  /*3a60*/  @P6 LDG.E R68, desc[UR20][R66.64] ;  /* 0x0000001442446981 */ /* 0x000164000c1e1900 */
[----:B0-----:R-:W-:-:S06]  /*3a70*/  CS2R R66, SRZ ;  /* 0x0000000000427805 */ /* 0x001fcc000001ff00 */
[----:B------:R0:W5:Y:S01]  /*3a80*/  @P2 LDG.E R66, desc[UR20][R64.64] ;  /* 0x0000001440422981 */ /* 0x000162000c1e1900 */
[----:B------:R-:W-:Y:S02]  /*3a90*/  LOP3.LUT P2, RZ, R0, 0x4, RZ, 0xc0, !PT ;  /* 0x0000000400ff7812 */ /* 0x000fe4000784c0ff */
[----:B------:R-:W-:Y:S02]  /*3aa0*/  CS2R R56, SRZ ;  /* 0x0000000000387805 */ /* 0x000fe4000001ff00 */
[----:B-1----:R-:W-:Y:S01]  /*3ab0*/  @P0 R2UR UR24, R35 ;  /* 0x00000000231802ca */ /* 0x002fe200000e0000 */
[----:B------:R-:W5:Y:S01]  /*3ac0*/  @P1 LDG.E R67, desc[UR20][R112.64] ;  /* 0x0000001470431981 */ /* 0x000f62000c1e1900 */
[----:B------:R-:W-:Y:S02]  /*3ad0*/  MOV R35, RZ ;  /* 0x000000ff00237202 */ /* 0x000fe40000000f00 */
[----:B------:R-:W-:Y:S01]  /*3ae0*/  LOP3.LUT P0, RZ, R73, 0x8, RZ, 0xc0, !PT ;  /* 0x0000000849ff7812 */ /* 0x000fe2000780c0ff */
[----:B------:R1:W5:Y:S01]  /*3af0*/  @P5 LDG.E R57, desc[UR20][R54.64] ;  /* 0x0000001436395981 */ /* 0x000362000c1e1900 */
[----:B0-----:R-:W-:-:S03]  /*3b00*/  CS2R R64, SRZ ;  /* 0x0000000000407805 */ /* 0x001fc6000001ff00 */
[----:B------:R0:W3:Y:S01]  /*3b10*/  @P6 LDG.E R35, desc[UR20][R114.64] ;  /* 0x0000001472236981 */ /* 0x0000e2000c1e1900 */
[----:B------:R-:W-:-:S03]  /*3b20*/  LOP3.LUT P6, RZ, R73, 0x4, RZ, 0xc0, !PT ;  /* 0x0000000449ff7812 */ /* 0x000fc600078cc0ff */
[----:B------:R-:W5:Y:S01]  /*3b30*/  @P2 LDG.E R65, desc[UR20][R106.64] ;  /* 0x000000146a412981 */ /* 0x000f62000c1e1900 */
[----:B-1----:R-:W-:-:S03]  /*3b40*/  CS2R R54, SRZ ;  /* 0x0000000000367805 */ /* 0x002fc6000001ff00 */
[----:B------:R-:W4:Y:S01]  /*3b50*/  @P2 LDG.E R117, desc[UR20][R104.64] ;  /* 0x0000001468752981 */ /* 0x000f22000c1e1900 */
[----:B------:R-:W-:-:S03]  /*3b60*/  LOP3.LUT P2, RZ, R0, 0x2, RZ, 0xc0, !PT ;  /* 0x0000000200ff7812 */ /* 0x000fc6000784c0ff */
[----:B------:R1:W5:Y:S01]  /*3b70*/  @P0 LDG.E R55, desc[UR20][R52.64] ;  /* 0x0000001434370981 */ /* 0x000362000c1e1900 */
[----:B0-----:R-:W-:-:S03]  /*3b80*/  HFMA2.MMA R115, -RZ, RZ, 0, 0 ;  /* 0x00000000ff737435 */ /* 0x001fc600000001ff */
[----:B------:R-:W5:Y:S04]  /*3b90*/  @P6 LDG.E R54, desc[UR20][R92.64] ;  /* 0x000000145c366981 */ /* 0x000f68000c1e1900 */
[----:B------:R-:W5:Y:S01]  /*3ba0*/  @P0 LDG.E R56, desc[UR20][R94.64] ;  /* 0x000000145e380981 */ /* 0x000f62000c1e1900 */
[----:B-1----:R-:W-:-:S03]  /*3bb0*/  CS2R R52, SRZ ;  /* 0x0000000000347805 */ /* 0x002fc6000001ff00 */
[----:B------:R0:W5:Y:S04]  /*3bc0*/  @P2 LDG.E R64, desc[UR20][R60.64] ;  /* 0x000000143c402981 */ /* 0x000168000c1e1900 */
[----:B------:R1:W5:Y:S01]  /*3bd0*/  @P6 LDG.E R53, desc[UR20][R40.64] ;  /* 0x0000001428356981 */ /* 0x000362000c1e1900 */
[C---:B------:R-:W-:Y:S02]  /*3be0*/  LOP3.LUT P6, RZ, R73.reuse, 0x4000, RZ, 0xc0, !PT ;  /* 0x0000400049ff7812 */ /* 0x040fe400078cc0ff */
[C---:B------:R-:W-:Y:S01]  /*3bf0*/  LOP3.LUT P5, RZ, R73.reuse, 0x20000000, RZ, 0xc0, !PT ;  /* 0x2000000049ff7812 */ /* 0x040fe200078ac0ff */
[----:B------:R-:W2:Y:S01]  /*3c00*/  @P1 LDG.E R115, desc[UR20][R110.64] ;  /* 0x000000146e731981 */ /* 0x000ea2000c1e1900 */
[----:B0-----:R-:W-:Y:S02]  /*3c10*/  CS2R R60, SRZ ;  /* 0x00000000003c7805 */ /* 0x001fe4000001ff00 */
[C---:B------:R-:W-:Y:S01]  /*3c20*/  LOP3.LUT P1, RZ, R73.reuse, 0x2, RZ, 0xc0, !PT ;  /* 0x0000000249ff7812 */ /* 0x040fe2000782c0ff */
[----:B------:R-:W4:Y:S04]  /*3c30*/  @P2 LDG.E R120, desc[UR20][R102.64] ;  /* 0x0000001466782981 */ /* 0x000f28000c1e1900 */
[----:B------:R-:W5:Y:S01]  /*3c40*/  @P3 LDG.E R61, desc[UR20][R100.64] ;  /* 0x00000014643d3981 */ /* 0x000f62000c1e1900 */
[----:B------:R-:W-:-:S03]  /*3c50*/  LOP3.LUT P3, RZ, R73, 0x80000000, RZ, 0xc0, !PT ;  /* 0x8000000049ff7812 */ /* 0x000fc6000786c0ff */
[----:B------:R-:W5:Y:S01]  /*3c60*/  @P4 LDG.E R60, desc[UR20][R98.64] ;  /* 0x00000014623c4981 */ /* 0x000f62000c1e1900 */
[C---:B------:R-:W-:Y:S02]  /*3c70*/  LOP3.LUT P4, RZ, R73.reuse, 0x40000000, RZ, 0xc0, !PT ;  /* 0x4000000049ff7812 */ /* 0x040fe4000788c0ff */
[----:B------:R-:W-:Y:S02]  /*3c80*/  LOP3.LUT R73, R73, 0xff7fffff, RZ, 0xc0, !PT ;  /* 0xff7fffff49497812 */ /* 0x000fe400078ec0ff */
[----:B-1----:R-:W-:Y:S01]  /*3c90*/  CS2R R40, SRZ ;  /* 0x0000000000287805 */ /* 0x002fe2000001ff00 */
[----:B------:R-:W5:Y:S01]  /*3ca0*/  @P1 LDG.E R52, desc[UR20][R90.64] ;  /* 0x000000145a341981 */ /* 0x000f62000c1e1900 */
[----:B------:R-:W-:-:S04]  /*3cb0*/  @P6 LOP3.LUT R73, R73, 0x800000, RZ, 0xfc, !PT ;  /* 0x0080000049496812 */ /* 0x000fc800078efcff */
[----:B------:R0:W5:Y:S01]  /*3cc0*/  @P1 LDG.E R41, desc[UR20][R26.64] ;  /* 0x000000141a291981 */ /* 0x000162000c1e1900 */
[C---:B------:R-:W-:Y:S02]  /*3cd0*/  LOP3.LUT P6, RZ, R73.reuse, 0x8000, RZ, 0xc0, !PT ;  /* 0x0000800049ff7812 */ /* 0x040fe400078cc0ff */
[----:B------:R-:W-:Y:S01]  /*3ce0*/  LOP3.LUT R73, R73, 0xfeffffff, RZ, 0xc0, !PT ;  /* 0xfeffffff49497812 */ /* 0x000fe200078ec0ff */
[----:B------:R-:W5:Y:S10]  /*3cf0*/  @P5 LDG.E R40, desc[UR20][R88.64] ;  /* 0x0000001458285981 */ /* 0x000f74000c1e1900 */
[----:B------:R-:W-:-:S04]  /*3d00*/  @P6 LOP3.LUT R73, R73, 0x1000000, RZ, 0xfc, !PT ;  /* 0x0100000049496812 */ /* 0x000fc800078efcff */
[C---:B------:R-:W-:Y:S02]  /*3d10*/  LOP3.LUT P6, RZ, R73.reuse, 0x10000, RZ, 0xc0, !PT ;  /* 0x0001000049ff7812 */ /* 0x040fe400078cc0ff */
[----:B------:R-:W-:-:S11]  /*3d20*/  LOP3.LUT R73, R73, 0xfdffffff, RZ, 0xc0, !PT ;  /* 0xfdffffff49497812 */ /* 0x000fd600078ec0ff */
[----:B------:R-:W-:-:S04]  /*3d30*/  @P6 LOP3.LUT R73, R73, 0x2000000, RZ, 0xfc, !PT ;  /* 0x0200000049496812 */ /* 0x000fc800078efcff */
[C---:B------:R-:W-:Y:S02]  /*3d40*/  LOP3.LUT P6, RZ, R73.reuse, 0x20000, RZ, 0xc0, !PT ;  /* 0x0002000049ff7812 */ /* 0x040fe400078cc0ff */
[----:B------:R-:W-:-:S11]  /*3d50*/  LOP3.LUT R73, R73, 0xfbffffff, RZ, 0xc0, !PT ;  /* 0xfbffffff49497812 */ /* 0x000fd600078ec0ff */
[----:B------:R-:W-:-:S04]  /*3d60*/  @P6 LOP3.LUT R73, R73, 0x4000000, RZ, 0xfc, !PT ;  /* 0x0400000049496812 */ /* 0x000fc800078efcff */
[C---:B------:R-:W-:Y:S02]  /*3d70*/  LOP3.LUT P6, RZ, R73.reuse, 0x40000, RZ, 0xc0, !PT ;  /* 0x0004000049ff7812 */ /* 0x040fe400078cc0ff */
[----:B------:R-:W-:Y:S02]  /*3d80*/  LOP3.LUT R73, R73, 0xf7ffffff, RZ, 0xc0, !PT ;  /* 0xf7ffffff49497812 */ /* 0x000fe400078ec0ff */
[----:B0-----:R-:W-:-:S06]  /*3d90*/  CS2R R26, SRZ ;  /* 0x00000000001a7805 */ /* 0x001fcc000001ff00 */
[----:B------:R0:W5:Y:S03]  /*3da0*/  @P5 LDG.E R27, desc[UR20][R24.64] ;  /* 0x00000014181b5981 */ /* 0x000166000c1e1900 */
[----:B------:R-:W-:Y:S01]  /*3db0*/  @P6 LOP3.LUT R73, R73, 0x8000000, RZ, 0xfc, !PT ;  /* 0x0800000049496812 */ /* 0x000fe200078efcff */
[----:B------:R-:W5:Y:S03]  /*3dc0*/  @P4 LDG.E R26, desc[UR20][R86.64] ;  /* 0x00000014561a4981 */ /* 0x000f66000c1e1900 */
[C---:B------:R-:W-:Y:S02]  /*3dd0*/  LOP3.LUT P6, RZ, R73.reuse, 0x80000, RZ, 0xc0, !PT ;  /* 0x0008000049ff7812 */ /* 0x040fe400078cc0ff */
[----:B0-----:R-:W-:Y:S02]  /*3de0*/  CS2R R24, SRZ ;  /* 0x0000000000187805 */ /* 0x001fe4000001ff00 */
[----:B------:R-:W-:-:S02]  /*3df0*/  LOP3.LUT R73, R73, 0xefffffff, RZ, 0xc0, !PT ;  /* 0xefffffff49497812 */ /* 0x000fc400078ec0ff */
[----:B------:R-:W-:Y:S02]  /*3e00*/  LOP3.LUT P2, RZ, R0, 0x1, RZ, 0xc0, !PT ;  /* 0x0000000100ff7812 */ /* 0x000fe4000784c0ff */
[----:B------:R0:W5:Y:S04]  /*3e10*/  @P4 LDG.E R25, desc[UR20][R22.64] ;  /* 0x0000001416194981 */ /* 0x000168000c1e1900 */
[----:B------:R-:W5:Y:S01]  /*3e20*/  @P3 LDG.E R24, desc[UR20][R84.64] ;  /* 0x0000001454183981 */ /* 0x000f62000c1e1900 */
[----:B------:R-:W-:Y:S02]  /*3e30*/  @P6 LOP3.LUT R73, R73, 0x10000000, RZ, 0xfc, !PT ;  /* 0x1000000049496812 */ /* 0x000fe400078efcff */
[----:B0-----:R-:W-:Y:S02]  /*3e40*/  CS2R R22, SRZ ;  /* 0x0000000000167805 */ /* 0x001fe4000001ff00 */
[----:B------:R-:W-:-:S04]  /*3e50*/  LOP3.LUT P6, RZ, R73, 0x100000, RZ, 0xc0, !PT ;  /* 0x0010000049ff7812 */ /* 0x000fc800078cc0ff */
[----:B------:R0:W5:Y:S01]  /*3e60*/  @P3 LDG.E R23, desc[UR20][R20.64] ;  /* 0x0000001414173981 */ /* 0x000162000c1e1900 */
[C---:B------:R-:W-:Y:S02]  /*3e70*/  LOP3.LUT P0, RZ, R73.reuse, 0x2000, RZ, 0xc0, !PT ;  /* 0x0000200049ff7812 */ /* 0x040fe4000780c0ff */
[----:B------:R-:W-:Y:S01]  /*3e80*/  LOP3.LUT P1, RZ, R73, 0x1000, RZ, 0xc0, !PT ;  /* 0x0000100049ff7812 */ /* 0x000fe2000782c0ff */
[----:B------:R-:W5:Y:S01]  /*3e90*/  @P2 LDG.E R22, desc[UR20][R82.64] ;  /* 0x0000001452162981 */ /* 0x000f62000c1e1900 */
[----:B0-----:R-:W-:-:S06]  /*3ea0*/  CS2R R20, SRZ ;  /* 0x0000000000147805 */ /* 0x001fcc000001ff00 */
[----:B------:R0:W5:Y:S04]  /*3eb0*/  @P2 LDG.E R21, desc[UR20][R18.64] ;  /* 0x0000001412152981 */ /* 0x000168000c1e1900 */
[----:B------:R-:W5:Y:S01]  /*3ec0*/  @P6 LDG.E R20, desc[UR20][R80.64] ;  /* 0x0000001450146981 */ /* 0x000f62000c1e1900 */
[----:B0-----:R-:W-:-:S06]  /*3ed0*/  CS2R R18, SRZ ;  /* 0x0000000000127805 */ /* 0x001fcc000001ff00 */
[----:B------:R0:W5:Y:S01]  /*3ee0*/  @P6 LDG.E R19, desc[UR20][R16.64] ;  /* 0x0000001410136981 */ /* 0x000162000c1e1900 */
[----:B------:R-:W-:Y:S02]  /*3ef0*/  LOP3.LUT P6, RZ, R73, 0x10000000, RZ, 0xc0, !PT ;  /* 0x1000000049ff7812 */ /* 0x000fe400078cc0ff */
[----:B0-----:R-:W-:-:S11]  /*3f00*/  CS2R R16, SRZ ;  /* 0x0000000000107805 */ /* 0x001fd6000001ff00 */
[----:B------:R-:W5:Y:S04]  /*3f10*/  @P6 LDG.E R18, desc[UR20][R78.64] ;  /* 0x000000144e126981 */ /* 0x000f68000c1e1900 */
        /* <DEDUP_REMOVED lines=22> */
[----:B------:R-:W-:Y:S01]  /*4080*/  MOV R0, RZ ;  /* 0x000000ff00007202 */ /* 0x000fe20000000f00 */
[----:B------:R-:W5:Y:S01]  /*4090*/  @P0 LDG.E R6, desc[UR20][R38.64] ;  /* 0x0000001426060981 */ /* 0x000f62000c1e1900 */
[----:B0-----:R-:W-:-:S09]  /*40a0*/  CS2R R4, SRZ ;  /* 0x0000000000047805 */ /* 0x001fd2000001ff00 */
[----:B------:R-:W5:Y:S04]  /*40b0*/  @P6 LDG.E R0, desc[UR20][R32.64] ;  /* 0x0000001420006981 */ /* 0x000f68000c1e1900 */
[----:B------:R0:W5:Y:S04]  /*40c0*/  @P0 LDG.E R5, desc[UR20][R2.64] ;  /* 0x0000001402050981 */ /* 0x000168000c1e1900 */
[----:B------:R1:W5:Y:S01]  /*40d0*/  @P1 LDG.E R4, desc[UR20][R36.64] ;  /* 0x0000001424041981 */ /* 0x000362000c1e1900 */
[----:B0-----:R-:W-:-:S06]  /*40e0*/  CS2R R2, SRZ ;  /* 0x0000000000027805 */ /* 0x001fcc000001ff00 */
[----:B------:R1:W5:Y:S04]  /*40f0*/  @P1 LDG.E R3, desc[UR20][R28.64] ;  /* 0x000000141c031981 */ /* 0x000368000c1e1900 */
[----:B------:R1:W5:Y:S04]  /*4100*/  @P6 LDG.E R2, desc[UR20][R30.64] ;  /* 0x000000141e026981 */ /* 0x000368000c1e1900 */
[----:B---3--:R1:W-:Y:S04]  /*4110*/  STL [R1+0x44], R35 ;  /* 0x0000442301007387 */ /* 0x0083e80000100800 */
[----:B--2---:R1:W-:Y:S04]  /*4120*/  STL [R1+0x28], R115 ;  /* 0x0000287301007387 */ /* 0x0043e80000100800 */
[----:B------:R1:W-:Y:S04]  /*4130*/  STL [R1+0x24], R116 ;  /* 0x0000247401007387 */ /* 0x0003e80000100800 */
[----:B----4-:R1:W-:Y:S04]  /*4140*/  STL [R1+0x20], R117 ;  /* 0x0000207501007387 */ /* 0x0103e80000100800 */
[----:B------:R1:W-:Y:S04]  /*4150*/  STL [R1+0x1c], R120 ;  /* 0x00001c7801007387 */ /* 0x0003e80000100800 */
[----:B------:R1:W-:Y:S01]  /*4160*/  STL [R1+0x18], R119 ;  /* 0x0000187701007387 */ /* 0x0003e20000100800 */
[----:B------:R-:W-:Y:S01]  /*4170*/  ISETP.GT.U32.AND P0, PT, R75, 0x1df, PT ;  /* 0x000001df4b00780c */ /* 0x000fe20003f04070 */
[----:B------:R-:W-:Y:S01]  /*4180*/  BSSY B0, `(.L_x_150) ;  /* 0x000000f000007945 */ /* 0x000fe20003800000 */
[----:B------:R-:W-:-:S02]  /*4190*/  CS2R R48, SRZ ;  /* 0x0000000000307805 */ /* 0x000fc4000001ff00 */
[----:B------:R-:W-:-:S09]  /*41a0*/  CS2R R46, SRZ ;  /* 0x00000000002e7805 */ /* 0x000fd2000001ff00 */
[----:B-1----:R-:W-:Y:S05]  /*41b0*/  @P0 BRA `(.L_x_151) ;  /* 0x00000000002c0947 */ /* 0x002fea0003800000 */
[----:B------:R-:W-:Y:S01]  /*41c0*/  ULDC.U8 UR5, c[0x0][0x2a4] ;  /* 0x0000a90000057ab9 */ /* 0x000fe20000000000 */
[----:B------:R-:W0:Y:S01]  /*41d0*/  LDC.64 R48, c[0x0][0x238] ;  /* 0x00008e00ff307b82 */ /* 0x000e220000000a00 */
[----:B------:R-:W-:Y:S02]  /*41e0*/  ISETP.NE.AND P0, PT, RZ, UR5, PT ;  /* 0x00000005ff007c0c */ /* 0x000fe4000bf05270 */
[----:B------:R-:W-:-:S04]  /*41f0*/  IADD3 R31, R34, UR18, RZ ;  /* 0x00000012221f7c10 */ /* 0x000fc8000fffe0ff */
[----:B------:R-:W-:-:S07]  /*4200*/  SHF.R.S32.HI R30, RZ, 0x1f, R31 ;  /* 0x0000001fff1e7819 */ /* 0x000fce000001141f */
[----:B------:R-:W1:Y:S01]  /*4210*/  @P0 LDC.64 R28, c[0x0][0x240] ;  /* 0x00009000ff1c0b82 */ /* 0x000e620000000a00 */
[----:B0-----:R-:W-:-:S06]  /*4220*/  IMAD.WIDE R48, R31, 0x4, R48 ;  /* 0x000000041f307825 */ /* 0x001fcc00078e0230 */
[----:B------:R-:W5:Y:S01]  /*4230*/  LDG.E.64 R48, desc[UR20][R48.64] ;  /* 0x0000001430307981 */ /* 0x000f62000c1e1b00 */
[----:B-1----:R-:W-:-:S04]  /*4240*/  @P0 LEA R28, P1, R31, R28, 0x2 ;  /* 0x0000001c1f1c0211 */ /* 0x002fc800078210ff */
[----:B------:R-:W-:-:S05]  /*4250*/  @P0 LEA.HI.X R29, R31, R29, R30, 0x2, P1 ;  /* 0x0000001d1f1d0211 */ /* 0x000fca00008f141e */
[----:B------:R0:W5:Y:S04]  /*4260*/  @P0 LDG.E.64 R46, desc[UR20][R28.64] ;  /* 0x000000141c2e0981 */ /* 0x000168000c1e1b00 */
.L_x_151:
[----:B------:R-:W-:Y:S05]  /*4270*/  BSYNC B0 ;  /* 0x0000000000007941 */ /* 0x000fea0003800000 */
.L_x_150:
[----:B------:R-:W-:Y:S01]  /*4280*/  ULDC.U8 UR5, c[0x0][0x2a4] ;  /* 0x0000a90000057ab9 */ /* 0x000fe20000000000 */
[C---:B0----5:R-:W-:Y:S02]  /*4290*/  PRMT R28, R68.reuse, 0x7632, R28 ;  /* 0x00007632441c7816 */ /* 0x061fe4000000001c */
[----:B------:R-:W-:Y:S02]  /*42a0*/  ISETP.NE.AND P1, PT, RZ, UR5, PT ;  /* 0x00000005ff007c0c */ /* 0x000fe4000bf25270 */
[----:B------:R-:W-:Y:S02]  /*42b0*/  SHF.L.U32 R29, R68, 0x10, RZ ;  /* 0x00000010441d7819 */ /* 0x000fe400000006ff */
[----:B------:R-:W-:Y:S02]  /*42c0*/  SHF.L.U32 R30, R67, 0x10, RZ ;  /* 0x00000010431e7819 */ /* 0x000fe400000006ff */
[----:B------:R-:W-:Y:S01]  /*42d0*/  SHF.L.U32 R28, R28, 0x10, RZ ;  /* 0x000000101c1c7819 */ /* 0x000fe200000006ff */
[----:B------:R-:W-:Y:S01]  /*42e0*/  FADD.FTZ R29, R29, -UR23 ;  /* 0x800000171d1d7e21 */ /* 0x000fe20008010000 */
[----:B------:R-:W-:Y:S01]  /*42f0*/  PRMT R31, R35, 0x7632, R31 ;  /* 0x00007632231f7816 */ /* 0x000fe2000000001f */
[----:B------:R-:W-:Y:S01]  /*4300*/  FADD.FTZ R30, R30, -UR23 ;  /* 0x800000171e1e7e21 */ /* 0x000fe20008010000 */
[----:B------:R-:W-:Y:S01]  /*4310*/  PRMT R36, R67, 0x7632, R36 ;  /* 0x0000763243247816 */ /* 0x000fe20000000024 */
[----:B------:R-:W-:Y:S01]  /*4320*/  FADD.FTZ R28, R28, -UR23 ;  /* 0x800000171c1c7e21 */ /* 0x000fe20008010000 */
[----:B------:R-:W-:Y:S01]  /*4330*/  PRMT R32, R115, 0x7632, R32 ;  /* 0x0000763273207816 */ /* 0x000fe20000000020 */
[----:B------:R-:W-:Y:S01]  /*4340*/  FMUL.FTZ R29, R29, UR24 ;  /* 0x000000181d1d7c20 */ /* 0x000fe20008410000 */
[----:B------:R-:W-:Y:S01]  /*4350*/  SHF.L.U32 R35, R35, 0x10, RZ ;  /* 0x0000001023237819 */ /* 0x000fe200000006ff */
[----:B------:R-:W-:Y:S01]  /*4360*/  FMUL.FTZ R33, R30, UR24 ;  /* 0x000000181e217c20 */ /* 0x000fe20008410000 */
[----:B------:R-:W-:Y:S01]  /*4370*/  SHF.L.U32 R34, R115, 0x10, RZ ;  /* 0x0000001073227819 */ /* 0x000fe200000006ff */
[----:B------:R-:W-:Y:S01]  /*4380*/  FMUL.FTZ R28, R28, UR24 ;  /* 0x000000181c1c7c20 */ /* 0x000fe20008410000 */
[----:B------:R-:W-:-:S02]  /*4390*/  SHF.L.U32 R31, R31, 0x10, RZ ;  /* 0x000000101f1f7819 */ /* 0x000fc400000006ff */
        /* <DEDUP_REMOVED lines=21> */
.L_x_152:
[----:B------:R-:W-:Y:S01]  /*44f0*/  FMUL.FTZ R30, R35, R48 ;  /* 0x00000030231e7220 */ /* 0x000fe20000410000 */
[----:B------:R-:W-:Y:S01]  /*4500*/  FADD.FTZ R39, R36, -UR23 ;  /* 0x8000001724277e21 */ /* 0x000fe20008010000 */
[----:B------:R-:W-:Y:S01]  /*4510*/  FFMA.FTZ R36, R29, R35, RZ ;  /* 0x000000231d247223 */ /* 0x000fe200000100ff */
[----:B------:R-:W-:Y:S01]  /*4520*/  FMUL.FTZ R37, R31, R49 ;  /* 0x000000311f257220 */ /* 0x000fe20000410000 */
[----:B------:R-:W-:Y:S01]  /*4530*/  FFMA.FTZ R29, R29, R30, RZ ;  /* 0x0000001e1d1d7223 */ /* 0x000fe200000100ff */
[----:B------:R-:W-:Y:S01]  /*4540*/  FADD.FTZ R38, RZ, R30 ;  /* 0x0000001eff267221 */ /* 0x000fe20000010000 */
[----:B------:R-:W-:Y:S01]  /*4550*/  FMUL.FTZ R30, R39, UR24 ;  /* 0x00000018271e7c20 */ /* 0x000fe20008410000 */
        /* <DEDUP_REMOVED lines=19> */
.L_x_153:
[----:B------:R-:W-:Y:S01]  /*4690*/  FADD.FTZ R39, RZ, R35 ;  /* 0x00000023ff277221 */ /* 0x000fe20000010000 */
[----:B------:R-:W-:Y:S01]  /*46a0*/  FFMA.FTZ R50, R28, R37, R29 ;  /* 0x000000251c327223 */ /* 0x000fe2000001001d */
[----:B------:R-:W-:Y:S01]  /*46b0*/  FFMA.FTZ R29, R33, R34, R36 ;  /* 0x00000022211d7223 */ /* 0x000fe20000010024 */
[----:B------:R-:W-:Y:S01]  /*46c0*/  FMUL.FTZ R35, R34, R48 ;  /* 0x0000003022237220 */ /* 0x000fe20000410000 */
[----:B------:R-:W-:Y:S01]  /*46d0*/  FADD.FTZ R34, R39, R34 ;  /* 0x0000002227227221 */ /* 0x000fe20000010000 */
[----:B------:R-:W-:Y:S01]  /*46e0*/  FFMA.FTZ R39, R28, R31, RZ ;  /* 0x0000001f1c277223 */ /* 0x000fe200000100ff */
[----:B------:R-:W-:Y:S01]  /*46f0*/  FADD.FTZ R31, RZ, R31 ;  /* 0x0000001fff1f7221 */ /* 0x000fe20000010000 */
[----:B------:R-:W-:Y:S01]  /*4700*/  PRMT R36, R66, 0x7632, R36 ;  /* 0x0000763242247816 */ /* 0x000fe20000000024 */
[----:B------:R-:W-:Y:S01]  /*4710*/  FADD.FTZ R38, R37, R38 ;  /* 0x0000002625267221 */ /* 0x000fe20000010000 */
[----:B------:R-:W-:Y:S01]  /*4720*/  FFMA.FTZ R37, R33, R35, R50 ;  /* 0x0000002321257223 */ /* 0x000fe20000010032 */
[----:B------:R-:W-:Y:S01]  /*4730*/  FFMA.FTZ R28, R30, R32, R39 ;  /* 0x000000201e1c7223 */ /* 0x000fe20000010027 */
[----:B------:R-:W-:Y:S01]  /*4740*/  FADD.FTZ R31, R31, R32 ;  /* 0x000000201f1f7221 */ /* 0x000fe20000010000 */
[----:B------:R-:W-:Y:S01]  /*4750*/  FMUL.FTZ R33, R32, R49 ;  /* 0x0000003120217220 */ /* 0x000fe20000410000 */
[----:B------:R-:W-:Y:S01]  /*4760*/  SHF.L.U32 R32, R66, 0x10, RZ ;  /* 0x0000001042207819 */ /* 0x000fe200000006ff */
[----:B------:R-:W-:Y:S01]  /*4770*/  FADD.FTZ R38, R38, R35 ;  /* 0x0000002326267221 */ /* 0x000fe20000010000 */
[----:B------:R-:W-:Y:S01]  /*4780*/  SHF.L.U32 R36, R36, 0x10, RZ ;  /* 0x0000001024247819 */ /* 0x000fe200000006ff */
[----:B------:R-:W-:Y:S01]  /*4790*/  FFMA.FTZ R35, R30, R33, R37 ;  /* 0x000000211e237223 */ /* 0x000fe20000010025 */
[----:B------:R-:W-:Y:S01]  /*47a0*/  PRMT R30, R116, 0x7632, R30 ;  /* 0x00007632741e7816 */ /* 0x000fe2000000001e */
[----:B------:R-:W-:Y:S01]  /*47b0*/  FADD.FTZ R39, R32, -UR23 ;  /* 0x8000001720277e21 */ /* 0x000fe20008010000 */
[----:B------:R-:W-:Y:S01]  /*47c0*/  SHF.L.U32 R37, R116, 0x10, RZ ;  /* 0x0000001074257819 */ /* 0x000fe200000006ff */
[----:B------:R-:W-:Y:S01]  /*47d0*/  FADD.FTZ R50, R36, -UR23 ;  /* 0x8000001724327e21 */ /* 0x000fe20008010000 */
[----:B------:R-:W-:Y:S01]  /*47e0*/  SHF.L.U32 R32, R30, 0x10, RZ ;  /* 0x000000101e207819 */ /* 0x000fe200000006ff */
[----:B------:R-:W-:-:S02]  /*47f0*/  FMUL.FTZ R36, R39, UR24 ;  /* 0x0000001827247c20 */ /* 0x000fc40008410000 */
        /* <DEDUP_REMOVED lines=20> */
.L_x_154:
[----:B------:R-:W-:Y:S01]  /*4940*/  FMUL.FTZ R50, R37, R48 ;  /* 0x0000003025327220 */ /* 0x000fe20000410000 */
[C---:B------:R-:W-:Y:S01]  /*4950*/  FFMA.FTZ R29, R36.reuse, R37, R29 ;  /* 0x00000025241d7223 */ /* 0x040fe2000001001d */
[----:B------:R-:W-:Y:S01]  /*4960*/  FADD.FTZ R39, R33, R38 ;  /* 0x0000002621277221 */ /* 0x000fe20000010000 */
[----:B------:R-:W-:Y:S01]  /*4970*/  FADD.FTZ R31, R31, R32 ;  /* 0x000000201f1f7221 */ /* 0x000fe20000010000 */
[----:B------:R-:W-:Y:S01]  /*4980*/  FFMA.FTZ R35, R36, R50, R35 ;  /* 0x0000003224237223 */ /* 0x000fe20000010023 */
[C---:B------:R-:W-:Y:S01]  /*4990*/  PRMT R36, R65.reuse, 0x7632, R36 ;  /* 0x0000763241247816 */ /* 0x040fe20000000024 */
[----:B------:R-:W-:Y:S01]  /*49a0*/  FFMA.FTZ R28, R30, R32, R28 ;  /* 0x000000201e1c7223 */ /* 0x000fe2000001001c */
[----:B------:R-:W-:Y:S01]  /*49b0*/  FMUL.FTZ R33, R32, R49 ;  /* 0x0000003120217220 */ /* 0x000fe20000410000 */
[----:B------:R-:W-:Y:S01]  /*49c0*/  SHF.L.U32 R32, R65, 0x10, RZ ;  /* 0x0000001041207819 */ /* 0x000fe200000006ff */
[----:B------:R-:W-:Y:S01]  /*49d0*/  FADD.FTZ R50, R39, R50 ;  /* 0x0000003227327221 */ /* 0x000fe20000010000 */
[----:B------:R-:W-:Y:S01]  /*49e0*/  SHF.L.U32 R36, R36, 0x10, RZ ;  /* 0x0000001024247819 */ /* 0x000fe200000006ff */
[----:B------:R-:W-:Y:S01]  /*49f0*/  FFMA.FTZ R35, R30, R33, R35 ;  /* 0x000000211e237223 */ /* 0x000fe20000010023 */
[C---:B------:R-:W-:Y:S01]  /*4a00*/  PRMT R30, R117.reuse, 0x7632, R30 ;  /* 0x00007632751e7816 */ /* 0x040fe2000000001e */
[----:B------:R-:W-:Y:S01]  /*4a10*/  FADD.FTZ R38, R32, -UR23 ;  /* 0x8000001720267e21 */ /* 0x000fe20008010000 */
[----:B------:R-:W-:Y:S01]  /*4a20*/  FADD.FTZ R34, R34, R37 ;  /* 0x0000002522227221 */ /* 0x000fe20000010000 */
[----:B------:R-:W-:Y:S01]  /*4a30*/  FADD.FTZ R39, R36, -UR23 ;  /* 0x8000001724277e21 */ /* 0x000fe20008010000 */
[----:B------:R-:W-:Y:S01]  /*4a40*/  SHF.L.U32 R32, R30, 0x10, RZ ;  /* 0x000000101e207819 */ /* 0x000fe200000006ff */
[----:B------:R-:W-:Y:S01]  /*4a50*/  FMUL.FTZ R36, R38, UR24 ;  /* 0x0000001826247c20 */ /* 0x000fe20008410000 */
[----:B------:R-:W-:Y:S01]  /*4a60*/  SHF.L.U32 R37, R117, 0x10, RZ ;  /* 0x0000001075257819 */ /* 0x000fe200000006ff */
        /* <DEDUP_REMOVED lines=20> */
.L_x_155:
[----:B------:R-:W-:Y:S01]  /*4bb0*/  FMUL.FTZ R38, R37, R48 ;  /* 0x0000003025267220 */ /* 0x000fe20000410000 */
[C---:B------:R-:W-:Y:S01]  /*4bc0*/  FFMA.FTZ R29, R36.reuse, R37, R29 ;  /* 0x00000025241d7223 */ /* 0x040fe2000001001d */
[----:B------:R-:W-:Y:S01]  /*4bd0*/  FADD.FTZ R39, R33, R50 ;  /* 0x0000003221277221 */ /* 0x000fe20000010000 */
[----:B------:R-:W-:Y:S01]  /*4be0*/  FADD.FTZ R31, R31, R32 ;  /* 0x000000201f1f7221 */ /* 0x000fe20000010000 */
[----:B------:R-:W-:Y:S01]  /*4bf0*/  FFMA.FTZ R35, R36, R38, R35 ;  /* 0x0000002624237223 */ /* 0x000fe20000010023 */
[----:B------:R-:W-:Y:S01]  /*4c00*/  PRMT R36, R64, 0x7632, R36 ;  /* 0x0000763240247816 */ /* 0x000fe20000000024 */
[----:B------:R-:W-:Y:S01]  /*4c10*/  FFMA.FTZ R28, R30, R32, R28 ;  /* 0x000000201e1c7223 */ /* 0x000fe2000001001c */
[----:B------:R-:W-:Y:S01]  /*4c20*/  FMUL.FTZ R33, R32, R49 ;  /* 0x0000003120217220 */ /* 0x000fe20000410000 */
[----:B------:R-:W-:Y:S01]  /*4c30*/  SHF.L.U32 R32, R64, 0x10, RZ ;  /* 0x0000001040207819 */ /* 0x000fe200000006ff */
[----:B------:R-:W-:Y:S01]  /*4c40*/  FADD.FTZ R38, R39, R38 ;  /* 0x0000002627267221 */ /* 0x000fe20000010000 */
[----:B------:R-:W-:Y:S01]  /*4c50*/  SHF.L.U32 R36, R36, 0x10, RZ ;  /* 0x0000001024247819 */ /* 0x000fe200000006ff */
[----:B------:R-:W-:Y:S01]  /*4c60*/  FFMA.FTZ R35, R30, R33, R35 ;  /* 0x000000211e237223 */ /* 0x000fe20000010023 */
[----:B------:R-:W-:Y:S01]  /*4c70*/  PRMT R30, R120, 0x7632, R30 ;  /* 0x00007632781e7816 */ /* 0x000fe2000000001e */
        /* <DEDUP_REMOVED lines=26> */
.L_x_156:
        /* <DEDUP_REMOVED lines=39> */
.L_x_157:
        /* <DEDUP_REMOVED lines=39> */
.L_x_158:
        /* <DEDUP_REMOVED lines=39> */
.L_x_159:
        /* <DEDUP_REMOVED lines=39> */
.L_x_160:
        /* <DEDUP_REMOVED lines=39> */
.L_x_161:
        /* <DEDUP_REMOVED lines=39> */
.L_x_162:
        /* <DEDUP_REMOVED lines=39> */
.L_x_163:
        /* <DEDUP_REMOVED lines=12> */
[----:B------:R-:W-:Y:S01]  /*5ff0*/  FADD.FTZ R38, R39, R38 ;  /* 0x0000002627267221 */ /* 0x000fe20000010000 */
[C---:B------:R-:W-:Y:S01]  /*6000*/  PRMT R30, R25.reuse, 0x7632, R30 ;  /* 0x00007632191e7816 */ /* 0x040fe2000000001e */
[----:B------:R-:W-:Y:S01]  /*6010*/  FADD.FTZ R37, R32, -UR23 ;  /* 0x8000001720257e21 */ /* 0x000fe20008010000 */
[----:B------:R-:W-:Y:S01]  /*6020*/  FADD.FTZ R39, R36, -UR23 ;  /* 0x8000001724277e21 */ /* 0x000fe20008010000 */
[----:B------:R-:W-:-:S02]  /*6030*/  SHF.L.U32 R119, R25, 0x10, RZ ;  /* 0x0000001019777819 */ /* 0x000fc400000006ff */
[----:B------:R-:W-:Y:S01]  /*6040*/  SHF.L.U32 R32, R30, 0x10, RZ ;  /* 0x000000101e207819 */ /* 0x000fe200000006ff */
[----:B------:R-:W-:Y:S01]  /*6050*/  FMUL.FTZ R36, R37, UR24 ;  /* 0x0000001825247c20 */ /* 0x000fe20008410000 */
        /* <DEDUP_REMOVED lines=20> */
.L_x_164:
[----:B------:R-:W-:Y:S01]  /*61a0*/  FADD.FTZ R120, R34, R119 ;  /* 0x0000007722787221 */ /* 0x000fe20000010000 */
[----:B------:R-:W-:Y:S01]  /*61b0*/  PRMT R34, R24, 0x7632, R34 ;  /* 0x0000763218227816 */ /* 0x000fe20000000022 */
[----:B------:R-:W-:Y:S01]  /*61c0*/  FMUL.FTZ R50, R119, R48 ;  /* 0x0000003077327220 */ /* 0x000fe20000410000 */
[----:B------:R-:W-:Y:S01]  /*61d0*/  FFMA.FTZ R119, R36, R119, R29 ;  /* 0x0000007724777223 */ /* 0x000fe2000001001d */
[----:B------:R-:W-:Y:S01]  /*61e0*/  FADD.FTZ R37, R31, R32 ;  /* 0x000000201f257221 */ /* 0x000fe20000010000 */
[----:B------:R-:W-:Y:S01]  /*61f0*/  SHF.L.U32 R34, R34, 0x10, RZ ;  /* 0x0000001022227819 */ /* 0x000fe200000006ff */
[----:B------:R-:W-:Y:S01]  /*6200*/  FFMA.FTZ R35, R36, R50, R35 ;  /* 0x0000003224237223 */ /* 0x000fe20000010023 */
[----:B------:R-:W-:Y:S01]  /*6210*/  FFMA.FTZ R36, R30, R32, R28 ;  /* 0x000000201e247223 */ /* 0x000fe2000001001c */
[----:B------:R-:W-:Y:S01]  /*6220*/  FMUL.FTZ R29, R32, R49 ;  /* 0x00000031201d7220 */ /* 0x000fe20000410000 */
[----:B------:R-:W-:Y:S01]  /*6230*/  STL [R1+0x7c], R37 ;  /* 0x00007c2501007387 */ /* 0x000fe20000100800 */
[----:B------:R-:W-:Y:S01]  /*6240*/  FADD.FTZ R32, R34, -UR23 ;  /* 0x8000001722207e21 */ /* 0x000fe20008010000 */
[----:B------:R-:W-:Y:S01]  /*6250*/  SHF.L.U32 R28, R24, 0x10, RZ ;  /* 0x00000010181c7819 */ /* 0x000fe200000006ff */
[----:B------:R-:W-:Y:S01]  /*6260*/  FADD.FTZ R33, R33, R38 ;  /* 0x0000002621217221 */ /* 0x000fe20000010000 */
[----:B------:R0:W-:Y:S01]  /*6270*/  STL [R1+0x78], R36 ;  /* 0x0000782401007387 */ /* 0x0001e20000100800 */
[----:B------:R-:W-:Y:S01]  /*6280*/  FMUL.FTZ R76, R32, UR24 ;  /* 0x00000018204c7c20 */ /* 0x000fe20008410000 */
[----:B------:R-:W-:Y:S01]  /*6290*/  PRMT R31, R23, 0x7632, R31 ;  /* 0x00007632171f7816 */ /* 0x000fe2000000001f */
[----:B------:R-:W-:Y:S01]  /*62a0*/  FADD.FTZ R28, R28, -UR23 ;  /* 0x800000171c1c7e21 */ /* 0x000fe20008010000 */
[----:B------:R-:W-:-:S02]  /*62b0*/  FADD.FTZ R50, R33, R50 ;  /* 0x0000003221327221 */ /* 0x000fc40000010000 */
[----:B------:R1:W-:Y:S01]  /*62c0*/  STL [R1+0x10], R76 ;  /* 0x0000104c01007387 */ /* 0x0003e20000100800 */
[----:B------:R-:W-:Y:S01]  /*62d0*/  SHF.L.U32 R34, R31, 0x10, RZ ;  /* 0x000000101f227819 */ /* 0x000fe200000006ff */
[----:B------:R-:W-:Y:S01]  /*62e0*/  FMUL.FTZ R31, R28, UR24 ;  /* 0x000000181c1f7c20 */ /* 0x000fe20008410000 */
[----:B0-----:R-:W-:Y:S01]  /*62f0*/  FFMA.FTZ R36, R30, R29, R35 ;  /* 0x0000001d1e247223 */ /* 0x001fe20000010023 */
[----:B------:R-:W-:Y:S01]  /*6300*/  SHF.L.U32 R30, R23, 0x10, RZ ;  /* 0x00000010171e7819 */ /* 0x000fe200000006ff */
[----:B------:R-:W-:Y:S06]  /*6310*/  @!P1 BRA `(.L_x_165) ;  /* 0x0000000000489947 */ /* 0x000fec0003800000 */
[----:B------:R-:W-:Y:S01]  /*6320*/  FFMA.FTZ R28, R31, R48, R46 ;  /* 0x000000301f1c7223 */ /* 0x000fe2000001002e */
[----:B------:R-:W-:-:S03]  /*6330*/  FFMA.FTZ R32, R76, R49, R47 ;  /* 0x000000314c207223 */ /* 0x000fc6000001002f */
[----:B------:R-:W-:Y:S01]  /*6340*/  FMUL.FTZ R33, R28, -1.4426950216293334961 ;  /* 0xbfb8aa3b1c217820 */ /* 0x000fe20000410000 */
[----:B------:R-:W-:-:S05]  /*6350*/  FMUL.FTZ R37, R32, -1.4426950216293334961 ;  /* 0xbfb8aa3b20257820 */ /* 0x000fca0000410000 */
[----:B------:R-:W0:Y:S08]  /*6360*/  MUFU.EX2 R33, R33 ;  /* 0x0000002100217308 */ /* 0x000e300000000800 */
[----:B------:R-:W2:Y:S01]  /*6370*/  MUFU.EX2 R37, R37 ;  /* 0x0000002500257308 */ /* 0x000ea20000000800 */
[----:B0-----:R-:W-:-:S07]  /*6380*/  FADD.FTZ R35, R33, 1 ;  /* 0x3f80000021237421 */ /* 0x001fce0000010000 */
[----:B------:R-:W0:Y:S01]  /*6390*/  MUFU.RCP R35, R35 ;  /* 0x0000002300237308 */ /* 0x000e220000001000 */
[----:B--2---:R-:W-:-:S07]  /*63a0*/  FADD.FTZ R38, R37, 1 ;  /* 0x3f80000025267421 */ /* 0x004fce0000010000 */
[----:B------:R-:W2:Y:S01]  /*63b0*/  MUFU.RCP R39, R38 ;  /* 0x0000002600277308 */ /* 0x000ea20000001000 */
[----:B0-----:R-:W-:Y:S01]  /*63c0*/  FADD.FTZ R51, -R35, 1 ;  /* 0x3f80000023337421 */ /* 0x001fe20000010100 */
[----:B------:R-:W-:-:S03]  /*63d0*/  FMUL.FTZ R30, R30, R35 ;  /* 0x000000231e1e7220 */ /* 0x000fc60000410000 */
[----:B------:R-:W-:Y:S01]  /*63e0*/  FFMA.FTZ R51, R28, R51, 1 ;  /* 0x3f8000001c337423 */ /* 0x000fe20000010033 */
[----:B--2---:R-:W-:Y:S01]  /*63f0*/  FMUL.FTZ R34, R34, R39 ;  /* 0x0000002722227220 */ /* 0x004fe20000410000 */
[----:B------:R-:W-:Y:S02]  /*6400*/  FADD.FTZ R39, -R39, 1 ;  /* 0x3f80000027277421 */ /* 0x000fe40000010100 */
[----:B------:R-:W-:Y:S02]  /*6410*/  FMUL.FTZ R30, R30, R51 ;  /* 0x000000331e1e7220 */ /* 0x000fe40000410000 */
[----:B------:R-:W-:-:S04]  /*6420*/  FFMA.FTZ R39, R32, R39, 1 ;  /* 0x3f80000020277423 */ /* 0x000fc80000010027 */
[----:B------:R-:W-:-:S07]  /*6430*/  FMUL.FTZ R34, R34, R39 ;  /* 0x0000002722227220 */ /* 0x000fce0000410000 */
.L_x_165:
[----:B------:R-:W-:Y:S01]  /*6440*/  FADD.FTZ R33, R29, R50 ;  /* 0x000000321d217221 */ /* 0x000fe20000010000 */
[----:B------:R-:W-:Y:S01]  /*6450*/  PRMT R29, R22, 0x7632, R29 ;  /* 0x00007632161d7816 */ /* 0x000fe2000000001d */
[----:B------:R-:W-:Y:S01]  /*6460*/  FMUL.FTZ R28, R30, R48 ;  /* 0x000000301e1c7220 */ /* 0x000fe20000410000 */
[----:B------:R-:W-:Y:S02]  /*6470*/  SHF.L.U32 R32, R22, 0x10, RZ ;  /* 0x0000001016207819 */ /* 0x000fe400000006ff */
        /* <DEDUP_REMOVED lines=8> */
[----:B------:R-:W-:Y:S01]  /*6500*/  PRMT R37, R20, 0x7632, R37 ;  /* 0x0000763214257816 */ /* 0x000fe20000000025 */
[----:B------:R-:W-:Y:S01]  /*6510*/  FMUL.FTZ R62, R39, UR24 ;  /* 0x00000018273e7c20 */ /* 0x000fe20008410000 */
[----:B------:R-:W-:Y:S01]  /*6520*/  SHF.L.U32 R32, R35, 0x10, RZ ;  /* 0x0000001023207819 */ /* 0x000fe200000006ff */
[----:B------:R-:W-:-:S03]  /*6530*/  FMUL.FTZ R29, R34, R49 ;  /* 0x00000031221d7220 */ /* 0x000fc60000410000 */
[----:B------:R0:W-:Y:S04]  /*6540*/  STL [R1+0x8], R62 ;  /* 0x0000083e01007387 */ /* 0x0001e80000100800 */
[----:B------:R0:W-:Y:S01]  /*6550*/  STL [R1+0xc], R63 ;  /* 0x00000c3f01007387 */ /* 0x0001e20000100800 */
[----:B------:R-:W-:Y:S05]  /*6560*/  @!P1 BRA `(.L_x_166) ;  /* 0x0000000000489947 */ /* 0x000fea0003800000 */
[----:B------:R-:W-:-:S04]  /*6570*/  FFMA.FTZ R35, R63, R48, R46 ;  /* 0x000000303f237223 */ /* 0x000fc8000001002e */
[----:B------:R-:W-:-:S06]  /*6580*/  FMUL.FTZ R38, R35, -1.4426950216293334961 ;  /* 0xbfb8aa3b23267820 */ /* 0x000fcc0000410000 */
[----:B------:R-:W2:Y:S02]  /*6590*/  MUFU.EX2 R38, R38 ;  /* 0x0000002600267308 */ /* 0x000ea40000000800 */
[----:B--2---:R-:W-:-:S06]  /*65a0*/  FADD.FTZ R39, R38, 1 ;  /* 0x3f80000026277421 */ /* 0x004fcc0000010000 */
[----:B------:R-:W2:Y:S02]  /*65b0*/  MUFU.RCP R50, R39 ;  /* 0x0000002700327308 */ /* 0x000ea40000001000 */
[----:B--2---:R-:W-:Y:S01]  /*65c0*/  FMUL.FTZ R33, R33, R50 ;  /* 0x0000003221217220 */ /* 0x004fe20000410000 */
[----:B------:R-:W-:-:S04]  /*65d0*/  FADD.FTZ R50, -R50, 1 ;  /* 0x3f80000032327421 */ /* 0x000fc80000010100 */
[----:B------:R-:W-:Y:S01]  /*65e0*/  FFMA.FTZ R50, R35, R50, 1 ;  /* 0x3f80000023327423 */ /* 0x000fe20000010032 */
[----:B------:R-:W-:-:S03]  /*65f0*/  FFMA.FTZ R35, R62, R49, R47 ;  /* 0x000000313e237223 */ /* 0x000fc6000001002f */
[----:B------:R-:W-:Y:S01]  /*6600*/  FMUL.FTZ R33, R33, R50 ;  /* 0x0000003221217220 */ /* 0x000fe20000410000 */
[----:B------:R-:W-:-:S06]  /*6610*/  FMUL.FTZ R50, R35, -1.4426950216293334961 ;  /* 0xbfb8aa3b23327820 */ /* 0x000fcc0000410000 */
[----:B------:R-:W2:Y:S02]  /*6620*/  MUFU.EX2 R50, R50 ;  /* 0x0000003200327308 */ /* 0x000ea40000000800 */
[----:B--2---:R-:W-:-:S06]  /*6630*/  FADD.FTZ R51, R50, 1 ;  /* 0x3f80000032337421 */ /* 0x004fcc0000010000 */
[----:B------:R-:W2:Y:S02]  /*6640*/  MUFU.RCP R51, R51 ;  /* 0x0000003300337308 */ /* 0x000ea40000001000 */
[----:B--2---:R-:W-:Y:S01]  /*6650*/  FADD.FTZ R38, -R51, 1 ;  /* 0x3f80000033267421 */ /* 0x004fe20000010100 */
[----:B------:R-:W-:-:S03]  /*6660*/  FMUL.FTZ R32, R32, R51 ;  /* 0x0000003320207220 */ /* 0x000fc60000410000 */
[----:B------:R-:W-:-:S04]  /*6670*/  FFMA.FTZ R35, R35, R38, 1 ;  /* 0x3f80000023237423 */ /* 0x000fc80000010026 */
[----:B------:R-:W-:-:S07]  /*6680*/  FMUL.FTZ R32, R32, R35 ;  /* 0x0000002320207220 */ /* 0x000fce0000410000 */
.L_x_166:
[----:B------:R-:W-:Y:S01]  /*6690*/  FFMA.FTZ R38, R76, R29, R36 ;  /* 0x0000001d4c267223 */ /* 0x000fe20000010024 */
[----:B------:R-:W-:Y:S01]  /*66a0*/  SHF.L.U32 R37, R37, 0x10, RZ ;  /* 0x0000001025257819 */ /* 0x000fe200000006ff */
[----:B------:R-:W-:Y:S01]  /*66b0*/  FMUL.FTZ R35, R33, R48 ;  /* 0x0000003021237220 */ /* 0x000fe20000410000 */
[----:B------:R-:W-:Y:S01]  /*66c0*/  SHF.L.U32 R36, R20, 0x10, RZ ;  /* 0x0000001014247819 */ /* 0x000fe200000006ff */
[----:B------:R-:W-:Y:S01]  /*66d0*/  FADD.FTZ R28, R29, R28 ;  /* 0x0000001c1d1c7221 */ /* 0x000fe20000010000 */
[----:B------:R-:W-:Y:S01]  /*66e0*/  SHF.L.U32 R29, R19, 0x10, RZ ;  /* 0x00000010131d7819 */ /* 0x000fe200000006ff */
[----:B------:R-:W-:Y:S01]  /*66f0*/  FADD.FTZ R37, R37, -UR23 ;  /* 0x8000001725257e21 */ /* 0x000fe20008010000 */
[----:B0-----:R-:W-:Y:S01]  /*6700*/  FFMA.FTZ R63, R63, R35, R38 ;  /* 0x000000233f3f7223 */ /* 0x001fe20000010026 */
[----:B------:R-:W-:Y:S01]  /*6710*/  FADD.FTZ R36, R36, -UR23 ;  /* 0x8000001724247e21 */ /* 0x000fe20008010000 */
[----:B------:R-:W-:Y:S01]  /*6720*/  FADD.FTZ R35, R28, R35 ;  /* 0x000000231c237221 */ /* 0x000fe20000010000 */
[----:B-1----:R-:W-:Y:S01]  /*6730*/  FMUL.FTZ R76, R37, UR24 ;  /* 0x00000018254c7c20 */ /* 0x002fe20008410000 */
[----:B------:R-:W-:Y:S01]  /*6740*/  PRMT R28, R19, 0x7632, R28 ;  /* 0x00007632131c7816 */ /* 0x000fe2000000001c */
[----:B------:R-:W-:Y:S01]  /*6750*/  FMUL.FTZ R50, R36, UR24 ;  /* 0x0000001824327c20 */ /* 0x000fe20008410000 */
[----:B------:R-:W-:-:S02]  /*6760*/  FMUL.FTZ R36, R32, R49 ;  /* 0x0000003120247220 */ /* 0x000fc40000410000 */
[----:B------:R0:W-:Y:S01]  /*6770*/  STL [R1], R76 ;  /* 0x0000004c01007387 */ /* 0x0001e20000100800 */
[----:B------:R-:W-:-:S03]  /*6780*/  SHF.L.U32 R28, R28, 0x10, RZ ;  /* 0x000000101c1c7819 */ /* 0x000fc600000006ff */
[----:B------:R0:W-:Y:S01]  /*6790*/  STL [R1+0x4], R50 ;  /* 0x0000043201007387 */ /* 0x0001e20000100800 */
[----:B------:R-:W-:Y:S05]  /*67a0*/  @!P1 BRA `(.L_x_167) ;  /* 0x0000000000489947 */ /* 0x000fea0003800000 */
[----:B------:R-:W-:-:S04]  /*67b0*/  FFMA.FTZ R37, R50, R48, R46 ;  /* 0x0000003032257223 */ /* 0x000fc8000001002e */
[----:B------:R-:W-:-:S06]  /*67c0*/  FMUL.FTZ R38, R37, -1.4426950216293334961 ;  /* 0xbfb8aa3b25267820 */ /* 0x000fcc0000410000 */
[----:B------:R-:W1:Y:S02]  /*67d0*/  MUFU.EX2 R38, R38 ;  /* 0x0000002600267308 */ /* 0x000e640000000800 */
[----:B-1----:R-:W-:-:S06]  /*67e0*/  FADD.FTZ R38, R38, 1 ;  /* 0x3f80000026267421 */ /* 0x002fcc0000010000 */
[----:B------:R-:W1:Y:S02]  /*67f0*/  MUFU.RCP R38, R38 ;  /* 0x0000002600267308 */ /* 0x000e640000001000 */
[----:B-1----:R-:W-:Y:S01]  /*6800*/  FMUL.FTZ R29, R29, R38 ;  /* 0x000000261d1d7220 */ /* 0x002fe20000410000 */
[----:B------:R-:W-:-:S04]  /*6810*/  FADD.FTZ R38, -R38, 1 ;  /* 0x3f80000026267421 */ /* 0x000fc80000010100 */
[----:B------:R-:W-:Y:S01]  /*6820*/  FFMA.FTZ R38, R37, R38, 1 ;  /* 0x3f80000025267423 */ /* 0x000fe20000010026 */
[----:B------:R-:W-:-:S03]  /*6830*/  FFMA.FTZ R37, R76, R49, R47 ;  /* 0x000000314c257223 */ /* 0x000fc6000001002f */
[----:B------:R-:W-:Y:S01]  /*6840*/  FMUL.FTZ R29, R29, R38 ;  /* 0x000000261d1d7220 */ /* 0x000fe20000410000 */
[----:B------:R-:W-:-:S06]  /*6850*/  FMUL.FTZ R38, R37, -1.4426950216293334961 ;  /* 0xbfb8aa3b25267820 */ /* 0x000fcc0000410000 */
[----:B------:R-:W1:Y:S02]  /*6860*/  MUFU.EX2 R38, R38 ;  /* 0x0000002600267308 */ /* 0x000e640000000800 */
[----:B-1----:R-:W-:-:S06]  /*6870*/  FADD.FTZ R38, R38, 1 ;  /* 0x3f80000026267421 */ /* 0x002fcc0000010000 */
[----:B------:R-:W1:Y:S02]  /*6880*/  MUFU.RCP R38, R38 ;  /* 0x0000002600267308 */ /* 0x000e640000001000 */
[----:B-1----:R-:W-:Y:S01]  /*6890*/  FMUL.FTZ R28, R28, R38 ;  /* 0x000000261c1c7220 */ /* 0x002fe20000410000 */
[----:B------:R-:W-:-:S04]  /*68a0*/  FADD.FTZ R38, -R38, 1 ;  /* 0x3f80000026267421 */ /* 0x000fc80000010100 */
[----:B------:R-:W-:-:S04]  /*68b0*/  FFMA.FTZ R38, R37, R38, 1 ;  /* 0x3f80000025267423 */ /* 0x000fc80000010026 */
[----:B------:R-:W-:-:S07]  /*68c0*/  FMUL.FTZ R28, R28, R38 ;  /* 0x000000261c1c7220 */ /* 0x000fce0000410000 */
.L_x_167:
[----:B------:R-:W-:Y:S01]  /*68d0*/  PRMT R38, R18, 0x7632, R38 ;  /* 0x0000763212267816 */ /* 0x000fe20000000026 */
[----:B------:R-:W-:Y:S01]  /*68e0*/  FFMA.FTZ R63, R62, R36, R63 ;  /* 0x000000243e3f7223 */ /* 0x000fe2000001003f */
[----:B------:R-:W-:Y:S01]  /*68f0*/  SHF.L.U32 R37, R18, 0x10, RZ ;  /* 0x0000001012257819 */ /* 0x000fe200000006ff */
[----:B------:R-:W-:Y:S01]  /*6900*/  FMUL.FTZ R39, R29, R48 ;  /* 0x000000301d277220 */ /* 0x000fe20000410000 */
[----:B------:R-:W-:Y:S01]  /*6910*/  SHF.L.U32 R38, R38, 0x10, RZ ;  /* 0x0000001026267819 */ /* 0x000fe200000006ff */
[----:B------:R-:W-:Y:S01]  /*6920*/  FADD.FTZ R35, R36, R35 ;  /* 0x0000002324237221 */ /* 0x000fe20000010000 */
[----:B------:R-:W-:Y:S01]  /*6930*/  PRMT R36, R17, 0x7632, R36 ;  /* 0x0000763211247816 */ /* 0x000fe20000000024 */
[----:B------:R-:W-:Y:S01]  /*6940*/  FADD.FTZ R37, R37, -UR23 ;  /* 0x8000001725257e21 */ /* 0x000fe20008010000 */
[----:B------:R-:W-:Y:S01]  /*6950*/  FFMA.FTZ R63, R50, R39, R63 ;  /* 0x00000027323f7223 */ /* 0x000fe2000001003f */
[----:B------:R-:W-:Y:S01]  /*6960*/  FADD.FTZ R38, R38, -UR23 ;  /* 0x8000001726267e21 */ /* 0x000fe20008010000 */
[----:B------:R-:W-:Y:S01]  /*6970*/  FADD.FTZ R39, R35, R39 ;  /* 0x0000002723277221 */ /* 0x000fe20000010000 */
[----:B------:R-:W-:Y:S01]  /*6980*/  SHF.L.U32 R35, R17, 0x10, RZ ;  /* 0x0000001011237819 */ /* 0x000fe200000006ff */
[----:B------:R-:W-:Y:S01]  /*6990*/  FMUL.FTZ R37, R37, UR24 ;  /* 0x0000001825257c20 */ /* 0x000fe20008410000 */
[----:B------:R-:W-:Y:S01]  /*69a0*/  PRMT R77, R16, 0x7632, R77 ;  /* 0x00007632104d7816 */ /* 0x000fe2000000004d */
[----:B0-----:R-:W-:Y:S01]  /*69b0*/  FMUL.FTZ R50, R28, R49 ;  /* 0x000000311c327220 */ /* 0x001fe20000410000 */
[----:B------:R-:W-:Y:S01]  /*69c0*/  SHF.L.U32 R36, R36, 0x10, RZ ;  /* 0x0000001024247819 */ /* 0x000fe200000006ff */
[----:B------:R-:W-:Y:S01]  /*69d0*/  FMUL.FTZ R38, R38, UR24 ;  /* 0x0000001826267c20 */ /* 0x000fe20008410000 */
[----:B------:R-:W-:Y:S06]  /*69e0*/  @!P1 BRA `(.L_x_168) ;  /* 0x0000000000489947 */ /* 0x000fec0003800000 */
[----:B------:R-:W-:-:S04]  /*69f0*/  FFMA.FTZ R51, R37, R48, R46 ;  /* 0x0000003025337223 */ /* 0x000fc8000001002e */
[----:B------:R-:W-:-:S06]  /*6a00*/  FMUL.FTZ R62, R51, -1.4426950216293334961 ;  /* 0xbfb8aa3b333e7820 */ /* 0x000fcc0000410000 */
[----:B------:R-:W0:Y:S02]  /*6a10*/  MUFU.EX2 R62, R62 ;  /* 0x0000003e003e7308 */ /* 0x000e240000000800 */
[----:B0-----:R-:W-:-:S06]  /*6a20*/  FADD.FTZ R62, R62, 1 ;  /* 0x3f8000003e3e7421 */ /* 0x001fcc0000010000 */
[----:B------:R-:W0:Y:S02]  /*6a30*/  MUFU.RCP R62, R62 ;  /* 0x0000003e003e7308 */ /* 0x000e240000001000 */
[----:B0-----:R-:W-:Y:S01]  /*6a40*/  FMUL.FTZ R35, R35, R62 ;  /* 0x0000003e23237220 */ /* 0x001fe20000410000 */
[----:B------:R-:W-:-:S04]  /*6a50*/  FADD.FTZ R62, -R62, 1 ;  /* 0x3f8000003e3e7421 */ /* 0x000fc80000010100 */
[----:B------:R-:W-:Y:S01]  /*6a60*/  FFMA.FTZ R62, R51, R62, 1 ;  /* 0x3f800000333e7423 */ /* 0x000fe2000001003e */
[----:B------:R-:W-:-:S03]  /*6a70*/  FFMA.FTZ R51, R38, R49, R47 ;  /* 0x0000003126337223 */ /* 0x000fc6000001002f */
[----:B------:R-:W-:Y:S01]  /*6a80*/  FMUL.FTZ R35, R35, R62 ;  /* 0x0000003e23237220 */ /* 0x000fe20000410000 */
[----:B------:R-:W-:-:S06]  /*6a90*/  FMUL.FTZ R62, R51, -1.4426950216293334961 ;  /* 0xbfb8aa3b333e7820 */ /* 0x000fcc0000410000 */
[----:B------:R-:W0:Y:S02]  /*6aa0*/  MUFU.EX2 R62, R62 ;  /* 0x0000003e003e7308 */ /* 0x000e240000000800 */
[----:B0-----:R-:W-:-:S06]  /*6ab0*/  FADD.FTZ R62, R62, 1 ;  /* 0x3f8000003e3e7421 */ /* 0x001fcc0000010000 */
[----:B------:R-:W0:Y:S02]  /*6ac0*/  MUFU.RCP R62, R62 ;  /* 0x0000003e003e7308 */ /* 0x000e240000001000 */
[----:B0-----:R-:W-:Y:S01]  /*6ad0*/  FMUL.FTZ R36, R36, R62 ;  /* 0x0000003e24247220 */ /* 0x001fe20000410000 */
[----:B------:R-:W-:-:S04]  /*6ae0*/  FADD.FTZ R62, -R62, 1 ;  /* 0x3f8000003e3e7421 */ /* 0x000fc80000010100 */
[----:B------:R-:W-:-:S04]  /*6af0*/  FFMA.FTZ R62, R51, R62, 1 ;  /* 0x3f800000333e7423 */ /* 0x000fc8000001003e */
[----:B------:R-:W-:-:S07]  /*6b00*/  FMUL.FTZ R36, R36, R62 ;  /* 0x0000003e24247220 */ /* 0x000fce0000410000 */
.L_x_168:
[----:B------:R-:W-:Y:S01]  /*6b10*/  SHF.L.U32 R77, R77, 0x10, RZ ;  /* 0x000000104d4d7819 */ /* 0x000fe200000006ff */
[----:B------:R-:W-:Y:S01]  /*6b20*/  FFMA.FTZ R63, R76, R50, R63 ;  /* 0x000000324c3f7223 */ /* 0x000fe2000001003f */
[----:B------:R-:W-:Y:S01]  /*6b30*/  SHF.L.U32 R51, R16, 0x10, RZ ;  /* 0x0000001010337819 */ /* 0x000fe200000006ff */
[----:B------:R-:W-:Y:S01]  /*6b40*/  FMUL.FTZ R76, R35, R48 ;  /* 0x00000030234c7220 */ /* 0x000fe20000410000 */
[----:B------:R-:W-:Y:S01]  /*6b50*/  FADD.FTZ R39, R50, R39 ;  /* 0x0000002732277221 */ /* 0x000fe20000010000 */
[----:B------:R-:W-:Y:S01]  /*6b60*/  FADD.FTZ R77, R77, -UR23 ;  /* 0x800000174d4d7e21 */ /* 0x000fe20008010000 */
[----:B------:R-:W-:Y:S01]  /*6b70*/  PRMT R50, R15, 0x7632, R50 ;  /* 0x000076320f327816 */ /* 0x000fe20000000032 */
[----:B------:R-:W-:Y:S01]  /*6b80*/  FADD.FTZ R51, R51, -UR23 ;  /* 0x8000001733337e21 */ /* 0x000fe20008010000 */
[----:B------:R-:W-:Y:S01]  /*6b90*/  FFMA.FTZ R63, R37, R76, R63 ;  /* 0x0000004c253f7223 */ /* 0x000fe2000001003f */
[----:B------:R-:W-:Y:S01]  /*6ba0*/  FMUL.FTZ R83, R77, UR24 ;  /* 0x000000184d537c20 */ /* 0x000fe20008410000 */
[----:B------:R-:W-:Y:S01]  /*6bb0*/  FADD.FTZ R76, R39, R76 ;  /* 0x0000004c274c7221 */ /* 0x000fe20000010000 */
[----:B------:R-:W-:Y:S01]  /*6bc0*/  SHF.L.U32 R39, R15, 0x10, RZ ;  /* 0x000000100f277819 */ /* 0x000fe200000006ff */
[----:B------:R-:W-:Y:S01]  /*6bd0*/  FMUL.FTZ R51, R51, UR24 ;  /* 0x0000001833337c20 */ /* 0x000fe20008410000 */
[----:B------:R-:W-:Y:S01]  /*6be0*/  SHF.L.U32 R50, R50, 0x10, RZ ;  /* 0x0000001032327819 */ /* 0x000fe200000006ff */
[----:B------:R0:W-:Y:S01]  /*6bf0*/  STL [R1+0x34], R83 ;  /* 0x0000345301007387 */ /* 0x0001e20000100800 */
[----:B------:R-:W-:Y:S01]  /*6c00*/  FMUL.FTZ R62, R36, R49 ;  /* 0x00000031243e7220 */ /* 0x000fe20000410000 */
[----:B------:R-:W-:Y:S06]  /*6c10*/  @!P1 BRA `(.L_x_169) ;  /* 0x0000000000489947 */ /* 0x000fec0003800000 */
        /* <DEDUP_REMOVED lines=18> */
.L_x_169:
[----:B------:R-:W-:Y:S01]  /*6d40*/  PRMT R79, R14, 0x7632, R79 ;  /* 0x000076320e4f7816 */ /* 0x000fe2000000004f */
[----:B------:R-:W-:Y:S01]  /*6d50*/  FFMA.FTZ R63, R38, R62, R63 ;  /* 0x0000003e263f7223 */ /* 0x000fe2000001003f */
[----:B------:R-:W-:Y:S01]  /*6d60*/  FADD.FTZ R76, R62, R76 ;  /* 0x0000004c3e4c7221 */ /* 0x000fe20000010000 */
[----:B------:R-:W-:Y:S01]  /*6d70*/  SHF.L.U32 R62, R14, 0x10, RZ ;  /* 0x000000100e3e7819 */ /* 0x000fe200000006ff */
[----:B------:R-:W-:Y:S01]  /*6d80*/  FMUL.FTZ R78, R39, R48 ;  /* 0x00000030274e7220 */ /* 0x000fe20000410000 */
[----:B------:R-:W-:Y:S02]  /*6d90*/  SHF.L.U32 R79, R79, 0x10, RZ ;  /* 0x000000104f4f7819 */ /* 0x000fe400000006ff */
[----:B------:R-:W-:Y:S01]  /*6da0*/  PRMT R77, R13, 0x7632, R77 ;  /* 0x000076320d4d7816 */ /* 0x000fe2000000004d */
[----:B------:R-:W-:Y:S01]  /*6db0*/  FADD.FTZ R62, R62, -UR23 ;  /* 0x800000173e3e7e21 */ /* 0x000fe20008010000 */
[----:B------:R-:W-:Y:S01]  /*6dc0*/  FFMA.FTZ R63, R51, R78, R63 ;  /* 0x0000004e333f7223 */ /* 0x000fe2000001003f */
[----:B------:R-:W-:Y:S01]  /*6dd0*/  FADD.FTZ R79, R79, -UR23 ;  /* 0x800000174f4f7e21 */ /* 0x000fe20008010000 */
[----:B------:R-:W-:Y:S01]  /*6de0*/  FADD.FTZ R78, R76, R78 ;  /* 0x0000004e4c4e7221 */ /* 0x000fe20000010000 */
[----:B------:R-:W-:Y:S01]  /*6df0*/  FMUL.FTZ R82, R62, UR24 ;  /* 0x000000183e527c20 */ /* 0x000fe20008410000 */
[----:B------:R-:W-:Y:S01]  /*6e00*/  SHF.L.U32 R76, R13, 0x10, RZ ;  /* 0x000000100d4c7819 */ /* 0x000fe200000006ff */
[----:B------:R-:W-:Y:S01]  /*6e10*/  FMUL.FTZ R86, R79, UR24 ;  /* 0x000000184f567c20 */ /* 0x000fe20008410000 */
[----:B------:R-:W-:Y:S01]  /*6e20*/  PRMT R80, R12, 0x7632, R80 ;  /* 0x000076320c507816 */ /* 0x000fe20000000050 */
[----:B------:R-:W-:Y:S01]  /*6e30*/  FMUL.FTZ R62, R50, R49 ;  /* 0x00000031323e7220 */ /* 0x000fe20000410000 */
[----:B------:R-:W-:-:S02]  /*6e40*/  SHF.L.U32 R77, R77, 0x10, RZ ;  /* 0x000000104d4d7819 */ /* 0x000fc400000006ff */
        /* <DEDUP_REMOVED lines=17> */
[----:B--2---:R-:W-:Y:S01]  /*6f60*/  FMUL.FTZ R77, R77, R81 ;  /* 0x000000514d4d7220 */ /* 0x004fe20000410000 */
[----:B------:R-:W-:-:S04]  /*6f70*/  FADD.FTZ R81, -R81, 1 ;  /* 0x3f80000051517421 */ /* 0x000fc80000010100 */
[----:B------:R-:W-:-:S04]  /*6f80*/  FFMA.FTZ R81, R79, R81, 1 ;  /* 0x3f8000004f517423 */ /* 0x000fc80000010051 */
[----:B------:R-:W-:-:S07]  /*6f90*/  FMUL.FTZ R77, R77, R81 ;  /* 0x000000514d4d7220 */ /* 0x000fce0000410000 */
.L_x_170:
[----:B------:R-:W-:Y:S01]  /*6fa0*/  FFMA.FTZ R63, R83, R62, R63 ;  /* 0x0000003e533f7223 */ /* 0x000fe2000001003f */
[----:B------:R-:W-:Y:S01]  /*6fb0*/  FADD.FTZ R78, R62, R78 ;  /* 0x0000004e3e4e7221 */ /* 0x000fe20000010000 */
[----:B------:R-:W-:Y:S01]  /*6fc0*/  SHF.L.U32 R62, R12, 0x10, RZ ;  /* 0x000000100c3e7819 */ /* 0x000fe200000006ff */
[----:B------:R-:W-:Y:S01]  /*6fd0*/  FMUL.FTZ R81, R76, R48 ;  /* 0x000000304c517220 */ /* 0x000fe20000410000 */
[----:B------:R-:W-:Y:S02]  /*6fe0*/  SHF.L.U32 R80, R80, 0x10, RZ ;  /* 0x0000001050507819 */ /* 0x000fe400000006ff */
[C---:B------:R-:W-:Y:S01]  /*6ff0*/  PRMT R79, R11.reuse, 0x7632, R79 ;  /* 0x000076320b4f7816 */ /* 0x040fe2000000004f */
[----:B------:R-:W-:Y:S01]  /*7000*/  FADD.FTZ R62, R62, -UR23 ;  /* 0x800000173e3e7e21 */ /* 0x000fe20008010000 */
[----:B------:R-:W-:Y:S01]  /*7010*/  FFMA.FTZ R63, R82, R81, R63 ;  /* 0x00000051523f7223 */ /* 0x000fe2000001003f */
[----:B------:R-:W-:Y:S01]  /*7020*/  FADD.FTZ R80, R80, -UR23 ;  /* 0x8000001750507e21 */ /* 0x000fe20008010000 */
[----:B------:R-:W-:Y:S01]  /*7030*/  FADD.FTZ R81, R78, R81 ;  /* 0x000000514e517221 */ /* 0x000fe20000010000 */
[----:B------:R-:W-:Y:S01]  /*7040*/  FMUL.FTZ R85, R62, UR24 ;  /* 0x000000183e557c20 */ /* 0x000fe20008410000 */
[----:B------:R-:W-:Y:S01]  /*7050*/  SHF.L.U32 R78, R11, 0x10, RZ ;  /* 0x000000100b4e7819 */ /* 0x000fe200000006ff */
[----:B-1----:R-:W-:Y:S01]  /*7060*/  FMUL.FTZ R82, R77, R49 ;  /* 0x000000314d527220 */ /* 0x002fe20000410000 */
[----:B------:R-:W-:Y:S01]  /*7070*/  SHF.L.U32 R79, R79, 0x10, RZ ;  /* 0x000000104f4f7819 */ /* 0x000fe200000006ff */
[----:B------:R-:W-:Y:S01]  /*7080*/  FMUL.FTZ R80, R80, UR24 ;  /* 0x0000001850507c20 */ /* 0x000fe20008410000 */
[----:B------:R1:W-:Y:S01]  /*7090*/  STL [R1+0x30], R85 ;  /* 0x0000305501007387 */ /* 0x0003e20000100800 */
[----:B------:R-:W-:Y:S05]  /*70a0*/  @!P1 BRA `(.L_x_171) ;  /* 0x0000000000489947 */ /* 0x000fea0003800000 */
[----:B------:R-:W-:-:S04]  /*70b0*/  FFMA.FTZ R62, R85, R48, R46 ;  /* 0x00000030553e7223 */ /* 0x000fc8000001002e */
[----:B0-----:R-:W-:-:S06]  /*70c0*/  FMUL.FTZ R83, R62, -1.4426950216293334961 ;  /* 0xbfb8aa3b3e537820 */ /* 0x001fcc0000410000 */
        /* <DEDUP_REMOVED lines=16> */
.L_x_171:
[----:B------:R-:W-:Y:S01]  /*71d0*/  PRMT R84, R10, 0x7632, R84 ;  /* 0x000076320a547816 */ /* 0x000fe20000000054 */
[----:B------:R-:W-:Y:S01]  /*71e0*/  FFMA.FTZ R63, R86, R82, R63 ;  /* 0x00000052563f7223 */ /* 0x000fe2000001003f */
[----:B0-----:R-:W-:Y:S01]  /*71f0*/  SHF.L.U32 R83, R10, 0x10, RZ ;  /* 0x000000100a537819 */ /* 0x001fe200000006ff */
        /* <DEDUP_REMOVED lines=11> */
[----:B-1----:R-:W-:Y:S01]  /*72b0*/  FMUL.FTZ R85, R79, R49 ;  /* 0x000000314f557220 */ /* 0x002fe20000410000 */
        /* <DEDUP_REMOVED lines=21> */
.L_x_172:
[----:B------:R-:W-:Y:S01]  /*7410*/  SHF.L.U32 R87, R8, 0x10, RZ ;  /* 0x0000001008577819 */ /* 0x000fe200000006ff */
[----:B------:R-:W-:Y:S01]  /*7420*/  FFMA.FTZ R63, R80, R85, R63 ;  /* 0x00000055503f7223 */ /* 0x000fe2000001003f */
[----:B------:R-:W-:Y:S01]  /*7430*/  SHF.L.U32 R88, R88, 0x10, RZ ;  /* 0x0000001058587819 */ /* 0x000fe200000006ff */
[----:B------:R-:W-:Y:S01]  /*7440*/  FMUL.FTZ R89, R81, R48 ;  /* 0x0000003051597220 */ /* 0x000fe20000410000 */
[----:B------:R-:W-:Y:S01]  /*7450*/  FADD.FTZ R62, R85, R62 ;  /* 0x0000003e553e7221 */ /* 0x000fe20000010000 */
[----:B------:R-:W-:Y:S01]  /*7460*/  PRMT R86, R7, 0x7632, R86 ;  /* 0x0000763207567816 */ /* 0x000fe20000000056 */
[----:B------:R-:W-:Y:S01]  /*7470*/  FADD.FTZ R87, R87, -UR23 ;  /* 0x8000001757577e21 */ /* 0x000fe20008010000 */
[----:B------:R-:W-:Y:S01]  /*7480*/  FADD.FTZ R88, R88, -UR23 ;  /* 0x8000001758587e21 */ /* 0x000fe20008010000 */
[----:B------:R-:W-:Y:S01]  /*7490*/  FFMA.FTZ R63, R83, R89, R63 ;  /* 0x00000059533f7223 */ /* 0x000fe2000001003f */
[----:B------:R-:W-:Y:S01]  /*74a0*/  FADD.FTZ R89, R62, R89 ;  /* 0x000000593e597221 */ /* 0x000fe20000010000 */
[----:B------:R-:W-:Y:S01]  /*74b0*/  SHF.L.U32 R85, R7, 0x10, RZ ;  /* 0x0000001007557819 */ /* 0x000fe200000006ff */
[----:B------:R-:W-:Y:S01]  /*74c0*/  FMUL.FTZ R87, R87, UR24 ;  /* 0x0000001857577c20 */ /* 0x000fe20008410000 */
[----:B------:R-:W-:Y:S01]  /*74d0*/  SHF.L.U32 R86, R86, 0x10, RZ ;  /* 0x0000001056567819 */ /* 0x000fe200000006ff */
[----:B------:R-:W-:Y:S01]  /*74e0*/  FMUL.FTZ R90, R82, R49 ;  /* 0x00000031525a7220 */ /* 0x000fe20000410000 */
        /* <DEDUP_REMOVED lines=20> */
.L_x_173:
        /* <DEDUP_REMOVED lines=14> */
[----:B------:R-:W-:Y:S01]  /*7710*/  FMUL.FTZ R93, R86, R49 ;  /* 0x00000031565d7220 */ /* 0x000fe20000410000 */
        /* <DEDUP_REMOVED lines=21> */
.L_x_174:
        /* <DEDUP_REMOVED lines=34> */
.L_x_175:
[----:B------:R-:W2:Y:S01]  /*7a90*/  LDL R107, [R1+0x74] ;  /* 0x00007400016b7983 */ /* 0x000ea20000100800 */
        /* <DEDUP_REMOVED lines=13> */
[----:B------:R-:W-:Y:S01]  /*7b70*/  SHF.L.U32 R98, R98, 0x10, RZ ;  /* 0x0000001062627819 */ /* 0x000fe200000006ff */
[----:B------:R-:W-:Y:S01]  /*7b80*/  FMUL.FTZ R101, R94, R49 ;  /* 0x000000315e657220 */ /* 0x000fe20000410000 */
[----:B------:R-:W-:Y:S01]  /*7b90*/  FMUL.FTZ R100, R100, UR24 ;  /* 0x0000001864647c20 */ /* 0x000fe20008410000 */
[----:B--2---:R-:W-:Y:S01]  /*7ba0*/  PRMT R104, R107, 0x7632, R104 ;  /* 0x000076326b687816 */ /* 0x004fe20000000068 */
        /* <DEDUP_REMOVED lines=19> */
.L_x_176:
[----:B------:R-:W2:Y:S01]  /*7ce0*/  LDL R106, [R1+0x70] ;  /* 0x00007000016a7983 */ /* 0x000ea20000100800 */
[----:B------:R-:W-:Y:S01]  /*7cf0*/  SHF.L.U32 R103, R107, 0x10, RZ ;  /* 0x000000106b677819 */ /* 0x000fe200000006ff */
[----:B------:R-:W-:Y:S01]  /*7d00*/  FFMA.FTZ R63, R96, R101, R63 ;  /* 0x00000065603f7223 */ /* 0x000fe2000001003f */
[----:B------:R-:W-:Y:S01]  /*7d10*/  SHF.L.U32 R104, R104, 0x10, RZ ;  /* 0x0000001068687819 */ /* 0x000fe200000006ff */
[----:B------:R-:W-:Y:S01]  /*7d20*/  FMUL.FTZ R105, R97, R48 ;  /* 0x0000003061697220 */ /* 0x000fe20000410000 */
[----:B------:R-:W-:Y:S01]  /*7d30*/  FADD.FTZ R62, R101, R62 ;  /* 0x0000003e653e7221 */ /* 0x000fe20000010000 */
[----:B------:R-:W-:Y:S02]  /*7d40*/  FADD.FTZ R103, R103, -UR23 ;  /* 0x8000001767677e21 */ /* 0x000fe40008010000 */
[----:B------:R-:W-:Y:S01]  /*7d50*/  FADD.FTZ R104, R104, -UR23 ;  /* 0x8000001768687e21 */ /* 0x000fe20008010000 */
[----:B------:R-:W-:Y:S01]  /*7d60*/  FFMA.FTZ R63, R99, R105, R63 ;  /* 0x00000069633f7223 */ /* 0x000fe2000001003f */
[----:B------:R-:W-:Y:S01]  /*7d70*/  FADD.FTZ R105, R62, R105 ;  /* 0x000000693e697221 */ /* 0x000fe20000010000 */
[----:B------:R-:W-:Y:S01]  /*7d80*/  FMUL.FTZ R103, R103, UR24 ;  /* 0x0000001867677c20 */ /* 0x000fe20008410000 */
[----:B------:R-:W-:Y:S01]  /*7d90*/  FMUL.FTZ R104, R104, UR24 ;  /* 0x0000001868687c20 */ /* 0x000fe20008410000 */
[----:B--2---:R-:W-:-:S02]  /*7da0*/  PRMT R102, R106, 0x7632, R102 ;  /* 0x000076326a667816 */ /* 0x004fc40000000066 */
[----:B------:R-:W-:Y:S01]  /*7db0*/  SHF.L.U32 R101, R106, 0x10, RZ ;  /* 0x000000106a657819 */ /* 0x000fe200000006ff */
[----:B------:R-:W-:Y:S01]  /*7dc0*/  FMUL.FTZ R106, R98, R49 ;  /* 0x00000031626a7220 */ /* 0x000fe20000410000 */
[----:B------:R-:W-:Y:S01]  /*7dd0*/  SHF.L.U32 R102, R102, 0x10, RZ ;  /* 0x0000001066667819 */ /* 0x000fe200000006ff */
        /* <DEDUP_REMOVED lines=19> */
.L_x_177:
[----:B------:R-:W2:Y:S01]  /*7f10*/  LDL R107, [R1+0x48] ;  /* 0x00004800016b7983 */ /* 0x000ea20000100800 */
[----:B------:R-:W-:Y:S01]  /*7f20*/  FFMA.FTZ R63, R100, R106, R63 ;  /* 0x0000006a643f7223 */ /* 0x000fe2000001003f */
[----:B------:R-:W-:Y:S01]  /*7f30*/  FMUL.FTZ R62, R101, R48 ;  /* 0x00000030653e7220 */ /* 0x000fe20000410000 */
[----:B------:R-:W-:Y:S01]  /*7f40*/  FADD.FTZ R105, R106, R105 ;  /* 0x000000696a697221 */ /* 0x000fe20000010000 */
[----:B------:R-:W-:Y:S01]  /*7f50*/  PRMT R106, R125, 0x7632, R106 ;  /* 0x000076327d6a7816 */ /* 0x000fe2000000006a */
[----:B------:R-:W-:Y:S01]  /*7f60*/  FMUL.FTZ R109, R102, R49 ;  /* 0x00000031666d7220 */ /* 0x000fe20000410000 */
[----:B------:R-:W-:Y:S01]  /*7f70*/  FFMA.FTZ R63, R103, R62, R63 ;  /* 0x0000003e673f7223 */ /* 0x000fe2000001003f */
[----:B------:R-:W-:Y:S01]  /*7f80*/  FADD.FTZ R62, R105, R62 ;  /* 0x0000003e693e7221 */ /* 0x000fe20000010000 */
[----:B------:R-:W-:Y:S02]  /*7f90*/  SHF.L.U32 R105, R125, 0x10, RZ ;  /* 0x000000107d697819 */ /* 0x000fe400000006ff */
[----:B------:R-:W-:-:S02]  /*7fa0*/  PRMT R112, R123, 0x7632, R112 ;  /* 0x000076327b707816 */ /* 0x000fc40000000070 */
[----:B------:R-:W-:Y:S02]  /*7fb0*/  SHF.L.U32 R106, R106, 0x10, RZ ;  /* 0x000000106a6a7819 */ /* 0x000fe400000006ff */
[C---:B--2---:R-:W-:Y:S02]  /*7fc0*/  PRMT R108, R107.reuse, 0x7632, R108 ;  /* 0x000076326b6c7816 */ /* 0x044fe4000000006c */
[----:B------:R-:W-:Y:S02]  /*7fd0*/  SHF.L.U32 R107, R107, 0x10, RZ ;  /* 0x000000106b6b7819 */ /* 0x000fe400000006ff */
[----:B------:R-:W-:-:S03]  /*7fe0*/  SHF.L.U32 R108, R108, 0x10, RZ ;  /* 0x000000106c6c7819 */ /* 0x000fc600000006ff */
[----:B------:R-:W-:Y:S02]  /*7ff0*/  FADD.FTZ R107, R107, -UR23 ;  /* 0x800000176b6b7e21 */ /* 0x000fe40008010000 */
[----:B------:R-:W-:Y:S02]  /*8000*/  FADD.FTZ R108, R108, -UR23 ;  /* 0x800000176c6c7e21 */ /* 0x000fe40008010000 */
[----:B------:R-:W-:Y:S02]  /*8010*/  FMUL.FTZ R107, R107, UR24 ;  /* 0x000000186b6b7c20 */ /* 0x000fe40008410000 */
        /* <DEDUP_REMOVED lines=20> */
.L_x_178:
        /* <DEDUP_REMOVED lines=34> */
.L_x_179:
[----:B------:R-:W-:Y:S01]  /*8380*/  PRMT R116, R72, 0x7632, R116 ;  /* 0x0000763248747816 */ /* 0x000fe20000000074 */
[----:B------:R-:W-:Y:S01]  /*8390*/  FFMA.FTZ R63, R108, R62, R63 ;  /* 0x0000003e6c3f7223 */ /* 0x000fe2000001003f */
[----:B------:R-:W-:Y:S01]  /*83a0*/  FMUL.FTZ R113, R109, R48 ;  /* 0x000000306d717220 */ /* 0x000fe20000410000 */
[----:B------:R-:W-:Y:S01]  /*83b0*/  FADD.FTZ R114, R62, R114 ;  /* 0x000000723e727221 */ /* 0x000fe20000010000 */
[----:B------:R-:W-:Y:S01]  /*83c0*/  SHF.L.U32 R115, R72, 0x10, RZ ;  /* 0x0000001048737819 */ /* 0x000fe200000006ff */
[----:B------:R-:W-:Y:S01]  /*83d0*/  FMUL.FTZ R62, R110, R49 ;  /* 0x000000316e3e7220 */ /* 0x000fe20000410000 */
[----:B------:R-:W-:Y:S01]  /*83e0*/  SHF.L.U32 R116, R116, 0x10, RZ ;  /* 0x0000001074747819 */ /* 0x000fe200000006ff */
[----:B------:R-:W-:Y:S01]  /*83f0*/  FFMA.FTZ R63, R111, R113, R63 ;  /* 0x000000716f3f7223 */ /* 0x000fe2000001003f */
[----:B------:R-:W-:Y:S01]  /*8400*/  FADD.FTZ R113, R114, R113 ;  /* 0x0000007172717221 */ /* 0x000fe20000010000 */
[----:B------:R-:W-:Y:S01]  /*8410*/  PRMT R114, R122, 0x7632, R114 ;  /* 0x000076327a727816 */ /* 0x000fe20000000072 */
[----:B------:R-:W-:Y:S01]  /*8420*/  FADD.FTZ R115, R115, -UR23 ;  /* 0x8000001773737e21 */ /* 0x000fe20008010000 */
[----:B------:R-:W-:Y:S01]  /*8430*/  FADD.FTZ R116, R116, -UR23 ;  /* 0x8000001774747e21 */ /* 0x000fe20008010000 */
[----:B------:R-:W-:Y:S01]  /*8440*/  FADD.FTZ R117, R62, R113 ;  /* 0x000000713e757221 */ /* 0x000fe20000010000 */
[----:B------:R-:W-:Y:S01]  /*8450*/  FFMA.FTZ R118, R112, R62, R63 ;  /* 0x0000003e70767223 */ /* 0x000fe2000001003f */
[----:B------:R-:W-:Y:S01]  /*8460*/  SHF.L.U32 R113, R122, 0x10, RZ ;  /* 0x000000107a717819 */ /* 0x000fe200000006ff */
[----:B------:R-:W-:Y:S01]  /*8470*/  FMUL.FTZ R115, R115, UR24 ;  /* 0x0000001873737c20 */ /* 0x000fe20008410000 */
        /* <DEDUP_REMOVED lines=21> */
.L_x_180:
[----:B------:R-:W-:Y:S01]  /*85d0*/  FMUL.FTZ R62, R113, R48 ;  /* 0x00000030713e7220 */ /* 0x000fe20000410000 */
[--C-:B------:R-:W-:Y:S01]  /*85e0*/  FFMA.FTZ R122, R31, R30, R119.reuse ;  /* 0x0000001e1f7a7223 */ /* 0x100fe20000010077 */
[----:B------:R-:W-:Y:S01]  /*85f0*/  PRMT R119, R71, 0x7632, R119 ;  /* 0x0000763247777816 */ /* 0x000fe20000000077 */
[----:B------:R-:W-:Y:S01]  /*8600*/  FADD.FTZ R31, R120, R30 ;  /* 0x0000001e781f7221 */ /* 0x000fe20000010000 */
[----:B------:R-:W-:Y:S01]  /*8610*/  FFMA.FTZ R63, R115, R62, R118 ;  /* 0x0000003e733f7223 */ /* 0x000fe20000010076 */
[----:B------:R-:W-:Y:S01]  /*8620*/  SHF.L.U32 R118, R71, 0x10, RZ ;  /* 0x0000001047767819 */ /* 0x000fe200000006ff */
[----:B------:R-:W-:Y:S01]  /*8630*/  STL [R1+0x54], R122 ;  /* 0x0000547a01007387 */ /* 0x000fe20000100800 */
[----:B------:R-:W-:Y:S01]  /*8640*/  SHF.L.U32 R119, R119, 0x10, RZ ;  /* 0x0000001077777819 */ /* 0x000fe200000006ff */
[----:B------:R-:W-:Y:S01]  /*8650*/  FADD.FTZ R30, R117, R62 ;  /* 0x0000003e751e7221 */ /* 0x000fe20000010000 */
[----:B------:R-:W-:Y:S01]  /*8660*/  PRMT R117, R121, 0x7632, R117 ;  /* 0x0000763279757816 */ /* 0x000fe20000000075 */
[----:B------:R0:W-:Y:S01]  /*8670*/  STL [R1+0x50], R31 ;  /* 0x0000501f01007387 */ /* 0x0001e20000100800 */
[----:B------:R-:W-:Y:S01]  /*8680*/  FADD.FTZ R118, R118, -UR23 ;  /* 0x8000001776767e21 */ /* 0x000fe20008010000 */
[----:B------:R-:W-:Y:S01]  /*8690*/  FADD.FTZ R119, R119, -UR23 ;  /* 0x8000001777777e21 */ /* 0x000fe20008010000 */
[----:B------:R-:W-:-:S02]  /*86a0*/  SHF.L.U32 R117, R117, 0x10, RZ ;  /* 0x0000001075757819 */ /* 0x000fc400000006ff */
[----:B------:R-:W-:Y:S01]  /*86b0*/  FMUL.FTZ R118, R118, UR24 ;  /* 0x0000001876767c20 */ /* 0x000fe20008410000 */
[----:B------:R-:W-:Y:S01]  /*86c0*/  FMUL.FTZ R119, R119, UR24 ;  /* 0x0000001877777c20 */ /* 0x000fe20008410000 */
[----:B------:R-:W-:Y:S01]  /*86d0*/  SHF.L.U32 R120, R121, 0x10, RZ ;  /* 0x0000001079787819 */ /* 0x000fe200000006ff */
[----:B0-----:R-:W-:-:S04]  /*86e0*/  FMUL.FTZ R31, R114, R49 ;  /* 0x00000031721f7220 */ /* 0x001fc80000410000 */
[----:B------:R-:W-:Y:S01]  /*86f0*/  FFMA.FTZ R62, R116, R31, R63 ;  /* 0x0000001f743e7223 */ /* 0x000fe2000001003f */
[----:B------:R-:W-:Y:S01]  /*8700*/  FADD.FTZ R63, R31, R30 ;  /* 0x0000001e1f3f7221 */ /* 0x000fe20000010000 */
        /* <DEDUP_REMOVED lines=8> */
[----:B------:R-:W-:-:S04]  /*8790*/  FFMA.FTZ R31, R31, R30, 1 ;  /* 0x3f8000001f1f7423 */ /* 0x000fc8000001001e */
[----:B------:R-:W-:Y:S01]  /*87a0*/  FMUL.FTZ R120, R120, R31 ;  /* 0x0000001f78787220 */ /* 0x000fe20000410000 */
        /* <DEDUP_REMOVED lines=9> */
.L_x_181:
[----:B------:R-:W-:Y:S01]  /*8840*/  FMUL.FTZ R30, R120, R48 ;  /* 0x00000030781e7220 */ /* 0x000fe20000410000 */
[C---:B------:R-:W-:Y:S02]  /*8850*/  PRMT R121, R124.reuse, 0x7632, R121 ;  /* 0x000076327c797816 */ /* 0x040fe40000000079 */
[----:B------:R-:W-:Y:S01]  /*8860*/  SHF.L.U32 R124, R124, 0x10, RZ ;  /* 0x000000107c7c7819 */ /* 0x000fe200000006ff */
[----:B------:R-:W-:Y:S01]  /*8870*/  FFMA.FTZ R62, R118, R30, R62 ;  /* 0x0000001e763e7223 */ /* 0x000fe2000001003e */
[----:B------:R-:W-:Y:S01]  /*8880*/  FADD.FTZ R31, R63, R30 ;  /* 0x0000001e3f1f7221 */ /* 0x000fe20000010000 */
[----:B------:R-:W-:Y:S01]  /*8890*/  FMUL.FTZ R30, R117, R49 ;  /* 0x00000031751e7220 */ /* 0x000fe20000410000 */
[----:B------:R-:W-:-:S03]  /*88a0*/  SHF.L.U32 R121, R121, 0x10, RZ ;  /* 0x0000001079797819 */ /* 0x000fc600000006ff */
[----:B------:R-:W-:Y:S01]  /*88b0*/  FFMA.FTZ R62, R119, R30, R62 ;  /* 0x0000001e773e7223 */ /* 0x000fe2000001003e */
[----:B------:R-:W-:Y:S01]  /*88c0*/  FADD.FTZ R63, R30, R31 ;  /* 0x0000001f1e3f7221 */ /* 0x000fe20000010000 */
[C---:B------:R-:W-:Y:S02]  /*88d0*/  PRMT R30, R70.reuse, 0x7632, R30 ;  /* 0x00007632461e7816 */ /* 0x040fe4000000001e */
        /* <DEDUP_REMOVED lines=25> */
.L_x_182:
[----:B------:R-:W-:-:S04]  /*8a70*/  FMUL.FTZ R30, R124, R48 ;  /* 0x000000307c1e7220 */ /* 0x000fc80000410000 */
[----:B------:R-:W-:Y:S01]  /*8a80*/  FADD.FTZ R31, R63, R30 ;  /* 0x0000001e3f1f7221 */ /* 0x000fe20000010000 */
[----:B------:R-:W-:Y:S01]  /*8a90*/  FFMA.FTZ R62, R122, R30, R62 ;  /* 0x0000001e7a3e7223 */ /* 0x000fe2000001003e */
[----:B------:R-:W2:Y:S01]  /*8aa0*/  LDL R63, [R1+0x4c] ;  /* 0x00004c00013f7983 */ /* 0x000ea20000100800 */
[----:B------:R-:W-:-:S04]  /*8ab0*/  FMUL.FTZ R30, R121, R49 ;  /* 0x00000031791e7220 */ /* 0x000fc80000410000 */
[----:B------:R-:W-:Y:S01]  /*8ac0*/  FFMA.FTZ R125, R123, R30, R62 ;  /* 0x0000001e7b7d7223 */ /* 0x000fe2000001003e */
[----:B------:R-:W-:Y:S01]  /*8ad0*/  FADD.FTZ R62, R30, R31 ;  /* 0x0000001f1e3e7221 */ /* 0x000fe20000010000 */
[C---:B------:R-:W-:Y:S02]  /*8ae0*/  PRMT R30, R69.reuse, 0x7632, R30 ;  /* 0x00007632451e7816 */ /* 0x040fe4000000001e */
[----:B------:R-:W-:Y:S01]  /*8af0*/  SHF.L.U32 R31, R69, 0x10, RZ ;  /* 0x00000010451f7819 */ /* 0x000fe200000006ff */
[----:B------:R0:W-:Y:S01]  /*8b00*/  STL [R1+0x2c], R125 ;  /* 0x00002c7d01007387 */ /* 0x0001e20000100800 */
[----:B------:R-:W-:-:S03]  /*8b10*/  SHF.L.U32 R30, R30, 0x10, RZ ;  /* 0x000000101e1e7819 */ /* 0x000fc600000006ff */
[----:B------:R1:W-:Y:S02]  /*8b20*/  STL [R1+0x40], R62 ;  /* 0x0000403e01007387 */ /* 0x0003e40000100800 */
[----:B------:R-:W-:Y:S01]  /*8b30*/  FADD.FTZ R30, R30, -UR23 ;  /* 0x800000171e1e7e21 */ /* 0x000fe20008010000 */
[----:B0-----:R-:W-:-:S03]  /*8b40*/  FADD.FTZ R125, R31, -UR23 ;  /* 0x800000171f7d7e21 */ /* 0x001fc60008010000 */
[----:B-1----:R-:W-:Y:S01]  /*8b50*/  FMUL.FTZ R62, R30, UR24 ;  /* 0x000000181e3e7c20 */ /* 0x002fe20008410000 */
[----:B------:R-:W-:-:S04]  /*8b60*/  FMUL.FTZ R125, R125, UR24 ;  /* 0x000000187d7d7c20 */ /* 0x000fc80008410000 */
[----:B------:R0:W-:Y:S01]  /*8b70*/  STL [R1+0x14], R62 ;  /* 0x0000143e01007387 */ /* 0x0001e20000100800 */
[C---:B--2---:R-:W-:Y:S02]  /*8b80*/  PRMT R31, R63.reuse, 0x7632, R31 ;  /* 0x000076323f1f7816 */ /* 0x044fe4000000001f */
[----:B------:R-:W-:Y:S02]  /*8b90*/  SHF.L.U32 R30, R63, 0x10, RZ ;  /* 0x000000103f1e7819 */ /* 0x000fe400000006ff */
[----:B------:R-:W-:Y:S01]  /*8ba0*/  SHF.L.U32 R31, R31, 0x10, RZ ;  /* 0x000000101f1f7819 */ /* 0x000fe200000006ff */
[----:B0-----:R-:W-:Y:S06]  /*8bb0*/  @!P1 BRA `(.L_x_183) ;  /* 0x00000000005c9947 */ /* 0x001fec0003800000 */
[----:B------:R-:W-:Y:S01]  /*8bc0*/  FFMA.FTZ R63, R125, R48, R46 ;  /* 0x000000307d3f7223 */ /* 0x000fe2000001002e */
[----:B------:R-:W-:Y:S04]  /*8bd0*/  STL [R1+0x88], R2 ;  /* 0x0000880201007387 */ /* 0x000fe80000100800 */
[----:B------:R0:W-:Y:S02]  /*8be0*/  STL [R1+0x84], R0 ;  /* 0x0000840001007387 */ /* 0x0001e40000100800 */
[----:B0-----:R-:W-:Y:S01]  /*8bf0*/  MOV R0, R62 ;  /* 0x0000003e00007202 */ /* 0x001fe20000000f00 */
        /* <DEDUP_REMOVED lines=9> */
[----:B------:R-:W-:Y:S01]  /*8c90*/  FMUL.FTZ R62, R63, -1.4426950216293334961 ;  /* 0xbfb8aa3b3f3e7820 */ /* 0x000fe20000410000 */
[----:B------:R0:W5:Y:S05]  /*8ca0*/  LDL.LU R2, [R1+0x88] ;  /* 0x0000880001027983 */ /* 0x00016a0000300800 */
[----:B------:R-:W1:Y:S02]  /*8cb0*/  MUFU.EX2 R62, R62 ;  /* 0x0000003e003e7308 */ /* 0x000e640000000800 */
[----:B-1----:R-:W-:-:S06]  /*8cc0*/  FADD.FTZ R62, R62, 1 ;  /* 0x3f8000003e3e7421 */ /* 0x002fcc0000010000 */
[----:B------:R-:W1:Y:S02]  /*8cd0*/  MUFU.RCP R62, R62 ;  /* 0x0000003e003e7308 */ /* 0x000e640000001000 */
[----:B-1----:R-:W-:Y:S01]  /*8ce0*/  FMUL.FTZ R0, R31, R62 ;  /* 0x0000003e1f007220 */ /* 0x002fe20000410000 */
[----:B------:R-:W-:-:S04]  /*8cf0*/  FADD.FTZ R31, -R62, 1 ;  /* 0x3f8000003e1f7421 */ /* 0x000fc80000010100 */
[----:B------:R-:W-:-:S04]  /*8d00*/  FFMA.FTZ R31, R63, R31, 1 ;  /* 0x3f8000003f1f7423 */ /* 0x000fc8000001001f */
[----:B------:R-:W-:Y:S02]  /*8d10*/  FMUL.FTZ R31, R0, R31 ;  /* 0x0000001f001f7220 */ /* 0x000fe40000410000 */
[----:B------:R0:W5:Y:S05]  /*8d20*/  LDL.LU R0, [R1+0x84] ;  /* 0x0000840001007983 */ /* 0x00016a0000300800 */
.L_x_183:
[----:B------:R-:W2:Y:S04]  /*8d30*/  LDL.LU R63, [R1+0x40] ;  /* 0x00004000013f7983 */ /* 0x000ea80000300800 */
[----:B------:R1:W-:Y:S04]  /*8d40*/  STL [R1+0xa8], R10 ;  /* 0x0000a80a01007387 */ /* 0x0003e80000100800 */
[----:B-1----:R-:W3:Y:S04]  /*8d50*/  LDL.LU R10, [R1+0x2c] ;  /* 0x00002c00010a7983 */ /* 0x002ee80000300800 */
[----:B------:R-:W-:Y:S04]  /*8d60*/  STL [R1+0xa4], R9 ;  /* 0x0000a40901007387 */ /* 0x000fe80000100800 */
[----:B------:R-:W-:Y:S04]  /*8d70*/  STL [R1+0xa0], R8 ;  /* 0x0000a00801007387 */ /* 0x000fe80000100800 */
[----:B------:R-:W-:Y:S04]  /*8d80*/  STL [R1+0x9c], R7 ;  /* 0x00009c0701007387 */ /* 0x000fe80000100800 */
[----:B------:R-:W-:Y:S04]  /*8d90*/  STL [R1+0x98], R6 ;  /* 0x0000980601007387 */ /* 0x000fe80000100800 */
[----:B------:R-:W-:Y:S04]  /*8da0*/  STL [R1+0x94], R5 ;  /* 0x0000940501007387 */ /* 0x000fe80000100800 */
[----:B------:R-:W-:Y:S04]  /*8db0*/  STL [R1+0x90], R4 ;  /* 0x0000900401007387 */ /* 0x000fe80000100800 */
[----:B------:R-:W-:Y:S04]  /*8dc0*/  STL [R1+0x8c], R3 ;  /* 0x00008c0301007387 */ /* 0x000fe80000100800 */
[----:B-----5:R-:W-:Y:S04]  /*8dd0*/  STL [R1+0x88], R2 ;  /* 0x0000880201007387 */ /* 0x020fe80000100800 */
[----:B------:R1:W-:Y:S04]  /*8de0*/  STL [R1+0x84], R0 ;  /* 0x0000840001007387 */ /* 0x0003e80000100800 */
[----:B-1----:R-:W4:Y:S01]  /*8df0*/  LDL.LU R0, [R1+0x14] ;  /* 0x0000140001007983 */ /* 0x002f220000300800 */
[----:B------:R-:W-:-:S03]  /*8e00*/  FMUL.FTZ R62, R30, R48 ;  /* 0x000000301e3e7220 */ /* 0x000fc60000410000 */
[----:B------:R-:W4:Y:S04]  /*8e10*/  LDL.LU R7, [R1+0x78] ;  /* 0x0000780001077983 */ /* 0x000f280000300800 */
[----:B------:R-:W4:Y:S04]  /*8e20*/  LDL.LU R4, [R1+0x10] ;  /* 0x0000100001047983 */ /* 0x000f280000300800 */
[----:B------:R-:W4:Y:S04]  /*8e30*/  LDL.LU R2, [R1+0x7c] ;  /* 0x00007c0001027983 */ /* 0x000f280000300800 */
[----:B------:R-:W4:Y:S04]  /*8e40*/  LDL.LU R6, [R1+0x54] ;  /* 0x0000540001067983 */ /* 0x000f280000300800 */
[----:B------:R-:W4:Y:S04]  /*8e50*/  LDL.LU R3, [R1+0xc] ;  /* 0x00000c0001037983 */ /* 0x000f280000300800 */
[----:B------:R-:W4:Y:S01]  /*8e60*/  LDL.LU R5, [R1+0x50] ;  /* 0x0000500001057983 */ /* 0x000f220000300800 */
[----:B--2---:R-:W-:Y:S01]  /*8e70*/  FADD.FTZ R8, R63, R62 ;  /* 0x0000003e3f087221 */ /* 0x004fe20000010000 */
[----:B------:R-:W-:Y:S01]  /*8e80*/  FMUL.FTZ R63, R31, R49 ;  /* 0x000000311f3f7220 */ /* 0x000fe20000410000 */
[----:B---3--:R-:W-:-:S04]  /*8e90*/  FFMA.FTZ R10, R125, R62, R10 ;  /* 0x0000003e7d0a7223 */ /* 0x008fc8000001000a */
[----:B----4-:R-:W-:Y:S02]  /*8ea0*/  FFMA.FTZ R62, R0, R63, R10 ;  /* 0x0000003f003e7223 */ /* 0x010fe4000001000a */
[----:B------:R-:W1:Y:S01]  /*8eb0*/  S2R R10, SR_LANEID ;  /* 0x00000000000a7919 */ /* 0x000e620000000000 */
[----:B------:R-:W-:Y:S02]  /*8ec0*/  FADD.FTZ R63, R63, R8 ;  /* 0x000000083f3f7221 */ /* 0x000fe40000010000 */
[----:B------:R-:W2:Y:S04]  /*8ed0*/  SHFL.DOWN PT, R9, R62, 0x1, 0x1f ;  /* 0x08201f003e097f89 */ /* 0x000ea800000e0000 */
[----:B------:R-:W3:Y:S01]  /*8ee0*/  SHFL.DOWN PT, R8, R63, 0x1, 0x1f ;  /* 0x08201f003f087f89 */ /* 0x000ee200000e0000 */
[----:B-1----:R-:W-:-:S13]  /*8ef0*/  ISETP.GT.AND P0, PT, R10, 0x1e, PT ;  /* 0x0000001e0a00780c */ /* 0x002fda0003f04270 */
[----:B--2---:R-:W-:Y:S01]  /*8f00*/  @!P0 FADD.FTZ R62, R62, R9 ;  /* 0x000000093e3e8221 */ /* 0x004fe20000010000 */
[----:B---3--:R-:W-:-:S04]  /*8f10*/  @!P0 FADD.FTZ R63, R63, R8 ;  /* 0x000000083f3f8221 */ /* 0x008fc80000010000 */
[----:B------:R-:W1:Y:S04]  /*8f20*/  SHFL.DOWN PT, R9, R62, 0x2, 0x1f ;  /* 0x08401f003e097f89 */ /* 0x000e6800000e0000 */
[----:B------:R-:W2:Y:S01]  /*8f30*/  SHFL.DOWN PT, R8, R63, 0x2, 0x1f ;  /* 0x08401f003f087f89 */ /* 0x000ea200000e0000 */
[----:B------:R-:W-:-:S13]  /*8f40*/  ISETP.GT.AND P0, PT, R10, 0x1d, PT ;  /* 0x0000001d0a00780c */ /* 0x000fda0003f04270 */
[----:B-1----:R-:W-:Y:S01]  /*8f50*/  @!P0 FADD.FTZ R62, R62, R9 ;  /* 0x000000093e3e8221 */ /* 0x002fe20000010000 */
[----:B--2---:R-:W-:-:S04]  /*8f60*/  @!P0 FADD.FTZ R63, R63, R8 ;  /* 0x000000083f3f8221 */ /* 0x004fc80000010000 */
        /* <DEDUP_REMOVED lines=12> */
[----:B------:R-:W-:Y:S01]  /*9030*/  ISETP.GT.AND P0, PT, R10, 0xf, PT ;  /* 0x0000000f0a00780c */ /* 0x000fe20003f04270 */
[----:B------:R-:W-:Y:S02]  /*9040*/  FFMA.FTZ R4, R4, R34, R7 ;  /* 0x0000002204047223 */ /* 0x000fe40000010007 */
[----:B------:R3:W5:Y:S01]  /*9050*/  LDL.LU R10, [R1+0xa8] ;  /* 0x0000a800010a7983 */ /* 0x0007620000300800 */
[----:B------:R-:W-:-:S09]  /*9060*/  FADD.FTZ R2, R2, R34 ;  /* 0x0000002202027221 */ /* 0x000fd20000010000 */
[----:B-1----:R-:W-:Y:S02]  /*9070*/  @!P0 FADD.FTZ R62, R62, R9 ;  /* 0x000000093e3e8221 */ /* 0x002fe40000010000 */
[----:B------:R3:W5:Y:S01]  /*9080*/  LDL.LU R9, [R1+0xa4] ;  /* 0x0000a40001097983 */ /* 0x0007620000300800 */
[----:B--2---:R-:W-:-:S03]  /*9090*/  @!P0 FADD.FTZ R63, R63, R8 ;  /* 0x000000083f3f8221 */ /* 0x004fc60000010000 */
[----:B------:R3:W5:Y:S04]  /*90a0*/  LDL.LU R8, [R1+0xa0] ;  /* 0x0000a00001087983 */ /* 0x0007680000300800 */
[----:B------:R3:W5:Y:S04]  /*90b0*/  LDL.LU R7, [R1+0x9c] ;  /* 0x00009c0001077983 */ /* 0x0007680000300800 */
[----:B------:R-:W2:Y:S01]  /*90c0*/  LDL.LU R34, [R1+0x8] ;  /* 0x0000080001227983 */ /* 0x000ea20000300800 */
[----:B------:R-:W-:Y:S01]  /*90d0*/  FFMA.FTZ R3, R3, R33, R6 ;  /* 0x0000002103037223 */ /* 0x000fe20000010006 */
[----:B------:R-:W-:-:S02]  /*90e0*/  FADD.FTZ R33, R5, R33 ;  /* 0x0000002105217221 */ /* 0x000fc40000010000 */
[----:B------:R3:W5:Y:S01]  /*90f0*/  LDL.LU R6, [R1+0x98] ;  /* 0x0000980001067983 */ /* 0x0007620000300800 */
[----:B------:R-:W-:-:S03]  /*9100*/  FADD.FTZ R2, R2, R32 ;  /* 0x0000002002027221 */ /* 0x000fc60000010000 */
[----:B------:R3:W5:Y:S01]  /*9110*/  LDL.LU R5, [R1+0x94] ;  /* 0x0000940001057983 */ /* 0x0007620000300800 */
[----:B--2---:R-:W-:-:S03]  /*9120*/  FFMA.FTZ R34, R34, R32, R4 ;  /* 0x0000002022227223 */ /* 0x004fc60000010004 */
[----:B------:R3:W5:Y:S04]  /*9130*/  LDL.LU R4, [R1+0x90] ;  /* 0x0000900001047983 */ /* 0x0007680000300800 */
[----:B------:R-:W2:Y:S01]  /*9140*/  LDL.LU R32, [R1+0x4] ;  /* 0x0000040001207983 */ /* 0x000ea20000300800 */
[----:B------:R-:W-:Y:S01]  /*9150*/  FADD.FTZ R33, R33, R29 ;  /* 0x0000001d21217221 */ /* 0x000fe20000010000 */
[----:B--2---:R-:W-:Y:S02]  /*9160*/  FFMA.FTZ R32, R32, R29, R3 ;  /* 0x0000001d20207223 */ /* 0x004fe40000010003 */
[----:B------:R3:W5:Y:S04]  /*9170*/  LDL.LU R3, [R1+0x8c] ;  /* 0x00008c0001037983 */ /* 0x0007680000300800 */
[----:B------:R-:W2:Y:S01]  /*9180*/  LDL.LU R29, [R1] ;  /* 0x00000000011d7983 */ /* 0x000ea20000300800 */
[----:B------:R-:W-:Y:S01]  /*9190*/  FFMA.FTZ R37, R37, R35, R32 ;  /* 0x0000002325257223 */ /* 0x000fe20000010020 */
[----:B------:R-:W-:Y:S01]  /*91a0*/  FADD.FTZ R35, R33, R35 ;  /* 0x0000002321237221 */ /* 0x000fe20000010000 */
[----:B--2---:R-:W-:Y:S01]  /*91b0*/  FFMA.FTZ R29, R29, R28, R34 ;  /* 0x0000001c1d1d7223 */ /* 0x004fe20000010022 */
[----:B------:R-:W-:Y:S01]  /*91c0*/  FADD.FTZ R28, R2, R28 ;  /* 0x0000001c021c7221 */ /* 0x000fe20000010000 */
[----:B------:R-:W2:Y:S02]  /*91d0*/  LDL.LU R34, [R1+0x30] ;  /* 0x0000300001227983 */ /* 0x000ea40000300800 */
[----:B------:R-:W-:-:S02]  /*91e0*/  FFMA.FTZ R38, R38, R36, R29 ;  /* 0x0000002426267223 */ /* 0x000fc4000001001d */
[----:B------:R3:W5:Y:S04]  /*91f0*/  LDL.LU R2, [R1+0x88] ;  /* 0x0000880001027983 */ /* 0x0007680000300800 */
[----:B------:R-:W4:Y:S04]  /*9200*/  LDL.LU R32, [R1+0x38] ;  /* 0x0000380001207983 */ /* 0x000f280000300800 */
[----:B------:R-:W3:Y:S04]  /*9210*/  LDL.LU R33, [R1+0x3c] ;  /* 0x00003c0001217983 */ /* 0x000ee80000300800 */
[----:B------:R-:W2:Y:S01]  /*9220*/  LDL.LU R29, [R1+0x34] ;  /* 0x00003400011d7983 */ /* 0x000ea20000300800 */
[----:B------:R-:W-:Y:S01]  /*9230*/  FADD.FTZ R36, R28, R36 ;  /* 0x000000241c247221 */ /* 0x000fe20000010000 */
[----:B------:R-:W-:Y:S01]  /*9240*/  FFMA.FTZ R37, R51, R39, R37 ;  /* 0x0000002733257223 */ /* 0x000fe20000010025 */
[----:B------:R-:W-:-:S02]  /*9250*/  FADD.FTZ R35, R35, R39 ;  /* 0x0000002723237221 */ /* 0x000fc40000010000 */
[----:B------:R-:W-:Y:S02]  /*9260*/  FADD.FTZ R36, R36, R50 ;  /* 0x0000003224247221 */ /* 0x000fe40000010000 */
[----:B------:R-:W-:Y:S02]  /*9270*/  FADD.FTZ R35, R35, R76 ;  /* 0x0000004c23237221 */ /* 0x000fe40000010000 */
[----:B------:R-:W-:Y:S02]  /*9280*/  FADD.FTZ R36, R36, R77 ;  /* 0x0000004d24247221 */ /* 0x000fe40000010000 */
[----:B------:R-:W-:Y:S02]  /*9290*/  FADD.FTZ R35, R35, R78 ;  /* 0x0000004e23237221 */ /* 0x000fe40000010000 */
[----:B------:R-:W-:Y:S01]  /*92a0*/  FADD.FTZ R36, R36, R79 ;  /* 0x0000004f24247221 */ /* 0x000fe20000010000 */
[----:B--2---:R-:W-:Y:S01]  /*92b0*/  FFMA.FTZ R38, R29, R50, R38 ;  /* 0x000000321d267223 */ /* 0x004fe20000010026 */
[----:B---3--:R-:W-:Y:S01]  /*92c0*/  FFMA.FTZ R37, R33, R76, R37 ;  /* 0x0000004c21257223 */ /* 0x008fe20000010025 */
[----:B------:R-:W-:Y:S01]  /*92d0*/  FADD.FTZ R35, R35, R81 ;  /* 0x0000005123237221 */ /* 0x000fe20000010000 */
[----:B------:R-:W-:Y:S01]  /*92e0*/  FADD.FTZ R36, R36, R82 ;  /* 0x0000005224247221 */ /* 0x000fe20000010000 */
[----:B----4-:R-:W-:Y:S01]  /*92f0*/  FFMA.FTZ R38, R32, R77, R38 ;  /* 0x0000004d20267223 */ /* 0x010fe20000010026 */
[----:B------:R-:W1:Y:S01]  /*9300*/  S2UR UR7, SR_CgaCtaId ;  /* 0x00000000000779c3 */ /* 0x000e620000008800 */
[----:B------:R-:W2:Y:S02]  /*9310*/  LDL R32, [R1+0x80] ;  /* 0x0000800001207983 */ /* 0x000ea40000100800 */
[----:B------:R-:W-:-:S04]  /*9320*/  FFMA.FTZ R38, R80, R79, R38 ;  /* 0x0000004f50267223 */ /* 0x000fc80000010026 */
[----:B------:R-:W-:Y:S01]  /*9330*/  FFMA.FTZ R38, R84, R82, R38 ;  /* 0x0000005254267223 */ /* 0x000fe20000010026 */
[----:B------:R-:W-:Y:S01]  /*9340*/  UMOV UR6, 0x400 ;  /* 0x0000040000067882 */ /* 0x000fe20000000000 */
[----:B------:R-:W3:Y:S02]  /*9350*/  LDC.64 R50, c[0x0][0x268] ;  /* 0x00009a00ff327b82 */ /* 0x000ee40000000a00 */
[----:B------:R-:W-:-:S04]  /*9360*/  FFMA.FTZ R38, R88, R86, R38 ;  /* 0x0000005658267223 */ /* 0x000fc80000010026 */
        /* <DEDUP_REMOVED lines=9> */
[----:B------:R-:W-:Y:S02]  /*9400*/  FFMA.FTZ R29, R0, R31, R38 ;  /* 0x0000001f001d7223 */ /* 0x000fe40000010026 */
[----:B------:R4:W5:Y:S01]  /*9410*/  LDL.LU R0, [R1+0x84] ;  /* 0x0000840001007983 */ /* 0x0009620000300800 */
[----:B------:R-:W-:-:S04]  /*9420*/  FFMA.FTZ R37, R34, R78, R37 ;  /* 0x0000004e22257223 */ /* 0x000fc80000010025 */
[----:B------:R-:W-:Y:S01]  /*9430*/  FFMA.FTZ R37, R83, R81, R37 ;  /* 0x0000005153257223 */ /* 0x000fe20000010025 */
[----:B------:R-:W-:Y:S01]  /*9440*/  FADD.FTZ R35, R35, R85 ;  /* 0x0000005523237221 */ /* 0x000fe20000010000 */
[----:B------:R-:W-:Y:S02]  /*9450*/  FADD.FTZ R36, R36, R86 ;  /* 0x0000005624247221 */ /* 0x000fe40000010000 */
[----:B------:R-:W-:Y:S01]  /*9460*/  FFMA.FTZ R37, R87, R85, R37 ;  /* 0x0000005557257223 */ /* 0x000fe20000010025 */
[----:B------:R-:W0:Y:S01]  /*9470*/  S2R R34, SR_LANEID ;  /* 0x0000000000227919 */ /* 0x000e220000000000 */
[----:B------:R-:W-:Y:S01]  /*9480*/  FADD.FTZ R35, R35, R89 ;  /* 0x0000005923237221 */ /* 0x000fe20000010000 */
[----:B------:R-:W-:Y:S01]  /*9490*/  FADD.FTZ R36, R36, R90 ;  /* 0x0000005a24247221 */ /* 0x000fe20000010000 */
[----:B------:R-:W-:Y:S02]  /*94a0*/  FFMA.FTZ R37, R91, R89, R37 ;  /* 0x000000595b257223 */ /* 0x000fe40000010025 */
[----:B------:R-:W-:Y:S01]  /*94b0*/  FADD.FTZ R35, R35, R93 ;  /* 0x0000005d23237221 */ /* 0x000fe20000010000 */
[----:B------:R-:W-:Y:S01]  /*94c0*/  FADD.FTZ R36, R36, R94 ;  /* 0x0000005e24247221 */ /* 0x000fe20000010000 */
[----:B------:R-:W-:-:S02]  /*94d0*/  FFMA.FTZ R37, R95, R93, R37 ;  /* 0x0000005d5f257223 */ /* 0x000fc40000010025 */
[----:B------:R-:W-:Y:S01]  /*94e0*/  FADD.FTZ R35, R35, R97 ;  /* 0x0000006123237221 */ /* 0x000fe20000010000 */
[----:B------:R-:W-:Y:S01]  /*94f0*/  FADD.FTZ R36, R36, R98 ;  /* 0x0000006224247221 */ /* 0x000fe20000010000 */
[----:B------:R-:W-:Y:S02]  /*9500*/  FFMA.FTZ R37, R99, R97, R37 ;  /* 0x0000006163257223 */ /* 0x000fe40000010025 */
        /* <DEDUP_REMOVED lines=11> */
[----:B------:R-:W-:Y:S01]  /*95c0*/  FFMA.FTZ R37, R115, R113, R37 ;  /* 0x0000007173257223 */ /* 0x000fe20000010025 */
[----:B------:R-:W-:Y:S01]  /*95d0*/  UIADD3 UR5, UR6, 0xa0, URZ ;  /* 0x000000a006057890 */ /* 0x000fe2000fffe03f */
[----:B------:R-:W-:Y:S01]  /*95e0*/  FADD.FTZ R35, R35, R120 ;  /* 0x0000007823237221 */ /* 0x000fe20000010000 */
[----:B------:R-:W-:Y:S01]  /*95f0*/  FADD.FTZ R36, R36, R117 ;  /* 0x0000007524247221 */ /* 0x000fe20000010000 */
[----:B------:R-:W-:Y:S01]  /*9600*/  FFMA.FTZ R37, R118, R120, R37 ;  /* 0x0000007876257223 */ /* 0x000fe20000010025 */
[----:B0-----:R-:W-:Y:S01]  /*9610*/  ISETP.NE.AND P0, PT, R34, RZ, PT ;  /* 0x000000ff2200720c */ /* 0x001fe20003f05270 */
[----:B-1----:R-:W-:Y:S01]  /*9620*/  ULEA UR5, UR7, UR5, 0x18 ;  /* 0x0000000507057291 */ /* 0x002fe2000f8ec03f */
[----:B------:R-:W-:Y:S01]  /*9630*/  FADD.FTZ R35, R35, R124 ;  /* 0x0000007c23237221 */ /* 0x000fe20000010000 */
[----:B------:R-:W-:Y:S01]  /*9640*/  FFMA.FTZ R28, R122, R124, R37 ;  /* 0x0000007c7a1c7223 */ /* 0x000fe20000010025 */
[----:B------:R-:W-:-:S03]  /*9650*/  FADD.FTZ R36, R36, R121 ;  /* 0x0000007924247221 */ /* 0x000fc60000010000 */
[----:B------:R-:W-:Y:S01]  /*9660*/  FFMA.FTZ R28, R125, R30, R28 ;  /* 0x0000001e7d1c7223 */ /* 0x000fe2000001001c */
[----:B------:R-:W-:Y:S01]  /*9670*/  FADD.FTZ R30, R35, R30 ;  /* 0x0000001e231e7221 */ /* 0x000fe20000010000 */
[----:B------:R-:W-:Y:S01]  /*9680*/  FADD.FTZ R31, R36, R31 ;  /* 0x0000001f241f7221 */ /* 0x000fe20000010000 */
[----:B------:R-:W-:-:S05]  /*9690*/  LEA R76, R75, UR5, 0x4 ;  /* 0x000000054b4c7c11 */ /* 0x000fca000f8e20ff */
[----:B------:R-:W-:Y:S01]  /*96a0*/  STS.128 [R76], R28 ;  /* 0x0000001c4c007388 */ /* 0x000fe20000000c00 */
[----:B------:R-:W-:Y:S01]  /*96b0*/  BSSY B0, `(.L_x_184) ;  /* 0x000002e000007945 */ /* 0x000fe20003800000 */
[----:B------:R-:W-:Y:S02]  /*96c0*/  PRMT R103, R68, 0x7632, R103 ;  /* 0x0000763244677816 */ /* 0x000fe40000000067 */
[----:B--2---:R0:W-:Y:S01]  /*96d0*/  @!P0 STS.64 [R32+0x10], R62 ;  /* 0x0000103e20008388 */ /* 0x0041e20000000a00 */
[----:B------:R-:W-:Y:S01]  /*96e0*/  BAR.SYNC.DEFER_BLOCKING 0x0 ;  /* 0x0000000000007b1d */ /* 0x000fe20000010000 */
[----:B------:R-:W-:Y:S02]  /*96f0*/  ISETP.NE.AND P0, PT, R75, RZ, PT ;  /* 0x000000ff4b00720c */ /* 0x000fe40003f05270 */
[----:B0-----:R-:W-:-:S05]  /*9700*/  MOV R32, UR14 ;  /* 0x0000000e00207c02 */ /* 0x001fca0008000f00 */
[----:B------:R-:W-:-:S04]  /*9710*/  IMAD R33, R32, 0x3c, R75 ;  /* 0x0000003c20217824 */ /* 0x000fc800078e024b */
[----:B---3--:R-:W-:Y:S02]  /*9720*/  IMAD.WIDE R50, R33, 0x4, R50 ;  /* 0x0000000421327825 */ /* 0x008fe400078e0232 */
[----:B----4-:R-:W-:Y:S05]  /*9730*/  @P0 BRA `(.L_x_185) ;  /* 0x0000000000940947 */ /* 0x010fea0003800000 */
[----:B------:R-:W-:-:S09]  /*9740*/  ULEA UR5, UR7, UR6, 0x18 ;  /* 0x0000000607057291 */ /* 0x000fd2000f8ec03f */
[----:B------:R-:W0:Y:S04]  /*9750*/  LDS.64 R36, [UR5+0x18] ;  /* 0x00001805ff247984 */ /* 0x000e280008000a00 */
[----:B------:R-:W1:Y:S01]  /*9760*/  LDS.128 R32, [UR5+0x20] ;  /* 0x00002005ff207984 */ /* 0x000e620008000c00 */
[----:B0-----:R-:W-:Y:S01]  /*9770*/  FADD.FTZ R39, R62, R36 ;  /* 0x000000243e277221 */ /* 0x001fe20000010000 */
[----:B------:R-:W-:-:S03]  /*9780*/  FADD.FTZ R36, R63, R37 ;  /* 0x000000253f247221 */ /* 0x000fc60000010000 */
[----:B-1----:R-:W-:Y:S01]  /*9790*/  FADD.FTZ R39, R39, R32 ;  /* 0x0000002027277221 */ /* 0x002fe20000010000 */
[----:B------:R-:W-:-:S03]  /*97a0*/  FADD.FTZ R36, R36, R33 ;  /* 0x0000002124247221 */ /* 0x000fc60000010000 */
[----:B------:R-:W-:Y:S01]  /*97b0*/  FADD.FTZ R63, R39, R34 ;  /* 0x00000022273f7221 */ /* 0x000fe20000010000 */
[----:B------:R-:W-:Y:S02]  /*97c0*/  FADD.FTZ R62, R36, R35 ;  /* 0x00000023243e7221 */ /* 0x000fe40000010000 */
[----:B------:R-:W0:Y:S04]  /*97d0*/  LDS.128 R32, [UR5+0x30] ;  /* 0x00003005ff207984 */ /* 0x000e280008000c00 */
[----:B------:R-:W1:Y:S01]  /*97e0*/  LDS.128 R36, [UR5+0x40] ;  /* 0x00004005ff247984 */ /* 0x000e620008000c00 */
[----:B0-----:R-:W-:Y:S01]  /*97f0*/  FADD.FTZ R63, R63, R32 ;  /* 0x000000203f3f7221 */ /* 0x001fe20000010000 */
[----:B------:R-:W-:-:S03]  /*9800*/  FADD.FTZ R62, R62, R33 ;  /* 0x000000213e3e7221 */ /* 0x000fc60000010000 */
[----:B------:R-:W-:Y:S01]  /*9810*/  FADD.FTZ R63, R63, R34 ;  /* 0x000000223f3f7221 */ /* 0x000fe20000010000 */
[----:B------:R-:W-:Y:S02]  /*9820*/  FADD.FTZ R62, R62, R35 ;  /* 0x000000233e3e7221 */ /* 0x000fe40000010000 */
[----:B------:R-:W-:Y:S01]  /*9830*/  LDS.128 R32, [UR5+0x60] ;  /* 0x00006005ff207984 */ /* 0x000fe20008000c00 */
[----:B-1----:R-:W-:Y:S01]  /*9840*/  FADD.FTZ R63, R63, R36 ;  /* 0x000000243f3f7221 */ /* 0x002fe20000010000 */
[----:B------:R-:W-:-:S03]  /*9850*/  FADD.FTZ R62, R62, R37 ;  /* 0x000000253e3e7221 */ /* 0x000fc60000010000 */
[----:B------:R-:W-:Y:S01]  /*9860*/  FADD.FTZ R63, R63, R38 ;  /* 0x000000263f3f7221 */ /* 0x000fe20000010000 */
[----:B------:R-:W-:Y:S02]  /*9870*/  FADD.FTZ R62, R62, R39 ;  /* 0x000000273e3e7221 */ /* 0x000fe40000010000 */
[----:B------:R-:W0:Y:S02]  /*9880*/  LDS.128 R36, [UR5+0x50] ;  /* 0x00005005ff247984 */ /* 0x000e240008000c00 */
[----:B0-----:R-:W-:Y:S01]  /*9890*/  FADD.FTZ R63, R63, R36 ;  /* 0x000000243f3f7221 */ /* 0x001fe20000010000 */
[----:B------:R-:W-:-:S03]  /*98a0*/  FADD.FTZ R62, R62, R37 ;  /* 0x000000253e3e7221 */ /* 0x000fc60000010000 */
[----:B------:R-:W-:Y:S01]  /*98b0*/  FADD.FTZ R63, R63, R38 ;  /* 0x000000263f3f7221 */ /* 0x000fe20000010000 */
[----:B------:R-:W-:Y:S02]  /*98c0*/  FADD.FTZ R62, R62, R39 ;  /* 0x000000273e3e7221 */ /* 0x000fe40000010000 */
[----:B------:R-:W0:Y:S01]  /*98d0*/  LDS.128 R36, [UR5+0x70] ;  /* 0x00007005ff247984 */ /* 0x000e220008000c00 */
[----:B------:R-:W-:Y:S01]  /*98e0*/  FADD.FTZ R77, R63, R32 ;  /* 0x000000203f4d7221 */ /* 0x000fe20000010000 */
[----:B------:R-:W-:Y:S02]  /*98f0*/  FADD.FTZ R32, R62, R33 ;  /* 0x000000213e207221 */ /* 0x000fe40000010000 */
[----:B------:R-:W1:Y:S01]  /*9900*/  LDS.64 R62, [UR5+0x80] ;  /* 0x00008005ff3e7984 */ /* 0x000e620008000a00 */
[----:B------:R-:W-:Y:S01]  /*9910*/  FADD.FTZ R77, R77, R34 ;  /* 0x000000224d4d7221 */ /* 0x000fe20000010000 */
[----:B------:R-:W-:-:S03]  /*9920*/  FADD.FTZ R32, R32, R35 ;  /* 0x0000002320207221 */ /* 0x000fc60000010000 */
[----:B0-----:R-:W-:Y:S01]  /*9930*/  FADD.FTZ R77, R77, R36 ;  /* 0x000000244d4d7221 */ /* 0x001fe20000010000 */
[----:B------:R-:W-:-:S03]  /*9940*/  FADD.FTZ R32, R32, R37 ;  /* 0x0000002520207221 */ /* 0x000fc60000010000 */
[----:B------:R-:W-:Y:S01]  /*9950*/  FADD.FTZ R77, R77, R38 ;  /* 0x000000264d4d7221 */ /* 0x000fe20000010000 */
[----:B------:R-:W-:-:S03]  /*9960*/  FADD.FTZ R32, R32, R39 ;  /* 0x0000002720207221 */ /* 0x000fc60000010000 */
[----:B-1----:R-:W-:Y:S01]  /*9970*/  FADD.FTZ R62, R77, R62 ;  /* 0x0000003e4d3e7221 */ /* 0x002fe20000010000 */
[----:B------:R-:W-:-:S07]  /*9980*/  FADD.FTZ R63, R32, R63 ;  /* 0x0000003f203f7221 */ /* 0x000fce0000010000 */
.L_x_185:
[----:B------:R-:W-:Y:S05]  /*9990*/  BSYNC B0 ;  /* 0x0000000000007941 */ /* 0x000fea0003800000 */
.L_x_184:
[----:B------:R-:W-:Y:S01]  /*99a0*/  BAR.SYNC.DEFER_BLOCKING 0x0 ;  /* 0x0000000000007b1d */ /* 0x000fe20000010000 */
[----:B------:R-:W-:Y:S02]  /*99b0*/  ISETP.GT.U32.AND P6, PT, R75, 0x3b, PT ;  /* 0x0000003b4b00780c */ /* 0x000fe40003fc4070 */
[----:B------:R-:W-:-:S03]  /*99c0*/  LOP3.LUT R73, R73, 0xfffffffe, RZ, 0xc0, !PT ;  /* 0xfffffffe49497812 */ /* 0x000fc600078ec0ff */
[----:B------:R-:W-:Y:S08]  /*99d0*/  BSSY B0, `(.L_x_186) ;  /* 0x0000026000007945 */ /* 0x000ff00003800000 */
[----:B------:R-:W-:Y:S01]  /*99e0*/  @P6 LOP3.LUT R73, R73, 0x1, RZ, 0xfc, !PT ;  /* 0x0000000149496812 */ /* 0x000fe200078efcff */
[----:B------:R-:W-:Y:S06]  /*99f0*/  @P6 BRA `(.L_x_187) ;  /* 0x00000000008c6947 */ /* 0x000fec0003800000 */
[----:B------:R-:W0:Y:S02]  /*9a00*/  LDS.128 R32, [R76+0x3c0] ;  /* 0x0003c0004c207984 */ /* 0x000e240000000c00 */
[----:B0-----:R-:W-:Y:S01]  /*9a10*/  FADD.FTZ R36, R28, R32 ;  /* 0x000000201c247221 */ /* 0x001fe20000010000 */
[----:B------:R-:W-:Y:S01]  /*9a20*/  FADD.FTZ R37, R29, R33 ;  /* 0x000000211d257221 */ /* 0x000fe20000010000 */
[----:B------:R-:W-:Y:S01]  /*9a30*/  FADD.FTZ R39, R30, R34 ;  /* 0x000000221e277221 */ /* 0x000fe20000010000 */
[----:B------:R-:W-:Y:S02]  /*9a40*/  FADD.FTZ R38, R31, R35 ;  /* 0x000000231f267221 */ /* 0x000fe40000010000 */
[----:B------:R-:W0:Y:S04]  /*9a50*/  LDS.128 R28, [R76+0x780] ;  /* 0x000780004c1c7984 */ /* 0x000e280000000c00 */
[----:B------:R-:W1:Y:S01]  /*9a60*/  LDS.128 R32, [R76+0xb40] ;  /* 0x000b40004c207984 */ /* 0x000e620000000c00 */
        /* <DEDUP_REMOVED lines=8> */
[----:B------:R-:W-:Y:S04]  /*9af0*/  LDS.128 R28, [R76+0x12c0] ;  /* 0x0012c0004c1c7984 */ /* 0x000fe80000000c00 */
[----:B------:R-:W0:Y:S02]  /*9b00*/  LDS.128 R32, [R76+0xf00] ;  /* 0x000f00004c207984 */ /* 0x000e240000000c00 */
[----:B0-----:R-:W-:Y:S01]  /*9b10*/  FADD.FTZ R37, R37, R32 ;  /* 0x0000002025257221 */ /* 0x001fe20000010000 */
[----:B------:R-:W-:Y:S01]  /*9b20*/  FADD.FTZ R36, R36, R33 ;  /* 0x0000002124247221 */ /* 0x000fe20000010000 */
[----:B------:R-:W-:Y:S01]  /*9b30*/  FADD.FTZ R39, R39, R34 ;  /* 0x0000002227277221 */ /* 0x000fe20000010000 */
[----:B------:R-:W-:Y:S01]  /*9b40*/  FADD.FTZ R78, R78, R35 ;  /* 0x000000234e4e7221 */ /* 0x000fe20000010000 */
[----:B------:R-:W-:Y:S01]  /*9b50*/  FADD.FTZ R77, R37, R28 ;  /* 0x0000001c254d7221 */ /* 0x000fe20000010000 */
[----:B------:R-:W0:Y:S01]  /*9b60*/  LDS.128 R32, [R76+0x1680] ;  /* 0x001680004c207984 */ /* 0x000e220000000c00 */
[----:B------:R-:W-:Y:S01]  /*9b70*/  FADD.FTZ R28, R36, R29 ;  /* 0x0000001d241c7221 */ /* 0x000fe20000010000 */
[----:B------:R-:W-:Y:S01]  /*9b80*/  FADD.FTZ R29, R39, R30 ;  /* 0x0000001e271d7221 */ /* 0x000fe20000010000 */
[----:B------:R-:W-:Y:S01]  /*9b90*/  FADD.FTZ R78, R78, R31 ;  /* 0x0000001f4e4e7221 */ /* 0x000fe20000010000 */
        /* <DEDUP_REMOVED lines=8> */
[----:B------:R-:W-:-:S07]  /*9c20*/  FADD.FTZ R31, R78, R39 ;  /* 0x000000274e1f7221 */ /* 0x000fce0000010000 */
.L_x_187:
[----:B------:R-:W-:Y:S05]  /*9c30*/  BSYNC B0 ;  /* 0x0000000000007941 */ /* 0x000fea0003800000 */
.L_x_186:
[----:B------:R-:W-:Y:S01]  /*9c40*/  ULDC UR15, c[0x0][0xc] ;  /* 0x00000300000f7ab9 */ /* 0x000fe20000000800 */
[----:B------:R-:W-:Y:S04]  /*9c50*/  BSSY B0, `(.L_x_188) ;  /* 0x000000f000007945 */ /* 0x000fe80003800000 */
[----:B------:R-:W-:Y:S05]  /*9c60*/  @P6 BRA `(.L_x_189) ;  /* 0x0000000000346947 */ /* 0x000fea0003800000 */
[----:B------:R-:W0:Y:S01]  /*9c70*/  LDC.64 R34, c[0x0][0x288] ;  /* 0x0000a200ff227b82 */ /* 0x000e220000000a00 */
[----:B------:R-:W-:Y:S01]  /*9c80*/  MOV R37, UR9 ;  /* 0x0000000900257c02 */ /* 0x000fe20008000f00 */
[----:B------:R1:W-:Y:S01]  /*9c90*/  REDG.E.ADD.F32.FTZ.RN.STRONG.GPU desc[UR20][R50.64], R28 ;  /* 0x0000001c320079a6 */ /* 0x0003e2000c10f394 */
[----:B0-----:R-:W-:-:S04]  /*9ca0*/  LEA R32, P6, R34, R50, 0x2 ;  /* 0x0000003222207211 */ /* 0x001fc800078c10ff */
[----:B------:R-:W-:Y:S02]  /*9cb0*/  LEA.HI.X R33, R34, R51, R35, 0x2, P6 ;  /* 0x0000003322217211 */ /* 0x000fe400030f1423 */
[----:B------:R-:W-:-:S04]  /*9cc0*/  MOV R35, UR8 ;  /* 0x0000000800237c02 */ /* 0x000fc80008000f00 */
[----:B------:R-:W-:-:S04]  /*9cd0*/  LEA R34, P6, R35, R50, 0x2 ;  /* 0x0000003223227211 */ /* 0x000fc800078c10ff */
[----:B------:R-:W-:Y:S02]  /*9ce0*/  IADD3.X R35, R51, UR10, RZ, P6, !PT ;  /* 0x0000000a33237c10 */ /* 0x000fe4000b7fe4ff */
[----:B------:R-:W-:-:S03]  /*9cf0*/  LEA R36, P6, R37, R50, 0x2 ;  /* 0x0000003225247211 */ /* 0x000fc600078c10ff */
[----:B------:R1:W-:Y:S01]  /*9d00*/  REDG.E.ADD.F32.FTZ.RN.STRONG.GPU desc[UR20][R34.64], R29 ;  /* 0x0000001d220079a6 */ /* 0x0003e2000c10f394 */
[----:B------:R-:W-:-:S03]  /*9d10*/  IADD3.X R37, R51, UR11, RZ, P6, !PT ;  /* 0x0000000b33257c10 */ /* 0x000fc6000b7fe4ff */
[----:B------:R1:W-:Y:S04]  /*9d20*/  REDG.E.ADD.F32.FTZ.RN.STRONG.GPU desc[UR20][R32.64], R30 ;  /* 0x0000001e200079a6 */ /* 0x0003e8000c10f394 */
[----:B------:R1:W-:Y:S02]  /*9d30*/  REDG.E.ADD.F32.FTZ.RN.STRONG.GPU desc[UR20][R36.64], R31 ;  /* 0x0000001f240079a6 */ /* 0x0003e4000c10f394 */
.L_x_189:
[----:B------:R-:W-:Y:S05]  /*9d40*/  BSYNC B0 ;  /* 0x0000000000007941 */ /* 0x000fea0003800000 */
.L_x_188:
[----:B-1----:R-:W2:Y:S04]  /*9d50*/  LDL R31, [R1+0x24] ;  /* 0x00002400011f7983 */ /* 0x002ea80000100800 */
[----:B------:R-:W3:Y:S04]  /*9d60*/  LDL R30, [R1+0x20] ;  /* 0x00002000011e7983 */ /* 0x000ee80000100800 */
[----:B------:R-:W4:Y:S04]  /*9d70*/  LDL R29, [R1+0x1c] ;  /* 0x00001c00011d7983 */ /* 0x000f280000100800 */
[----:B------:R-:W4:Y:S04]  /*9d80*/  LDL R28, [R1+0x18] ;  /* 0x00001800011c7983 */ /* 0x000f280000100800 */
[----:B------:R-:W-:Y:S04]  /*9d90*/  STL [R1+0xa8], R63 ;  /* 0x0000a83f01007387 */ /* 0x000fe80000100800 */
[----:B------:R-:W-:Y:S04]  /*9da0*/  STL [R1+0xa4], R62 ;  /* 0x0000a43e01007387 */ /* 0x000fe80000100800 */
[----:B------:R-:W-:Y:S04]  /*9db0*/  STL [R1+0xa0], R49 ;  /* 0x0000a03101007387 */ /* 0x000fe80000100800 */
[----:B------:R-:W-:Y:S04]  /*9dc0*/  STL [R1+0x9c], R48 ;  /* 0x00009c3001007387 */ /* 0x000fe80000100800 */
[----:B------:R0:W-:Y:S04]  /*9dd0*/  STL [R1+0x98], R47 ;  /* 0x0000982f01007387 */ /* 0x0001e80000100800 */
[----:B0-----:R-:W4:Y:S04]  /*9de0*/  LDL R47, [R1+0x28] ;  /* 0x00002800012f7983 */ /* 0x001f280000100800 */
[----:B------:R0:W-:Y:S04]  /*9df0*/  STL [R1+0x94], R46 ;  /* 0x0000942e01007387 */ /* 0x0001e80000100800 */
[----:B0-----:R-:W4:Y:S01]  /*9e00*/  LDL R46, [R1+0x44] ;  /* 0x00004400012e7983 */ /* 0x001f220000100800 */
[----:B------:R-:W-:-:S02]  /*9e10*/  PRMT R37, R67, 0x7632, R37 ;  /* 0x0000763243257816 */ /* 0x000fc40000000025 */
[----:B------:R-:W-:Y:S01]  /*9e20*/  PRMT R50, R66, 0x7632, R50 ;  /* 0x0000763242327816 */ /* 0x000fe20000000032 */
[----:B------:R0:W-:Y:S01]  /*9e30*/  STL [R1+0x90], R45 ;  /* 0x0000902d01007387 */ /* 0x0001e20000100800 */
[----:B------:R-:W-:Y:S02]  /*9e40*/  PRMT R78, R65, 0x7632, R78 ;  /* 0x00007632414e7816 */ /* 0x000fe4000000004e */
[----:B------:R-:W-:Y:S01]  /*9e50*/  PRMT R83, R64, 0x7632, R83 ;  /* 0x0000763240537816 */ /* 0x000fe20000000053 */
[----:B------:R1:W-:Y:S01]  /*9e60*/  STL [R1+0x8c], R44 ;  /* 0x00008c2c01007387 */ /* 0x0003e20000100800 */
[----:B------:R-:W-:-:S03]  /*9e70*/  PRMT R81, R61, 0x7632, R81 ;  /* 0x000076323d517816 */ /* 0x000fc60000000051 */
[----:B------:R1:W-:Y:S04]  /*9e80*/  STL [R1+0x88], R43 ;  /* 0x0000882b01007387 */ /* 0x0003e80000100800 */
[----:B------:R1:W-:Y:S04]  /*9e90*/  STL [R1+0x84], R42 ;  /* 0x0000842a01007387 */ /* 0x0003e80000100800 */
[----:B0-----:R-:W4:Y:S04]  /*9ea0*/  LDL R45, [R1+0x48] ;  /* 0x00004800012d7983 */ /* 0x001f280000100800 */
[----:B-1----:R-:W4:Y:S04]  /*9eb0*/  LDL R44, [R1+0x68] ;  /* 0x00006800012c7983 */ /* 0x002f280000100800 */
[----:B------:R-:W4:Y:S04]  /*9ec0*/  LDL R43, [R1+0x6c] ;  /* 0x00006c00012b7983 */ /* 0x000f280000100800 */
[----:B------:R-:W4:Y:S01]  /*9ed0*/  LDL R42, [R1+0x64] ;  /* 0x00006400012a7983 */ /* 0x000f220000100800 */
[----:B--2---:R-:W-:-:S02]  /*9ee0*/  PRMT R39, R31, 0x7632, R39 ;  /* 0x000076321f277816 */ /* 0x004fc40000000027 */
[----:B------:R-:W-:Y:S01]  /*9ef0*/  PRMT R63, R15, 0x7632, R63 ;  /* 0x000076320f3f7816 */ /* 0x000fe2000000003f */
[----:B------:R-:W2:Y:S01]  /*9f00*/  LDL R31, [R1+0x60] ;  /* 0x00006000011f7983 */ /* 0x000ea20000100800 */
[----:B---3--:R-:W-:Y:S02]  /*9f10*/  PRMT R77, R30, 0x7632, R77 ;  /* 0x000076321e4d7816 */ /* 0x008fe4000000004d */
[----:B------:R-:W-:Y:S01]  /*9f20*/  PRMT R62, R14, 0x7632, R62 ;  /* 0x000076320e3e7816 */ /* 0x000fe2000000003e */
[----:B------:R-:W3:Y:S01]  /*9f30*/  LDL R30, [R1+0x5c] ;  /* 0x00005c00011e7983 */ /* 0x000ee20000100800 */
[----:B----4-:R-:W-:Y:S02]  /*9f40*/  PRMT R82, R29, 0x7632, R82 ;  /* 0x000076321d527816 */ /* 0x010fe40000000052 */
[----:B------:R-:W-:Y:S01]  /*9f50*/  PRMT R49, R13, 0x7632, R49 ;  /* 0x000076320d317816 */ /* 0x000fe20000000031 */
[----:B------:R-:W4:Y:S01]  /*9f60*/  LDL R29, [R1+0x58] ;  /* 0x00005800011d7983 */ /* 0x000f220000100800 */
[----:B------:R-:W-:-:S03]  /*9f70*/  PRMT R85, R28, 0x7632, R85 ;  /* 0x000076321c557816 */ /* 0x000fc60000000055 */
[----:B------:R-:W4:Y:S01]  /*9f80*/  LDL R28, [R1+0x4c] ;  /* 0x00004c00011c7983 */ /* 0x000f220000100800 */
[----:B------:R-:W-:-:S03]  /*9f90*/  PRMT R36, R47, 0x7632, R36 ;  /* 0x000076322f247816 */ /* 0x000fc60000000024 */
[----:B------:R-:W2:Y:S01]  /*9fa0*/  LDL R47, [R1+0x74] ;  /* 0x00007400012f7983 */ /* 0x000ea20000100800 */
[----:B------:R-:W-:-:S03]  /*9fb0*/  PRMT R33, R46, 0x7632, R33 ;  /* 0x000076322e217816 */ /* 0x000fc60000000021 */
[----:B------:R-:W3:Y:S01]  /*9fc0*/  LDL R46, [R1+0x70] ;  /* 0x00007000012e7983 */ /* 0x000ee20000100800 */
[----:B------:R-:W-:-:S03]  /*9fd0*/  PRMT R48, R12, 0x7632, R48 ;  /* 0x000076320c307816 */ /* 0x000fc60000000030 */
[----:B------:R0:W-:Y:S04]  /*9fe0*/  STL.S16 [R1+0x4], R63 ;  /* 0x0000043f01007387 */ /* 0x0001e80000100600 */
[----:B0-----:R0:W5:Y:S04]  /*9ff0*/  LDL.LU R63, [R1+0xa8] ;  /* 0x0000a800013f7983 */ /* 0x0011680000300800 */
[----:B------:R1:W-:Y:S01]  /*a000*/  STL.S16 [R1], R62 ;  /* 0x0000003e01007387 */ /* 0x0003e20000100600 */
[----:B------:R-:W-:-:S03]  /*a010*/  PRMT R97, R45, 0x7632, R97 ;  /* 0x000076322d617816 */ /* 0x000fc60000000061 */
[----:B-1----:R0:W5:Y:S04]  /*a020*/  LDL.LU R62, [R1+0xa4] ;  /* 0x0000a400013e7983 */ /* 0x0021680000300800 */
[----:B------:R1:W-:Y:S01]  /*a030*/  STL.S16 [R1+0xc], R49 ;  /* 0x00000c3101007387 */ /* 0x0003e20000100600 */
[----:B------:R-:W-:Y:S02]  /*a040*/  PRMT R92, R44, 0x7632, R92 ;  /* 0x000076322c5c7816 */ /* 0x000fe4000000005c */
[----:B------:R-:W-:Y:S01]  /*a050*/  PRMT R87, R43, 0x7632, R87 ;  /* 0x000076322b577816 */ /* 0x000fe20000000057 */
[----:B-1----:R0:W5:Y:S04]  /*a060*/  LDL.LU R49, [R1+0xa0] ;  /* 0x0000a00001317983 */ /* 0x0021680000300800 */
[----:B------:R1:W-:Y:S01]  /*a070*/  STL.S16 [R1+0x8], R48 ;  /* 0x0000083001007387 */ /* 0x0003e20000100600 */
[----:B------:R-:W-:-:S03]  /*a080*/  PRMT R86, R42, 0x7632, R86 ;  /* 0x000076322a567816 */ /* 0x000fc60000000056 */
[----:B-1----:R0:W5:Y:S01]  /*a090*/  LDL.LU R48, [R1+0x9c] ;  /* 0x00009c0001307983 */ /* 0x0021620000300800 */
[----:B--2---:R-:W-:-:S03]  /*a0a0*/  PRMT R104, R47, 0x7632, R104 ;  /* 0x000076322f687816 */ /* 0x004fc60000000068 */
[----:B------:R0:W5:Y:S01]  /*a0b0*/  LDL.LU R47, [R1+0x98] ;  /* 0x00009800012f7983 */ /* 0x0001620000300800 */
[----:B---3--:R-:W-:-:S03]  /*a0c0*/  PRMT R100, R46, 0x7632, R100 ;  /* 0x000076322e647816 */ /* 0x008fc60000000064 */
[----:B------:R0:W5:Y:S04]  /*a0d0*/  LDL.LU R46, [R1+0x94] ;  /* 0x00009400012e7983 */ /* 0x0001680000300800 */
[----:B------:R0:W5:Y:S04]  /*a0e0*/  LDL.LU R45, [R1+0x90] ;  /* 0x00009000012d7983 */ /* 0x0001680000300800 */
[----:B------:R0:W5:Y:S04]  /*a0f0*/  LDL.LU R44, [R1+0x8c] ;  /* 0x00008c00012c7983 */ /* 0x0001680000300800 */
[----:B------:R0:W5:Y:S04]  /*a100*/  LDL.LU R43, [R1+0x88] ;  /* 0x00008800012b7983 */ /* 0x0001680000300800 */
[----:B------:R0:W5:Y:S01]  /*a110*/  LDL.LU R42, [R1+0x84] ;  /* 0x00008400012a7983 */ /* 0x0001620000300800 */
[----:B------:R-:W-:-:S06]  /*a120*/  UISETP.GE.U32.AND UP0, UPT, UR15, 0x2, UPT ;  /* 0x000000020f00788c */ /* 0x000fcc000bf06070 */
[----:B------:R-:W-:Y:S02]  /*a130*/  PLOP3.LUT P6, PT, PT, PT, UP0, 0x40, 0x0 ;  /* 0x000000000000781c */ /* 0x000fe40003fce808 */
        /* <DEDUP_REMOVED lines=24> */
[----:B-----5:R-:W-:Y:S02]  /*a2c0*/  PRMT R124, R10, 0x7632, R124 ;  /* 0x000076320a7c7816 */ /* 0x020fe4000000007c */
        /* <DEDUP_REMOVED lines=12> */
[----:B----4-:R-:W-:Y:S02]  /*a390*/  PRMT R35, R29, 0x7632, R35 ;  /* 0x000076321d237816 */ /* 0x010fe40000000023 */
[----:B------:R-:W-:Y:S02]  /*a3a0*/  PRMT R34, R69, 0x7632, R34 ;  /* 0x0000763245227816 */ /* 0x000fe40000000022 */
[----:B------:R-:W-:Y:S02]  /*a3b0*/  PRMT R32, R28, 0x7632, R32 ;  /* 0x000076321c207816 */ /* 0x000fe40000000020 */
[----:B------:R-:W-:-:S02]  /*a3c0*/  PRMT R108, R2, 0x7632, R108 ;  /* 0x00007632026c7816 */ /* 0x000fc4000000006c */
[----:B------:R-:W-:Y:S01]  /*a3d0*/  PRMT R105, R0, 0x7632, R105 ;  /* 0x0000763200697816 */ /* 0x000fe20000000069 */
[----:B0-----:R-:W-:Y:S06]  /*a3e0*/  @P6 BRA `(.L_x_190) ;  /* 0x0000001800706947 */ /* 0x001fec0003800000 */
[----:B------:R-:W0:Y:S01]  /*a3f0*/  S2UR UR13, SR_CTAID.Y ;  /* 0x00000000000d79c3 */ /* 0x000e220000002600 */
[----:B------:R-:W-:Y:S01]  /*a400*/  ULOP3.LUT UR5, UR4, 0x1, URZ, 0xc0, !UPT ;  /* 0x0000000104057892 */ /* 0x000fe2000f8ec03f */
[----:B------:R-:W-:Y:S01]  /*a410*/  ULDC UR14, c[0x0][0x10] ;  /* 0x00000400000e7ab9 */ /* 0x000fe20000000800 */
[----:B------:R-:W-:Y:S02]  /*a420*/  ULDC.64 UR16, c[0x0][0x260] ;  /* 0x0000980000107ab9 */ /* 0x000fe40000000a00 */
[----:B------:R-:W-:-:S04]  /*a430*/  UIMAD UR5, UR5, UR14, URZ ;  /* 0x0000000e050572a4 */ /* 0x000fc8000f8e023f */
[----:B------:R-:W-:Y:S02]  /*a440*/  UIMAD UR6, UR5, UR15, URZ ;  /* 0x0000000f050672a4 */ /* 0x000fe4000f8e023f */
[----:B0-----:R-:W-:Y:S02]  /*a450*/  UIADD3 UR18, UR5, UR13, URZ ;  /* 0x0000000d05127290 */ /* 0x001fe4000fffe03f */
[----:B------:R-:W-:-:S03]  /*a460*/  USHF.L.U32 UR5, UR6, 0x1, URZ ;  /* 0x0000000106057899 */ /* 0x000fc6000800063f */
[----:B------:R-:W-:Y:S02]  /*a470*/  ULDC.64 UR6, c[0x0][0x258] ;  /* 0x0000960000067ab9 */ /* 0x000fe40000000a00 */
[----:B------:R-:W-:Y:S02]  /*a480*/  UIMAD.WIDE.U32 UR18, UR18, 0x4, UR6 ;  /* 0x00000004121278a5 */ /* 0x000fe4000f8e0006 */
[----:B------:R-:W-:Y:S01]  /*a490*/  UIMAD.WIDE UR6, UR5, 0x4, UR16 ;  /* 0x00000004050678a5 */ /* 0x000fe2000f8e0210 */
[----:B------:R-:W-:Y:S11]  /*a4a0*/  @P0 BRA `(.L_x_191) ;  /* 0x0000000000800947 */ /* 0x000ff60003800000 */
[----:B------:R-:W0:Y:S01]  /*a4b0*/  S2R R31, SR_LANEID ;  /* 0x00000000001f7919 */ /* 0x000e220000000000 */
[----:B------:R-:W-:Y:S02]  /*a4c0*/  UIMAD UR16, UR22, UR14, UR13 ;  /* 0x0000000e161072a4 */ /* 0x000fe4000f8e020d */
[----:B------:R-:W-:Y:S02]  /*a4d0*/  ULOP3.LUT UP0, URZ, UR4, 0x2, URZ, 0xc0, !UPT ;  /* 0x00000002043f7892 */ /* 0x000fe4000f80c03f */
[----:B------:R-:W-:Y:S01]  /*a4e0*/  UIMAD.WIDE.U32 UR16, UR16, 0x8, UR6 ;  /* 0x00000008101078a5 */ /* 0x000fe2000f8e0006 */
[----:B------:R-:W-:Y:S02]  /*a4f0*/  UMOV UR5, 0x1 ;  /* 0x0000000100057882 */ /* 0x000fe40000000000 */
[----:B------:R-:W-:-:S03]  /*a500*/  USEL UR5, UR5, 0xffffffff, !UP0 ;  /* 0xffffffff05057887 */ /* 0x000fc6000c000000 */
[----:B------:R-:W-:Y:S01]  /*a510*/  MOV R28, UR16 ;  /* 0x00000010001c7c02 */ /* 0x000fe20008000f00 */
[----:B------:R-:W-:Y:S01]  /*a520*/  VOTEU.ANY UR16, UPT, PT ;  /* 0x0000000000107886 */ /* 0x000fe200038e0100 */
[----:B------:R-:W-:Y:S01]  /*a530*/  MOV R29, UR17 ;  /* 0x00000011001d7c02 */ /* 0x000fe20008000f00 */
[----:B------:R-:W-:Y:S02]  /*a540*/  UPOPC UR17, UR16 ;  /* 0x00000010001172bf */ /* 0x000fe40008000000 */
[----:B------:R-:W-:Y:S02]  /*a550*/  UFLO.U32 UR16, UR16 ;  /* 0x00000010001072bd */ /* 0x000fe400080e0000 */
[----:B------:R-:W-:Y:S01]  /*a560*/  UIMAD UR5, UR5, UR17, URZ ;  /* 0x00000011050572a4 */ /* 0x000fe2000f8e023f */
[----:B------:R1:W-:Y:S05]  /*a570*/  STG.E.64 desc[UR20][R28.64], R62 ;  /* 0x0000003e1c007986 */ /* 0x0003ea000c101b14 */
[----:B------:R-:W-:-:S02]  /*a580*/  MOV R30, UR5 ;  /* 0x00000005001e7c02 */ /* 0x000fc40008000f00 */
[----:B0-----:R-:W-:Y:S02]  /*a590*/  ISETP.EQ.U32.AND P6, PT, R31, UR16, PT ;  /* 0x000000101f007c0c */ /* 0x001fe4000bfc2070 */
[----:B-1----:R-:W-:Y:S02]  /*a5a0*/  MOV R28, UR18 ;  /* 0x00000012001c7c02 */ /* 0x002fe40008000f00 */
[----:B------:R-:W-:-:S09]  /*a5b0*/  MOV R29, UR19 ;  /* 0x00000013001d7c02 */ /* 0x000fd20008000f00 */
[----:B------:R-:W-:Y:S06]  /*a5c0*/  @P6 MEMBAR.ALL.GPU ;  /* 0x0000000000006992 */ /* 0x000fec000000a000 */
[----:B------:R-:W-:-:S00]  /*a5d0*/  @P6 ERRBAR ;  /* 0x00000000000069ab */ /* 0x000fc00000000000 */
[----:B------:R-:W-:Y:S06]  /*a5e0*/  @P6 CGAERRBAR ;  /* 0x00000000000065ab */ /* 0x000fec0000000000 */
[----:B------:R0:W-:Y:S01]  /*a5f0*/  @P6 REDG.E.ADD.S32.STRONG.GPU desc[UR20][R28.64], R30 ;  /* 0x0000001e1c00698e */ /* 0x0001e2000c10e394 */
[----:B------:R-:W-:-:S04]  /*a600*/  PLOP3.LUT P6, PT, PT, PT, UP0, 0x40, 0x0 ;  /* 0x000000000000781c */ /* 0x000fc80003fce808 */
[----:B0-----:R-:W-:-:S04]  /*a610*/  SEL R30, RZ, UR15, !P6 ;  /* 0x0000000fff1e7c07 */ /* 0x001fc8000f000000 */
[----:B------:R-:W-:-:S13]  /*a620*/  ISETP.NE.AND P6, PT, R30, -0x1, PT ;  /* 0xffffffff1e00780c */ /* 0x000fda0003fc5270 */
[----:B------:R-:W-:Y:S05]  /*a630*/  @!P6 BRA `(.L_x_191) ;  /* 0x00000000001ce947 */ /* 0x000fea0003800000 */
.L_x_192:
[----:B------:R-:W-:Y:S02]  /*a640*/  MOV R28, UR18 ;  /* 0x00000012001c7c02 */ /* 0x000fe40008000f00 */
[----:B------:R-:W-:-:S05]  /*a650*/  MOV R29, UR19 ;  /* 0x00000013001d7c02 */ /* 0x000fca0008000f00 */
[----:B------:R-:W2:Y:S04]  /*a660*/  LDG.E.STRONG.GPU R28, desc[UR20][R28.64] ;  /* 0x000000141c1c7981 */ /* 0x000ea8000c1ef900 */
[----:B--2---:R-:W-:Y:S01]  /*a670*/  CCTL.IVALL ;  /* 0x00000000ff00798f */ /* 0x004fe20002000000 */
[----:B------:R-:W-:Y:S05]  /*a680*/  YIELD ;  /* 0x0000000000007946 */ /* 0x000fea0003800000 */
[----:B------:R-:W-:-:S13]  /*a690*/  ISETP.NE.AND P6, PT, R28, R30, PT ;  /* 0x0000001e1c00720c */ /* 0x000fda0003fc5270 */
[----:B------:R-:W-:Y:S05]  /*a6a0*/  @P6 BRA `(.L_x_192) ;  /* 0xfffffffc00e46947 */ /* 0x000fea000383ffff */
.L_x_191:
[----:B------:R-:W-:Y:S01]  /*a6b0*/  ISETP.NE.AND P6, PT, RZ, UR15, PT ;  /* 0x0000000fff007c0c */ /* 0x000fe2000bfc5270 */
[----:B------:R-:W-:Y:S05]  /*a6c0*/  WARPSYNC.ALL ;  /* 0x0000000000007948 */ /* 0x000fea0003800000 */
[----:B------:R-:W-:Y:S07]  /*a6d0*/  BAR.SYNC.DEFER_BLOCKING 0x0 ;  /* 0x0000000000007b1d */ /* 0x000fee0000010000 */
[----:B------:R-:W-:Y:S05]  /*a6e0*/  @!P6 BRA `(.L_x_190) ;  /* 0x0000001400b0e947 */ /* 0x000fea0003800000 */
[----:B------:R-:W-:-:S04]  /*a6f0*/  UIADD3 UR5, UR15, -0x1, URZ ;  /* 0xffffffff0f057890 */ /* 0x000fc8000fffe03f */
[----:B------:R-:W-:-:S03]  /*a700*/  UISETP.GE.U32.AND UP0, UPT, UR5, 0x3, UPT ;  /* 0x000000030500788c */ /* 0x000fc6000bf06070 */
[----:B------:R-:W-:-:S03]  /*a710*/  UMOV UR5, URZ ;  /* 0x0000003f00057c82 */ /* 0x000fc60008000000 */
[----:B------:R-:W-:-:S13]  /*a720*/  PLOP3.LUT P6, PT, PT, PT, UP0, 0x40, 0x0 ;  /* 0x000000000000781c */ /* 0x000fda0003fce808 */
[----:B------:R-:W-:Y:S05]  /*a730*/  @P6 BRA `(.L_x_193) ;  /* 0x0000001000fc6947 */ /* 0x000fea0003800000 */
[----:B------:R-:W-:Y:S01]  /*a740*/  ULOP3.LUT UR16, UR15, 0x3, URZ, 0xc0, !UPT ;  /* 0x000000030f107892 */ /* 0x000fe2000f8ec03f */
[----:B------:R-:W-:-:S03]  /*a750*/  UMOV UR5, URZ ;  /* 0x0000003f00057c82 */ /* 0x000fc60008000000 */
[----:B------:R-:W-:-:S06]  /*a760*/  UIADD3 UR16, -UR16, UR15, URZ ;  /* 0x0000000f10107290 */ /* 0x000fcc000fffe13f */
[----:B------:R-:W-:-:S13]  /*a770*/  ISETP.LT.AND P6, PT, RZ, UR16, PT ;  /* 0x00000010ff007c0c */ /* 0x000fda000bfc1270 */
[----:B------:R-:W-:Y:S05]  /*a780*/  @!P6 BRA `(.L_x_194) ;  /* 0x000000100034e947 */ /* 0x000fea0003800000 */
[----:B------:R-:W-:Y:S01]  /*a790*/  LOP3.LUT R73, R73, 0xffbfffff, RZ, 0xc0, !PT ;  /* 0xffbfffff49497812 */ /* 0x000fe200078ec0ff */
[----:B------:R-:W-:-:S03]  /*a7a0*/  UISETP.GT.AND UP0, UPT, UR16, 0xc, UPT ;  /* 0x0000000c1000788c */ /* 0x000fc6000bf04270 */
[----:B------:R-:W-:Y:S02]  /*a7b0*/  @P0 LOP3.LUT R73, R73, 0x400000, RZ, 0xfc, !PT ;  /* 0x0040000049490812 */ /* 0x000fe400078efcff */
[----:B------:R-:W-:Y:S02]  /*a7c0*/  PLOP3.LUT P0, PT, PT, PT, PT, 0x80, 0x0 ;  /* 0x000000000000781c */ /* 0x000fe40003f0f070 */
[----:B------:R-:W-:Y:S02]  /*a7d0*/  PLOP3.LUT P6, PT, PT, PT, UP0, 0x40, 0x0 ;  /* 0x000000000000781c */ /* 0x000fe40003fce808 */
[----:B------:R-:W-:-:S09]  /*a7e0*/  LOP3.LUT R73, R73, 0xfffffffe, RZ, 0xc0, !PT ;  /* 0xfffffffe49497812 */ /* 0x000fd200078ec0ff */
[----:B------:R-:W-:-:S04]  /*a7f0*/  @P0 LOP3.LUT R73, R73, 0x1, RZ, 0xfc, !PT ;  /* 0x0000000149490812 */ /* 0x000fc800078efcff */
[----:B------:R-:W-:Y:S01]  /*a800*/  LOP3.LUT P0, RZ, R73, 0x400000, RZ, 0xc0, !PT ;  /* 0x0040000049ff7812 */ /* 0x000fe2000780c0ff */
[----:B------:R-:W-:-:S12]  /*a810*/  @P6 BRA `(.L_x_195) ;  /* 0x0000000800a06947 */ /* 0x000fd80003800000 */
[----:B------:R-:W-:Y:S02]  /*a820*/  PLOP3.LUT P6, PT, PT, PT, PT, 0x8, 0x0 ;  /* 0x000000000000781c */ /* 0x000fe40003fce170 */
[----:B------:R-:W-:-:S11]  /*a830*/  LOP3.LUT R73, R73, 0xfffffffe, RZ, 0xc0, !PT ;  /* 0xfffffffe49497812 */ /* 0x000fd600078ec0ff */
[----:B------:R-:W-:-:S07]  /*a840*/  @P6 LOP3.LUT R73, R73, 0x1, RZ, 0xfc, !PT ;  /* 0x0000000149496812 */ /* 0x000fce00078efcff */
.L_x_196:
[----:B------:R-:W0:Y:S02]  /*a850*/  S2R R28, SR_CTAID.X ;  /* 0x00000000001c7919 */ /* 0x000e240000002500 */
[----:B0-----:R-:W-:-:S13]  /*a860*/  ISETP.EQ.OR P6, PT, R28, UR5, P0 ;  /* 0x000000051c007c0c */ /* 0x001fda00087c2670 */
[----:B------:R-:W-:-:S05]  /*a870*/  VOTEU.ALL UP0, P6 ;  /* 0x00000000003f7886 */ /* 0x000fca0003000000 */
[----:B------:R-:W-:-:S04]  /*a880*/  @!UP0 UIMAD UR18, UR14, UR5, UR13 ;  /* 0x000000050e1282a4 */ /* 0x000fc8000f8e020d */
[----:B------:R-:W-:-:S06]  /*a890*/  @!UP0 UIMAD.WIDE.U32 UR18, UR18, 0x8, UR6 ;  /* 0x00000008121288a5 */ /* 0x000fcc000f8e0006 */
[----:B------:R-:W-:Y:S02]  /*a8a0*/  MOV R30, UR18 ;  /* 0x00000012001e7c02 */ /* 0x000fe40008000f00 */
[----:B------:R-:W-:-:S06]  /*a8b0*/  MOV R31, UR19 ;  /* 0x00000013001f7c02 */ /* 0x000fcc0008000f00 */
[----:B------:R-:W2:Y:S01]  /*a8c0*/  @!P6 LDG.E.64 R30, desc[UR20][R30.64] ;  /* 0x000000141e1ee981 */ /* 0x000ea2000c1e1b00 */
[----:B------:R-:W-:Y:S01]  /*a8d0*/  UIADD3 UR18, UR5, 0x1, URZ ;  /* 0x0000000105127890 */ /* 0x000fe2000fffe03f */
[----:B--2---:R-:W-:Y:S01]  /*a8e0*/  @!P6 FADD.FTZ R62, R62, R30 ;  /* 0x0000001e3e3ee221 */ /* 0x004fe20000010000 */
[----:B------:R-:W-:-:S04]  /*a8f0*/  @!P6 FADD.FTZ R63, R63, R31 ;  /* 0x0000001f3f3fe221 */ /* 0x000fc80000010000 */
[----:B------:R-:W-:-:S13]  /*a900*/  ISETP.EQ.OR P6, PT, R28, UR18, P0 ;  /* 0x000000121c007c0c */ /* 0x000fda00087c2670 */
        /* <DEDUP_REMOVED lines=146> */
[----:B------:R-:W-:Y:S02]  /*b230*/  UIADD3 UR16, UR16, -0x10, URZ ;  /* 0xfffffff010107890 */ /* 0x000fe4000fffe03f */
[----:B------:R-:W-:Y:S02]  /*b240*/  UIADD3 UR5, UR5, 0x10, URZ ;  /* 0x0000001005057890 */ /* 0x000fe4000fffe03f */
[----:B------:R-:W-:Y:S01]  /*b250*/  UISETP.GT.AND UP0, UPT, UR16, 0xc, UPT ;  /* 0x0000000c1000788c */ /* 0x000fe2000bf04270 */
[----:B--2---:R-:W-:Y:S01]  /*b260*/  @!P6 FADD.FTZ R62, R62, R28 ;  /* 0x0000001c3e3ee221 */ /* 0x004fe20000010000 */
[----:B------:R-:W-:-:S04]  /*b270*/  @!P6 FADD.FTZ R63, R63, R29 ;  /* 0x0000001d3f3fe221 */ /* 0x000fc80000010000 */
[----:B------:R-:W-:-:S13]  /*b280*/  PLOP3.LUT P6, PT, PT, PT, UP0, 0x80, 0x0 ;  /* 0x000000000000781c */ /* 0x000fda0003fcf008 */
[----:B------:R-:W-:Y:S05]  /*b290*/  @P6 BRA `(.L_x_196) ;  /* 0xfffffff4006c6947 */ /* 0x000fea000383ffff */
.L_x_195:
[----:B------:R-:W-:-:S06]  /*b2a0*/  UISETP.GT.AND UP0, UPT, UR16, 0x4, UPT ;  /* 0x000000041000788c */ /* 0x000fcc000bf04270 */
[----:B------:R-:W-:-:S13]  /*b2b0*/  PLOP3.LUT P6, PT, PT, PT, UP0, 0x40, 0x0 ;  /* 0x000000000000781c */ /* 0x000fda0003fce808 */
[----:B------:R-:W-:Y:S05]  /*b2c0*/  @P6 BRA `(.L_x_197) ;  /* 0x0000000400586947 */ /* 0x000fea0003800000 */
        /* <DEDUP_REMOVED lines=78> */
[----:B------:R-:W-:Y:S01]  /*b7b0*/  LOP3.LUT R73, R73, 0xfffffffe, RZ, 0xc0, !PT ;  /* 0xfffffffe49497812 */ /* 0x000fe200078ec0ff */
[----:B------:R-:W-:Y:S02]  /*b7c0*/  UIADD3 UR16, UR16, -0x4, URZ ;  /* 0xfffffffc10107890 */ /* 0x000fe4000fffe03f */
[----:B------:R-:W-:Y:S02]  /*b7d0*/  UIADD3 UR5, UR5, 0x4, URZ ;  /* 0x0000000405057890 */ /* 0x000fe4000fffe03f */
[----:B------:R-:W-:Y:S01]  /*b7e0*/  UIADD3 UR16, UR16, -0x4, URZ ;  /* 0xfffffffc10107890 */ /* 0x000fe2000fffe03f */
[----:B--2---:R-:W-:Y:S01]  /*b7f0*/  @!P6 FADD.FTZ R62, R62, R28 ;  /* 0x0000001c3e3ee221 */ /* 0x004fe20000010000 */
[----:B------:R-:W-:Y:S01]  /*b800*/  @!P6 FADD.FTZ R63, R63, R29 ;  /* 0x0000001d3f3fe221 */ /* 0x000fe20000010000 */
[----:B------:R-:W-:-:S13]  /*b810*/  PLOP3.LUT P6, PT, PT, PT, PT, 0x8, 0x0 ;  /* 0x000000000000781c */ /* 0x000fda0003fce170 */
[----:B------:R-:W-:-:S07]  /*b820*/  @P6 LOP3.LUT R73, R73, 0x1, RZ, 0xfc, !PT ;  /* 0x0000000149496812 */ /* 0x000fce00078efcff */
.L_x_197:
[----:B------:R-:W-:-:S04]  /*b830*/  LOP3.LUT P6, RZ, R73, 0x1, RZ, 0xc0, !PT ;  /* 0x0000000149ff7812 */ /* 0x000fc800078cc0ff */
[----:B------:R-:W-:-:S13]  /*b840*/  ISETP.NE.OR P6, PT, RZ, UR16, P6 ;  /* 0x00000010ff007c0c */ /* 0x000fda000b7c5670 */
[----:B------:R-:W-:Y:S05]  /*b850*/  @!P6 BRA `(.L_x_193) ;  /* 0x0000000000b4e947 */ /* 0x000fea0003800000 */
.L_x_194:
        /* <DEDUP_REMOVED lines=40> */
[----:B------:R-:W-:Y:S01]  /*bae0*/  UISETP.NE.AND UP0, UPT, UR16, URZ, UPT ;  /* 0x0000003f1000728c */ /* 0x000fe2000bf05270 */
[----:B--2---:R-:W-:Y:S01]  /*baf0*/  @!P6 FADD.FTZ R62, R62, R28 ;  /* 0x0000001c3e3ee221 */ /* 0x004fe20000010000 */
[----:B------:R-:W-:-:S04]  /*bb00*/  @!P6 FADD.FTZ R63, R63, R29 ;  /* 0x0000001d3f3fe221 */ /* 0x000fc80000010000 */
[----:B------:R-:W-:-:S13]  /*bb10*/  PLOP3.LUT P6, PT, PT, PT, UP0, 0x80, 0x0 ;  /* 0x000000000000781c */ /* 0x000fda0003fcf008 */
[----:B------:R-:W-:Y:S05]  /*bb20*/  @P6 BRA `(.L_x_194) ;  /* 0xfffffffc004c6947 */ /* 0x000fea000383ffff */
.L_x_193:
[----:B------:R-:W-:-:S06]  /*bb30*/  ULOP3.LUT UP0, UR15, UR15, 0x3, URZ, 0xc0, !UPT ;  /* 0x000000030f0f7892 */ /* 0x000fcc000f80c03f */
[----:B------:R-:W-:-:S13]  /*bb40*/  PLOP3.LUT P6, PT, PT, PT, UP0, 0x40, 0x0 ;  /* 0x000000000000781c */ /* 0x000fda0003fce808 */
[----:B------:R-:W-:Y:S05]  /*bb50*/  @P6 BRA `(.L_x_190) ;  /* 0x0000000000946947 */ /* 0x000fea0003800000 */
[----:B------:R-:W0:Y:S01]  /*bb60*/  S2R R30, SR_CTAID.X ;  /* 0x00000000001e7919 */ /* 0x000e220000002500 */
[----:B------:R-:W-:Y:S01]  /*bb70*/  BSSY B0, `(.L_x_198) ;  /* 0x000000a000007945 */ /* 0x000fe20003800000 */
[----:B0-----:R-:W-:-:S13]  /*bb80*/  ISETP.EQ.OR P6, PT, R30, UR5, P0 ;  /* 0x000000051e007c0c */ /* 0x001fda00087c2670 */
[----:B------:R-:W-:Y:S05]  /*bb90*/  @P6 BRA `(.L_x_199) ;  /* 0x00000000001c6947 */ /* 0x000fea0003800000 */
[----:B------:R-:W-:-:S04]  /*bba0*/  UIMAD UR16, UR14, UR5, UR13 ;  /* 0x000000050e1072a4 */ /* 0x000fc8000f8e020d */
[----:B------:R-:W-:-:S06]  /*bbb0*/  UIMAD.WIDE.U32 UR16, UR16, 0x8, UR6 ;  /* 0x00000008101078a5 */ /* 0x000fcc000f8e0006 */
[----:B------:R-:W-:Y:S02]  /*bbc0*/  MOV R28, UR16 ;  /* 0x00000010001c7c02 */ /* 0x000fe40008000f00 */
[----:B------:R-:W-:-:S06]  /*bbd0*/  MOV R29, UR17 ;  /* 0x00000011001d7c02 */ /* 0x000fcc0008000f00 */
[----:B------:R-:W2:Y:S02]  /*bbe0*/  LDG.E.64 R28, desc[UR20][R28.64] ;  /* 0x000000141c1c7981 */ /* 0x000ea4000c1e1b00 */
[----:B--2---:R-:W-:Y:S01]  /*bbf0*/  FADD.FTZ R62, R62, R28 ;  /* 0x0000001c3e3e7221 */ /* 0x004fe20000010000 */
[----:B------:R-:W-:-:S07]  /*bc00*/  FADD.FTZ R63, R63, R29 ;  /* 0x0000001d3f3f7221 */ /* 0x000fce0000010000 */
.L_x_199:
[----:B------:R-:W-:Y:S05]  /*bc10*/  BSYNC B0 ;  /* 0x0000000000007941 */ /* 0x000fea0003800000 */
.L_x_198:
[----:B------:R-:W-:-:S06]  /*bc20*/  UISETP.NE.AND UP0, UPT, UR15, 0x1, UPT ;  /* 0x000000010f00788c */ /* 0x000fcc000bf05270 */
[----:B------:R-:W-:-:S13]  /*bc30*/  PLOP3.LUT P6, PT, PT, PT, UP0, 0x40, 0x0 ;  /* 0x000000000000781c */ /* 0x000fda0003fce808 */
[----:B------:R-:W-:Y:S05]  /*bc40*/  @P6 BRA `(.L_x_190) ;  /* 0x0000000000586947 */ /* 0x000fea0003800000 */
[----:B------:R-:W-:-:S06]  /*bc50*/  UIADD3 UR16, UR5, 0x1, URZ ;  /* 0x0000000105107890 */ /* 0x000fcc000fffe03f */
        /* <DEDUP_REMOVED lines=10> */
[----:B------:R-:W-:Y:S02]  /*bd00*/  ISETP.EQ.OR P6, PT, R30, UR5, P0 ;  /* 0x000000051e007c0c */ /* 0x000fe400087c2670 */
[----:B------:R-:W-:-:S04]  /*bd10*/  MOV R28, UR15 ;  /* 0x0000000f001c7c02 */ /* 0x000fc80008000f00 */
[----:B------:R-:W-:-:S13]  /*bd20*/  ISETP.EQ.OR P6, PT, R28, 0x2, P6 ;  /* 0x000000021c00780c */ /* 0x000fda00037c2670 */
[----:B------:R-:W-:-:S05]  /*bd30*/  VOTEU.ALL UP0, P6 ;  /* 0x00000000003f7886 */ /* 0x000fca0003000000 */
[----:B------:R-:W-:-:S04]  /*bd40*/  @!UP0 UIMAD UR13, UR5, UR14, UR13 ;  /* 0x0000000e050d82a4 */ /* 0x000fc8000f8e020d */
[----:B------:R-:W-:-:S06]  /*bd50*/  @!UP0 UIMAD.WIDE.U32 UR6, UR13, 0x8, UR6 ;  /* 0x000000080d0688a5 */ /* 0x000fcc000f8e0006 */
[----:B------:R-:W-:Y:S02]  /*bd60*/  MOV R28, UR6 ;  /* 0x00000006001c7c02 */ /* 0x000fe40008000f00 */
[----:B------:R-:W-:-:S06]  /*bd70*/  MOV R29, UR7 ;  /* 0x00000007001d7c02 */ /* 0x000fcc0008000f00 */
[----:B------:R-:W2:Y:S02]  /*bd80*/  @!P6 LDG.E.64 R28, desc[UR20][R28.64] ;  /* 0x000000141c1ce981 */ /* 0x000ea4000c1e1b00 */
[----:B--2---:R-:W-:Y:S01]  /*bd90*/  @!P6 FADD.FTZ R62, R62, R28 ;  /* 0x0000001c3e3ee221 */ /* 0x004fe20000010000 */
[----:B------:R-:W-:-:S07]  /*bda0*/  @!P6 FADD.FTZ R63, R63, R29 ;  /* 0x0000001d3f3fe221 */ /* 0x000fce0000010000 */
.L_x_190:
[----:B------:R-:W2:Y:S01]  /*bdb0*/  LDL.LU R31, [R1+0x44] ;  /* 0x00004400011f7983 */ /* 0x000ea20000300800 */
[----:B------:R-:W0:Y:S01]  /*bdc0*/  S2UR UR6, SR_CgaCtaId ;  /* 0x00000000000679c3 */ /* 0x000e220000008800 */
[----:B------:R-:W-:Y:S01]  /*bdd0*/  UMOV UR5, 0x400 ;  /* 0x0000040000057882 */ /* 0x000fe20000000000 */
[----:B------:R-:W-:Y:S02]  /*bde0*/  SHF.L.U32 R30, R68, 0x10, RZ ;  /* 0x00000010441e7819 */ /* 0x000fe400000006ff */
[----:B------:R-:W-:-:S03]  /*bdf0*/  SHF.L.U32 R33, R33, 0x10, RZ ;  /* 0x0000001021217819 */ /* 0x000fc600000006ff */
[----:B------:R-:W-:-:S04]  /*be00*/  FADD.FTZ R30, R30, -UR23 ;  /* 0x800000171e1e7e21 */ /* 0x000fc80008010000 */
[----:B------:R-:W-:Y:S01]  /*be10*/  FMUL.FTZ R30, R30, UR24 ;  /* 0x000000181e1e7c20 */ /* 0x000fe20008410000 */
[----:B0-----:R-:W-:-:S03]  /*be20*/  ULEA UR5, UR6, UR5, 0x18 ;  /* 0x0000000506057291 */ /* 0x001fc6000f8ec03f */
[----:B------:R-:W-:-:S06]  /*be30*/  ULDC UR6, c[0x0][0x2bc] ;  /* 0x0000af0000067ab9 */ /* 0x000fcc0000000800 */
[----:B------:R-:W-:Y:S01]  /*be40*/  @!P0 STS.64 [UR5+0x90], R62 ;  /* 0x0000903eff008988 */ /* 0x000fe20008000a05 */
[----:B------:R-:W-:Y:S06]  /*be50*/  BAR.SYNC.DEFER_BLOCKING 0x0 ;  /* 0x0000000000007b1d */ /* 0x000fec0000010000 */
[----:B------:R-:W0:Y:S02]  /*be60*/  LDS.64 R28, [UR5+0x90] ;  /* 0x00009005ff1c7984 */ /* 0x000e240008000a00 */
[----:B0-----:R-:W-:Y:S01]  /*be70*/  FMUL.FTZ R29, R29, UR6 ;  /* 0x000000061d1d7c20 */ /* 0x001fe20008410000 */
[----:B------:R-:W-:-:S04]  /*be80*/  FMUL.FTZ R28, R28, UR6 ;  /* 0x000000061c1c7c20 */ /* 0x000fc80008410000 */
[----:B------:R-:W-:Y:S02]  /*be90*/  R2UR UR6, R29 ;  /* 0x000000001d0672ca */ /* 0x000fe400000e0000 */
[----:B------:R-:W-:Y:S02]  /*bea0*/  SHF.L.U32 R29, R103, 0x10, RZ ;  /* 0x00000010671d7819 */ /* 0x000fe400000006ff */
[----:B------:R-:W-:-:S03]  /*beb0*/  R2UR UR5, R28 ;  /* 0x000000001c0572ca */ /* 0x000fc600000e0000 */
[----:B------:R-:W-:-:S04]  /*bec0*/  FADD.FTZ R29, R29, -UR23 ;  /* 0x800000171d1d7e21 */ /* 0x000fc80008010000 */
[----:B------:R-:W-:Y:S01]  /*bed0*/  FMUL.FTZ R29, R29, UR24 ;  /* 0x000000181d1d7c20 */ /* 0x000fe20008410000 */
[----:B--2---:R-:W-:Y:S01]  /*bee0*/  SHF.L.U32 R28, R31, 0x10, RZ ;  /* 0x000000101f1c7819 */ /* 0x004fe200000006ff */
        /* <DEDUP_REMOVED lines=19> */
.L_x_200:
[----:B------:R-:W-:Y:S01]  /*c020*/  LOP3.LUT P0, RZ, R73, 0x200000, RZ, 0xc0, !PT ;  /* 0x0020000049ff7812 */ /* 0x000fe2000780c0ff */
[----:B------:R-:W-:-:S12]  /*c030*/  BSSY B0, `(.L_x_201) ;  /* 0x0000017000007945 */ /* 0x000fd80003800000 */
[----:B------:R-:W-:Y:S05]  /*c040*/  @!P0 BRA `(.L_x_202) ;  /* 0x0000000000548947 */ /* 0x000fea0003800000 */
[----:B------:R-:W-:Y:S01]  /*c050*/  MOV R31, UR5 ;  /* 0x00000005001f7c02 */ /* 0x000fe20008000f00 */
[----:B------:R-:W-:Y:S01]  /*c060*/  ULDC.64 UR14, c[0x0][0x288] ;  /* 0x0000a200000e7ab9 */ /* 0x000fe20000000a00 */
[----:B------:R-:W-:-:S03]  /*c070*/  SHF.R.S32.HI R62, RZ, 0x1f, R74 ;  /* 0x0000001fff3e7819 */ /* 0x000fc6000001144a */
[----:B------:R-:W-:Y:S02]  /*c080*/  FFMA.FTZ R31, R30, R31, UR6 ;  /* 0x000000061e1f7e23 */ /* 0x000fe4000801001f */
[----:B------:R-:W-:Y:S02]  /*c090*/  IMAD R30, R62, UR14, RZ ;  /* 0x0000000e3e1e7c24 */ /* 0x000fe4000f8e02ff */
[----:B------:R-:W-:Y:S01]  /*c0a0*/  FFMA.FTZ R31, R28, R48, -R31 ;  /* 0x000000301c1f7223 */ /* 0x000fe2000001081f */
[----:B------:R-:W-:Y:S01]  /*c0b0*/  MOV R28, UR5 ;  /* 0x00000005001c7c02 */ /* 0x000fe20008000f00 */
[----:B------:R-:W-:Y:S02]  /*c0c0*/  IMAD R30, R74, UR15, R30 ;  /* 0x0000000f4a1e7c24 */ /* 0x000fe4000f8e021e */
[----:B------:R-:W-:Y:S02]  /*c0d0*/  FMUL.FTZ R31, R31, UR24 ;  /* 0x000000181f1f7c20 */ /* 0x000fe40008410000 */
[----:B------:R-:W-:Y:S01]  /*c0e0*/  FFMA.FTZ R28, R29, R28, UR6 ;  /* 0x000000061d1c7e23 */ /* 0x000fe2000801001c */
[----:B------:R-:W-:-:S03]  /*c0f0*/  MOV R29, R43 ;  /* 0x0000002b001d7202 */ /* 0x000fc60000000f00 */
[----:B------:R-:W-:-:S04]  /*c100*/  FFMA.FTZ R28, R33, R49, -R28 ;  /* 0x00000031211c7223 */ /* 0x000fc8000001081c */
[----:B------:R-:W-:-:S05]  /*c110*/  FMUL.FTZ R28, R28, UR24 ;  /* 0x000000181c1c7c20 */ /* 0x000fca0008410000 */
[----:B------:R-:W-:Y:S02]  /*c120*/  F2FP.BF16.F32.PACK_AB R33, R28, R31 ;  /* 0x0000001f1c21723e */ /* 0x000fe400000010ff */
[----:B------:R-:W-:-:S05]  /*c130*/  MOV R28, R44 ;  /* 0x0000002c001c7202 */ /* 0x000fca0000000f00 */
[----:B------:R-:W-:Y:S01]  /*c140*/  IMAD.WIDE.U32 R28, R74, UR14, R28 ;  /* 0x0000000e4a1c7c25 */ /* 0x000fe2000f8e001c */
[----:B------:R-:W-:-:S04]  /*c150*/  ULDC.64 UR14, c[0x0][0x210] ;  /* 0x00008400000e7ab9 */ /* 0x000fc80000000a00 */
[----:B------:R-:W-:Y:S02]  /*c160*/  IADD3 R29, R29, R30, RZ ;  /* 0x0000001e1d1d7210 */ /* 0x000fe40007ffe0ff */
[----:B------:R-:W-:-:S04]  /*c170*/  LEA R30, P0, R28, UR14, 0x1 ;  /* 0x0000000e1c1e7c11 */ /* 0x000fc8000f8008ff */
[----:B------:R-:W-:-:S05]  /*c180*/  LEA.HI.X R31, R28, UR15, R29, 0x1, P0 ;  /* 0x0000000f1c1f7c11 */ /* 0x000fca00080f0c1d */
[----:B------:R0:W-:Y:S04]  /*c190*/  STG.E desc[UR20][R30.64], R33 ;  /* 0x000000211e007986 */ /* 0x0001e8000c101914 */
.L_x_202:
[----:B------:R-:W-:Y:S05]  /*c1a0*/  BSYNC B0 ;  /* 0x0000000000007941 */ /* 0x000fea0003800000 */
.L_x_201:
[----:B------:R-:W2:Y:S01]  /*c1b0*/  LDL.LU R28, [R1+0x28] ;  /* 0x00002800011c7983 */ /* 0x000ea20000300800 */
[----:B0-----:R-:W-:Y:S02]  /*c1c0*/  SHF.L.U32 R30, R67, 0x10, RZ ;  /* 0x00000010431e7819 */ /* 0x001fe400000006ff */
[----:B------:R-:W-:Y:S02]  /*c1d0*/  SHF.L.U32 R29, R37, 0x10, RZ ;  /* 0x00000010251d7819 */ /* 0x000fe400000006ff */
[----:B------:R-:W-:Y:S01]  /*c1e0*/  SHF.L.U32 R36, R36, 0x10, RZ ;  /* 0x0000001024247819 */ /* 0x000fe200000006ff */
[----:B------:R-:W-:Y:S02]  /*c1f0*/  FADD.FTZ R30, R30, -UR23 ;  /* 0x800000171e1e7e21 */ /* 0x000fe40008010000 */
[----:B------:R-:W-:Y:S02]  /*c200*/  FADD.FTZ R29, R29, -UR23 ;  /* 0x800000171d1d7e21 */ /* 0x000fe40008010000 */
[----:B------:R-:W-:-:S02]  /*c210*/  FMUL.FTZ R30, R30, UR24 ;  /* 0x000000181e1e7c20 */ /* 0x000fc40008410000 */
        /* <DEDUP_REMOVED lines=21> */
.L_x_203:
[----:B------:R-:W-:Y:S01]  /*c370*/  LOP3.LUT P0, RZ, R73, 0x400, RZ, 0xc0, !PT ;  /* 0x0000040049ff7812 */ /* 0x000fe2000780c0ff */
[----:B------:R-:W-:-:S12]  /*c380*/  BSSY B0, `(.L_x_204) ;  /* 0x0000019000007945 */ /* 0x000fd80003800000 */
[----:B------:R-:W-:Y:S05]  /*c390*/  @!P0 BRA `(.L_x_205) ;  /* 0x00000000005c8947 */ /* 0x000fea0003800000 */
[----:B------:R-:W-:Y:S01]  /*c3a0*/  MOV R31, UR5 ;  /* 0x00000005001f7c02 */ /* 0x000fe20008000f00 */
[----:B------:R-:W-:Y:S01]  /*c3b0*/  ULDC.64 UR14, c[0x0][0x288] ;  /* 0x0000a200000e7ab9 */ /* 0x000fe20000000a00 */
[C---:B------:R-:W-:Y:S02]  /*c3c0*/  IADD3 R62, R74.reuse, 0x8, RZ ;  /* 0x000000084a3e7810 */ /* 0x040fe40007ffe0ff */
[----:B------:R-:W-:Y:S01]  /*c3d0*/  IADD3 R37, R74, 0x8, RZ ;  /* 0x000000084a257810 */ /* 0x000fe20007ffe0ff */
[----:B------:R-:W-:Y:S01]  /*c3e0*/  FFMA.FTZ R31, R30, R31, UR6 ;  /* 0x000000061e1f7e23 */ /* 0x000fe2000801001f */
[----:B------:R-:W-:-:S03]  /*c3f0*/  SHF.R.S32.HI R62, RZ, 0x1f, R62 ;  /* 0x0000001fff3e7819 */ /* 0x000fc6000001143e */
[----:B------:R-:W-:Y:S01]  /*c400*/  FFMA.FTZ R31, R28, R48, -R31 ;  /* 0x000000301c1f7223 */ /* 0x000fe2000001081f */
[----:B------:R-:W-:Y:S01]  /*c410*/  MOV R28, UR5 ;  /* 0x00000005001c7c02 */ /* 0x000fe20008000f00 */
[----:B------:R-:W-:Y:S02]  /*c420*/  IMAD R30, R62, UR14, RZ ;  /* 0x0000000e3e1e7c24 */ /* 0x000fe4000f8e02ff */
[----:B------:R-:W-:Y:S02]  /*c430*/  FMUL.FTZ R31, R31, UR24 ;  /* 0x000000181f1f7c20 */ /* 0x000fe40008410000 */
[----:B------:R-:W-:Y:S01]  /*c440*/  FFMA.FTZ R28, R29, R28, UR6 ;  /* 0x000000061d1c7e23 */ /* 0x000fe2000801001c */
[----:B------:R-:W-:Y:S01]  /*c450*/  MOV R29, R43 ;  /* 0x0000002b001d7202 */ /* 0x000fe20000000f00 */
[----:B------:R-:W-:Y:S02]  /*c460*/  IMAD R30, R37, UR15, R30 ;  /* 0x0000000f251e7c24 */ /* 0x000fe4000f8e021e */
        /* <DEDUP_REMOVED lines=10> */
.L_x_205:
[----:B------:R-:W-:Y:S05]  /*c510*/  BSYNC B0 ;  /* 0x0000000000007941 */ /* 0x000fea0003800000 */
.L_x_204:
        /* <DEDUP_REMOVED lines=28> */
.L_x_206:
        /* <DEDUP_REMOVED lines=26> */
.L_x_208:
[----:B------:R-:W-:Y:S05]  /*c880*/  BSYNC B0 ;  /* 0x0000000000007941 */ /* 0x000fea0003800000 */
.L_x_207:
[----:B------:R-:W2:Y:S01]  /*c890*/  LDL.LU R28, [R1+0x20] ;  /* 0x00002000011c7983 */ /* 0x000ea20000300800 */
[----:B------:R-:W1:Y:S01]  /*c8a0*/  LDC R50, c[0x0][0x2ac] ;  /* 0x0000ab00ff327b82 */ /* 0x000e620000000800 */
        /* <DEDUP_REMOVED lines=8> */
[----:B-1----:R-:W-:Y:S06]  /*c930*/  @!P1 BRA `(.L_x_209) ;  /* 0x0000000000489947 */ /* 0x002fec0003800000 */
        /* <DEDUP_REMOVED lines=18> */
.L_x_209:
        /* <DEDUP_REMOVED lines=26> */
.L_x_211:
[----:B------:R-:W-:Y:S05]  /*cc00*/  BSYNC B0 ;  /* 0x0000000000007941 */ /* 0x000fea0003800000 */
.L_x_210:
[----:B0-----:R-:W2:Y:S01]  /*cc10*/  LDL.LU R30, [R1+0x1c] ;  /* 0x00001c00011e7983 */ /* 0x001ea20000300800 */
[----:B------:R-:W-:Y:S01]  /*cc20*/  SHF.L.U32 R64, R64, 0x10, RZ ;  /* 0x0000001040407819 */ /* 0x000fe200000006ff */
[----:B------:R-:W-:Y:S01]  /*cc30*/  IMAD.WIDE.U32 R28, R75, -0x77777777, RZ ;  /* 0x888888894b1c7825 */ /* 0x000fe200078e00ff */
[----:B------:R-:W-:Y:S02]  /*cc40*/  SHF.L.U32 R83, R83, 0x10, RZ ;  /* 0x0000001053537819 */ /* 0x000fe400000006ff */
[----:B------:R-:W-:Y:S01]  /*cc50*/  SHF.L.U32 R82, R82, 0x10, RZ ;  /* 0x0000001052527819 */ /* 0x000fe200000006ff */
[----:B------:R-:W-:Y:S01]  /*cc60*/  FADD.FTZ R64, R64, -UR23 ;  /* 0x8000001740407e21 */ /* 0x000fe20008010000 */
[----:B------:R-:W-:Y:S01]  /*cc70*/  SHF.R.U32.HI R33, RZ, 0x5, R29 ;  /* 0x00000005ff217819 */ /* 0x000fe2000001161d */
[----:B------:R-:W-:Y:S01]  /*cc80*/  FADD.FTZ R83, R83, -UR23 ;  /* 0x8000001753537e21 */ /* 0x000fe20008010000 */
[----:B------:R-:W-:Y:S01]  /*cc90*/  SHF.L.U32 R61, R61, 0x10, RZ ;  /* 0x000000103d3d7819 */ /* 0x000fe200000006ff */
[----:B------:R-:W-:Y:S01]  /*cca0*/  FMUL.FTZ R64, R64, UR24 ;  /* 0x0000001840407c20 */ /* 0x000fe20008410000 */
[----:B------:R-:W-:Y:S01]  /*ccb0*/  SHF.L.U32 R81, R81, 0x10, RZ ;  /* 0x0000001051517819 */ /* 0x000fe200000006ff */
        /* <DEDUP_REMOVED lines=21> */
.L_x_212:
        /* <DEDUP_REMOVED lines=14> */
[----:B------:R-:W-:-:S03]  /*cef0*/  IMAD R30, R31, UR15, R30 ;  /* 0x0000000f1f1e7c24 */ /* 0x000fc6000f8e021e */
[----:B------:R-:W-:-:S04]  /*cf00*/  FFMA.FTZ R28, R82, R49, -R28 ;  /* 0x00000031521c7223 */ /* 0x000fc8000001081c */
[----:B------:R-:W-:-:S05]  /*cf10*/  FMUL.FTZ R28, R28, UR24 ;  /* 0x000000181c1c7c20 */ /* 0x000fca0008410000 */
[----:B------:R-:W-:Y:S02]  /*cf20*/  F2FP.BF16.F32.PACK_AB R36, R28, R29 ;  /* 0x0000001d1c24723e */ /* 0x000fe400000010ff */
[----:B------:R-:W-:Y:S02]  /*cf30*/  MOV R28, R44 ;  /* 0x0000002c001c7202 */ /* 0x000fe40000000f00 */
[----:B------:R-:W-:-:S03]  /*cf40*/  MOV R29, R43 ;  /* 0x0000002b001d7202 */ /* 0x000fc60000000f00 */
[----:B------:R-:W-:Y:S01]  /*cf50*/  IMAD.WIDE.U32 R28, R31, UR14, R28 ;  /* 0x0000000e1f1c7c25 */ /* 0x000fe2000f8e001c */
[----:B------:R-:W-:-:S04]  /*cf60*/  ULDC.64 UR14, c[0x0][0x210] ;  /* 0x00008400000e7ab9 */ /* 0x000fc80000000a00 */
[----:B------:R-:W-:Y:S02]  /*cf70*/  IADD3 R29, R29, R30, RZ ;  /* 0x0000001e1d1d7210 */ /* 0x000fe40007ffe0ff */
[----:B------:R-:W-:-:S04]  /*cf80*/  LEA R30, P0, R28, UR14, 0x1 ;  /* 0x0000000e1c1e7c11 */ /* 0x000fc8000f8008ff */
[----:B------:R-:W-:-:S05]  /*cf90*/  LEA.HI.X R31, R28, UR15, R29, 0x1, P0 ;  /* 0x0000000f1c1f7c11 */ /* 0x000fca00080f0c1d */
[----:B------:R0:W-:Y:S04]  /*cfa0*/  STG.E desc[UR20][R30.64], R36 ;  /* 0x000000241e007986 */ /* 0x0001e8000c101914 */
.L_x_214:
[----:B------:R-:W-:Y:S05]  /*cfb0*/  BSYNC B0 ;  /* 0x0000000000007941 */ /* 0x000fea0003800000 */
.L_x_213:
[----:B------:R-:W2:Y:S01]  /*cfc0*/  LDL.LU R28, [R1+0x18] ;  /* 0x00001800011c7983 */ /* 0x000ea20000300800 */
[----:B------:R-:W-:Y:S01]  /*cfd0*/  FADD.FTZ R61, R61, -UR23 ;  /* 0x800000173d3d7e21 */ /* 0x000fe20008010000 */
[----:B------:R-:W-:Y:S01]  /*cfe0*/  FADD.FTZ R81, R81, -UR23 ;  /* 0x8000001751517e21 */ /* 0x000fe20008010000 */
[----:B------:R-:W-:Y:S02]  /*cff0*/  SHF.L.U32 R85, R85, 0x10, RZ ;  /* 0x0000001055557819 */ /* 0x000fe400000006ff */
[----:B------:R-:W-:Y:S01]  /*d000*/  SHF.L.U32 R60, R60, 0x10, RZ ;  /* 0x000000103c3c7819 */ /* 0x000fe200000006ff */
[----:B------:R-:W-:Y:S01]  /*d010*/  FMUL.FTZ R61, R61, UR24 ;  /* 0x000000183d3d7c20 */ /* 0x000fe20008410000 */
[----:B------:R-:W-:Y:S01]  /*d020*/  SHF.L.U32 R84, R84, 0x10, RZ ;  /* 0x0000001054547819 */ /* 0x000fe200000006ff */
[----:B------:R-:W-:Y:S01]  /*d030*/  FMUL.FTZ R81, R81, UR24 ;  /* 0x0000001851517c20 */ /* 0x000fe20008410000 */
[----:B--2---:R-:W-:Y:S01]  /*d040*/  SHF.L.U32 R28, R28, 0x10, RZ ;  /* 0x000000101c1c7819 */ /* 0x004fe200000006ff */
[----:B------:R-:W-:Y:S06]  /*d050*/  @!P1 BRA `(.L_x_215) ;  /* 0x0000000000489947 */ /* 0x000fec0003800000 */
        /* <DEDUP_REMOVED lines=18> */
.L_x_215:
[----:B------:R-:W-:Y:S01]  /*d180*/  LOP3.LUT P0, RZ, R73, 0x40, RZ, 0xc0, !PT ;  /* 0x0000004049ff7812 */ /* 0x000fe2000780c0ff */
[----:B------:R-:W-:-:S12]  /*d190*/  BSSY B0, `(.L_x_216) ;  /* 0x0000019000007945 */ /* 0x000fd80003800000 */
[----:B------:R-:W-:Y:S05]  /*d1a0*/  @!P0 BRA `(.L_x_217) ;  /* 0x00000000005c8947 */ /* 0x000fea0003800000 */
[----:B------:R-:W-:Y:S01]  /*d1b0*/  MOV R29, UR5 ;  /* 0x00000005001d7c02 */ /* 0x000fe20008000f00 */
[----:B------:R-:W-:Y:S01]  /*d1c0*/  ULDC.64 UR14, c[0x0][0x288] ;  /* 0x0000a200000e7ab9 */ /* 0x000fe20000000a00 */
[C---:B0-----:R-:W-:Y:S02]  /*d1d0*/  IADD3 R30, R74.reuse, 0x28, RZ ;  /* 0x000000284a1e7810 */ /* 0x041fe40007ffe0ff */
        /* <DEDUP_REMOVED lines=20> */
.L_x_217:
[----:B------:R-:W-:Y:S05]  /*d320*/  BSYNC B0 ;  /* 0x0000000000007941 */ /* 0x000fea0003800000 */
.L_x_216:
[----:B------:R-:W-:Y:S01]  /*d330*/  FADD.FTZ R60, R60, -UR23 ;  /* 0x800000173c3c7e21 */ /* 0x000fe20008010000 */
[----:B------:R-:W-:Y:S01]  /*d340*/  FADD.FTZ R84, R84, -UR23 ;  /* 0x8000001754547e21 */ /* 0x000fe20008010000 */
[----:B------:R-:W-:Y:S02]  /*d350*/  SHF.L.U32 R59, R59, 0x10, RZ ;  /* 0x000000103b3b7819 */ /* 0x000fe400000006ff */
[----:B------:R-:W-:Y:S01]  /*d360*/  SHF.L.U32 R89, R89, 0x10, RZ ;  /* 0x0000001059597819 */ /* 0x000fe200000006ff */
[----:B------:R-:W-:Y:S01]  /*d370*/  FMUL.FTZ R60, R60, UR24 ;  /* 0x000000183c3c7c20 */ /* 0x000fe20008410000 */
[----:B------:R-:W-:Y:S01]  /*d380*/  SHF.L.U32 R58, R58, 0x10, RZ ;  /* 0x000000103a3a7819 */ /* 0x000fe200000006ff */
[----:B------:R-:W-:Y:S01]  /*d390*/  FMUL.FTZ R84, R84, UR24 ;  /* 0x0000001854547c20 */ /* 0x000fe20008410000 */
[----:B------:R-:W-:Y:S01]  /*d3a0*/  SHF.L.U32 R88, R88, 0x10, RZ ;  /* 0x0000001058587819 */ /* 0x000fe200000006ff */
[----:B------:R-:W-:Y:S06]  /*d3b0*/  @!P1 BRA `(.L_x_218) ;  /* 0x0000000000489947 */ /* 0x000fec0003800000 */
        /* <DEDUP_REMOVED lines=18> */
.L_x_218:
[----:B------:R-:W-:Y:S01]  /*d4e0*/  LOP3.LUT P0, RZ, R73, 0x20, RZ, 0xc0, !PT ;  /* 0x0000002049ff7812 */ /* 0x000fe2000780c0ff */
[----:B------:R-:W-:-:S12]  /*d4f0*/  BSSY B0, `(.L_x_219) ;  /* 0x0000019000007945 */ /* 0x000fd80003800000 */
[----:B------:R-:W-:Y:S05]  /*d500*/  @!P0 BRA `(.L_x_220) ;  /* 0x00000000005c8947 */ /* 0x000fea0003800000 */
[----:B------:R-:W-:Y:S01]  /*d510*/  MOV R28, UR5 ;  /* 0x00000005001c7c02 */ /* 0x000fe20008000f00 */
[----:B------:R-:W-:Y:S01]  /*d520*/  ULDC.64 UR14, c[0x0][0x288] ;  /* 0x0000a200000e7ab9 */ /* 0x000fe20000000a00 */
[----:B------:R-:W-:Y:S02]  /*d530*/  MOV R29, UR5 ;  /* 0x00000005001d7c02 */ /* 0x000fe40008000f00 */
[----:B01----:R-:W-:Y:S01]  /*d540*/  IADD3 R30, R74, 0x30, RZ ;  /* 0x000000304a1e7810 */ /* 0x003fe20007ffe0ff */
[----:B------:R-:W-:Y:S01]  /*d550*/  FFMA.FTZ R28, R60, R28, UR6 ;  /* 0x000000063c1c7e23 */ /* 0x000fe2000801001c */
[----:B------:R-:W-:Y:S01]  /*d560*/  IADD3 R31, R74, 0x30, RZ ;  /* 0x000000304a1f7810 */ /* 0x000fe20007ffe0ff */
[----:B------:R-:W-:Y:S01]  /*d570*/  FFMA.FTZ R29, R84, R29, UR6 ;  /* 0x00000006541d7e23 */ /* 0x000fe2000801001d */
[----:B------:R-:W-:Y:S01]  /*d580*/  SHF.R.S32.HI R30, RZ, 0x1f, R30 ;  /* 0x0000001fff1e7819 */ /* 0x000fe2000001141e */
[----:B------:R-:W-:Y:S02]  /*d590*/  FFMA.FTZ R28, R59, R48, -R28 ;  /* 0x000000303b1c7223 */ /* 0x000fe4000001081c */
[----:B------:R-:W-:-:S02]  /*d5a0*/  FFMA.FTZ R29, R89, R49, -R29 ;  /* 0x00000031591d7223 */ /* 0x000fc4000001081d */
[----:B------:R-:W-:Y:S01]  /*d5b0*/  FMUL.FTZ R28, R28, UR24 ;  /* 0x000000181c1c7c20 */ /* 0x000fe20008410000 */
[----:B------:R-:W-:Y:S02]  /*d5c0*/  IMAD R30, R30, UR14, RZ ;  /* 0x0000000e1e1e7c24 */ /* 0x000fe4000f8e02ff */
[----:B------:R-:W-:Y:S02]  /*d5d0*/  FMUL.FTZ R29, R29, UR24 ;  /* 0x000000181d1d7c20 */ /* 0x000fe40008410000 */
[----:B------:R-:W-:-:S03]  /*d5e0*/  IMAD R30, R31, UR15, R30 ;  /* 0x0000000f1f1e7c24 */ /* 0x000fc6000f8e021e */
        /* <DEDUP_REMOVED lines=9> */
.L_x_220:
[----:B------:R-:W-:Y:S05]  /*d680*/  BSYNC B0 ;  /* 0x0000000000007941 */ /* 0x000fea0003800000 */
.L_x_219:
        /* <DEDUP_REMOVED lines=11> */
[----:B------:R-:W3:Y:S02]  /*d740*/  MUFU.EX2 R29, R29 ;  /* 0x0000001d001d7308 */ /* 0x000ee40000000800 */
[----:B---3--:R-:W-:-:S06]  /*d750*/  FADD.FTZ R29, R29, 1 ;  /* 0x3f8000001d1d7421 */ /* 0x008fcc0000010000 */
[----:B------:R-:W3:Y:S02]  /*d760*/  MUFU.RCP R29, R29 ;  /* 0x0000001d001d7308 */ /* 0x000ee40000001000 */
[----:B---3--:R-:W-:Y:S01]  /*d770*/  FMUL.FTZ R57, R57, R29 ;  /* 0x0000001d39397220 */ /* 0x008fe20000410000 */
[----:B------:R-:W-:-:S04]  /*d780*/  FADD.FTZ R29, -R29, 1 ;  /* 0x3f8000001d1d7421 */ /* 0x000fc80000010100 */
[----:B------:R-:W-:Y:S01]  /*d790*/  FFMA.FTZ R29, R28, R29, 1 ;  /* 0x3f8000001c1d7423 */ /* 0x000fe2000001001d */
[----:B------:R-:W-:-:S03]  /*d7a0*/  FFMA.FTZ R28, R88, R49, R47 ;  /* 0x00000031581c7223 */ /* 0x000fc6000001002f */
[----:B------:R-:W-:Y:S01]  /*d7b0*/  FMUL.FTZ R57, R57, R29 ;  /* 0x0000001d39397220 */ /* 0x000fe20000410000 */
[----:B------:R-:W-:-:S06]  /*d7c0*/  FMUL.FTZ R29, R28, -1.4426950216293334961 ;  /* 0xbfb8aa3b1c1d7820 */ /* 0x000fcc0000410000 */
[----:B------:R-:W3:Y:S02]  /*d7d0*/  MUFU.EX2 R29, R29 ;  /* 0x0000001d001d7308 */ /* 0x000ee40000000800 */
[----:B---3--:R-:W-:-:S06]  /*d7e0*/  FADD.FTZ R29, R29, 1 ;  /* 0x3f8000001d1d7421 */ /* 0x008fcc0000010000 */
[----:B------:R-:W3:Y:S02]  /*d7f0*/  MUFU.RCP R29, R29 ;  /* 0x0000001d001d7308 */ /* 0x000ee40000001000 */
[----:B---3--:R-:W-:Y:S01]  /*d800*/  FMUL.FTZ R91, R91, R29 ;  /* 0x0000001d5b5b7220 */ /* 0x008fe20000410000 */
[----:B------:R-:W-:-:S04]  /*d810*/  FADD.FTZ R29, -R29, 1 ;  /* 0x3f8000001d1d7421 */ /* 0x000fc80000010100 */
[----:B------:R-:W-:-:S04]  /*d820*/  FFMA.FTZ R29, R28, R29, 1 ;  /* 0x3f8000001c1d7423 */ /* 0x000fc8000001001d */
[----:B------:R-:W-:-:S07]  /*d830*/  FMUL.FTZ R91, R91, R29 ;  /* 0x0000001d5b5b7220 */ /* 0x000fce0000410000 */
.L_x_221:
[----:B------:R-:W-:Y:S01]  /*d840*/  LOP3.LUT P0, RZ, R73, 0x10, RZ, 0xc0, !PT ;  /* 0x0000001049ff7812 */ /* 0x000fe2000780c0ff */
[----:B------:R-:W-:-:S12]  /*d850*/  BSSY B0, `(.L_x_222) ;  /* 0x0000019000007945 */ /* 0x000fd80003800000 */
[----:B------:R-:W-:Y:S05]  /*d860*/  @!P0 BRA `(.L_x_223) ;  /* 0x00000000005c8947 */ /* 0x000fea0003800000 */
[----:B------:R-:W-:Y:S01]  /*d870*/  MOV R28, UR5 ;  /* 0x00000005001c7c02 */ /* 0x000fe20008000f00 */
[----:B------:R-:W-:Y:S01]  /*d880*/  ULDC.64 UR14, c[0x0][0x288] ;  /* 0x0000a200000e7ab9 */ /* 0x000fe20000000a00 */
[----:B------:R-:W-:Y:S02]  /*d890*/  MOV R29, UR5 ;  /* 0x00000005001d7c02 */ /* 0x000fe40008000f00 */
[----:B012---:R-:W-:Y:S01]  /*d8a0*/  IADD3 R30, R74, 0x38, RZ ;  /* 0x000000384a1e7810 */ /* 0x007fe20007ffe0ff */
        /* <DEDUP_REMOVED lines=19> */
.L_x_223:
[----:B------:R-:W-:Y:S05]  /*d9e0*/  BSYNC B0 ;  /* 0x0000000000007941 */ /* 0x000fea0003800000 */
.L_x_222:
        /* <DEDUP_REMOVED lines=11> */
[----:B------:R-:W4:Y:S02]  /*daa0*/  MUFU.EX2 R29, R29 ;  /* 0x0000001d001d7308 */ /* 0x000f240000000800 */
[----:B----4-:R-:W-:-:S06]  /*dab0*/  FADD.FTZ R29, R29, 1 ;  /* 0x3f8000001d1d7421 */ /* 0x010fcc0000010000 */
[----:B------:R-:W4:Y:S02]  /*dac0*/  MUFU.RCP R29, R29 ;  /* 0x0000001d001d7308 */ /* 0x000f240000001000 */
[----:B----4-:R-:W-:Y:S01]  /*dad0*/  FMUL.FTZ R55, R55, R29 ;  /* 0x0000001d37377220 */ /* 0x010fe20000410000 */
[----:B------:R-:W-:-:S04]  /*dae0*/  FADD.FTZ R29, -R29, 1 ;  /* 0x3f8000001d1d7421 */ /* 0x000fc80000010100 */
[----:B------:R-:W-:Y:S01]  /*daf0*/  FFMA.FTZ R29, R28, R29, 1 ;  /* 0x3f8000001c1d7423 */ /* 0x000fe2000001001d */
[----:B------:R-:W-:-:S03]  /*db00*/  FFMA.FTZ R28, R90, R49, R47 ;  /* 0x000000315a1c7223 */ /* 0x000fc6000001002f */
[----:B------:R-:W-:Y:S01]  /*db10*/  FMUL.FTZ R55, R55, R29 ;  /* 0x0000001d37377220 */ /* 0x000fe20000410000 */
[----:B------:R-:W-:-:S06]  /*db20*/  FMUL.FTZ R29, R28, -1.4426950216293334961 ;  /* 0xbfb8aa3b1c1d7820 */ /* 0x000fcc0000410000 */
[----:B------:R-:W4:Y:S02]  /*db30*/  MUFU.EX2 R29, R29 ;  /* 0x0000001d001d7308 */ /* 0x000f240000000800 */
[----:B----4-:R-:W-:-:S06]  /*db40*/  FADD.FTZ R29, R29, 1 ;  /* 0x3f8000001d1d7421 */ /* 0x010fcc0000010000 */
[----:B------:R-:W4:Y:S02]  /*db50*/  MUFU.RCP R29, R29 ;  /* 0x0000001d001d7308 */ /* 0x000f240000001000 */
[----:B----4-:R-:W-:Y:S01]  /*db60*/  FMUL.FTZ R94, R94, R29 ;  /* 0x0000001d5e5e7220 */ /* 0x010fe20000410000 */
[----:B------:R-:W-:-:S04]  /*db70*/  FADD.FTZ R29, -R29, 1 ;  /* 0x3f8000001d1d7421 */ /* 0x000fc80000010100 */
[----:B------:R-:W-:-:S04]  /*db80*/  FFMA.FTZ R29, R28, R29, 1 ;  /* 0x3f8000001c1d7423 */ /* 0x000fc8000001001d */
[----:B------:R-:W-:-:S07]  /*db90*/  FMUL.FTZ R94, R94, R29 ;  /* 0x0000001d5e5e7220 */ /* 0x000fce0000410000 */
.L_x_224:
[----:B------:R-:W-:Y:S01]  /*dba0*/  LOP3.LUT P0, RZ, R73, 0x8, RZ, 0xc0, !PT ;  /* 0x0000000849ff7812 */ /* 0x000fe2000780c0ff */
[----:B------:R-:W-:-:S12]  /*dbb0*/  BSSY B0, `(.L_x_225) ;  /* 0x0000019000007945 */ /* 0x000fd80003800000 */
[----:B------:R-:W-:Y:S05]  /*dbc0*/  @!P0 BRA `(.L_x_226) ;  /* 0x00000000005c8947 */ /* 0x000fea0003800000 */
[----:B------:R-:W-:Y:S01]  /*dbd0*/  MOV R28, UR5 ;  /* 0x00000005001c7c02 */ /* 0x000fe20008000f00 */
[----:B------:R-:W-:Y:S01]  /*dbe0*/  ULDC.64 UR14, c[0x0][0x288] ;  /* 0x0000a200000e7ab9 */ /* 0x000fe20000000a00 */
[----:B------:R-:W-:Y:S02]  /*dbf0*/  MOV R29, UR5 ;  /* 0x00000005001d7c02 */ /* 0x000fe40008000f00 */
[----:B0123--:R-:W-:Y:S01]  /*dc00*/  IADD3 R30, R74, 0x40, RZ ;  /* 0x000000404a1e7810 */ /* 0x00ffe20007ffe0ff */
        /* <DEDUP_REMOVED lines=19> */
.L_x_226:
[----:B------:R-:W-:Y:S05]  /*dd40*/  BSYNC B0 ;  /* 0x0000000000007941 */ /* 0x000fea0003800000 */
.L_x_225:
        /* <DEDUP_REMOVED lines=11> */
[----:B------:R-:W5:Y:S02]  /*de00*/  MUFU.EX2 R29, R29 ;  /* 0x0000001d001d7308 */ /* 0x000f640000000800 */
[----:B-----5:R-:W-:-:S06]  /*de10*/  FADD.FTZ R29, R29, 1 ;  /* 0x3f8000001d1d7421 */ /* 0x020fcc0000010000 */
[----:B------:R-:W5:Y:S02]  /*de20*/  MUFU.RCP R29, R29 ;  /* 0x0000001d001d7308 */ /* 0x000f640000001000 */
[----:B-----5:R-:W-:Y:S01]  /*de30*/  FMUL.FTZ R53, R53, R29 ;  /* 0x0000001d35357220 */ /* 0x020fe20000410000 */
[----:B------:R-:W-:-:S04]  /*de40*/  FADD.FTZ R29, -R29, 1 ;  /* 0x3f8000001d1d7421 */ /* 0x000fc80000010100 */
[----:B------:R-:W-:Y:S01]  /*de50*/  FFMA.FTZ R29, R28, R29, 1 ;  /* 0x3f8000001c1d7423 */ /* 0x000fe2000001001d */
[----:B------:R-:W-:-:S03]  /*de60*/  FFMA.FTZ R28, R93, R49, R47 ;  /* 0x000000315d1c7223 */ /* 0x000fc6000001002f */
[----:B------:R-:W-:Y:S01]  /*de70*/  FMUL.FTZ R53, R53, R29 ;  /* 0x0000001d35357220 */ /* 0x000fe20000410000 */
[----:B------:R-:W-:-:S06]  /*de80*/  FMUL.FTZ R29, R28, -1.4426950216293334961 ;  /* 0xbfb8aa3b1c1d7820 */ /* 0x000fcc0000410000 */
[----:B------:R-:W5:Y:S02]  /*de90*/  MUFU.EX2 R29, R29 ;  /* 0x0000001d001d7308 */ /* 0x000f640000000800 */
[----:B-----5:R-:W-:-:S06]  /*dea0*/  FADD.FTZ R29, R29, 1 ;  /* 0x3f8000001d1d7421 */ /* 0x020fcc0000010000 */
[----:B------:R-:W5:Y:S02]  /*deb0*/  MUFU.RCP R29, R29 ;  /* 0x0000001d001d7308 */ /* 0x000f640000001000 */
[----:B-----5:R-:W-:Y:S01]  /*dec0*/  FMUL.FTZ R96, R96, R29 ;  /* 0x0000001d60607220 */ /* 0x020fe20000410000 */
[----:B------:R-:W-:-:S04]  /*ded0*/  FADD.FTZ R29, -R29, 1 ;  /* 0x3f8000001d1d7421 */ /* 0x000fc80000010100 */
[----:B------:R-:W-:-:S04]  /*dee0*/  FFMA.FTZ R29, R28, R29, 1 ;  /* 0x3f8000001c1d7423 */ /* 0x000fc8000001001d */
[----:B------:R-:W-:-:S07]  /*def0*/  FMUL.FTZ R96, R96, R29 ;  /* 0x0000001d60607220 */ /* 0x000fce0000410000 */
.L_x_227:
[----:B------:R-:W-:Y:S01]  /*df00*/  LOP3.LUT P0, RZ, R73, 0x4, RZ, 0xc0, !PT ;  /* 0x0000000449ff7812 */ /* 0x000fe2000780c0ff */
[----:B------:R-:W-:-:S12]  /*df10*/  BSSY B0, `(.L_x_228) ;  /* 0x0000019000007945 */ /* 0x000fd80003800000 */
[----:B------:R-:W-:Y:S05]  /*df20*/  @!P0 BRA `(.L_x_229) ;  /* 0x00000000005c8947 */ /* 0x000fea0003800000 */
[----:B------:R-:W-:Y:S01]  /*df30*/  MOV R28, UR5 ;  /* 0x00000005001c7c02 */ /* 0x000fe20008000f00 */
[----:B------:R-:W-:Y:S01]  /*df40*/  ULDC.64 UR14, c[0x0][0x288] ;  /* 0x0000a200000e7ab9 */ /* 0x000fe20000000a00 */
[----:B------:R-:W-:Y:S02]  /*df50*/  MOV R29, UR5 ;  /* 0x00000005001d7c02 */ /* 0x000fe40008000f00 */
[----:B01234-:R-:W-:Y:S01]  /*df60*/  IADD3 R30, R74, 0x48, RZ ;  /* 0x000000484a1e7810 */ /* 0x01ffe20007ffe0ff */
        /* <DEDUP_REMOVED lines=19> */
.L_x_229:
[----:B------:R-:W-:Y:S05]  /*e0a0*/  BSYNC B0 ;  /* 0x0000000000007941 */ /* 0x000fea0003800000 */
.L_x_228:
        /* <DEDUP_REMOVED lines=27> */
.L_x_230:
        /* <DEDUP_REMOVED lines=26> */
.L_x_232:
[----:B------:R-:W-:Y:S05]  /*e400*/  BSYNC B0 ;  /* 0x0000000000007941 */ /* 0x000fea0003800000 */
.L_x_231:
[----:B------:R-:W-:Y:S01]  /*e410*/  FADD.FTZ R40, R40, -UR23 ;  /* 0x8000001728287e21 */ /* 0x000fe20008010000 */
[----:B------:R-:W-:Y:S01]  /*e420*/  FADD.FTZ R98, R98, -UR23 ;  /* 0x8000001762627e21 */ /* 0x000fe20008010000 */
[----:B------:R-:W-:Y:S02]  /*e430*/  SHF.L.U32 R27, R27, 0x10, RZ ;  /* 0x000000101b1b7819 */ /* 0x000fe400000006ff */
[----:B------:R-:W-:Y:S01]  /*e440*/  SHF.L.U32 R102, R102, 0x10, RZ ;  /* 0x0000001066667819 */ /* 0x000fe200000006ff */
[----:B------:R-:W-:Y:S01]  /*e450*/  FMUL.FTZ R40, R40, UR24 ;  /* 0x0000001828287c20 */ /* 0x000fe20008410000 */
[----:B01234-:R-:W-:Y:S01]  /*e460*/  SHF.L.U32 R30, R26, 0x10, RZ ;  /* 0x000000101a1e7819 */ /* 0x01ffe200000006ff */
[----:B------:R-:W-:Y:S01]  /*e470*/  FMUL.FTZ R98, R98, UR24 ;  /* 0x0000001862627c20 */ /* 0x000fe20008410000 */
        /* <DEDUP_REMOVED lines=20> */
.L_x_233:
[----:B------:R-:W-:Y:S04]  /*e5c0*/  BSSY B0, `(.L_x_234) ;  /* 0x0000019000007945 */ /* 0x000fe80003800000 */
        /* <DEDUP_REMOVED lines=24> */
.L_x_235:
[----:B------:R-:W-:Y:S05]  /*e750*/  BSYNC B0 ;  /* 0x0000000000007941 */ /* 0x000fea0003800000 */
.L_x_234:
[----:B------:R-:W-:Y:S01]  /*e760*/  FADD.FTZ R30, R30, -UR23 ;  /* 0x800000171e1e7e21 */ /* 0x000fe20008010000 */
[----:B------:R-:W-:Y:S01]  /*e770*/  FADD.FTZ R101, R101, -UR23 ;  /* 0x8000001765657e21 */ /* 0x000fe20008010000 */
[----:B------:R-:W-:Y:S02]  /*e780*/  SHF.L.U32 R25, R25, 0x10, RZ ;  /* 0x0000001019197819 */ /* 0x000fe400000006ff */
[----:B------:R-:W-:Y:S01]  /*e790*/  SHF.L.U32 R107, R107, 0x10, RZ ;  /* 0x000000106b6b7819 */ /* 0x000fe200000006ff */
[----:B------:R-:W-:Y:S01]  /*e7a0*/  FMUL.FTZ R30, R30, UR24 ;  /* 0x000000181e1e7c20 */ /* 0x000fe20008410000 */
[----:B0-----:R-:W-:Y:S01]  /*e7b0*/  SHF.L.U32 R28, R24, 0x10, RZ ;  /* 0x00000010181c7819 */ /* 0x001fe200000006ff */
        /* <DEDUP_REMOVED lines=21> */
.L_x_236:
        /* <DEDUP_REMOVED lines=9> */
[----:B------:R-:W-:Y:S01]  /*e9a0*/  MOV R25, R43 ;  /* 0x0000002b00197202 */ /* 0x000fe20000000f00 */
[----:B------:R-:W-:Y:S01]  /*e9b0*/  IMAD R26, R24, UR14, RZ ;  /* 0x0000000e181a7c24 */ /* 0x000fe2000f8e02ff */
[----:B------:R-:W-:Y:S02]  /*e9c0*/  MOV R24, R44 ;  /* 0x0000002c00187202 */ /* 0x000fe40000000f00 */
[----:B------:R-:W-:Y:S01]  /*e9d0*/  MOV R30, UR5 ;  /* 0x00000005001e7c02 */ /* 0x000fe20008000f00 */
[C---:B------:R-:W-:Y:S02]  /*e9e0*/  IMAD R27, R31.reuse, UR15, R26 ;  /* 0x0000000f1f1b7c24 */ /* 0x040fe4000f8e021a */
[----:B------:R-:W-:Y:S01]  /*e9f0*/  IMAD.WIDE.U32 R24, R31, UR14, R24 ;  /* 0x0000000e1f187c25 */ /* 0x000fe2000f8e0018 */
[----:B------:R-:W-:-:S03]  /*ea00*/  ULDC.64 UR14, c[0x0][0x210] ;  /* 0x00008400000e7ab9 */ /* 0x000fc60000000a00 */
[----:B------:R-:W-:Y:S01]  /*ea10*/  FFMA.FTZ R30, R101, R30, UR6 ;  /* 0x00000006651e7e23 */ /* 0x000fe2000801001e */
[----:B------:R-:W-:-:S03]  /*ea20*/  IADD3 R25, R25, R27, RZ ;  /* 0x0000001b19197210 */ /* 0x000fc60007ffe0ff */
[----:B------:R-:W-:Y:S01]  /*ea30*/  FFMA.FTZ R30, R107, R49, -R30 ;  /* 0x000000316b1e7223 */ /* 0x000fe2000001081e */
[----:B------:R-:W-:-:S03]  /*ea40*/  LEA R26, P0, R24, UR14, 0x1 ;  /* 0x0000000e181a7c11 */ /* 0x000fc6000f8008ff */
[----:B------:R-:W-:Y:S01]  /*ea50*/  FMUL.FTZ R30, R30, UR24 ;  /* 0x000000181e1e7c20 */ /* 0x000fe20008410000 */
[----:B------:R-:W-:Y:S01]  /*ea60*/  LEA.HI.X R27, R24, UR15, R25, 0x1, P0 ;  /* 0x0000000f181b7c11 */ /* 0x000fe200080f0c19 */
[----:B------:R-:W-:-:S05]  /*ea70*/  FMUL.FTZ R25, R29, UR24 ;  /* 0x000000181d197c20 */ /* 0x000fca0008410000 */
[----:B------:R-:W-:-:S05]  /*ea80*/  F2FP.BF16.F32.PACK_AB R25, R30, R25 ;  /* 0x000000191e19723e */ /* 0x000fca00000010ff */
[----:B------:R0:W-:Y:S02]  /*ea90*/  STG.E desc[UR20][R26.64], R25 ;  /* 0x000000191a007986 */ /* 0x0001e4000c101914 */
.L_x_238:
[----:B------:R-:W-:Y:S05]  /*eaa0*/  BSYNC B0 ;  /* 0x0000000000007941 */ /* 0x000fea0003800000 */
.L_x_237:
[----:B0-----:R-:W-:Y:S01]  /*eab0*/  FADD.FTZ R27, R28, -UR23 ;  /* 0x800000171c1b7e21 */ /* 0x001fe20008010000 */
        /* <DEDUP_REMOVED lines=8> */
[----:B------:R-:W-:Y:S01]  /*eb40*/  FFMA.FTZ R23, R27, R48, R46 ;  /* 0x000000301b177223 */ /* 0x000fe2000001002e */
[----:B------:R-:W-:-:S03]  /*eb50*/  FFMA.FTZ R22, R29, R49, R47 ;  /* 0x000000311d167223 */ /* 0x000fc6000001002f */
[----:B------:R-:W-:Y:S01]  /*eb60*/  FMUL.FTZ R31, R23, -1.4426950216293334961 ;  /* 0xbfb8aa3b171f7820 */ /* 0x000fe20000410000 */
[----:B------:R-:W-:-:S04]  /*eb70*/  FMUL.FTZ R36, R22, -1.4426950216293334961 ;  /* 0xbfb8aa3b16247820 */ /* 0x000fc80000410000 */
        /* <DEDUP_REMOVED lines=14> */
.L_x_239:
[----:B------:R-:W-:Y:S04]  /*ec60*/  BSSY B0, `(.L_x_240) ;  /* 0x0000018000007945 */ /* 0x000fe80003800000 */
[----:B------:R-:W-:Y:S05]  /*ec70*/  @!P3 BRA `(.L_x_241) ;  /* 0x000000000058b947 */ /* 0x000fea0003800000 */
[C---:B------:R-:W-:Y:S01]  /*ec80*/  IADD3 R22, R74.reuse, 0x68, RZ ;  /* 0x000000684a167810 */ /* 0x040fe20007ffe0ff */
[----:B------:R-:W-:Y:S01]  /*ec90*/  ULDC.64 UR14, c[0x0][0x288] ;  /* 0x0000a200000e7ab9 */ /* 0x000fe20000000a00 */
[----:B------:R-:W-:Y:S02]  /*eca0*/  IADD3 R25, R74, 0x68, RZ ;  /* 0x000000684a197810 */ /* 0x000fe40007ffe0ff */
[----:B------:R-:W-:Y:S02]  /*ecb0*/  SHF.R.S32.HI R22, RZ, 0x1f, R22 ;  /* 0x0000001fff167819 */ /* 0x000fe40000011416 */
[----:B------:R-:W-:-:S03]  /*ecc0*/  MOV R23, R43 ;  /* 0x0000002b00177202 */ /* 0x000fc60000000f00 */
[----:B------:R-:W-:Y:S01]  /*ecd0*/  IMAD R24, R22, UR14, RZ ;  /* 0x0000000e16187c24 */ /* 0x000fe2000f8e02ff */
[----:B------:R-:W-:-:S05]  /*ece0*/  MOV R22, R44 ;  /* 0x0000002c00167202 */ /* 0x000fca0000000f00 */
[----:B------:R-:W-:-:S04]  /*ecf0*/  IMAD.WIDE.U32 R22, R25, UR14, R22 ;  /* 0x0000000e19167c25 */ /* 0x000fc8000f8e0016 */
[----:B------:R-:W-:Y:S01]  /*ed00*/  IMAD R25, R25, UR15, R24 ;  /* 0x0000000f19197c24 */ /* 0x000fe2000f8e0218 */
[----:B------:R-:W-:Y:S02]  /*ed10*/  ULDC.64 UR14, c[0x0][0x210] ;  /* 0x00008400000e7ab9 */ /* 0x000fe40000000a00 */
[----:B------:R-:W-:Y:S02]  /*ed20*/  LEA R24, P0, R22, UR14, 0x1 ;  /* 0x0000000e16187c11 */ /* 0x000fe4000f8008ff */
[----:B------:R-:W-:-:S04]  /*ed30*/  IADD3 R25, R23, R25, RZ ;  /* 0x0000001917197210 */ /* 0x000fc80007ffe0ff */
[----:B------:R-:W-:Y:S02]  /*ed40*/  LEA.HI.X R25, R22, UR15, R25, 0x1, P0 ;  /* 0x0000000f16197c11 */ /* 0x000fe400080f0c19 */
[----:B------:R-:W-:-:S05]  /*ed50*/  MOV R22, UR5 ;  /* 0x0000000500167c02 */ /* 0x000fca0008000f00 */
[-C--:B------:R-:W-:Y:S01]  /*ed60*/  FFMA.FTZ R27, R27, R22.reuse, UR6 ;  /* 0x000000061b1b7e23 */ /* 0x080fe20008010016 */
[----:B------:R-:W-:-:S03]  /*ed70*/  FFMA.FTZ R22, R29, R22, UR6 ;  /* 0x000000061d167e23 */ /* 0x000fc60008010016 */
[----:B------:R-:W-:Y:S01]  /*ed80*/  FFMA.FTZ R27, R26, R48, -R27 ;  /* 0x000000301a1b7223 */ /* 0x000fe2000001081b */
[----:B------:R-:W-:-:S03]  /*ed90*/  FFMA.FTZ R22, R111, R49, -R22 ;  /* 0x000000316f167223 */ /* 0x000fc60000010816 */
[----:B------:R-:W-:Y:S01]  /*eda0*/  FMUL.FTZ R23, R27, UR24 ;  /* 0x000000181b177c20 */ /* 0x000fe20008410000 */
[----:B------:R-:W-:-:S05]  /*edb0*/  FMUL.FTZ R22, R22, UR24 ;  /* 0x0000001816167c20 */ /* 0x000fca0008410000 */
[----:B------:R-:W-:-:S05]  /*edc0*/  F2FP.BF16.F32.PACK_AB R23, R22, R23 ;  /* 0x000000171617723e */ /* 0x000fca00000010ff */
[----:B------:R0:W-:Y:S02]  /*edd0*/  STG.E desc[UR20][R24.64], R23 ;  /* 0x0000001718007986 */ /* 0x0001e4000c101914 */
.L_x_241:
[----:B------:R-:W-:Y:S05]  /*ede0*/  BSYNC B0 ;  /* 0x0000000000007941 */ /* 0x000fea0003800000 */
.L_x_240:
[----:B------:R-:W-:Y:S01]  /*edf0*/  FADD.FTZ R27, R28, -UR23 ;  /* 0x800000171c1b7e21 */ /* 0x000fe20008010000 */
[----:B------:R-:W-:Y:S01]  /*ee00*/  FADD.FTZ R28, R110, -UR23 ;  /* 0x800000176e1c7e21 */ /* 0x000fe20008010000 */
[----:B0-----:R-:W-:Y:S02]  /*ee10*/  SHF.L.U32 R25, R21, 0x10, RZ ;  /* 0x0000001015197819 */ /* 0x001fe400000006ff */
        /* <DEDUP_REMOVED lines=24> */
.L_x_242:
        /* <DEDUP_REMOVED lines=12> */
[C---:B------:R-:W-:Y:S02]  /*f060*/  LEA R22, P0, R20.reuse, UR14, 0x1 ;  /* 0x0000000e14167c11 */ /* 0x040fe4000f8008ff */
[----:B------:R-:W-:Y:S02]  /*f070*/  IADD3 R23, R21, R23, RZ ;  /* 0x0000001715177210 */ /* 0x000fe40007ffe0ff */
[----:B------:R-:W-:Y:S02]  /*f080*/  MOV R21, UR5 ;  /* 0x0000000500157c02 */ /* 0x000fe40008000f00 */
[----:B------:R-:W-:Y:S02]  /*f090*/  LEA.HI.X R23, R20, UR15, R23, 0x1, P0 ;  /* 0x0000000f14177c11 */ /* 0x000fe400080f0c17 */
[----:B------:R-:W-:Y:S01]  /*f0a0*/  MOV R20, UR5 ;  /* 0x0000000500147c02 */ /* 0x000fe20008000f00 */
[----:B------:R-:W-:-:S04]  /*f0b0*/  FFMA.FTZ R21, R28, R21, UR6 ;  /* 0x000000061c157e23 */ /* 0x000fc80008010015 */
[----:B------:R-:W-:Y:S01]  /*f0c0*/  FFMA.FTZ R20, R27, R20, UR6 ;  /* 0x000000061b147e23 */ /* 0x000fe20008010014 */
[----:B------:R-:W-:-:S03]  /*f0d0*/  FFMA.FTZ R24, R24, R49, -R21 ;  /* 0x0000003118187223 */ /* 0x000fc60000010815 */
[----:B------:R-:W-:-:S04]  /*f0e0*/  FFMA.FTZ R20, R25, R48, -R20 ;  /* 0x0000003019147223 */ /* 0x000fc80000010814 */
[----:B------:R-:W-:Y:S01]  /*f0f0*/  FMUL.FTZ R21, R20, UR24 ;  /* 0x0000001814157c20 */ /* 0x000fe20008410000 */
[----:B------:R-:W-:-:S05]  /*f100*/  FMUL.FTZ R20, R24, UR24 ;  /* 0x0000001818147c20 */ /* 0x000fca0008410000 */
[----:B------:R-:W-:-:S05]  /*f110*/  F2FP.BF16.F32.PACK_AB R21, R20, R21 ;  /* 0x000000151415723e */ /* 0x000fca00000010ff */
[----:B------:R0:W-:Y:S02]  /*f120*/  STG.E desc[UR20][R22.64], R21 ;  /* 0x0000001516007986 */ /* 0x0001e4000c101914 */
.L_x_244:
[----:B------:R-:W-:Y:S05]  /*f130*/  BSYNC B0 ;  /* 0x0000000000007941 */ /* 0x000fea0003800000 */
.L_x_243:
        /* <DEDUP_REMOVED lines=27> */
.L_x_245:
        /* <DEDUP_REMOVED lines=25> */
.L_x_247:
[----:B------:R-:W-:Y:S05]  /*f480*/  BSYNC B0 ;  /* 0x0000000000007941 */ /* 0x000fea0003800000 */
.L_x_246:
        /* <DEDUP_REMOVED lines=27> */
.L_x_248:
        /* <DEDUP_REMOVED lines=25> */
.L_x_250:
[----:B------:R-:W-:Y:S05]  /*f7d0*/  BSYNC B0 ;  /* 0x0000000000007941 */ /* 0x000fea0003800000 */
.L_x_249:
[----:B0-----:R-:W2:Y:S04]  /*f7e0*/  LDL.LU R17, [R1+0x4] ;  /* 0x0000040001117983 */ /* 0x001ea80000300800 */
[----:B------:R-:W3:Y:S01]  /*f7f0*/  LDL.LU R16, [R1] ;  /* 0x0000000001107983 */ /* 0x000ee20000300800 */
[----:B------:R-:W-:Y:S01]  /*f800*/  FADD.FTZ R23, R22, -UR23 ;  /* 0x8000001716177e21 */ /* 0x000fe20008010000 */
[----:B------:R-:W-:Y:S01]  /*f810*/  FADD.FTZ R22, R122, -UR23 ;  /* 0x800000177a167e21 */ /* 0x000fe20008010000 */
[----:B------:R-:W-:Y:S02]  /*f820*/  SHF.L.U32 R19, R15, 0x10, RZ ;  /* 0x000000100f137819 */ /* 0x000fe400000006ff */
[----:B------:R-:W-:Y:S01]  /*f830*/  SHF.L.U32 R20, R14, 0x10, RZ ;  /* 0x000000100e147819 */ /* 0x000fe200000006ff */
[----:B------:R-:W-:Y:S01]  /*f840*/  FMUL.FTZ R23, R23, UR24 ;  /* 0x0000001817177c20 */ /* 0x000fe20008410000 */
[----:B------:R-:W-:Y:S01]  /*f850*/  FMUL.FTZ R22, R22, UR24 ;  /* 0x0000001816167c20 */ /* 0x000fe20008410000 */
[----:B--2---:R-:W-:-:S02]  /*f860*/  SHF.L.U32 R18, R17, 0x10, RZ ;  /* 0x0000001011127819 */ /* 0x004fc400000006ff */
[----:B---3--:R-:W-:Y:S01]  /*f870*/  SHF.L.U32 R21, R16, 0x10, RZ ;  /* 0x0000001010157819 */ /* 0x008fe200000006ff */
        /* <DEDUP_REMOVED lines=19> */
.L_x_251:
        /* <DEDUP_REMOVED lines=25> */
.L_x_253:
[----:B------:R-:W-:Y:S05]  /*fb40*/  BSYNC B0 ;  /* 0x0000000000007941 */ /* 0x000fea0003800000 */
.L_x_252:
[----:B0-----:R-:W2:Y:S04]  /*fb50*/  LDL.LU R15, [R1+0xc] ;  /* 0x00000c00010f7983 */ /* 0x001ea80000300800 */
[----:B------:R-:W3:Y:S01]  /*fb60*/  LDL.LU R14, [R1+0x8] ;  /* 0x00000800010e7983 */ /* 0x000ee20000300800 */
        /* <DEDUP_REMOVED lines=27> */
.L_x_254:
        /* <DEDUP_REMOVED lines=25> */
.L_x_256:
[----:B------:R-:W-:Y:S05]  /*feb0*/  BSYNC B0 ;  /* 0x0000000000007941 */ /* 0x000fea0003800000 */
.L_x_255:
        /* <DEDUP_REMOVED lines=27> */
.L_x_257:
        /* <DEDUP_REMOVED lines=25> */
.L_x_259:
[----:B------:R-:W-:Y:S05]  /*10200*/  BSYNC B0 ;  /* 0x0000000000007941 */ /* 0x000fea0003800000 */
.L_x_258:
        /* <DEDUP_REMOVED lines=27> */
.L_x_260:
        /* <DEDUP_REMOVED lines=25> */
.L_x_262:
[----:B------:R-:W-:Y:S05]  /*10550*/  BSYNC B0 ;  /* 0x0000000000007941 */ /* 0x000fea0003800000 */
.L_x_261:
        /* <DEDUP_REMOVED lines=27> */
.L_x_263:
        /* <DEDUP_REMOVED lines=25> */
.L_x_265:
[----:B------:R-:W-:Y:S05]  /*108a0*/  BSYNC B0 ;  /* 0x0000000000007941 */ /* 0x000fea0003800000 */
.L_x_264:
        /* <DEDUP_REMOVED lines=27> */
.L_x_266:
        /* <DEDUP_REMOVED lines=25> */
.L_x_268:
[----:B------:R-:W-:Y:S05]  /*10bf0*/  BSYNC B0 ;  /* 0x0000000000007941 */ /* 0x000fea0003800000 */
.L_x_267:
        /* <DEDUP_REMOVED lines=27> */
.L_x_269:
        /* <DEDUP_REMOVED lines=25> */
.L_x_271:
[----:B------:R-:W-:Y:S05]  /*10f40*/  BSYNC B0 ;  /* 0x0000000000007941 */ /* 0x000fea0003800000 */
.L_x_270:
[----:B------:R-:W2:Y:S01]  /*10f50*/  LDL.LU R2, [R1+0x74] ;  /* 0x0000740001027983 */ /* 0x000ea20000300800 */
[----:B------:R-:W-:Y:S01]  /*10f60*/  FADD.FTZ R14, R14, -UR23 ;  /* 0x800000170e0e7e21 */ /* 0x000fe20008010000 */
[----:B------:R-:W-:Y:S01]  /*10f70*/  FADD.FTZ R108, R108, -UR23 ;  /* 0x800000176c6c7e21 */ /* 0x000fe20008010000 */
[----:B------:R-:W-:Y:S01]  /*10f80*/  SHF.L.U32 R7, R0, 0x10, RZ ;  /* 0x0000001000077819 */ /* 0x000fe200000006ff */
[----:B------:R-:W-:Y:S01]  /*10f90*/  IMAD R33, R50, UR22, R33 ;  /* 0x0000001632217c24 */ /* 0x000fe2000f8e0221 */
[----:B------:R-:W-:Y:S01]  /*10fa0*/  SHF.L.U32 R0, R105, 0x10, RZ ;  /* 0x0000001069007819 */ /* 0x000fe200000006ff */
[----:B------:R-:W-:Y:S01]  /*10fb0*/  FMUL.FTZ R13, R14, UR24 ;  /* 0x000000180e0d7c20 */ /* 0x000fe20008410000 */
[----:B------:R-:W-:Y:S01]  /*10fc0*/  FMUL.FTZ R108, R108, UR24 ;  /* 0x000000186c6c7c20 */ /* 0x000fe20008410000 */
[----:B--2---:R-:W-:Y:S01]  /*10fd0*/  SHF.L.U32 R12, R2, 0x10, RZ ;  /* 0x00000010020c7819 */ /* 0x004fe200000006ff */
[----:B------:R-:W-:Y:S06]  /*10fe0*/  @!P1 BRA `(.L_x_272) ;  /* 0x0000000000489947 */ /* 0x000fec0003800000 */
[----:B0-----:R-:W-:Y:S01]  /*10ff0*/  FFMA.FTZ R3, R108, R49, R47 ;  /* 0x000000316c037223 */ /* 0x001fe2000001002f */
        /* <DEDUP_REMOVED lines=17> */
.L_x_272:
[----:B------:R-:W-:Y:S01]  /*11110*/  LOP3.LUT P0, RZ, R73, 0x800, RZ, 0xc0, !PT ;  /* 0x0000080049ff7812 */ /* 0x000fe2000780c0ff */
[----:B------:R-:W-:-:S12]  /*11120*/  BSSY B0, `(.L_x_273) ;  /* 0x0000018000007945 */ /* 0x000fd80003800000 */
[----:B------:R-:W-:Y:S05]  /*11130*/  @!P0 BRA `(.L_x_274) ;  /* 0x0000000000588947 */ /* 0x000fea0003800000 */
[----:B0-----:R-:W-:Y:S01]  /*11140*/  IADD3 R5, R74, 0xc0, RZ ;  /* 0x000000c04a057810 */ /* 0x001fe20007ffe0ff */
        /* <DEDUP_REMOVED lines=16> */
[----:B------:R-:W-:Y:S01]  /*11250*/  FFMA.FTZ R2, R7, R48, -R2 ;  /* 0x0000003007027223 */ /* 0x000fe20000010802 */
[----:B------:R-:W-:-:S03]  /*11260*/  FMUL.FTZ R0, R0, UR24 ;  /* 0x0000001800007c20 */ /* 0x000fc60008410000 */
[----:B------:R-:W-:-:S05]  /*11270*/  FMUL.FTZ R3, R2, UR24 ;  /* 0x0000001802037c20 */ /* 0x000fca0008410000 */
[----:B------:R-:W-:-:S05]  /*11280*/  F2FP.BF16.F32.PACK_AB R3, R0, R3 ;  /* 0x000000030003723e */ /* 0x000fca00000010ff */
[----:B------:R1:W-:Y:S02]  /*11290*/  STG.E desc[UR20][R4.64], R3 ;  /* 0x0000000304007986 */ /* 0x0003e4000c101914 */
.L_x_274:
[----:B------:R-:W-:Y:S05]  /*112a0*/  BSYNC B0 ;  /* 0x0000000000007941 */ /* 0x000fea0003800000 */
.L_x_273:
[----:B------:R-:W2:Y:S01]  /*112b0*/  LDL.LU R0, [R1+0x70] ;  /* 0x0000700001007983 */ /* 0x000ea20000300800 */
[----:B------:R-:W-:Y:S01]  /*112c0*/  SHF.L.U32 R104, R104, 0x10, RZ ;  /* 0x0000001068687819 */ /* 0x000fe200000006ff */
[----:B------:R-:W-:Y:S01]  /*112d0*/  FADD.FTZ R12, R12, -UR23 ;  /* 0x800000170c0c7e21 */ /* 0x000fe20008010000 */
[----:B------:R-:W-:Y:S01]  /*112e0*/  IADD3 R8, R33, 0xc8, RZ ;  /* 0x000000c821087810 */ /* 0x000fe20007ffe0ff */
[----:B------:R-:W-:Y:S01]  /*112f0*/  ULDC.64 UR14, c[0x0][0x290] ;  /* 0x0000a400000e7ab9 */ /* 0x000fe20000000a00 */
[----:B------:R-:W-:Y:S01]  /*11300*/  SHF.L.U32 R100, R100, 0x10, RZ ;  /* 0x0000001064647819 */ /* 0x000fe200000006ff */
[----:B------:R-:W-:Y:S01]  /*11310*/  FADD.FTZ R104, R104, -UR23 ;  /* 0x8000001768687e21 */ /* 0x000fe20008010000 */
[----:B------:R-:W-:Y:S01]  /*11320*/  FMUL.FTZ R15, R12, UR24 ;  /* 0x000000180c0f7c20 */ /* 0x000fe20008410000 */
[----:B------:R-:W-:Y:S02]  /*11330*/  SHF.R.S32.HI R10, RZ, 0x1f, R8 ;  /* 0x0000001fff0a7819 */ /* 0x000fe40000011408 */
[----:B------:R-:W-:Y:S01]  /*11340*/  FMUL.FTZ R104, R104, UR24 ;  /* 0x0000001868687c20 */ /* 0x000fe20008410000 */
[----:B--2---:R-:W-:Y:S01]  /*11350*/  SHF.L.U32 R7, R0, 0x10, RZ ;  /* 0x0000001000077819 */ /* 0x004fe200000006ff */
[----:B------:R-:W-:Y:S06]  /*11360*/  @!P1 BRA `(.L_x_275) ;  /* 0x0000000000489947 */ /* 0x000fec0003800000 */
[----:B------:R-:W-:Y:S01]  /*11370*/  FFMA.FTZ R0, R15, R48, R46 ;  /* 0x000000300f007223 */ /* 0x000fe2000001002e */
[----:B------:R-:W-:-:S03]  /*11380*/  FFMA.FTZ R2, R104, R49, R47 ;  /* 0x0000003168027223 */ /* 0x000fc6000001002f */
[----:B01----:R-:W-:Y:S01]  /*11390*/  FMUL.FTZ R3, R0, -1.4426950216293334961 ;  /* 0xbfb8aa3b00037820 */ /* 0x003fe20000410000 */
        /* <DEDUP_REMOVED lines=15> */
.L_x_275:
[----:B------:R-:W2:Y:S01]  /*11490*/  LDL.LU R0, [R1+0x48] ;  /* 0x0000480001007983 */ /* 0x000ea20000300800 */
[----:B------:R-:W-:Y:S01]  /*114a0*/  ISETP.GE.U32.AND P0, PT, R8, UR14, PT ;  /* 0x0000000e08007c0c */ /* 0x000fe2000bf06070 */
[----:B------:R-:W-:Y:S01]  /*114b0*/  BSSY B0, `(.L_x_276) ;  /* 0x000001c000007945 */ /* 0x000fe20003800000 */
[----:B------:R-:W-:Y:S02]  /*114c0*/  SHF.L.U32 R97, R97, 0x10, RZ ;  /* 0x0000001061617819 */ /* 0x000fe400000006ff */
[----:B------:R-:W-:-:S04]  /*114d0*/  ISETP.GE.AND.EX P0, PT, R10, UR15, PT, P0 ;  /* 0x0000000f0a007c0c */ /* 0x000fc8000bf06300 */
[----:B------:R-:W-:Y:S02]  /*114e0*/  ISETP.LT.U32.AND P0, PT, R75, 0x1e0, !P0 ;  /* 0x000001e04b00780c */ /* 0x000fe40004701070 */
[----:B--2---:R-:W-:-:S11]  /*114f0*/  SHF.L.U32 R6, R0, 0x10, RZ ;  /* 0x0000001000067819 */ /* 0x004fd600000006ff */
[----:B------:R-:W-:Y:S05]  /*11500*/  @!P0 BRA `(.L_x_277) ;  /* 0x0000000000588947 */ /* 0x000fea0003800000 */
[----:B01----:R-:W-:Y:S01]  /*11510*/  IADD3 R5, R74, 0xc8, RZ ;  /* 0x000000c84a057810 */ /* 0x003fe20007ffe0ff */
[----:B------:R-:W-:Y:S01]  /*11520*/  ULDC.64 UR16, c[0x0][0x288] ;  /* 0x0000a20000107ab9 */ /* 0x000fe20000000a00 */
[----:B------:R-:W-:Y:S02]  /*11530*/  MOV R2, R44 ;  /* 0x0000002c00027202 */ /* 0x000fe40000000f00 */
[----:B------:R-:W-:Y:S02]  /*11540*/  SHF.R.S32.HI R0, RZ, 0x1f, R5 ;  /* 0x0000001fff007819 */ /* 0x000fe40000011405 */
[----:B------:R-:W-:-:S03]  /*11550*/  MOV R3, R43 ;  /* 0x0000002b00037202 */ /* 0x000fc60000000f00 */
[----:B------:R-:W-:Y:S02]  /*11560*/  IMAD R0, R0, UR16, RZ ;  /* 0x0000001000007c24 */ /* 0x000fe4000f8e02ff */
[----:B------:R-:W-:-:S04]  /*11570*/  IMAD.WIDE.U32 R2, R5, UR16, R2 ;  /* 0x0000001005027c25 */ /* 0x000fc8000f8e0002 */
[----:B------:R-:W-:Y:S01]  /*11580*/  IMAD R5, R5, UR17, R0 ;  /* 0x0000001105057c24 */ /* 0x000fe2000f8e0200 */
[----:B------:R-:W-:Y:S01]  /*11590*/  MOV R0, UR5 ;  /* 0x0000000500007c02 */ /* 0x000fe20008000f00 */
[----:B------:R-:W-:Y:S02]  /*115a0*/  ULDC.64 UR16, c[0x0][0x210] ;  /* 0x0000840000107ab9 */ /* 0x000fe40000000a00 */
[C---:B------:R-:W-:Y:S02]  /*115b0*/  LEA R4, P0, R2.reuse, UR16, 0x1 ;  /* 0x0000001002047c11 */ /* 0x040fe4000f8008ff */
[----:B------:R-:W-:Y:S01]  /*115c0*/  IADD3 R5, R3, R5, RZ ;  /* 0x0000000503057210 */ /* 0x000fe20007ffe0ff */
[----:B------:R-:W-:Y:S01]  /*115d0*/  FFMA.FTZ R0, R15, R0, UR6 ;  /* 0x000000060f007e23 */ /* 0x000fe20008010000 */
[----:B------:R-:W-:Y:S02]  /*115e0*/  MOV R3, UR5 ;  /* 0x0000000500037c02 */ /* 0x000fe40008000f00 */
[----:B------:R-:W-:Y:S01]  /*115f0*/  LEA.HI.X R5, R2, UR17, R5, 0x1, P0 ;  /* 0x0000001102057c11 */ /* 0x000fe200080f0c05 */
[----:B------:R-:W-:-:S02]  /*11600*/  FFMA.FTZ R0, R7, R48, -R0 ;  /* 0x0000003007007223 */ /* 0x000fc40000010800 */
[----:B------:R-:W-:-:S04]  /*11610*/  FFMA.FTZ R3, R104, R3, UR6 ;  /* 0x0000000668037e23 */ /* 0x000fc80008010003 */
[----:B------:R-:W-:Y:S01]  /*11620*/  FFMA.FTZ R100, R100, R49, -R3 ;  /* 0x0000003164647223 */ /* 0x000fe20000010803 */
[----:B------:R-:W-:-:S03]  /*11630*/  FMUL.FTZ R3, R0, UR24 ;  /* 0x0000001800037c20 */ /* 0x000fc60008410000 */
[----:B------:R-:W-:-:S05]  /*11640*/  FMUL.FTZ R0, R100, UR24 ;  /* 0x0000001864007c20 */ /* 0x000fca0008410000 */
[----:B------:R-:W-:-:S05]  /*11650*/  F2FP.BF16.F32.PACK_AB R3, R0, R3 ;  /* 0x000000030003723e */ /* 0x000fca00000010ff */
[----:B------:R2:W-:Y:S02]  /*11660*/  STG.E desc[UR20][R4.64], R3 ;  /* 0x0000000304007986 */ /* 0x0005e4000c101914 */
.L_x_277:
[----:B------:R-:W-:Y:S05]  /*11670*/  BSYNC B0 ;  /* 0x0000000000007941 */ /* 0x000fea0003800000 */
.L_x_276:
[----:B------:R-:W3:Y:S01]  /*11680*/  LDL.LU R0, [R1+0x68] ;  /* 0x0000680001007983 */ /* 0x000ee20000300800 */
[----:B------:R-:W-:Y:S01]  /*11690*/  FADD.FTZ R6, R6, -UR23 ;  /* 0x8000001706067e21 */ /* 0x000fe20008010000 */
[----:B------:R-:W-:Y:S01]  /*116a0*/  IADD3 R10, R33, 0xd0, RZ ;  /* 0x000000d0210a7810 */ /* 0x000fe20007ffe0ff */
[----:B------:R-:W-:Y:S01]  /*116b0*/  FADD.FTZ R97, R97, -UR23 ;  /* 0x8000001761617e21 */ /* 0x000fe20008010000 */
[----:B------:R-:W-:Y:S01]  /*116c0*/  SHF.L.U32 R92, R92, 0x10, RZ ;  /* 0x000000105c5c7819 */ /* 0x000fe200000006ff */
[----:B------:R-:W-:Y:S01]  /*116d0*/  FMUL.FTZ R15, R6, UR24 ;  /* 0x00000018060f7c20 */ /* 0x000fe20008410000 */
[----:B------:R-:W-:Y:S01]  /*116e0*/  SHF.R.S32.HI R12, RZ, 0x1f, R10 ;  /* 0x0000001fff0c7819 */ /* 0x000fe2000001140a */
[----:B------:R-:W-:Y:S01]  /*116f0*/  FMUL.FTZ R8, R97, UR24 ;  /* 0x0000001861087c20 */ /* 0x000fe20008410000 */
[----:B---3--:R-:W-:Y:S01]  /*11700*/  SHF.L.U32 R7, R0, 0x10, RZ ;  /* 0x0000001000077819 */ /* 0x008fe200000006ff */
[----:B------:R-:W-:Y:S06]  /*11710*/  @!P1 BRA `(.L_x_278) ;  /* 0x0000000000489947 */ /* 0x000fec0003800000 */
[----:B------:R-:W-:Y:S01]  /*11720*/  FFMA.FTZ R0, R15, R48, R46 ;  /* 0x000000300f007223 */ /* 0x000fe2000001002e */
[----:B------:R-:W-:-:S03]  /*11730*/  FFMA.FTZ R2, R8, R49, R47 ;  /* 0x0000003108027223 */ /* 0x000fc6000001002f */
[----:B012---:R-:W-:Y:S01]  /*11740*/  FMUL.FTZ R3, R0, -1.4426950216293334961 ;  /* 0xbfb8aa3b00037820 */ /* 0x007fe20000410000 */
        /* <DEDUP_REMOVED lines=15> */
.L_x_278:
[----:B------:R-:W3:Y:S01]  /*11840*/  LDL.LU R0, [R1+0x6c] ;  /* 0x00006c0001007983 */ /* 0x000ee20000300800 */
[----:B------:R-:W-:Y:S01]  /*11850*/  ISETP.GE.U32.AND P0, PT, R10, UR14, PT ;  /* 0x0000000e0a007c0c */ /* 0x000fe2000bf06070 */
[----:B------:R-:W-:Y:S01]  /*11860*/  BSSY B0, `(.L_x_279) ;  /* 0x000001c000007945 */ /* 0x000fe20003800000 */
[----:B------:R-:W-:Y:S02]  /*11870*/  SHF.L.U32 R87, R87, 0x10, RZ ;  /* 0x0000001057577819 */ /* 0x000fe400000006ff */
[----:B------:R-:W-:-:S04]  /*11880*/  ISETP.GE.AND.EX P0, PT, R12, UR15, PT, P0 ;  /* 0x0000000f0c007c0c */ /* 0x000fc8000bf06300 */
[----:B------:R-:W-:Y:S02]  /*11890*/  ISETP.LT.U32.AND P0, PT, R75, 0x1e0, !P0 ;  /* 0x000001e04b00780c */ /* 0x000fe40004701070 */
[----:B---3--:R-:W-:-:S11]  /*118a0*/  SHF.L.U32 R6, R0, 0x10, RZ ;  /* 0x0000001000067819 */ /* 0x008fd600000006ff */
[----:B------:R-:W-:Y:S05]  /*118b0*/  @!P0 BRA `(.L_x_280) ;  /* 0x0000000000588947 */ /* 0x000fea0003800000 */
[----:B012---:R-:W-:Y:S01]  /*118c0*/  IADD3 R3, R74, 0xd0, RZ ;  /* 0x000000d04a037810 */ /* 0x007fe20007ffe0ff */
        /* <DEDUP_REMOVED lines=21> */
.L_x_280:
[----:B------:R-:W-:Y:S05]  /*11a20*/  BSYNC B0 ;  /* 0x0000000000007941 */ /* 0x000fea0003800000 */
.L_x_279:
[----:B------:R-:W4:Y:S01]  /*11a30*/  LDL.LU R0, [R1+0x64] ;  /* 0x0000640001007983 */ /* 0x000f220000300800 */
[----:B------:R-:W-:Y:S01]  /*11a40*/  FADD.FTZ R6, R6, -UR23 ;  /* 0x8000001706067e21 */ /* 0x000fe20008010000 */
[----:B------:R-:W-:Y:S01]  /*11a50*/  IADD3 R10, R33, 0xd8, RZ ;  /* 0x000000d8210a7810 */ /* 0x000fe20007ffe0ff */
[----:B------:R-:W-:Y:S01]  /*11a60*/  FADD.FTZ R87, R87, -UR23 ;  /* 0x8000001757577e21 */ /* 0x000fe20008010000 */
[----:B------:R-:W-:Y:S01]  /*11a70*/  SHF.L.U32 R86, R86, 0x10, RZ ;  /* 0x0000001056567819 */ /* 0x000fe200000006ff */
[----:B------:R-:W-:Y:S01]  /*11a80*/  FMUL.FTZ R15, R6, UR24 ;  /* 0x00000018060f7c20 */ /* 0x000fe20008410000 */
[----:B------:R-:W-:Y:S01]  /*11a90*/  SHF.R.S32.HI R12, RZ, 0x1f, R10 ;  /* 0x0000001fff0c7819 */ /* 0x000fe2000001140a */
[----:B------:R-:W-:Y:S01]  /*11aa0*/  FMUL.FTZ R8, R87, UR24 ;  /* 0x0000001857087c20 */ /* 0x000fe20008410000 */
[----:B----4-:R-:W-:Y:S01]  /*11ab0*/  SHF.L.U32 R7, R0, 0x10, RZ ;  /* 0x0000001000077819 */ /* 0x010fe200000006ff */
[----:B------:R-:W-:Y:S06]  /*11ac0*/  @!P1 BRA `(.L_x_281) ;  /* 0x0000000000489947 */ /* 0x000fec0003800000 */
[----:B------:R-:W-:Y:S01]  /*11ad0*/  FFMA.FTZ R0, R15, R48, R46 ;  /* 0x000000300f007223 */ /* 0x000fe2000001002e */
[----:B---3--:R-:W-:-:S03]  /*11ae0*/  FFMA.FTZ R2, R8, R49, R47 ;  /* 0x0000003108027223 */ /* 0x008fc6000001002f */
        /* <DEDUP_REMOVED lines=16> */
.L_x_281:
[----:B------:R-:W-:Y:S01]  /*11bf0*/  ISETP.GE.U32.AND P0, PT, R10, UR14, PT ;  /* 0x0000000e0a007c0c */ /* 0x000fe2000bf06070 */
[----:B------:R-:W-:Y:S01]  /*11c00*/  BSSY B0, `(.L_x_282) ;  /* 0x000001c000007945 */ /* 0x000fe20003800000 */
[----:B------:R-:W-:Y:S02]  /*11c10*/  SHF.L.U32 R72, R72, 0x10, RZ ;  /* 0x0000001048487819 */ /* 0x000fe400000006ff */
[----:B------:R-:W-:Y:S02]  /*11c20*/  ISETP.GE.AND.EX P0, PT, R12, UR15, PT, P0 ;  /* 0x0000000f0c007c0c */ /* 0x000fe4000bf06300 */
[----:B------:R-:W-:Y:S02]  /*11c30*/  SHF.L.U32 R80, R80, 0x10, RZ ;  /* 0x0000001050507819 */ /* 0x000fe400000006ff */
[----:B------:R-:W-:-:S13]  /*11c40*/  ISETP.LT.U32.AND P0, PT, R75, 0x1e0, !P0 ;  /* 0x000001e04b00780c */ /* 0x000fda0004701070 */
[----:B------:R-:W-:Y:S05]  /*11c50*/  @!P0 BRA `(.L_x_283) ;  /* 0x0000000000588947 */ /* 0x000fea0003800000 */
[----:B0123--:R-:W-:Y:S01]  /*11c60*/  IADD3 R3, R74, 0xd8, RZ ;  /* 0x000000d84a037810 */ /* 0x00ffe20007ffe0ff */
        /* <DEDUP_REMOVED lines=21> */
.L_x_283:
[----:B------:R-:W-:Y:S05]  /*11dc0*/  BSYNC B0 ;  /* 0x0000000000007941 */ /* 0x000fea0003800000 */
.L_x_282:
[----:B------:R-:W5:Y:S01]  /*11dd0*/  LDL.LU R0, [R1+0x60] ;  /* 0x0000600001007983 */ /* 0x000f620000300800 */
[----:B------:R-:W-:Y:S01]  /*11de0*/  FADD.FTZ R72, R72, -UR23 ;  /* 0x8000001748487e21 */ /* 0x000fe20008010000 */
[----:B------:R-:W-:Y:S01]  /*11df0*/  IADD3 R12, R33, 0xe0, RZ ;  /* 0x000000e0210c7810 */ /* 0x000fe20007ffe0ff */
[----:B------:R-:W-:Y:S02]  /*11e00*/  FADD.FTZ R80, R80, -UR23 ;  /* 0x8000001750507e21 */ /* 0x000fe40008010000 */
[----:B------:R-:W-:Y:S01]  /*11e10*/  FMUL.FTZ R13, R72, UR24 ;  /* 0x00000018480d7c20 */ /* 0x000fe20008410000 */
[----:B------:R-:W-:Y:S01]  /*11e20*/  SHF.R.S32.HI R14, RZ, 0x1f, R12 ;  /* 0x0000001fff0e7819 */ /* 0x000fe2000001140c */
[----:B------:R-:W-:Y:S01]  /*11e30*/  FMUL.FTZ R80, R80, UR24 ;  /* 0x0000001850507c20 */ /* 0x000fe20008410000 */
[----:B-----5:R-:W-:Y:S02]  /*11e40*/  SHF.L.U32 R7, R0, 0x10, RZ ;  /* 0x0000001000077819 */ /* 0x020fe400000006ff */
[----:B------:R-:W-:Y:S01]  /*11e50*/  SHF.L.U32 R0, R79, 0x10, RZ ;  /* 0x000000104f007819 */ /* 0x000fe200000006ff */
[----:B------:R-:W-:Y:S06]  /*11e60*/  @!P1 BRA `(.L_x_284) ;  /* 0x0000000000489947 */ /* 0x000fec0003800000 */
[----:B01234-:R-:W-:Y:S01]  /*11e70*/  FFMA.FTZ R3, R80, R49, R47 ;  /* 0x0000003150037223 */ /* 0x01ffe2000001002f */
        /* <DEDUP_REMOVED lines=17> */
.L_x_284:
        /* <DEDUP_REMOVED lines=9> */
[----:B---34-:R-:W-:Y:S02]  /*12020*/  MOV R2, R44 ;  /* 0x0000002c00027202 */ /* 0x018fe40000000f00 */
[----:B------:R-:W-:Y:S02]  /*12030*/  SHF.R.S32.HI R6, RZ, 0x1f, R9 ;  /* 0x0000001fff067819 */ /* 0x000fe40000011409 */
[----:B012---:R-:W-:-:S03]  /*12040*/  MOV R3, R43 ;  /* 0x0000002b00037202 */ /* 0x007fc60000000f00 */
        /* <DEDUP_REMOVED lines=17> */
.L_x_286:
[----:B------:R-:W-:Y:S05]  /*12160*/  BSYNC B0 ;  /* 0x0000000000007941 */ /* 0x000fea0003800000 */
.L_x_285:
        /* <DEDUP_REMOVED lines=28> */
.L_x_287:
        /* <DEDUP_REMOVED lines=9> */
[----:B0--34-:R-:W-:Y:S02]  /*123c0*/  MOV R2, R44 ;  /* 0x0000002c00027202 */ /* 0x019fe40000000f00 */
[----:B------:R-:W-:Y:S02]  /*123d0*/  SHF.R.S32.HI R6, RZ, 0x1f, R9 ;  /* 0x0000001fff067819 */ /* 0x000fe40000011409 */
[----:B-12---:R-:W-:-:S03]  /*123e0*/  MOV R3, R43 ;  /* 0x0000002b00037202 */ /* 0x006fc60000000f00 */
        /* <DEDUP_REMOVED lines=17> */
.L_x_289:
[----:B------:R-:W-:Y:S05]  /*12500*/  BSYNC B0 ;  /* 0x0000000000007941 */ /* 0x000fea0003800000 */
.L_x_288:
        /* <DEDUP_REMOVED lines=28> */
.L_x_290:
        /* <DEDUP_REMOVED lines=29> */
.L_x_292:
[----:B------:R-:W-:Y:S05]  /*128a0*/  BSYNC B0 ;  /* 0x0000000000007941 */ /* 0x000fea0003800000 */
.L_x_291:
[----:B------:R-:W0:Y:S01]  /*128b0*/  LDL.LU R0, [R1+0x4c] ;  /* 0x00004c0001007983 */ /* 0x000e220000300800 */
[----:B------:R-:W-:Y:S01]  /*128c0*/  IADD3 R11, R74, 0xf8, RZ ;  /* 0x000000f84a0b7810 */ /* 0x000fe20007ffe0ff */
[----:B------:R-:W-:Y:S01]  /*128d0*/  FADD.FTZ R69, R69, -UR23 ;  /* 0x8000001745457e21 */ /* 0x000fe20008010000 */
[----:B------:R-:W-:Y:S01]  /*128e0*/  FADD.FTZ R34, R34, -UR23 ;  /* 0x8000001722227e21 */ /* 0x000fe20008010000 */
[----:B------:R-:W-:Y:S02]  /*128f0*/  SHF.L.U32 R32, R32, 0x10, RZ ;  /* 0x0000001020207819 */ /* 0x000fe400000006ff */
[----:B------:R-:W-:Y:S01]  /*12900*/  SHF.R.S32.HI R8, RZ, 0x1f, R11 ;  /* 0x0000001fff087819 */ /* 0x000fe2000001140b */
[----:B------:R-:W-:Y:S01]  /*12910*/  FMUL.FTZ R69, R69, UR24 ;  /* 0x0000001845457c20 */ /* 0x000fe20008410000 */
[----:B------:R-:W-:Y:S01]  /*12920*/  FMUL.FTZ R34, R34, UR24 ;  /* 0x0000001822227c20 */ /* 0x000fe20008410000 */
[----:B01234-:R-:W-:Y:S01]  /*12930*/  SHF.L.U32 R5, R0, 0x10, RZ ;  /* 0x0000001000057819 */ /* 0x01ffe200000006ff */
        /* <DEDUP_REMOVED lines=19> */
.L_x_293:
[----:B------:R-:W-:Y:S01]  /*12a70*/  ISETP.GE.U32.AND P0, PT, R11, UR14, PT ;  /* 0x0000000e0b007c0c */ /* 0x000fe2000bf06070 */
[----:B------:R-:W-:Y:S03]  /*12a80*/  BSSY B0, `(.L_x_294) ;  /* 0x0000017000007945 */ /* 0x000fe60003800000 */
[----:B------:R-:W-:-:S04]  /*12a90*/  ISETP.GE.AND.EX P0, PT, R8, UR15, PT, P0 ;  /* 0x0000000f08007c0c */ /* 0x000fc8000bf06300 */
[----:B------:R-:W-:-:S13]  /*12aa0*/  ISETP.GT.U32.OR P0, PT, R75, 0x1df, P0 ;  /* 0x000001df4b00780c */ /* 0x000fda0000704470 */
[----:B------:R-:W-:Y:S05]  /*12ab0*/  @P0 BRA `(.L_x_295) ;  /* 0x00000000004c0947 */ /* 0x000fea0003800000 */
[----:B------:R-:W-:Y:S01]  /*12ac0*/  ULDC.64 UR14, c[0x0][0x288] ;  /* 0x0000a200000e7ab9 */ /* 0x000fe20000000a00 */
[----:B------:R-:W-:Y:S01]  /*12ad0*/  MOV R7, UR5 ;  /* 0x0000000500077c02 */ /* 0x000fe20008000f00 */
[----:B------:R-:W-:Y:S01]  /*12ae0*/  IMAD R0, R8, UR14, RZ ;  /* 0x0000000e08007c24 */ /* 0x000fe2000f8e02ff */
[----:B------:R-:W-:-:S03]  /*12af0*/  MOV R42, R44 ;  /* 0x0000002c002a7202 */ /* 0x000fc60000000f00 */
[C---:B------:R-:W-:Y:S01]  /*12b00*/  IMAD R3, R11.reuse, UR15, R0 ;  /* 0x0000000f0b037c24 */ /* 0x040fe2000f8e0200 */
[----:B------:R-:W-:Y:S01]  /*12b10*/  MOV R0, UR5 ;  /* 0x0000000500007c02 */ /* 0x000fe20008000f00 */
[----:B------:R-:W-:Y:S01]  /*12b20*/  FFMA.FTZ R7, R34, R7, UR6 ;  /* 0x0000000622077e23 */ /* 0x000fe20008010007 */
[----:B------:R-:W-:Y:S01]  /*12b30*/  IMAD.WIDE.U32 R42, R11, UR14, R42 ;  /* 0x0000000e0b2a7c25 */ /* 0x000fe2000f8e002a */
[----:B------:R-:W-:-:S03]  /*12b40*/  ULDC.64 UR14, c[0x0][0x210] ;  /* 0x00008400000e7ab9 */ /* 0x000fc60000000a00 */
[----:B------:R-:W-:Y:S01]  /*12b50*/  FFMA.FTZ R0, R69, R0, UR6 ;  /* 0x0000000645007e23 */ /* 0x000fe20008010000 */
[----:B------:R-:W-:Y:S01]  /*12b60*/  FFMA.FTZ R7, R32, R49, -R7 ;  /* 0x0000003120077223 */ /* 0x000fe20000010807 */
[----:B------:R-:W-:Y:S02]  /*12b70*/  IADD3 R3, R43, R3, RZ ;  /* 0x000000032b037210 */ /* 0x000fe40007ffe0ff */
[----:B------:R-:W-:Y:S01]  /*12b80*/  FFMA.FTZ R0, R5, R48, -R0 ;  /* 0x0000003005007223 */ /* 0x000fe20000010800 */
[----:B------:R-:W-:Y:S01]  /*12b90*/  FMUL.FTZ R5, R7, UR24 ;  /* 0x0000001807057c20 */ /* 0x000fe20008410000 */
[----:B------:R-:W-:Y:S02]  /*12ba0*/  LEA R2, P0, R42, UR14, 0x1 ;  /* 0x0000000e2a027c11 */ /* 0x000fe4000f8008ff */
[----:B------:R-:W-:Y:S02]  /*12bb0*/  FMUL.FTZ R0, R0, UR24 ;  /* 0x0000001800007c20 */ /* 0x000fe40008410000 */
[----:B------:R-:W-:-:S03]  /*12bc0*/  LEA.HI.X R3, R42, UR15, R3, 0x1, P0 ;  /* 0x0000000f2a037c11 */ /* 0x000fc600080f0c03 */
[----:B------:R-:W-:-:S05]  /*12bd0*/  F2FP.BF16.F32.PACK_AB R5, R5, R0 ;  /* 0x000000000505723e */ /* 0x000fca00000010ff */
[----:B------:R0:W-:Y:S02]  /*12be0*/  STG.E desc[UR20][R2.64], R5 ;  /* 0x0000000502007986 */ /* 0x0001e4000c101914 */
.L_x_295:
[----:B------:R-:W-:Y:S05]  /*12bf0*/  BSYNC B0 ;  /* 0x0000000000007941 */ /* 0x000fea0003800000 */
.L_x_294:
[----:B------:R-:W-:Y:S01]  /*12c00*/  ULDC UR6, c[0x0][0x2a0] ;  /* 0x0000a80000067ab9 */ /* 0x000fe20000000800 */
[----:B------:R-:W-:Y:S01]  /*12c10*/  ULDC UR7, c[0x0][0x270] ;  /* 0x00009c0000077ab9 */ /* 0x000fe20000000800 */
[----:B------:R-:W-:Y:S01]  /*12c20*/  ULDC UR5, c[0x0][0x10] ;  /* 0x0000040000057ab9 */ /* 0x000fe20000000800 */
[----:B------:R-:W-:Y:S02]  /*12c30*/  UIMAD UR6, UR6, UR7, URZ ;  /* 0x00000007060672a4 */ /* 0x000fe4000f8e023f */
[----:B------:R-:W-:Y:S02]  /*12c40*/  UIADD3 UR12, UR5, UR12, URZ ;  /* 0x0000000c050c7290 */ /* 0x000fe4000fffe03f */
[----:B------:R-:W-:Y:S02]  /*12c50*/  UIADD3 UR4, UR4, 0x1, URZ ;  /* 0x0000000104047890 */ /* 0x000fe4000fffe03f */
[----:B------:R-:W-:-:S06]  /*12c60*/  UISETP.GE.AND UP0, UPT, UR12, UR6, UPT ;  /* 0x000000060c00728c */ /* 0x000fcc000bf06270 */
[----:B------:R-:W-:-:S13]  /*12c70*/  PLOP3.LUT P0, PT, PT, PT, UP0, 0x40, 0x0 ;  /* 0x000000000000781c */ /* 0x000fda0003f0e808 */
[----:B------:R-:W-:Y:S05]  /*12c80*/  @P0 BRA `(.L_x_296) ;  /* 0xfffffedc00b40947 */ /* 0x000fea000383ffff */
.L_x_149:
[----:B------:R-:W1:Y:S01]  /*12c90*/  LDC R4, c[0x0][0xc] ;  /* 0x00000300ff047b82 */ /* 0x000e620000000800 */
[----:B------:R-:W-:Y:S01]  /*12ca0*/  ISETP.NE.AND P1, PT, R75, RZ, PT ;  /* 0x000000ff4b00720c */ /* 0x000fe20003f25270 */
[----:B------:R-:W-:Y:S06]  /*12cb0*/  BSSY B0, `(.L_x_297) ;  /* 0x0000011000007945 */ /* 0x000fec0003800000 */
[----:B------:R-:W2:Y:S08]  /*12cc0*/  LDC R7, c[0x0][0x10] ;  /* 0x00000400ff077b82 */ /* 0x000eb00000000800 */
[----:B0-----:R-:W0:Y:S01]  /*12cd0*/  LDC.64 R2, c[0x0][0x258] ;  /* 0x00009600ff027b82 */ /* 0x001e220000000a00 */
[----:B-1----:R-:W-:-:S02]  /*12ce0*/  ISETP.NE.AND P0, PT, R4, 0x1, PT ;  /* 0x000000010400780c */ /* 0x002fc40003f05270 */
[----:B--2---:R-:W-:-:S04]  /*12cf0*/  SHF.L.U32 R0, R7, 0x1, RZ ;  /* 0x0000000107007819 */ /* 0x004fc800000006ff */
[----:B------:R-:W-:-:S05]  /*12d00*/  SEL R5, R0, RZ, P0 ;  /* 0x000000ff00057207 */ /* 0x000fca0000000000 */
[----:B0-----:R-:W-:Y:S01]  /*12d10*/  IMAD.WIDE.U32 R2, R5, 0x4, R2 ;  /* 0x0000000405027825 */ /* 0x001fe200078e0002 */
        /* <DEDUP_REMOVED lines=10> */
.L_x_298:
[----:B------:R-:W-:Y:S05]  /*12dc0*/  BSYNC B0 ;  /* 0x0000000000007941 */ /* 0x000fea0003800000 */
.L_x_297:
        /* <DEDUP_REMOVED lines=11> */
.L_x_300:
[----:B------:R-:W2:Y:S04]  /*12e80*/  LDG.E.STRONG.GPU R5, desc[UR20][R2.64] ;  /* 0x0000001402057981 */ /* 0x000ea8000c1ef900 */
[----:B--2---:R-:W-:Y:S01]  /*12e90*/  CCTL.IVALL ;  /* 0x00000000ff00798f */ /* 0x004fe20002000000 */
[----:B------:R-:W-:Y:S05]  /*12ea0*/  YIELD ;  /* 0x0000000000007946 */ /* 0x000fea0003800000 */
[----:B------:R-:W-:-:S13]  /*12eb0*/  ISETP.NE.AND P0, PT, R5, R0, PT ;  /* 0x000000000500720c */ /* 0x000fda0003f05270 */
[----:B------:R-:W-:Y:S05]  /*12ec0*/  @P0 BRA `(.L_x_300) ;  /* 0xfffffffc00ec0947 */ /* 0x000fea000383ffff */
.L_x_299:
[----:B------:R-:W-:Y:S05]  /*12ed0*/  WARPSYNC.ALL ;  /* 0x0000000000007948 */ /* 0x000fea0003800000 */
[----:B------:R-:W0:Y:S08]  /*12ee0*/  LDC.64 R22, c[0x0][0x288] ;  /* 0x0000a200ff167b82 */ /* 0x000e300000000a00 */
[----:B------:R-:W-:Y:S01]  /*12ef0*/  BAR.SYNC.DEFER_BLOCKING 0x0 ;  /* 0x0000000000007b1d */ /* 0x000fe20000010000 */
[----:B0-----:R-:W-:-:S04]  /*12f00*/  LEA.HI R0, P0, R23, R22, RZ, 0x1 ;  /* 0x0000001617007211 */ /* 0x001fc800078108ff */
[----:B------:R-:W-:-:S04]  /*12f10*/  IADD3.X R3, RZ, R23, RZ, P0, !PT ;  /* 0x00000017ff037210 */ /* 0x000fc800007fe4ff */
[----:B------:R-:W-:Y:S02]  /*12f20*/  SHF.R.S64 R24, R0, 0x1, R3 ;  /* 0x0000000100187819 */ /* 0x000fe40000001003 */
        /* <DEDUP_REMOVED lines=18> */
.L_x_301:
        /* <DEDUP_REMOVED lines=23> */
.L_x_302:
        /* <DEDUP_REMOVED lines=12> */
.L_x_5596:


//--------------------- .text._Z35group_norm_nhwc_bwd_one_pass_kernelI11Bf16IOFp32WLi512ELi120ELi480EEv26Group_norm_nhwc_bwd_params --------------------------
	.section	.text._Z35group_norm_nhwc_bwd_one_pass_kernelI11Bf16IOFp32WLi512ELi120ELi480EEv26Group_norm_nhwc_bwd_params,"ax",@progbits
	.align	128
        .global         _Z35group_norm_nhwc_bwd_one_pass_kernelI11Bf16IOFp32WLi512ELi120ELi480EEv26Group_norm_nhwc_bwd_params
        .type           _Z35group_norm_nhwc_bwd_one_pass_kernelI11Bf16IOFp32WLi512ELi120ELi480EEv26Group_norm_nhwc_bwd_params,@function
        .size           _Z35group_norm_nhwc_bwd_one_pass_kernelI11Bf16IOFp32WLi512ELi120ELi480EEv26Group_norm_nhwc_bwd_params,(.L_x_5597 - _Z35group_norm_nhwc_bwd_one_pass_kernelI11Bf16IOFp32WLi512ELi120ELi480EEv26Group_norm_nhwc_bwd_params)
        .other          _Z35group_norm_nhwc_bwd_one_pass_kernelI11Bf16IOFp32WLi512ELi120ELi480EEv26Group_norm_nhwc_bwd_params,@"STO_CUDA_ENTRY STV_DEFAULT"
_Z35group_norm_nhwc_bwd_one_pass_kernelI11Bf16IOFp32WLi512ELi120ELi480EEv26Group_norm_nhwc_bwd_params:
.text._Z35group_norm_nhwc_bwd_one_pass_kernelI11Bf16IOFp32WLi512ELi120ELi480EEv26Group_norm_nhwc_bwd_params:
[----:B------:R-:W0:Y:S01]  /*0000*/  LDC R1, c[0x0][0x28] ;  /* 0x00000a00ff017b82 */ /* 0x000e220000000800 */
[----:B------:R-:W1:Y:S07]  /*0010*/  S2R R4, SR_TID.X ;  /* 0x0000000000047919 */ /* 0x000e6e0000002100 */
[----:B------:R-:W2:Y:S01]  /*0020*/  S2UR UR6, SR_CTAID.Y ;  /* 0x00000000000679c3 */ /* 0x000ea20000002600 */
[----:B------:R-:W-:Y:S01]  /*0030*/  ULDC UR4, c[0x0][0x2a0] ;  /* 0x0000a80000047ab9 */ /* 0x000fe20000000800 */
[----:B------:R-:W-:Y:S01]  /*0040*/  ULDC UR5, c[0x0][0x270] ;  /* 0x00009c0000057ab9 */ /* 0x000fe20000000800 */
[----:B0-----:R-:W-:Y:S01]  /*0050*/  IADD3 R1, R1, -0x940, RZ ;  /* 0xfffff6c001017810 */ /* 0x001fe20007ffe0ff */
[----:B------:R-:W-:Y:S01]  /*0060*/  UIMAD UR4, UR4, UR5, URZ ;  /* 0x00000005040472a4 */ /* 0x000fe2000f8e023f */
[----:B------:R-:W-:-:S02]  /*0070*/  ULDC.64 UR10, c[0x0][0x208] ;  /* 0x00008200000a7ab9 */ /* 0x000fc40000000a00 */
[----:B------:R-:W-:Y:S01]  /*0080*/  R2UR UR14, R1 ;  /* 0x00000000010e72ca */ /* 0x000fe200000e0000 */
[----:B------:R-:W0:Y:S08]  /*0090*/  S2UR UR13, SR_CTAID.X ;  /* 0x00000000000d79c3 */ /* 0x000e300000002500 */
[----:B------:R-:W0:Y:S01]  /*00a0*/  LDC R5, c[0x0][0x2ac] ;  /* 0x0000ab00ff057b82 */ /* 0x000e220000000800 */
[----:B--2---:R-:W-:-:S06]  /*00b0*/  UISETP.GE.AND UP0, UPT, UR6, UR4, UPT ;  /* 0x000000040600728c */ /* 0x004fcc000bf06270 */
[----:B------:R-:W-:Y:S01]  /*00c0*/  PLOP3.LUT P0, PT, PT, PT, UP0, 0x80, 0x0 ;  /* 0x000000000000781c */ /* 0x000fe20003f0f008 */
[----:B-1----:R1:W-:Y:S01]  /*00d0*/  STL [R1+0x610], R4 ;  /* 0x0006100401007387 */ /* 0x0023e20000100800 */
[----:B------:R-:W-:-:S05]  /*00e0*/  IMAD.WIDE.U32 R2, R4, -0x77777777, RZ ;  /* 0x8888888904027825 */ /* 0x000fca00078e00ff */
[----:B------:R-:W-:-:S05]  /*00f0*/  SHF.R.U32.HI R2, RZ, 0x5, R3 ;  /* 0x00000005ff027819 */ /* 0x000fca0000011603 */
[----:B0-----:R-:W-:Y:S02]  /*0100*/  IMAD R6, R5, UR13, R2 ;  /* 0x0000000d05067c24 */ /* 0x001fe4000f8e0202 */
[----:B------:R-:W-:Y:S01]  /*0110*/  IMAD R0, R2, -0x3c, R4 ;  /* 0xffffffc402007824 */ /* 0x000fe200078e0204 */
[----:B-1----:R-:W-:Y:S06]  /*0120*/  @P0 BRA `(.L_x_303) ;  /* 0x000001a400f00947 */ /* 0x002fec0003800000 */
[----:B------:R-:W0:Y:S01]  /*0130*/  S2UR UR5, SR_CgaCtaId ;  /* 0x00000000000579c3 */ /* 0x000e220000008800 */
[----:B------:R-:W-:Y:S01]  /*0140*/  SHF.R.S32.HI R2, RZ, 0x1f, R4 ;  /* 0x0000001fff027819 */ /* 0x000fe20000011404 */
[----:B------:R-:W-:Y:S01]  /*0150*/  UMOV UR4, 0x400 ;  /* 0x0000040000047882 */ /* 0x000fe20000000000 */
[----:B------:R-:W-:Y:S01]  /*0160*/  SHF.L.U32 R3, R0, 0x1, RZ ;  /* 0x0000000100037819 */ /* 0x000fe200000006ff */
[----:B------:R-:W-:Y:S01]  /*0170*/  ULDC.U8 UR15, c[0x0][0x2a4] ;  /* 0x0000a900000f7ab9 */ /* 0x000fe20000000000 */
[----:B------:R-:W-:-:S03]  /*0180*/  LEA.HI R2, R2, R4, RZ, 0x5 ;  /* 0x0000000402027211 */ /* 0x000fc600078f28ff */
[----:B------:R1:W-:Y:S01]  /*0190*/  STL [R1+0x69c], R3 ;  /* 0x00069c0301007387 */ /* 0x0003e20000100800 */
[----:B------:R-:W-:Y:S01]  /*01a0*/  SHF.R.S32.HI R2, RZ, 0x5, R2 ;  /* 0x00000005ff027819 */ /* 0x000fe20000011402 */
[----:B0-----:R-:W-:-:S03]  /*01b0*/  ULEA UR4, UR5, UR4, 0x18 ;  /* 0x0000000405047291 */ /* 0x001fc6000f8ec03f */
[----:B------:R-:W-:-:S03]  /*01c0*/  UMOV UR5, UR6 ;  /* 0x0000000600057c82 */ /* 0x000fc60008000000 */
[----:B------:R-:W-:Y:S01]  /*01d0*/  LEA R0, R2, UR4, 0x3 ;  /* 0x0000000402007c11 */ /* 0x000fe2000f8e18ff */
[----:B------:R-:W-:-:S04]  /*01e0*/  UMOV UR4, URZ ;  /* 0x0000003f00047c82 */ /* 0x000fc80008000000 */
[----:B------:R1:W-:Y:S02]  /*01f0*/  STL [R1+0x6a0], R0 ;  /* 0x0006a00001007387 */ /* 0x0003e40000100800 */
.L_x_390:
[----:B------:R-:W2:Y:S01]  /*0200*/  LDL R5, [R1+0x610] ;  /* 0x0006100001057983 */ /* 0x000ea20000100800 */
[----:B------:R-:W-:-:S03]  /*0210*/  ULDC UR12, c[0x0][0x2a0] ;  /* 0x0000a800000c7ab9 */ /* 0x000fc60000000800 */
[----:B------:R-:W3:Y:S01]  /*0220*/  LDL R4, [R1+0x69c] ;  /* 0x00069c0001047983 */ /* 0x000ee20000100800 */
[----:B-1----:R-:W-:Y:S01]  /*0230*/  MOV R0, UR12 ;  /* 0x0000000c00007c02 */ /* 0x002fe20008000f00 */
[----:B------:R-:W-:Y:S01]  /*0240*/  UMOV UR6, URZ ;  /* 0x0000003f00067c82 */ /* 0x000fe20008000000 */
[----:B------:R-:W-:Y:S01]  /*0250*/  IABS R3, UR5 ;  /* 0x0000000500037c13 */ /* 0x000fe20008000000 */
[----:B------:R-:W-:Y:S01]  /*0260*/  UISETP.GE.AND UP4, UPT, UR5, URZ, UPT ;  /* 0x0000003f0500728c */ /* 0x000fe2000bf86270 */
[----:B------:R-:W-:Y:S01]  /*0270*/  IABS R0, R0 ;  /* 0x0000000000007213 */ /* 0x000fe20000000000 */
[----:B------:R-:W-:Y:S01]  /*0280*/  ULDC.64 UR18, c[0x0][0x290] ;  /* 0x0000a40000127ab9 */ /* 0x000fe20000000a00 */
[----:B------:R-:W-:Y:S01]  /*0290*/  R2UR UR9, R3 ;  /* 0x00000000030972ca */ /* 0x000fe200000e0000 */
[----:B------:R-:W-:Y:S01]  /*02a0*/  UISETP.NE.AND UP0, UPT, UR12, URZ, UPT ;  /* 0x0000003f0c00728c */ /* 0x000fe2000bf05270 */
[----:B------:R-:W-:Y:S01]  /*02b0*/  R2UR UR16, R0 ;  /* 0x00000000001072ca */ /* 0x000fe200000e0000 */
[----:B------:R-:W-:Y:S01]  /*02c0*/  STL [R1+0x8ec], R41 ;  /* 0x0008ec2901007387 */ /* 0x000fe20000100800 */
[----:B------:R-:W-:-:S02]  /*02d0*/  ISETP.GE.U32.AND P1, PT, R6, UR18, PT ;  /* 0x0000001206007c0c */ /* 0x000fc4000bf26070 */
[C---:B------:R-:W-:Y:S01]  /*02e0*/  IADD3 R23, R6.reuse, 0x8, RZ ;  /* 0x0000000806177810 */ /* 0x040fe20007ffe0ff */
[----:B------:R-:W-:Y:S01]  /*02f0*/  STL [R1+0x8f0], R41 ;  /* 0x0008f02901007387 */ /* 0x000fe20000100800 */
[C---:B------:R-:W-:Y:S02]  /*0300*/  IADD3 R12, R6.reuse, 0x10, RZ ;  /* 0x00000010060c7810 */ /* 0x040fe40007ffe0ff */
[----:B------:R-:W-:Y:S01]  /*0310*/  SHF.R.S32.HI R7, RZ, 0x1f, R23 ;  /* 0x0000001fff077819 */ /* 0x000fe20000011417 */
[----:B------:R-:W-:Y:S01]  /*0320*/  STL [R1+0x8f4], R41 ;  /* 0x0008f42901007387 */ /* 0x000fe20000100800 */
[----:B------:R-:W-:Y:S02]  /*0330*/  LOP3.LUT R59, R59, 0xfdffffff, RZ, 0xc0, !PT ;  /* 0xfdffffff3b3b7812 */ /* 0x000fe400078ec0ff */
[----:B------:R-:W-:Y:S01]  /*0340*/  SHF.R.S32.HI R13, RZ, 0x1f, R12 ;  /* 0x0000001fff0d7819 */ /* 0x000fe2000001140c */
[----:B0-----:R-:W0:Y:S01]  /*0350*/  I2F.RP R0, UR16 ;  /* 0x0000001000007d06 */ /* 0x001e220008209400 */
[----:B------:R-:W-:Y:S01]  /*0360*/  IADD3 R10, R6, 0x18, RZ ;  /* 0x00000018060a7810 */ /* 0x000fe20007ffe0ff */
[----:B------:R-:W-:Y:S01]  /*0370*/  STL [R1+0x8f8], R41 ;  /* 0x0008f82901007387 */ /* 0x000fe20000100800 */
[----:B------:R-:W-:-:S02]  /*0380*/  LOP3.LUT R40, R40, 0x7fffffff, RZ, 0xc0, !PT ;  /* 0x7fffffff28287812 */ /* 0x000fc400078ec0ff */
[----:B------:R-:W-:Y:S01]  /*0390*/  SHF.R.S32.HI R11, RZ, 0x1f, R10 ;  /* 0x0000001fff0b7819 */ /* 0x000fe2000001140a */
[----:B------:R-:W-:Y:S04]  /*03a0*/  STL [R1+0x8fc], R41 ;  /* 0x0008fc2901007387 */ /* 0x000fe80000100800 */
[----:B------:R-:W-:Y:S04]  /*03b0*/  STL [R1+0x900], R41 ;  /* 0x0009002901007387 */ /* 0x000fe80000100800 */
[----:B------:R-:W-:Y:S01]  /*03c0*/  STL [R1+0x904], R41 ;  /* 0x0009042901007387 */ /* 0x000fe20000100800 */
[----:B0-----:R-:W0:Y:S03]  /*03d0*/  MUFU.RCP R0, R0 ;  /* 0x0000000000007308 */ /* 0x001e260000001000 */
[----:B------:R-:W-:Y:S04]  /*03e0*/  STL [R1+0x908], R41 ;  /* 0x0009082901007387 */ /* 0x000fe80000100800 */
[----:B------:R-:W-:Y:S04]  /*03f0*/  STL [R1+0x90c], R41 ;  /* 0x00090c2901007387 */ /* 0x000fe80000100800 */
[----:B------:R-:W-:Y:S04]  /*0400*/  STL [R1+0x910], R41 ;  /* 0x0009102901007387 */ /* 0x000fe80000100800 */
[----:B------:R-:W-:Y:S01]  /*0410*/  STL [R1+0x914], R41 ;  /* 0x0009142901007387 */ /* 0x000fe20000100800 */
[----:B0-----:R-:W-:-:S03]  /*0420*/  IADD3 R2, R0, 0xffffffe, RZ ;  /* 0x0ffffffe00027810 */ /* 0x001fc60007ffe0ff */
[----:B------:R-:W-:Y:S03]  /*0430*/  STL [R1+0x918], R41 ;  /* 0x0009182901007387 */ /* 0x000fe60000100800 */
[----:B------:R-:W0:Y:S01]  /*0440*/  F2I.FTZ.U32.TRUNC.NTZ R2, R2 ;  /* 0x0000000200027305 */ /* 0x000e22000021f000 */
[----:B------:R-:W-:Y:S04]  /*0450*/  STL [R1+0x91c], R41 ;  /* 0x00091c2901007387 */ /* 0x000fe80000100800 */
[----:B------:R-:W-:Y:S04]  /*0460*/  STL [R1+0x920], R41 ;  /* 0x0009202901007387 */ /* 0x000fe80000100800 */
[----:B------:R-:W-:Y:S04]  /*0470*/  STL [R1+0x76c], R58 ;  /* 0x00076c3a01007387 */ /* 0x000fe80000100800 */
[----:B------:R-:W-:Y:S01]  /*0480*/  STL [R1+0x780], R58 ;  /* 0x0007803a01007387 */ /* 0x000fe20000100800 */
[----:B0-----:R-:W-:-:S03]  /*0490*/  R2UR UR7, R2 ;  /* 0x00000000020772ca */ /* 0x001fc600000e0000 */
[----:B------:R-:W-:Y:S04]  /*04a0*/  STL [R1+0x790], R58 ;  /* 0x0007903a01007387 */ /* 0x000fe80000100800 */
[----:B------:R-:W-:Y:S04]  /*04b0*/  STL [R1+0x7a0], R58 ;  /* 0x0007a03a01007387 */ /* 0x000fe80000100800 */
[----:B------:R-:W-:Y:S02]  /*04c0*/  STL [R1+0x7b0], R58 ;  /* 0x0007b03a01007387 */ /* 0x000fe40000100800 */
[----:B------:R-:W-:-:S02]  /*04d0*/  UIADD3 UR8, URZ, -UR7, URZ ;  /* 0x800000073f087290 */ /* 0x000fc4000fffe03f */
[----:B------:R-:W-:Y:S02]  /*04e0*/  STL [R1+0x7c0], R58 ;  /* 0x0007c03a01007387 */ /* 0x000fe40000100800 */
[----:B------:R-:W-:Y:S02]  /*04f0*/  UIMAD UR8, UR8, UR16, URZ ;  /* 0x00000010080872a4 */ /* 0x000fe4000f8e023f */
[----:B------:R-:W-:Y:S02]  /*0500*/  STL [R1+0x7d0], R58 ;  /* 0x0007d03a01007387 */ /* 0x000fe40000100800 */
[----:B------:R-:W-:Y:S02]  /*0510*/  UIMAD.WIDE.U32 UR6, UR7, UR8, UR6 ;  /* 0x00000008070672a5 */ /* 0x000fe4000f8e0006 */
[----:B------:R-:W-:Y:S01]  /*0520*/  STL [R1+0x7e0], R58 ;  /* 0x0007e03a01007387 */ /* 0x000fe20000100800 */
[----:B------:R-:W-:Y:S02]  /*0530*/  ULOP3.LUT UR8, UR5, UR12, URZ, 0x3c, !UPT ;  /* 0x0000000c05087292 */ /* 0x000fe4000f8e3c3f */
[----:B------:R-:W-:Y:S01]  /*0540*/  UIMAD.WIDE.U32 UR6, UR7, UR9, URZ ;  /* 0x00000009070672a5 */ /* 0x000fe2000f8e003f */
[----:B------:R-:W-:Y:S01]  /*0550*/  STL [R1+0x7f0], R58 ;  /* 0x0007f03a01007387 */ /* 0x000fe20000100800 */
[----:B------:R-:W-:-:S02]  /*0560*/  UISETP.GE.AND UP5, UPT, UR8, URZ, UPT ;  /* 0x0000003f0800728c */ /* 0x000fc4000bfa6270 */
[----:B------:R-:W-:Y:S01]  /*0570*/  UIADD3 UR6, -UR7, URZ, URZ ;  /* 0x0000003f07067290 */ /* 0x000fe2000fffe13f */
[----:B------:R-:W-:Y:S03]  /*0580*/  STL [R1+0x800], R58 ;  /* 0x0008003a01007387 */ /* 0x000fe60000100800 */
[----:B------:R-:W-:Y:S01]  /*0590*/  UIMAD UR6, UR16, UR6, UR9 ;  /* 0x00000006100672a4 */ /* 0x000fe2000f8e0209 */
[----:B------:R-:W-:Y:S03]  /*05a0*/  STL [R1+0x810], R58 ;  /* 0x0008103a01007387 */ /* 0x000fe60000100800 */
[----:B------:R-:W-:Y:S01]  /*05b0*/  UISETP.GT.U32.AND UP2, UPT, UR16, UR6, UPT ;  /* 0x000000061000728c */ /* 0x000fe2000bf44070 */
[----:B------:R-:W-:Y:S04]  /*05c0*/  STL [R1+0x820], R58 ;  /* 0x0008203a01007387 */ /* 0x000fe80000100800 */
[----:B------:R-:W-:Y:S04]  /*05d0*/  STL [R1+0x830], R58 ;  /* 0x0008303a01007387 */ /* 0x000fe80000100800 */
[----:B------:R-:W-:Y:S02]  /*05e0*/  STL [R1+0x840], R58 ;  /* 0x0008403a01007387 */ /* 0x000fe40000100800 */
[----:B------:R-:W-:-:S02]  /*05f0*/  @!UP2 UIADD3 UR6, UR6, -UR16, URZ ;  /* 0x800000100606a290 */ /* 0x000fc4000fffe03f */
[----:B------:R-:W-:Y:S01]  /*0600*/  @!UP2 UIADD3 UR7, UR7, 0x1, URZ ;  /* 0x000000010707a890 */ /* 0x000fe2000fffe03f */
[----:B------:R-:W-:Y:S01]  /*0610*/  STL [R1+0x850], R58 ;  /* 0x0008503a01007387 */ /* 0x000fe20000100800 */
[----:B------:R-:W-:Y:S02]  /*0620*/  UIADD3 UR8, UR6, -UR16, URZ ;  /* 0x8000001006087290 */ /* 0x000fe4000fffe03f */
[----:B------:R-:W-:Y:S01]  /*0630*/  UISETP.GT.U32.AND UP3, UPT, UR16, UR6, UPT ;  /* 0x000000061000728c */ /* 0x000fe2000bf64070 */
[----:B------:R-:W-:Y:S01]  /*0640*/  STL [R1+0x860], R58 ;  /* 0x0008603a01007387 */ /* 0x000fe20000100800 */
[----:B------:R-:W-:Y:S02]  /*0650*/  UISETP.GE.U32.AND UP1, UPT, UR6, UR16, UPT ;  /* 0x000000100600728c */ /* 0x000fe4000bf26070 */
[----:B------:R-:W-:Y:S01]  /*0660*/  USEL UR6, UR8, UR6, !UP3 ;  /* 0x0000000608067287 */ /* 0x000fe2000d800000 */
[----:B------:R-:W-:Y:S01]  /*0670*/  STL [R1+0x870], R58 ;  /* 0x0008703a01007387 */ /* 0x000fe20000100800 */
[----:B------:R-:W-:-:S02]  /*0680*/  ULOP3.LUT UR8, URZ, UR12, URZ, 0x33, !UPT ;  /* 0x0000000c3f087292 */ /* 0x000fc4000f8e333f */
[----:B------:R-:W-:Y:S01]  /*0690*/  @!UP4 UIADD3 UR6, -UR6, URZ, URZ ;  /* 0x0000003f0606c290 */ /* 0x000fe2000fffe13f */
[----:B------:R-:W-:Y:S01]  /*06a0*/  STL [R1+0x880], R58 ;  /* 0x0008803a01007387 */ /* 0x000fe20000100800 */
[----:B------:R-:W-:Y:S02]  /*06b0*/  ULDC.64 UR16, c[0x0][0x298] ;  /* 0x0000a60000107ab9 */ /* 0x000fe40000000a00 */
[----:B------:R-:W-:Y:S01]  /*06c0*/  USEL UR9, UR8, UR6, !UP0 ;  /* 0x0000000608097287 */ /* 0x000fe2000c000000 */
[----:B------:R-:W-:Y:S01]  /*06d0*/  STL [R1+0x890], R58 ;  /* 0x0008903a01007387 */ /* 0x000fe20000100800 */
[----:B------:R-:W-:Y:S02]  /*06e0*/  @UP1 UIADD3 UR7, UR7, 0x1, URZ ;  /* 0x0000000107071890 */ /* 0x000fe4000fffe03f */
[----:B------:R-:W-:Y:S01]  /*06f0*/  UIMAD UR12, UR9, 0x78, URZ ;  /* 0x00000078090c78a4 */ /* 0x000fe2000f8e023f */
[----:B------:R-:W-:Y:S01]  /*0700*/  STL [R1+0x8a0], R58 ;  /* 0x0008a03a01007387 */ /* 0x000fe20000100800 */
[----:B------:R-:W-:-:S03]  /*0710*/  @!UP5 UIADD3 UR7, -UR7, URZ, URZ ;  /* 0x0000003f0707d290 */ /* 0x000fc6000fffe13f */
[----:B------:R-:W-:Y:S01]  /*0720*/  STL [R1+0x8b0], R58 ;  /* 0x0008b03a01007387 */ /* 0x000fe20000100800 */
[----:B------:R-:W-:Y:S01]  /*0730*/  USEL UR7, UR8, UR7, !UP0 ;  /* 0x0000000708077287 */ /* 0x000fe2000c000000 */
[----:B------:R-:W-:-:S03]  /*0740*/  MOV R9, UR12 ;  /* 0x0000000c00097c02 */ /* 0x000fc60008000f00 */
[----:B------:R-:W-:-:S04]  /*0750*/  USHF.R.S32.HI UR6, URZ, 0x1f, UR7 ;  /* 0x0000001f3f067899 */ /* 0x000fc80008011407 */
[----:B------:R-:W-:-:S04]  /*0760*/  UIMAD UR6, UR6, UR16, URZ ;  /* 0x00000010060672a4 */ /* 0x000fc8000f8e023f */
[----:B------:R-:W-:Y:S01]  /*0770*/  UIMAD UR6, UR7, UR17, UR6 ;  /* 0x00000011070672a4 */ /* 0x000fe2000f8e0206 */
[----:B--2---:R-:W-:Y:S02]  /*0780*/  ISETP.GT.U32.AND P0, PT, R5, 0x1df, PT ;  /* 0x000001df0500780c */ /* 0x004fe40003f04070 */
[----:B------:R-:W-:Y:S02]  /*0790*/  SHF.R.S32.HI R5, RZ, 0x1f, R6 ;  /* 0x0000001fff057819 */ /* 0x000fe40000011406 */
[----:B---3--:R-:W-:Y:S02]  /*07a0*/  SHF.R.S32.HI R0, RZ, 0x1f, R4 ;  /* 0x0000001fff007819 */ /* 0x008fe40000011404 */
[----:B------:R-:W-:Y:S02]  /*07b0*/  ISETP.GE.OR.EX P3, PT, R5, UR19, P0, P1 ;  /* 0x0000001305007c0c */ /* 0x000fe40008766710 */
[----:B------:R-:W-:-:S04]  /*07c0*/  ISETP.GE.U32.AND P1, PT, R23, UR18, PT ;  /* 0x0000001217007c0c */ /* 0x000fc8000bf26070 */
[----:B------:R-:W-:Y:S02]  /*07d0*/  ISETP.GE.OR.EX P6, PT, R7, UR19, P0, P1 ;  /* 0x0000001307007c0c */ /* 0x000fe400087c6710 */
[----:B------:R-:W-:-:S04]  /*07e0*/  IADD3 R34, P1, R4, UR12, RZ ;  /* 0x0000000c04227c10 */ /* 0x000fc8000ff3e0ff */
[----:B------:R-:W-:Y:S01]  /*07f0*/  LEA.HI.X.SX32 R35, R9, R0, 0x1, P1 ;  /* 0x0000000009237211 */ /* 0x000fe200008f0eff */
[----:B------:R-:W0:Y:S01]  /*0800*/  @!P3 LDC.64 R18, c[0x0][0x288] ;  /* 0x0000a200ff12bb82 */ /* 0x000e220000000a00 */
[----:B------:R-:W-:Y:S02]  /*0810*/  ISETP.GE.U32.AND P1, PT, R12, UR18, PT ;  /* 0x000000120c007c0c */ /* 0x000fe4000bf26070 */
[----:B------:R-:W-:Y:S02]  /*0820*/  @P3 LOP3.LUT R59, R59, 0x2000000, RZ, 0xfc, !PT ;  /* 0x020000003b3b3812 */ /* 0x000fe400078efcff */
[----:B------:R-:W-:Y:S02]  /*0830*/  MOV R9, UR16 ;  /* 0x0000001000097c02 */ /* 0x000fe40008000f00 */
[----:B------:R-:W-:Y:S01]  /*0840*/  ISETP.GE.OR.EX P5, PT, R13, UR19, P0, P1 ;  /* 0x000000130d007c0c */ /* 0x000fe200087a6710 */
[----:B------:R-:W1:Y:S01]  /*0850*/  @!P6 LDC.64 R2, c[0x0][0x288] ;  /* 0x0000a200ff02eb82 */ /* 0x000e620000000a00 */
[----:B------:R-:W-:Y:S01]  /*0860*/  LOP3.LUT R59, R59, 0xfeffffff, RZ, 0xc0, !PT ;  /* 0xfeffffff3b3b7812 */ /* 0x000fe200078ec0ff */
[----:B------:R-:W-:Y:S01]  /*0870*/  IMAD.WIDE.U32 R34, R9, UR7, R34 ;  /* 0x0000000709227c25 */ /* 0x000fe2000f8e0022 */
[----:B------:R-:W-:-:S02]  /*0880*/  ISETP.GE.U32.AND P1, PT, R10, UR18, PT ;  /* 0x000000120a007c0c */ /* 0x000fc4000bf26070 */
[----:B------:R-:W-:Y:S02]  /*0890*/  @P6 LOP3.LUT R59, R59, 0x1000000, RZ, 0xfc, !PT ;  /* 0x010000003b3b6812 */ /* 0x000fe400078efcff */
[----:B------:R-:W-:Y:S01]  /*08a0*/  ISETP.GE.OR.EX P4, PT, R11, UR19, P0, P1 ;  /* 0x000000130b007c0c */ /* 0x000fe20008786710 */
[----:B------:R-:W2:Y:S01]  /*08b0*/  @!P3 LDC.64 R16, c[0x0][0x230] ;  /* 0x00008c00ff10bb82 */ /* 0x000ea20000000a00 */
[----:B------:R-:W-:Y:S01]  /*08c0*/  IADD3 R33, R35, UR6, RZ ;  /* 0x0000000623217c10 */ /* 0x000fe2000fffe0ff */
[----:B------:R-:W-:Y:S01]  /*08d0*/  ULDC.64 UR6, c[0x0][0x290] ;  /* 0x0000a40000067ab9 */ /* 0x000fe20000000a00 */
[----:B------:R-:W-:Y:S02]  /*08e0*/  LOP3.LUT R59, R59, 0xff7fffff, RZ, 0xc0, !PT ;  /* 0xff7fffff3b3b7812 */ /* 0x000fe400078ec0ff */
[----:B------:R-:W-:Y:S02]  /*08f0*/  @!P3 MOV R32, R34 ;  /* 0x000000220020b202 */ /* 0x000fe40000000f00 */
[----:B------:R-:W-:Y:S01]  /*0900*/  @P5 LOP3.LUT R59, R59, 0x800000, RZ, 0xfc, !PT ;  /* 0x008000003b3b5812 */ /* 0x000fe200078efcff */
[----:B0-----:R-:W-:Y:S01]  /*0910*/  @!P3 IMAD R5, R5, R18, RZ ;  /* 0x000000120505b224 */ /* 0x001fe200078e02ff */
[----:B------:R-:W0:Y:S01]  /*0920*/  @!P3 LDC.64 R14, c[0x0][0x228] ;  /* 0x00008a00ff0ebb82 */ /* 0x000e220000000a00 */
[----:B------:R-:W-:-:S02]  /*0930*/  IADD3 R0, R6, 0x20, RZ ;  /* 0x0000002006007810 */ /* 0x000fc40007ffe0ff */
[C---:B------:R-:W-:Y:S01]  /*0940*/  @!P3 IMAD R19, R6.reuse, R19, R5 ;  /* 0x000000130613b224 */ /* 0x040fe200078e0205 */
[----:B------:R-:W-:Y:S01]  /*0950*/  LOP3.LUT R59, R59, 0xffbfffff, RZ, 0xc0, !PT ;  /* 0xffbfffff3b3b7812 */ /* 0x000fe200078ec0ff */
[----:B------:R-:W-:Y:S01]  /*0960*/  @!P3 IMAD.WIDE.U32 R4, R6, R18, R32 ;  /* 0x000000120604b225 */ /* 0x000fe200078e0020 */
[----:B------:R-:W-:Y:S02]  /*0970*/  ISETP.GE.U32.AND P2, PT, R0, UR18, PT ;  /* 0x0000001200007c0c */ /* 0x000fe4000bf46070 */
[----:B------:R-:W3:Y:S01]  /*0980*/  @!P6 LDC.64 R20, c[0x0][0x230] ;  /* 0x00008c00ff14eb82 */ /* 0x000ee20000000a00 */
[----:B-1----:R-:W-:Y:S01]  /*0990*/  @!P6 IMAD R24, R7, R2, RZ ;  /* 0x000000020718e224 */ /* 0x002fe200078e02ff */
[----:B------:R-:W-:Y:S02]  /*09a0*/  @!P3 IADD3 R5, R5, R19, RZ ;  /* 0x000000130505b210 */ /* 0x000fe40007ffe0ff */
[----:B------:R-:W-:Y:S01]  /*09b0*/  @!P3 SHF.L.U32 R25, R4, 0x1, RZ ;  /* 0x000000010419b819 */ /* 0x000fe200000006ff */
[----:B------:R-:W-:Y:S01]  /*09c0*/  @!P6 IMAD R27, R23, R3, R24 ;  /* 0x00000003171be224 */ /* 0x000fe200078e0218 */
[----:B------:R-:W-:-:S02]  /*09d0*/  SHF.R.S32.HI R7, RZ, 0x1f, R0 ;  /* 0x0000001fff077819 */ /* 0x000fc40000011400 */
[----:B------:R-:W-:Y:S01]  /*09e0*/  @P4 LOP3.LUT R59, R59, 0x400000, RZ, 0xfc, !PT ;  /* 0x004000003b3b4812 */ /* 0x000fe200078efcff */
[----:B------:R-:W1:Y:S01]  /*09f0*/  @!P6 LDC.64 R18, c[0x0][0x228] ;  /* 0x00008a00ff12eb82 */ /* 0x000e620000000a00 */
[----:B------:R-:W-:Y:S02]  /*0a00*/  @!P3 SHF.L.U64.HI R22, R4, 0x1, R5 ;  /* 0x000000010416b819 */ /* 0x000fe40000010205 */
[----:B--2---:R-:W-:Y:S02]  /*0a10*/  @!P3 IADD3 R16, P1, R25, R16, RZ ;  /* 0x000000101910b210 */ /* 0x004fe40007f3e0ff */
[----:B------:R-:W-:Y:S02]  /*0a20*/  ISETP.GE.OR.EX P3, PT, R7, UR19, P0, P2 ;  /* 0x0000001307007c0c */ /* 0x000fe40008766720 */
[----:B------:R-:W-:Y:S01]  /*0a30*/  LOP3.LUT P2, RZ, R59, 0x2000000, RZ, 0xc0, !PT ;  /* 0x020000003bff7812 */ /* 0x000fe2000784c0ff */
[----:B------:R-:W2:Y:S01]  /*0a40*/  @!P5 LDC.64 R8, c[0x0][0x288] ;  /* 0x0000a200ff08db82 */ /* 0x000ea20000000a00 */
[----:B------:R-:W-:-:S02]  /*0a50*/  @!P6 MOV R4, R34 ;  /* 0x000000220004e202 */ /* 0x000fc40000000f00 */
[----:B------:R-:W-:Y:S02]  /*0a60*/  @!P6 MOV R5, R33 ;  /* 0x000000210005e202 */ /* 0x000fe40000000f00 */
[----:B------:R-:W-:Y:S02]  /*0a70*/  @!P5 MOV R26, R34 ;  /* 0x00000022001ad202 */ /* 0x000fe40000000f00 */
[----:B------:R-:W-:Y:S01]  /*0a80*/  LOP3.LUT R59, R59, 0xffdfffff, RZ, 0xc0, !PT ;  /* 0xffdfffff3b3b7812 */ /* 0x000fe200078ec0ff */
[----:B------:R-:W-:Y:S01]  /*0a90*/  @!P6 IMAD.WIDE.U32 R2, R23, R2, R4 ;  /* 0x000000021702e225 */ /* 0x000fe200078e0004 */
[----:B------:R-:W4:Y:S02]  /*0aa0*/  @!P4 LDC.64 R28, c[0x0][0x230] ;  /* 0x00008c00ff1ccb82 */ /* 0x000f240000000a00 */
[----:B------:R-:W-:Y:S02]  /*0ab0*/  @P3 LOP3.LUT R59, R59, 0x200000, RZ, 0xfc, !PT ;  /* 0x002000003b3b3812 */ /* 0x000fe400078efcff */
[----:B------:R-:W-:-:S02]  /*0ac0*/  @!P2 IADD3.X R17, R22, R17, RZ, P1, !PT ;  /* 0x000000111611a210 */ /* 0x000fc40000ffe4ff */
[----:B0-----:R-:W-:Y:S02]  /*0ad0*/  @!P2 IADD3 R14, P1, R25, R14, RZ ;  /* 0x0000000e190ea210 */ /* 0x001fe40007f3e0ff */
[----:B------:R-:W0:Y:S01]  /*0ae0*/  @!P4 LDC.64 R4, c[0x0][0x288] ;  /* 0x0000a200ff04cb82 */ /* 0x000e220000000a00 */
[----:B------:R-:W-:Y:S01]  /*0af0*/  @!P6 IADD3 R3, R3, R27, RZ ;  /* 0x0000001b0303e210 */ /* 0x000fe20007ffe0ff */
[----:B------:R4:W-:Y:S01]  /*0b00*/  STL.64 [R1+0x928], R16 ;  /* 0x0009281001007387 */ /* 0x0009e20000100a00 */
[----:B------:R-:W-:Y:S02]  /*0b10*/  @!P6 SHF.L.U32 R27, R2, 0x1, RZ ;  /* 0x00000001021be819 */ /* 0x000fe400000006ff */
[----:B------:R-:W-:Y:S02]  /*0b20*/  @!P2 IADD3.X R15, R22, R15, RZ, P1, !PT ;  /* 0x0000000f160fa210 */ /* 0x000fe40000ffe4ff */
[----:B------:R-:W-:Y:S01]  /*0b30*/  @!P6 SHF.L.U64.HI R30, R2, 0x1, R3 ;  /* 0x00000001021ee819 */ /* 0x000fe20000010203 */
[----:B--2---:R-:W-:Y:S01]  /*0b40*/  @!P5 IMAD R13, R13, R8, RZ ;  /* 0x000000080d0dd224 */ /* 0x004fe200078e02ff */
[----:B---3--:R-:W-:Y:S01]  /*0b50*/  @!P6 IADD3 R20, P1, R27, R20, RZ ;  /* 0x000000141b14e210 */ /* 0x008fe20007f3e0ff */
[----:B------:R-:W2:Y:S01]  /*0b60*/  @!P5 LDC.64 R24, c[0x0][0x230] ;  /* 0x00008c00ff18db82 */ /* 0x000ea20000000a00 */
[----:B------:R-:W-:Y:S01]  /*0b70*/  LOP3.LUT R59, R59, 0xffefffff, RZ, 0xc0, !PT ;  /* 0xffefffff3b3b7812 */ /* 0x000fe200078ec0ff */
[----:B------:R-:W-:Y:S01]  /*0b80*/  @!P5 IMAD R13, R12, R9, R13 ;  /* 0x000000090c0dd224 */ /* 0x000fe200078e020d */
[----:B------:R-:W-:Y:S01]  /*0b90*/  @!P6 IADD3.X R21, R30, R21, RZ, P1, !PT ;  /* 0x000000151e15e210 */ /* 0x000fe20000ffe4ff */
[----:B------:R3:W-:Y:S01]  /*0ba0*/  STL.64 [R1+0x930], R14 ;  /* 0x0009300e01007387 */ /* 0x0007e20000100a00 */
[----:B-1----:R-:W-:-:S02]  /*0bb0*/  @!P6 IADD3 R18, P1, R27, R18, RZ ;  /* 0x000000121b12e210 */ /* 0x002fc40007f3e0ff */
[----:B------:R-:W-:Y:S01]  /*0bc0*/  @!P5 MOV R27, R33 ;  /* 0x00000021001bd202 */ /* 0x000fe20000000f00 */
[----:B------:R-:W1:Y:S01]  /*0bd0*/  @!P3 LDC.64 R2, c[0x0][0x288] ;  /* 0x0000a200ff02bb82 */ /* 0x000e620000000a00 */
[----:B------:R-:W-:Y:S01]  /*0be0*/  @!P6 IADD3.X R19, R30, R19, RZ, P1, !PT ;  /* 0x000000131e13e210 */ /* 0x000fe20000ffe4ff */
[----:B------:R-:W-:Y:S01]  /*0bf0*/  STL.64 [R1+0x938], R20 ;  /* 0x0009381401007387 */ /* 0x000fe20000100a00 */
[----:B------:R-:W-:-:S05]  /*0c00*/  @!P5 IMAD.WIDE.U32 R8, R12, R8, R26 ;  /* 0x000000080c08d225 */ /* 0x000fca00078e001a */
[----:B------:R-:W4:Y:S01]  /*0c10*/  @!P5 LDC.64 R22, c[0x0][0x228] ;  /* 0x00008a00ff16db82 */ /* 0x000f220000000a00 */
[----:B------:R-:W-:Y:S01]  /*0c20*/  @!P5 IADD3 R9, R9, R13, RZ ;  /* 0x0000000d0909d210 */ /* 0x000fe20007ffe0ff */
[----:B0-----:R-:W-:Y:S01]  /*0c30*/  @!P4 IMAD R13, R11, R4, RZ ;  /* 0x000000040b0dc224 */ /* 0x001fe200078e02ff */
[C---:B------:R-:W-:Y:S02]  /*0c40*/  @!P5 SHF.L.U32 R11, R8.reuse, 0x1, RZ ;  /* 0x00000001080bd819 */ /* 0x040fe400000006ff */
[----:B------:R-:W-:Y:S01]  /*0c50*/  @!P5 SHF.L.U64.HI R12, R8, 0x1, R9 ;  /* 0x00000001080cd819 */ /* 0x000fe20000010209 */
[C---:B------:R-:W-:Y:S01]  /*0c60*/  @!P4 IMAD R13, R10.reuse, R5, R13 ;  /* 0x000000050a0dc224 */ /* 0x040fe200078e020d */
[----:B------:R-:W-:Y:S01]  /*0c70*/  @!P4 MOV R8, R34 ;  /* 0x000000220008c202 */ /* 0x000fe20000000f00 */
[----:B------:R-:W0:Y:S01]  /*0c80*/  @!P4 LDC.64 R26, c[0x0][0x228] ;  /* 0x00008a00ff1acb82 */ /* 0x000e220000000a00 */
[----:B------:R-:W-:Y:S02]  /*0c90*/  @!P4 MOV R9, R33 ;  /* 0x000000210009c202 */ /* 0x000fe40000000f00 */
[----:B--2---:R-:W-:Y:S01]  /*0ca0*/  @!P5 IADD3 R24, P1, R11, R24, RZ ;  /* 0x000000180b18d210 */ /* 0x004fe20007f3e0ff */
[----:B------:R-:W-:-:S03]  /*0cb0*/  @!P4 IMAD.WIDE.U32 R4, R10, R4, R8 ;  /* 0x000000040a04c225 */ /* 0x000fc600078e0008 */
[----:B------:R-:W-:Y:S01]  /*0cc0*/  @!P5 IADD3.X R25, R12, R25, RZ, P1, !PT ;  /* 0x000000190c19d210 */ /* 0x000fe20000ffe4ff */
[----:B------:R-:W2:Y:S01]  /*0cd0*/  @!P3 LDC.64 R38, c[0x0][0x230] ;  /* 0x00008c00ff26bb82 */ /* 0x000ea20000000a00 */
[----:B-1----:R-:W-:Y:S01]  /*0ce0*/  @!P3 IMAD R9, R7, R2, RZ ;  /* 0x000000020709b224 */ /* 0x002fe200078e02ff */
[----:B------:R-:W-:Y:S02]  /*0cf0*/  @!P4 IADD3 R5, R5, R13, RZ ;  /* 0x0000000d0505c210 */ /* 0x000fe40007ffe0ff */
[----:B------:R-:W-:Y:S01]  /*0d00*/  @!P4 SHF.L.U32 R7, R4, 0x1, RZ ;  /* 0x000000010407c819 */ /* 0x000fe200000006ff */
[----:B------:R-:W-:Y:S01]  /*0d10*/  @!P3 IMAD R9, R0, R3, R9 ;  /* 0x000000030009b224 */ /* 0x000fe200078e0209 */
[----:B------:R-:W-:Y:S02]  /*0d20*/  @!P4 SHF.L.U64.HI R8, R4, 0x1, R5 ;  /* 0x000000010408c819 */ /* 0x000fe40000010205 */
[----:B------:R-:W1:Y:S01]  /*0d30*/  @!P3 LDC.64 R36, c[0x0][0x228] ;  /* 0x00008a00ff24bb82 */ /* 0x000e620000000a00 */
[----:B----4-:R-:W-:-:S02]  /*0d40*/  @!P5 IADD3 R22, P1, R11, R22, RZ ;  /* 0x000000160b16d210 */ /* 0x010fc40007f3e0ff */
[----:B------:R-:W-:Y:S02]  /*0d50*/  @!P3 MOV R4, R34 ;  /* 0x000000220004b202 */ /* 0x000fe40000000f00 */
[----:B------:R-:W-:Y:S02]  /*0d60*/  @!P3 MOV R5, R33 ;  /* 0x000000210005b202 */ /* 0x000fe40000000f00 */
[----:B------:R-:W-:Y:S02]  /*0d70*/  @!P5 IADD3.X R23, R12, R23, RZ, P1, !PT ;  /* 0x000000170c17d210 */ /* 0x000fe40000ffe4ff */
[----:B------:R-:W-:Y:S01]  /*0d80*/  @!P4 IADD3 R28, P1, R7, R28, RZ ;  /* 0x0000001c071cc210 */ /* 0x000fe20007f3e0ff */
[----:B------:R-:W-:-:S03]  /*0d90*/  @!P3 IMAD.WIDE.U32 R2, R0, R2, R4 ;  /* 0x000000020002b225 */ /* 0x000fc600078e0004 */
[----:B------:R-:W-:Y:S02]  /*0da0*/  @!P4 IADD3.X R29, R8, R29, RZ, P1, !PT ;  /* 0x0000001d081dc210 */ /* 0x000fe40000ffe4ff */
[----:B0-----:R-:W-:Y:S02]  /*0db0*/  @!P4 IADD3 R26, P1, R7, R26, RZ ;  /* 0x0000001a071ac210 */ /* 0x001fe40007f3e0ff */
[----:B------:R-:W-:Y:S02]  /*0dc0*/  @!P3 IADD3 R5, R3, R9, RZ ;  /* 0x000000090305b210 */ /* 0x000fe40007ffe0ff */
[----:B------:R-:W-:Y:S02]  /*0dd0*/  @!P3 SHF.L.U32 R3, R2, 0x1, RZ ;  /* 0x000000010203b819 */ /* 0x000fe400000006ff */
[----:B------:R-:W-:Y:S02]  /*0de0*/  @!P4 IADD3.X R27, R8, R27, RZ, P1, !PT ;  /* 0x0000001b081bc210 */ /* 0x000fe40000ffe4ff */
[----:B------:R-:W-:-:S02]  /*0df0*/  @!P3 SHF.L.U64.HI R2, R2, 0x1, R5 ;  /* 0x000000010202b819 */ /* 0x000fc40000010205 */
[C---:B--2---:R-:W-:Y:S02]  /*0e00*/  @!P3 IADD3 R38, P1, R3.reuse, R38, RZ ;  /* 0x000000260326b210 */ /* 0x044fe40007f3e0ff */
[----:B------:R-:W-:Y:S02]  /*0e10*/  IADD3 R5, R6, 0x28, RZ ;  /* 0x0000002806057810 */ /* 0x000fe40007ffe0ff */
[C---:B------:R-:W-:Y:S02]  /*0e20*/  @!P3 IADD3.X R39, R2.reuse, R39, RZ, P1, !PT ;  /* 0x000000270227b210 */ /* 0x040fe40000ffe4ff */
[----:B-1----:R-:W-:Y:S02]  /*0e30*/  @!P3 IADD3 R36, P1, R3, R36, RZ ;  /* 0x000000240324b210 */ /* 0x002fe40007f3e0ff */
[----:B------:R-:W-:Y:S02]  /*0e40*/  SHF.R.S32.HI R3, RZ, 0x1f, R5 ;  /* 0x0000001fff037819 */ /* 0x000fe40000011405 */
[----:B------:R-:W-:-:S02]  /*0e50*/  @!P3 IADD3.X R37, R2, R37, RZ, P1, !PT ;  /* 0x000000250225b210 */ /* 0x000fc40000ffe4ff */
[----:B------:R-:W-:-:S04]  /*0e60*/  ISETP.GE.U32.AND P1, PT, R5, UR18, PT ;  /* 0x0000001205007c0c */ /* 0x000fc8000bf26070 */
[----:B------:R-:W-:-:S13]  /*0e70*/  ISETP.GE.OR.EX P2, PT, R3, UR19, P0, P1 ;  /* 0x0000001303007c0c */ /* 0x000fda0008746710 */
[----:B------:R-:W0:Y:S01]  /*0e80*/  @!P2 LDC.64 R8, c[0x0][0x288] ;  /* 0x0000a200ff08ab82 */ /* 0x000e220000000a00 */
[----:B------:R-:W-:Y:S02]  /*0e90*/  @!P2 MOV R2, R34 ;  /* 0x000000220002a202 */ /* 0x000fe40000000f00 */
[----:B------:R-:W-:-:S04]  /*0ea0*/  @P2 LOP3.LUT R59, R59, 0x100000, RZ, 0xfc, !PT ;  /* 0x001000003b3b2812 */ /* 0x000fc800078efcff */
[----:B------:R-:W-:Y:S01]  /*0eb0*/  LOP3.LUT R59, R59, 0xfff7ffff, RZ, 0xc0, !PT ;  /* 0xfff7ffff3b3b7812 */ /* 0x000fe200078ec0ff */
[----:B------:R-:W1:Y:S01]  /*0ec0*/  @!P2 LDC.64 R44, c[0x0][0x230] ;  /* 0x00008c00ff2cab82 */ /* 0x000e620000000a00 */
[----:B0-----:R-:W-:Y:S01]  /*0ed0*/  @!P2 IMAD R0, R3, R8, RZ ;  /* 0x000000080300a224 */ /* 0x001fe200078e02ff */
[----:B------:R-:W-:-:S03]  /*0ee0*/  @!P2 MOV R3, R33 ;  /* 0x000000210003a202 */ /* 0x000fc60000000f00 */
[C---:B------:R-:W-:Y:S02]  /*0ef0*/  @!P2 IMAD R7, R5.reuse, R9, R0 ;  /* 0x000000090507a224 */ /* 0x040fe400078e0200 */
[----:B------:R-:W-:Y:S02]  /*0f00*/  @!P2 IMAD.WIDE.U32 R2, R5, R8, R2 ;  /* 0x000000080502a225 */ /* 0x000fe400078e0002 */
[----:B------:R-:W0:Y:S03]  /*0f10*/  @!P2 LDC.64 R4, c[0x0][0x228] ;  /* 0x00008a00ff04ab82 */ /* 0x000e260000000a00 */
[----:B------:R-:W-:Y:S02]  /*0f20*/  @!P2 IADD3 R3, R3, R7, RZ ;  /* 0x000000070303a210 */ /* 0x000fe40007ffe0ff */
[C---:B------:R-:W-:Y:S02]  /*0f30*/  @!P2 SHF.L.U32 R43, R2.reuse, 0x1, RZ ;  /* 0x00000001022ba819 */ /* 0x040fe400000006ff */
[----:B------:R-:W-:-:S02]  /*0f40*/  @!P2 SHF.L.U64.HI R2, R2, 0x1, R3 ;  /* 0x000000010202a819 */ /* 0x000fc40000010203 */
[----:B-1----:R-:W-:-:S04]  /*0f50*/  @!P2 IADD3 R44, P1, R43, R44, RZ ;  /* 0x0000002c2b2ca210 */ /* 0x002fc80007f3e0ff */
[----:B------:R-:W-:Y:S02]  /*0f60*/  @!P2 IADD3.X R45, R2, R45, RZ, P1, !PT ;  /* 0x0000002d022da210 */ /* 0x000fe40000ffe4ff */
[----:B0-----:R-:W-:-:S04]  /*0f70*/  @!P2 IADD3 R42, P1, R43, R4, RZ ;  /* 0x000000042b2aa210 */ /* 0x001fc80007f3e0ff */
[----:B------:R-:W-:Y:S02]  /*0f80*/  @!P2 IADD3.X R43, R2, R5, RZ, P1, !PT ;  /* 0x00000005022ba210 */ /* 0x000fe40000ffe4ff */
[----:B------:R-:W-:-:S04]  /*0f90*/  IADD3 R5, R6, 0x30, RZ ;  /* 0x0000003006057810 */ /* 0x000fc80007ffe0ff */
[----:B------:R-:W-:Y:S02]  /*0fa0*/  SHF.R.S32.HI R3, RZ, 0x1f, R5 ;  /* 0x0000001fff037819 */ /* 0x000fe40000011405 */
        /* <DEDUP_REMOVED lines=15> */
[C---:B-1----:R-:W-:Y:S02]  /*10a0*/  @!P2 IADD3 R48, P1, R47.reuse, R48, RZ ;  /* 0x000000302f30a210 */ /* 0x042fe40007f3e0ff */
[----:B------:R-:W-:Y:S02]  /*10b0*/  IADD3 R7, R6, 0x38, RZ ;  /* 0x0000003806077810 */ /* 0x000fe40007ffe0ff */
[----:B------:R-:W-:Y:S02]  /*10c0*/  @!P2 IADD3.X R49, R2, R49, RZ, P1, !PT ;  /* 0x000000310231a210 */ /* 0x000fe40000ffe4ff */
[----:B0-----:R-:W-:-:S04]  /*10d0*/  @!P2 IADD3 R46, P1, R47, R4, RZ ;  /* 0x000000042f2ea210 */ /* 0x001fc80007f3e0ff */
[----:B------:R-:W-:Y:S02]  /*10e0*/  @!P2 IADD3.X R47, R2, R5, RZ, P1, !PT ;  /* 0x00000005022fa210 */ /* 0x000fe40000ffe4ff */
        /* <DEDUP_REMOVED lines=11> */
[----:B------:R-:W-:Y:S01]  /*11a0*/  @!P2 IMAD.WIDE.U32 R2, R7, R2, R4 ;  /* 0x000000020702a225 */ /* 0x000fe200078e0004 */
[----:B------:R-:W-:Y:S01]  /*11b0*/  IADD3 R7, R6, 0x40, RZ ;  /* 0x0000004006077810 */ /* 0x000fe20007ffe0ff */
[----:B------:R-:W0:Y:S03]  /*11c0*/  @!P2 LDC.64 R4, c[0x0][0x228] ;  /* 0x00008a00ff04ab82 */ /* 0x000e260000000a00 */
[----:B------:R-:W-:Y:S02]  /*11d0*/  @!P2 IADD3 R3, R3, R9, RZ ;  /* 0x000000090303a210 */ /* 0x000fe40007ffe0ff */
[C---:B------:R-:W-:Y:S02]  /*11e0*/  @!P2 SHF.L.U32 R51, R2.reuse, 0x1, RZ ;  /* 0x000000010233a819 */ /* 0x040fe400000006ff */
[----:B------:R-:W-:-:S02]  /*11f0*/  @!P2 SHF.L.U64.HI R2, R2, 0x1, R3 ;  /* 0x000000010202a819 */ /* 0x000fc40000010203 */
[----:B-1----:R-:W-:-:S05]  /*1200*/  @!P2 IADD3 R52, P1, R51, R52, RZ ;  /* 0x000000343334a210 */ /* 0x002fca0007f3e0ff */
[----:B------:R-:W-:Y:S01]  /*1210*/  @!P2 IMAD.X R53, R2, 0x1, R53, P1 ;  /* 0x000000010235a824 */ /* 0x000fe200008e0635 */
        /* <DEDUP_REMOVED lines=9> */
[----:B------:R-:W1:Y:S08]  /*12b0*/  @!P2 LDC.64 R56, c[0x0][0x230] ;  /* 0x00008c00ff38ab82 */ /* 0x000e700000000a00 */
[----:B------:R-:W2:Y:S01]  /*12c0*/  @!P2 LDC.64 R54, c[0x0][0x228] ;  /* 0x00008a00ff36ab82 */ /* 0x000ea20000000a00 */
[----:B0-----:R-:W-:Y:S01]  /*12d0*/  @!P2 IMAD R0, R5, R2, RZ ;  /* 0x000000020500a224 */ /* 0x001fe200078e02ff */
[----:B------:R-:W-:-:S03]  /*12e0*/  @!P2 MOV R5, R33 ;  /* 0x000000210005a202 */ /* 0x000fc60000000f00 */
[C---:B------:R-:W-:Y:S02]  /*12f0*/  @!P2 IMAD R3, R7.reuse, R3, R0 ;  /* 0x000000030703a224 */ /* 0x040fe400078e0200 */
[----:B------:R-:W-:Y:S01]  /*1300*/  @!P2 IMAD.WIDE.U32 R4, R7, R2, R4 ;  /* 0x000000020704a225 */ /* 0x000fe200078e0004 */
[----:B------:R-:W-:-:S04]  /*1310*/  IADD3 R7, R6, 0x48, RZ ;  /* 0x0000004806077810 */ /* 0x000fc80007ffe0ff */
[----:B------:R-:W-:Y:S02]  /*1320*/  @!P2 IADD3 R5, R5, R3, RZ ;  /* 0x000000030505a210 */ /* 0x000fe40007ffe0ff */
[C---:B------:R-:W-:Y:S02]  /*1330*/  @!P2 SHF.L.U32 R3, R4.reuse, 0x1, RZ ;  /* 0x000000010403a819 */ /* 0x040fe400000006ff */
[----:B------:R-:W-:Y:S02]  /*1340*/  @!P2 SHF.L.U64.HI R4, R4, 0x1, R5 ;  /* 0x000000010404a819 */ /* 0x000fe40000010205 */
[----:B-1----:R-:W-:Y:S02]  /*1350*/  @!P2 IADD3 R56, P1, R3, R56, RZ ;  /* 0x000000380338a210 */ /* 0x002fe40007f3e0ff */
[----:B------:R-:W-:Y:S02]  /*1360*/  SHF.R.S32.HI R5, RZ, 0x1f, R7 ;  /* 0x0000001fff057819 */ /* 0x000fe40000011407 */
[----:B------:R-:W-:-:S02]  /*1370*/  @!P2 IADD3.X R57, R4, R57, RZ, P1, !PT ;  /* 0x000000390439a210 */ /* 0x000fc40000ffe4ff */
[----:B--2---:R-:W-:-:S04]  /*1380*/  @!P2 IADD3 R54, P1, R3, R54, RZ ;  /* 0x000000360336a210 */ /* 0x004fc80007f3e0ff */
[----:B------:R-:W-:Y:S02]  /*1390*/  @!P2 IADD3.X R55, R4, R55, RZ, P1, !PT ;  /* 0x000000370437a210 */ /* 0x000fe40000ffe4ff */
        /* <DEDUP_REMOVED lines=31> */
[----:B------:R-:W-:-:S05]  /*1590*/  @!P2 IMAD.WIDE.U32 R8, R7, R2, R8 ;  /* 0x000000020708a225 */ /* 0x000fca00078e0008 */
[----:B------:R-:W-:Y:S02]  /*15a0*/  @!P2 IADD3 R3, R9, R3, RZ ;  /* 0x000000030903a210 */ /* 0x000fe40007ffe0ff */
[C---:B------:R-:W-:Y:S02]  /*15b0*/  @!P2 SHF.L.U32 R0, R8.reuse, 0x1, RZ ;  /* 0x000000010800a819 */ /* 0x040fe400000006ff */
[----:B------:R-:W-:Y:S02]  /*15c0*/  @!P2 SHF.L.U64.HI R2, R8, 0x1, R3 ;  /* 0x000000010802a819 */ /* 0x000fe40000010203 */
[----:B------:R-:W0:Y:S01]  /*15d0*/  @!P2 LDC.64 R8, c[0x0][0x228] ;  /* 0x00008a00ff08ab82 */ /* 0x000e220000000a00 */
[----:B-1----:R-:W-:-:S04]  /*15e0*/  @!P2 IADD3 R4, P1, R0, R4, RZ ;  /* 0x000000040004a210 */ /* 0x002fc80007f3e0ff */
[----:B------:R-:W-:Y:S02]  /*15f0*/  @!P2 IADD3.X R5, R2, R5, RZ, P1, !PT ;  /* 0x000000050205a210 */ /* 0x000fe40000ffe4ff */
[----:B0-----:R-:W-:Y:S02]  /*1600*/  @!P2 IADD3 R8, P1, R0, R8, RZ ;  /* 0x000000080008a210 */ /* 0x001fe40007f3e0ff */
[----:B------:R-:W-:Y:S02]  /*1610*/  IADD3 R0, R6, 0x58, RZ ;  /* 0x0000005806007810 */ /* 0x000fe40007ffe0ff */
[----:B------:R-:W-:Y:S02]  /*1620*/  @!P2 IADD3.X R9, R2, R9, RZ, P1, !PT ;  /* 0x000000090209a210 */ /* 0x000fe40000ffe4ff */
[----:B------:R-:W-:Y:S02]  /*1630*/  SHF.R.S32.HI R7, RZ, 0x1f, R0 ;  /* 0x0000001fff077819 */ /* 0x000fe40000011400 */
[----:B------:R-:W-:-:S04]  /*1640*/  ISETP.GE.U32.AND P1, PT, R0, UR18, PT ;  /* 0x0000001200007c0c */ /* 0x000fc8000bf26070 */
[----:B------:R-:W-:-:S13]  /*1650*/  ISETP.GE.OR.EX P2, PT, R7, UR19, P0, P1 ;  /* 0x0000001307007c0c */ /* 0x000fda0008746710 */
[----:B------:R-:W0:Y:S01]  /*1660*/  @!P2 LDC.64 R60, c[0x0][0x288] ;  /* 0x0000a200ff3cab82 */ /* 0x000e220000000a00 */
[----:B------:R-:W-:Y:S02]  /*1670*/  @!P2 MOV R30, R34 ;  /* 0x00000022001ea202 */ /* 0x000fe40000000f00 */
[----:B------:R-:W-:Y:S02]  /*1680*/  @!P2 MOV R31, R33 ;  /* 0x00000021001fa202 */ /* 0x000fe40000000f00 */
[----:B------:R-:W-:-:S03]  /*1690*/  @P2 LOP3.LUT R59, R59, 0x4000, RZ, 0xfc, !PT ;  /* 0x000040003b3b2812 */ /* 0x000fc600078efcff */
[----:B------:R-:W1:Y:S01]  /*16a0*/  @!P2 LDC.64 R2, c[0x0][0x230] ;  /* 0x00008c00ff02ab82 */ /* 0x000e620000000a00 */
[----:B------:R-:W-:Y:S01]  /*16b0*/  LOP3.LUT R59, R59, 0xffffdfff, RZ, 0xc0, !PT ;  /* 0xffffdfff3b3b7812 */ /* 0x000fe200078ec0ff */
[-C--:B0-----:R-:W-:Y:S02]  /*16c0*/  @!P2 IMAD R7, R7, R60.reuse, RZ ;  /* 0x0000003c0707a224 */ /* 0x081fe400078e02ff */
[----:B------:R-:W-:-:S04]  /*16d0*/  @!P2 IMAD.WIDE.U32 R30, R0, R60, R30 ;  /* 0x0000003c001ea225 */ /* 0x000fc800078e001e */
[----:B------:R-:W-:Y:S01]  /*16e0*/  @!P2 IMAD R61, R0, R61, R7 ;  /* 0x0000003d003da224 */ /* 0x000fe200078e0207 */
[----:B------:R-:W-:-:S04]  /*16f0*/  @!P2 SHF.L.U32 R7, R30, 0x1, RZ ;  /* 0x000000011e07a819 */ /* 0x000fc800000006ff */
[----:B------:R-:W-:Y:S02]  /*1700*/  @!P2 IADD3 R0, R31, R61, RZ ;  /* 0x0000003d1f00a210 */ /* 0x000fe40007ffe0ff */
[----:B-1----:R-:W-:Y:S02]  /*1710*/  @!P2 IADD3 R16, P1, R7, R2, RZ ;  /* 0x000000020710a210 */ /* 0x002fe40007f3e0ff */
[----:B------:R-:W-:-:S04]  /*1720*/  @!P2 SHF.L.U64.HI R0, R30, 0x1, R0 ;  /* 0x000000011e00a819 */ /* 0x000fc80000010200 */
[----:B------:R-:W-:Y:S02]  /*1730*/  @!P2 IADD3.X R17, R0, R3, RZ, P1, !PT ;  /* 0x000000030011a210 */ /* 0x000fe40000ffe4ff */
[----:B------:R-:W3:Y:S03]  /*1740*/  @!P2 LDC.64 R2, c[0x0][0x228] ;  /* 0x00008a00ff02ab82 */ /* 0x000ee60000000a00 */
[----:B------:R-:W-:Y:S01]  /*1750*/  @!P2 STL.64 [R1+0x228], R16 ;  /* 0x000228100100a387 */ /* 0x000fe20000100a00 */
[----:B---3--:R-:W-:-:S04]  /*1760*/  @!P2 IADD3 R14, P1, R7, R2, RZ ;  /* 0x00000002070ea210 */ /* 0x008fc80007f3e0ff */
[----:B------:R-:W-:Y:S02]  /*1770*/  @!P2 IADD3.X R15, R0, R3, RZ, P1, !PT ;  /* 0x00000003000fa210 */ /* 0x000fe40000ffe4ff */
[----:B------:R-:W-:-:S03]  /*1780*/  IADD3 R0, R6, 0x60, RZ ;  /* 0x0000006006007810 */ /* 0x000fc60007ffe0ff */
[----:B------:R0:W-:Y:S01]  /*1790*/  @!P2 STL.64 [R1+0x5f0], R14 ;  /* 0x0005f00e0100a387 */ /* 0x0001e20000100a00 */
[----:B------:R-:W-:Y:S02]  /*17a0*/  SHF.R.S32.HI R7, RZ, 0x1f, R0 ;  /* 0x0000001fff077819 */ /* 0x000fe40000011400 */
[----:B------:R-:W-:-:S04]  /*17b0*/  ISETP.GE.U32.AND P1, PT, R0, UR18, PT ;  /* 0x0000001200007c0c */ /* 0x000fc8000bf26070 */
[----:B------:R-:W-:-:S13]  /*17c0*/  ISETP.GE.OR.EX P2, PT, R7, UR19, P0, P1 ;  /* 0x0000001307007c0c */ /* 0x000fda0008746710 */
[----:B------:R-:W1:Y:S01]  /*17d0*/  @!P2 LDC.64 R2, c[0x0][0x288] ;  /* 0x0000a200ff02ab82 */ /* 0x000e620000000a00 */
[----:B------:R-:W-:Y:S02]  /*17e0*/  @!P2 MOV R60, R34 ;  /* 0x00000022003ca202 */ /* 0x000fe40000000f00 */
[----:B------:R-:W-:Y:S02]  /*17f0*/  @!P2 MOV R61, R33 ;  /* 0x00000021003da202 */ /* 0x000fe40000000f00 */
[----:B------:R-:W-:-:S03]  /*1800*/  @P2 LOP3.LUT R59, R59, 0x2000, RZ, 0xfc, !PT ;  /* 0x000020003b3b2812 */ /* 0x000fc600078efcff */
[----:B------:R-:W0:Y:S01]  /*1810*/  @!P2 LDC.64 R30, c[0x0][0x230] ;  /* 0x00008c00ff1eab82 */ /* 0x000e220000000a00 */
[----:B------:R-:W-:Y:S01]  /*1820*/  LOP3.LUT R59, R59, 0xffffefff, RZ, 0xc0, !PT ;  /* 0xffffefff3b3b7812 */ /* 0x000fe200078ec0ff */
[-C--:B-1----:R-:W-:Y:S02]  /*1830*/  @!P2 IMAD R7, R7, R2.reuse, RZ ;  /* 0x000000020707a224 */ /* 0x082fe400078e02ff */
[----:B------:R-:W-:-:S04]  /*1840*/  @!P2 IMAD.WIDE.U32 R60, R0, R2, R60 ;  /* 0x00000002003ca225 */ /* 0x000fc800078e003c */
[----:B------:R-:W-:Y:S01]  /*1850*/  @!P2 IMAD R3, R0, R3, R7 ;  /* 0x000000030003a224 */ /* 0x000fe200078e0207 */
[----:B------:R-:W-:-:S04]  /*1860*/  @!P2 SHF.L.U32 R0, R60, 0x1, RZ ;  /* 0x000000013c00a819 */ /* 0x000fc800000006ff */
[----:B------:R-:W-:Y:S02]  /*1870*/  @!P2 IADD3 R3, R61, R3, RZ ;  /* 0x000000033d03a210 */ /* 0x000fe40007ffe0ff */
[----:B0-----:R-:W-:Y:S02]  /*1880*/  @!P2 IADD3 R14, P1, R0, R30, RZ ;  /* 0x0000001e000ea210 */ /* 0x001fe40007f3e0ff */
[----:B------:R-:W-:Y:S02]  /*1890*/  @!P2 SHF.L.U64.HI R60, R60, 0x1, R3 ;  /* 0x000000013c3ca819 */ /* 0x000fe40000010203 */
[----:B------:R-:W0:Y:S02]  /*18a0*/  @!P2 LDC.64 R2, c[0x0][0x228] ;  /* 0x00008a00ff02ab82 */ /* 0x000e240000000a00 */
[----:B------:R-:W-:-:S05]  /*18b0*/  @!P2 IADD3.X R15, R60, R31, RZ, P1, !PT ;  /* 0x0000001f3c0fa210 */ /* 0x000fca0000ffe4ff */
[----:B------:R0:W-:Y:S02]  /*18c0*/  @!P2 STL.64 [R1+0x5f8], R14 ;  /* 0x0005f80e0100a387 */ /* 0x0001e40000100a00 */
[----:B0-----:R-:W-:Y:S02]  /*18d0*/  @!P2 IADD3 R14, P1, R0, R2, RZ ;  /* 0x00000002000ea210 */ /* 0x001fe40007f3e0ff */
[----:B------:R-:W-:Y:S02]  /*18e0*/  IADD3 R0, R6, 0x68, RZ ;  /* 0x0000006806007810 */ /* 0x000fe40007ffe0ff */
[----:B------:R-:W-:Y:S02]  /*18f0*/  @!P2 IADD3.X R15, R60, R3, RZ, P1, !PT ;  /* 0x000000033c0fa210 */ /* 0x000fe40000ffe4ff */
[----:B------:R-:W-:Y:S02]  /*1900*/  SHF.R.S32.HI R7, RZ, 0x1f, R0 ;  /* 0x0000001fff077819 */ /* 0x000fe40000011400 */
[----:B------:R-:W-:Y:S01]  /*1910*/  ISETP.GE.U32.AND P1, PT, R0, UR18, PT ;  /* 0x0000001200007c0c */ /* 0x000fe2000bf26070 */
[----:B------:R0:W-:Y:S03]  /*1920*/  @!P2 STL.64 [R1+0x5e8], R14 ;  /* 0x0005e80e0100a387 */ /* 0x0001e60000100a00 */
        /* <DEDUP_REMOVED lines=64> */
[----:B------:R-:W-:-:S03]  /*1d30*/  IADD3 R0, R6, 0x80, RZ ;  /* 0x0000008006007810 */ /* 0x000fc60007ffe0ff */
[----:B------:R-:W-:Y:S01]  /*1d40*/  @!P2 IMAD.X R15, R60, 0x1, R3, P1 ;  /* 0x000000013c0fa824 */ /* 0x000fe200008e0603 */
[----:B------:R-:W-:Y:S02]  /*1d50*/  SHF.R.S32.HI R7, RZ, 0x1f, R0 ;  /* 0x0000001fff077819 */ /* 0x000fe40000011400 */
[----:B------:R-:W-:Y:S02]  /*1d60*/  ISETP.GE.U32.AND P1, PT, R0, UR18, PT ;  /* 0x0000001200007c0c */ /* 0x000fe4000bf26070 */
[----:B------:R0:W-:Y:S02]  /*1d70*/  @!P2 STL.64 [R1+0x5b0], R14 ;  /* 0x0005b00e0100a387 */ /* 0x0001e40000100a00 */
        /* <DEDUP_REMOVED lines=178> */
[----:B0-----:R-:W-:Y:S01]  /*28a0*/  @!P2 IADD3 R14, P1, R0, R2, RZ ;  /* 0x00000002000ea210 */ /* 0x001fe20007f3e0ff */
[----:B------:R-:W-:-:S03]  /*28b0*/  VIADD R0, R6, 0xc0 ;  /* 0x000000c006007836 */ /* 0x000fc60000000000 */
        /* <DEDUP_REMOVED lines=190> */
[----:B------:R-:W-:Y:S01]  /*34a0*/  @!P2 MOV R61, R33 ;  /* 0x00000021003da202 */ /* 0x000fe20000000f00 */
[----:B------:R-:W-:Y:S01]  /*34b0*/  @!P2 IMAD.MOV.U32 R60, RZ, RZ, R34 ;  /* 0x000000ffff3ca224 */ /* 0x000fe200078e0022 */
[----:B------:R-:W-:-:S04]  /*34c0*/  @P2 LOP3.LUT R40, R40, 0x2000000, RZ, 0xfc, !PT ;  /* 0x0200000028282812 */ /* 0x000fc800078efcff */
[----:B------:R-:W-:Y:S01]  /*34d0*/  LOP3.LUT R40, R40, 0xfeffffff, RZ, 0xc0, !PT ;  /* 0xfeffffff28287812 */ /* 0x000fe200078ec0ff */
[----:B------:R-:W0:Y:S01]  /*34e0*/  @!P2 LDC.64 R30, c[0x0][0x230] ;  /* 0x00008c00ff1eab82 */ /* 0x000e220000000a00 */
        /* <DEDUP_REMOVED lines=371> */
[----:B------:R-:W-:-:S03]  /*4c20*/  @!P2 SHF.L.U32 R0, R60, 0x1, RZ ;  /* 0x000000013c00a819 */ /* 0x000fc600000006ff */
[----:B------:R-:W-:Y:S01]  /*4c30*/  @!P2 IMAD.IADD R3, R61, 0x1, R3 ;  /* 0x000000013d03a824 */ /* 0x000fe200078e0203 */
[----:B0-----:R-:W-:-:S04]  /*4c40*/  @!P2 IADD3 R14, P1, R0, R30, RZ ;  /* 0x0000001e000ea210 */ /* 0x001fc80007f3e0ff */
        /* <DEDUP_REMOVED lines=180> */
[----:B------:R-:W-:Y:S02]  /*5790*/  @!P2 IMAD R3, R0, R3, R7 ;  /* 0x000000030003a224 */ /* 0x000fe400078e0207 */
[----:B------:R-:W-:-:S03]  /*57a0*/  @!P2 IMAD.SHL.U32 R0, R60, 0x2, RZ ;  /* 0x000000023c00a824 */ /* 0x000fc600078e00ff */
        /* <DEDUP_REMOVED lines=18> */
[----:B------:R-:W-:Y:S04]  /*58d0*/  STL.64 [R1+0x6b8], R34 ;  /* 0x0006b82201007387 */ /* 0x000fe80000100a00 */
[----:B------:R-:W-:Y:S04]  /*58e0*/  STL.64 [R1+0x700], R34 ;  /* 0x0007002201007387 */ /* 0x000fe80000100a00 */
[----:B------:R-:W-:Y:S01]  /*58f0*/  STL [R1+0x718], R34 ;  /* 0x0007182201007387 */ /* 0x000fe20000100800 */
[----:B------:R-:W-:-:S03]  /*5900*/  PRMT R41, RZ, 0x7610, R41 ;  /* 0x00007610ff297816 */ /* 0x000fc60000000029 */
[----:B------:R-:W-:Y:S01]  /*5910*/  STL.64 [R1+0x6a8], R32 ;  /* 0x0006a82001007387 */ /* 0x000fe20000100a00 */
[----:B-1----:R-:W-:-:S03]  /*5920*/  @!P2 IMAD R7, R7, R2, RZ ;  /* 0x000000020707a224 */ /* 0x002fc600078e02ff */
[----:B------:R-:W-:Y:S01]  /*5930*/  STL [R1+0x8b4], R40 ;  /* 0x0008b42801007387 */ /* 0x000fe20000100800 */
        /* <DEDUP_REMOVED lines=36> */
[----:B------:R0:W-:Y:S01]  /*5b80*/  @!P1 STL.64 [R1+0x2b8], R14 ;  /* 0x0002b80e01009387 */ /* 0x0001e20000100a00 */
[----:B------:R-:W-:-:S02]  /*5b90*/  LOP3.LUT P1, RZ, R59, 0x1000000, RZ, 0xc0, !PT ;  /* 0x010000003bff7812 */ /* 0x000fc4000782c0ff */
[----:B------:R-:W-:Y:S02]  /*5ba0*/  ISETP.GE.OR.EX P2, PT, R7, UR7, P0, P2 ;  /* 0x0000000707007c0c */ /* 0x000fe40008746720 */
[----:B------:R-:W-:-:S11]  /*5bb0*/  LOP3.LUT R59, R59, 0x7fffffff, RZ, 0xc0, !PT ;  /* 0x7fffffff3b3b7812 */ /* 0x000fd600078ec0ff */
        /* <DEDUP_REMOVED lines=60> */
[----:B------:R-:W-:Y:S02]  /*5f80*/  @!P4 IADD3.X R15, R60, R31, RZ, P5, !PT ;  /* 0x0000001f3c0fc210 */ /* 0x000fe40002ffe4ff */
[----:B0-----:R-:W-:-:S02]  /*5f90*/  @!P4 IADD3 R16, P5, R0, R2, RZ ;  /* 0x000000020010c210 */ /* 0x001fc40007fbe0ff */
[----:B------:R-:W-:Y:S02]  /*5fa0*/  IADD3 R0, R6, 0x1f0, RZ ;  /* 0x000001f006007810 */ /* 0x000fe40007ffe0ff */
[----:B------:R-:W-:Y:S02]  /*5fb0*/  @!P4 IADD3.X R17, R60, R3, RZ, P5, !PT ;  /* 0x000000033c11c210 */ /* 0x000fe40002ffe4ff */
[----:B------:R-:W-:Y:S02]  /*5fc0*/  SHF.R.S32.HI R7, RZ, 0x1f, R0 ;  /* 0x0000001fff077819 */ /* 0x000fe40000011400 */
[----:B------:R-:W-:-:S04]  /*5fd0*/  ISETP.GE.U32.AND P5, PT, R0, UR6, PT ;  /* 0x0000000600007c0c */ /* 0x000fc8000bfa6070 */
[----:B------:R-:W-:-:S13]  /*5fe0*/  ISETP.GE.OR.EX P5, PT, R7, UR7, P0, P5 ;  /* 0x0000000707007c0c */ /* 0x000fda00087a6750 */
[----:B------:R-:W0:Y:S01]  /*5ff0*/  @!P5 LDC.64 R30, c[0x0][0x288] ;  /* 0x0000a200ff1edb82 */ /* 0x000e220000000a00 */
[----:B------:R-:W-:Y:S02]  /*6000*/  @!P5 MOV R60, R34 ;  /* 0x00000022003cd202 */ /* 0x000fe40000000f00 */
[----:B------:R-:W-:-:S05]  /*6010*/  @!P5 MOV R61, R33 ;  /* 0x00000021003dd202 */ /* 0x000fca0000000f00 */
[----:B------:R-:W1:Y:S01]  /*6020*/  @!P5 LDC.64 R2, c[0x0][0x230] ;  /* 0x00008c00ff02db82 */ /* 0x000e620000000a00 */
[-C--:B0-----:R-:W-:Y:S02]  /*6030*/  @!P5 IMAD R7, R7, R30.reuse, RZ ;  /* 0x0000001e0707d224 */ /* 0x081fe400078e02ff */
[C---:B------:R-:W-:Y:S02]  /*6040*/  @!P5 IMAD.WIDE.U32 R60, R0.reuse, R30, R60 ;  /* 0x0000001e003cd225 */ /* 0x040fe400078e003c */
[----:B------:R-:W2:Y:S02]  /*6050*/  LDL.LU R30, [R1+0x60c] ;  /* 0x00060c00011e7983 */ /* 0x000ea40000300800 */
[----:B------:R-:W-:Y:S01]  /*6060*/  @!P5 IMAD R31, R0, R31, R7 ;  /* 0x0000001f001fd224 */ /* 0x000fe200078e0207 */
[----:B------:R-:W-:-:S04]  /*6070*/  @!P5 SHF.L.U32 R7, R60, 0x1, RZ ;  /* 0x000000013c07d819 */ /* 0x000fc800000006ff */
[----:B------:R-:W-:Y:S02]  /*6080*/  @!P5 IADD3 R0, R61, R31, RZ ;  /* 0x0000001f3d00d210 */ /* 0x000fe40007ffe0ff */
[----:B-1----:R-:W-:Y:S02]  /*6090*/  @!P5 IADD3 R20, P6, R7, R2, RZ ;  /* 0x000000020714d210 */ /* 0x002fe40007fde0ff */
[----:B------:R-:W-:-:S04]  /*60a0*/  @!P5 SHF.L.U64.HI R0, R60, 0x1, R0 ;  /* 0x000000013c00d819 */ /* 0x000fc80000010200 */
[----:B------:R-:W-:Y:S02]  /*60b0*/  @!P5 IADD3.X R21, R0, R3, RZ, P6, !PT ;  /* 0x000000030015d210 */ /* 0x000fe400037fe4ff */
[----:B------:R-:W0:Y:S03]  /*60c0*/  @!P5 LDC.64 R2, c[0x0][0x228] ;  /* 0x00008a00ff02db82 */ /* 0x000e260000000a00 */
[----:B------:R0:W-:Y:S02]  /*60d0*/  @!P5 STL.64 [R1+0x220], R20 ;  /* 0x000220140100d387 */ /* 0x0001e40000100a00 */
[----:B0-----:R-:W-:-:S04]  /*60e0*/  @!P5 IADD3 R20, P6, R7, R2, RZ ;  /* 0x000000020714d210 */ /* 0x001fc80007fde0ff */
[----:B------:R-:W-:Y:S02]  /*60f0*/  @!P5 IADD3.X R21, R0, R3, RZ, P6, !PT ;  /* 0x000000030015d210 */ /* 0x000fe400037fe4ff */
[----:B------:R-:W-:-:S04]  /*6100*/  IADD3 R0, R6, 0x1f8, RZ ;  /* 0x000001f806007810 */ /* 0x000fc80007ffe0ff */
[----:B------:R-:W-:Y:S02]  /*6110*/  SHF.R.S32.HI R7, RZ, 0x1f, R0 ;  /* 0x0000001fff077819 */ /* 0x000fe40000011400 */
[----:B------:R-:W-:-:S04]  /*6120*/  ISETP.GE.U32.AND P6, PT, R0, UR6, PT ;  /* 0x0000000600007c0c */ /* 0x000fc8000bfc6070 */
[----:B------:R-:W-:Y:S01]  /*6130*/  ISETP.GE.OR.EX P6, PT, R7, UR7, P0, P6 ;  /* 0x0000000707007c0c */ /* 0x000fe200087c6760 */
[----:B------:R-:W-:Y:S01]  /*6140*/  STL [R1+0x6b0], R6 ;  /* 0x0006b00601007387 */ /* 0x000fe20000100800 */
[----:B--2---:R-:W-:-:S11]  /*6150*/  LOP3.LUT R30, R30, 0xfffffffe, RZ, 0xc0, !PT ;  /* 0xfffffffe1e1e7812 */ /* 0x004fd600078ec0ff */
[----:B------:R-:W0:Y:S01]  /*6160*/  @!P6 LDC.64 R2, c[0x0][0x230] ;  /* 0x00008c00ff02eb82 */ /* 0x000e220000000a00 */
[----:B------:R-:W-:Y:S01]  /*6170*/  LOP3.LUT R59, R59, 0xf7ffffff, RZ, 0xc0, !PT ;  /* 0xf7ffffff3b3b7812 */ /* 0x000fe200078ec0ff */
[----:B------:R-:W-:Y:S01]  /*6180*/  STL [R1+0x6c0], R6 ;  /* 0x0006c00601007387 */ /* 0x000fe20000100800 */
[----:B------:R-:W-:Y:S01]  /*6190*/  @P5 LOP3.LUT R30, R30, 0x1, RZ, 0xfc, !PT ;  /* 0x000000011e1e5812 */ /* 0x000fe200078efcff */
[----:B------:R-:W-:-:S04]  /*61a0*/  ULDC.64 UR6, c[0x0][0x248] ;  /* 0x0000920000067ab9 */ /* 0x000fc80000000a00 */
[----:B------:R1:W-:Y:S02]  /*61b0*/  STL [R1+0x60c], R30 ;  /* 0x00060c1e01007387 */ /* 0x0003e40000100800 */
[----:B-1----:R-:W1:Y:S01]  /*61c0*/  @!P6 LDC.64 R30, c[0x0][0x288] ;  /* 0x0000a200ff1eeb82 */ /* 0x002e620000000a00 */
[----:B------:R-:W-:Y:S02]  /*61d0*/  @!P6 MOV R60, R34 ;  /* 0x00000022003ce202 */ /* 0x000fe40000000f00 */
[----:B------:R-:W-:Y:S01]  /*61e0*/  @!P6 MOV R61, R33 ;  /* 0x00000021003de202 */ /* 0x000fe20000000f00 */
[-C--:B-1----:R-:W-:Y:S02]  /*61f0*/  @!P6 IMAD R7, R7, R30.reuse, RZ ;  /* 0x0000001e0707e224 */ /* 0x082fe400078e02ff */
[----:B------:R-:W-:-:S04]  /*6200*/  @!P6 IMAD.WIDE.U32 R60, R0, R30, R60 ;  /* 0x0000001e003ce225 */ /* 0x000fc800078e003c */
[----:B------:R-:W-:Y:S01]  /*6210*/  @!P6 IMAD R31, R0, R31, R7 ;  /* 0x0000001f001fe224 */ /* 0x000fe200078e0207 */
[----:B------:R-:W-:-:S04]  /*6220*/  MOV R30, R16 ;  /* 0x00000010001e7202 */ /* 0x000fc80000000f00 */
[----:B------:R-:W-:Y:S02]  /*6230*/  @!P6 IADD3 R0, R61, R31, RZ ;  /* 0x0000001f3d00e210 */ /* 0x000fe40007ffe0ff */
[----:B------:R-:W-:Y:S02]  /*6240*/  MOV R31, R17 ;  /* 0x00000011001f7202 */ /* 0x000fe40000000f00 */
[----:B------:R-:W2:Y:S01]  /*6250*/  LDL.LU.64 R16, [R1+0x928] ;  /* 0x0009280001107983 */ /* 0x000ea20000300a00 */
[C---:B------:R-:W-:Y:S02]  /*6260*/  @!P6 SHF.L.U32 R7, R60.reuse, 0x1, RZ ;  /* 0x000000013c07e819 */ /* 0x040fe400000006ff */
[----:B------:R-:W-:Y:S02]  /*6270*/  @!P6 SHF.L.U64.HI R0, R60, 0x1, R0 ;  /* 0x000000013c00e819 */ /* 0x000fe40000010200 */
[----:B0-----:R-:W-:-:S04]  /*6280*/  @!P6 IADD3 R2, P3, R7, R2, RZ ;  /* 0x000000020702e210 */ /* 0x001fc80007f7e0ff */
[----:B------:R-:W-:-:S05]  /*6290*/  @!P6 IADD3.X R3, R0, R3, RZ, P3, !PT ;  /* 0x000000030003e210 */ /* 0x000fca0001ffe4ff */
[----:B------:R0:W-:Y:S02]  /*62a0*/  STL.64 [R1+0x6c8], R2 ;  /* 0x0006c80201007387 */ /* 0x0001e40000100a00 */
[----:B0-----:R-:W-:Y:S01]  /*62b0*/  IMAD.MOV.U32 R2, RZ, RZ, R30 ;  /* 0x000000ffff027224 */ /* 0x001fe200078e001e */
[----:B------:R-:W-:Y:S02]  /*62c0*/  MOV R3, R31 ;  /* 0x0000001f00037202 */ /* 0x000fe40000000f00 */
[----:B------:R-:W0:Y:S01]  /*62d0*/  @!P6 LDC.64 R30, c[0x0][0x228] ;  /* 0x00008a00ff1eeb82 */ /* 0x000e220000000a00 */
[----:B------:R-:W-:Y:S02]  /*62e0*/  @P0 LOP3.LUT R59, R59, 0x8000000, RZ, 0xfc, !PT ;  /* 0x080000003b3b0812 */ /* 0x000fe400078efcff */
[----:B------:R-:W-:Y:S02]  /*62f0*/  MOV R34, R14 ;  /* 0x0000000e00227202 */ /* 0x000fe40000000f00 */
[----:B------:R-:W-:-:S02]  /*6300*/  MOV R35, R15 ;  /* 0x0000000f00237202 */ /* 0x000fc40000000f00 */
[----:B------:R-:W3:Y:S01]  /*6310*/  LDL.LU.64 R14, [R1+0x930] ;  /* 0x00093000010e7983 */ /* 0x000ee20000300a00 */
[----:B0-----:R-:W-:-:S04]  /*6320*/  @!P6 IADD3 R30, P0, R7, R30, RZ ;  /* 0x0000001e071ee210 */ /* 0x001fc80007f1e0ff */
[----:B------:R-:W-:Y:S01]  /*6330*/  @!P6 IADD3.X R31, R0, R31, RZ, P0, !PT ;  /* 0x0000001f001fe210 */ /* 0x000fe200007fe4ff */
[----:B------:R-:W-:-:S10]  /*6340*/  HFMA2.MMA R0, -RZ, RZ, 0, 0 ;  /* 0x00000000ff007435 */ /* 0x000fd400000001ff */
[----:B--2---:R-:W2:Y:S01]  /*6350*/  @!P2 LDG.E R0, desc[UR10][R16.64] ;  /* 0x0000000a1000a981 */ /* 0x004ea2000c1e1900 */
[----:B------:R-:W-:Y:S02]  /*6360*/  MOV R7, RZ ;  /* 0x000000ff00077202 */ /* 0x000fe40000000f00 */
[----:B------:R-:W-:Y:S02]  /*6370*/  MOV R32, R20 ;  /* 0x0000001400207202 */ /* 0x000fe40000000f00 */
[----:B------:R-:W-:Y:S02]  /*6380*/  MOV R33, R21 ;  /* 0x0000001500217202 */ /* 0x000fe40000000f00 */
[----:B------:R-:W4:Y:S04]  /*6390*/  LDL.LU.64 R20, [R1+0x938] ;  /* 0x0009380001147983 */ /* 0x000f280000300a00 */
[----:B---3--:R2:W3:Y:S02]  /*63a0*/  @!P2 LDG.E R7, desc[UR10][R14.64] ;  /* 0x0000000a0e07a981 */ /* 0x0084e4000c1e1900 */
[----:B--2---:R-:W-:-:S04]  /*63b0*/  @!P2 SHF.R.U32.HI R14, RZ, 0x10, R0 ;  /* 0x00000010ff0ea819 */ /* 0x004fc80000011600 */
[----:B------:R-:W-:-:S05]  /*63c0*/  @!P2 PRMT R41, R14, 0x7610, R41 ;  /* 0x000076100e29a816 */ /* 0x000fca0000000029 */
[----:B------:R0:W-:Y:S04]  /*63d0*/  STL.S16 [R1+0x2f0], R41 ;  /* 0x0002f02901007387 */ /* 0x0001e80000100600 */
[----:B0-----:R-:W2:Y:S01]  /*63e0*/  LDL.LU R41, [R1+0x920] ;  /* 0x0009200001297983 */ /* 0x001ea20000300800 */
[----:B------:R-:W-:-:S04]  /*63f0*/  PRMT R15, RZ, 0x7610, R15 ;  /* 0x00007610ff0f7816 */ /* 0x000fc8000000000f */
[----:B---3--:R-:W-:Y:S02]  /*6400*/  @!P2 PRMT R15, R7, 0x7610, R15 ;  /* 0x00007610070fa816 */ /* 0x008fe4000000000f */
[----:B------:R-:W-:-:S03]  /*6410*/  @!P2 SHF.R.U32.HI R14, RZ, 0x10, R7 ;  /* 0x00000010ff0ea819 */ /* 0x000fc60000011607 */
[----:B------:R0:W-:Y:S01]  /*6420*/  STL.S16 [R1+0x2d8], R15 ;  /* 0x0002d80f01007387 */ /* 0x0001e20000100600 */
[----:B--2---:R-:W-:-:S04]  /*6430*/  PRMT R41, RZ, 0x7610, R41 ;  /* 0x00007610ff297816 */ /* 0x004fc80000000029 */
[----:B------:R-:W-:Y:S02]  /*6440*/  @!P2 PRMT R41, R14, 0x7610, R41 ;  /* 0x000076100e29a816 */ /* 0x000fe40000000029 */
[----:B0-----:R-:W-:-:S03]  /*6450*/  CS2R R14, SRZ ;  /* 0x00000000000e7805 */ /* 0x001fc6000001ff00 */
[----:B------:R0:W-:Y:S04]  /*6460*/  STL.S16 [R1+0x2dc], R41 ;  /* 0x0002dc2901007387 */ /* 0x0001e80000100600 */
[----:B----4-:R-:W2:Y:S01]  /*6470*/  @!P1 LDG.E R14, desc[UR10][R20.64] ;  /* 0x0000000a140e9981 */ /* 0x010ea2000c1e1900 */
[----:B------:R-:W-:-:S03]  /*6480*/  PRMT R16, RZ, 0x7610, R16 ;  /* 0x00007610ff107816 */ /* 0x000fc60000000010 */
[----:B------:R-:W3:Y:S04]  /*6490*/  @!P1 LDG.E R15, desc[UR10][R18.64] ;  /* 0x0000000a120f9981 */ /* 0x000ee8000c1e1900 */
[----:B0-----:R-:W4:Y:S01]  /*64a0*/  LDL.LU R41, [R1+0x91c] ;  /* 0x00091c0001297983 */ /* 0x001f220000300800 */
[----:B------:R-:W-:-:S05]  /*64b0*/  @!P2 PRMT R16, R0, 0x7610, R16 ;  /* 0x000076100010a816 */ /* 0x000fca0000000010 */
[----:B------:R2:W-:Y:S02]  /*64c0*/  STL.S16 [R1+0x2c4], R16 ;  /* 0x0002c41001007387 */ /* 0x0005e40000100600 */
[----:B--2---:R-:W-:Y:S02]  /*64d0*/  @!P1 SHF.R.U32.HI R16, RZ, 0x10, R14 ;  /* 0x00000010ff109819 */ /* 0x004fe4000001160e */
[----:B----4-:R-:W-:-:S04]  /*64e0*/  PRMT R41, RZ, 0x7610, R41 ;  /* 0x00007610ff297816 */ /* 0x010fc80000000029 */
[----:B------:R-:W-:-:S05]  /*64f0*/  @!P1 PRMT R41, R16, 0x7610, R41 ;  /* 0x0000761010299816 */ /* 0x000fca0000000029 */
[----:B------:R0:W-:Y:S04]  /*6500*/  STL.S16 [R1+0x2c0], R41 ;  /* 0x0002c02901007387 */ /* 0x0001e80000100600 */
[----:B0-----:R-:W2:Y:S01]  /*6510*/  LDL.LU R41, [R1+0x918] ;  /* 0x0009180001297983 */ /* 0x001ea20000300800 */
[----:B---3--:R-:W-:Y:S02]  /*6520*/  @!P1 SHF.R.U32.HI R16, RZ, 0x10, R15 ;  /* 0x00000010ff109819 */ /* 0x008fe4000001160f */
[----:B------:R-:W-:Y:S02]  /*6530*/  LOP3.LUT P3, RZ, R59, 0x800000, RZ, 0xc0, !PT ;  /* 0x008000003bff7812 */ /* 0x000fe4000786c0ff */
[----:B--2---:R-:W-:-:S04]  /*6540*/  PRMT R41, RZ, 0x7610, R41 ;  /* 0x00007610ff297816 */ /* 0x004fc80000000029 */
[----:B------:R-:W-:Y:S01]  /*6550*/  @!P1 PRMT R41, R16, 0x7610, R41 ;  /* 0x0000761010299816 */ /* 0x000fe20000000029 */
[----:B------:R-:W-:-:S04]  /*6560*/  HFMA2.MMA R16, -RZ, RZ, 0, 0 ;  /* 0x00000000ff107435 */ /* 0x000fc800000001ff */
[----:B------:R0:W-:Y:S06]  /*6570*/  STL.S16 [R1+0x2b4], R41 ;  /* 0x0002b42901007387 */ /* 0x0001ec0000100600 */
[----:B------:R-:W2:Y:S04]  /*6580*/  @!P3 LDG.E R16, desc[UR10][R24.64] ;  /* 0x0000000a1810b981 */ /* 0x000ea8000c1e1900 */
[----:B0-----:R-:W3:Y:S01]  /*6590*/  LDL.LU R41, [R1+0x914] ;  /* 0x0009140001297983 */ /* 0x001ee20000300800 */
[----:B------:R-:W-:-:S02]  /*65a0*/  PRMT R17, RZ, 0x7610, R17 ;  /* 0x00007610ff117816 */ /* 0x000fc40000000011 */
[----:B------:R-:W-:Y:S02]  /*65b0*/  PRMT R18, RZ, 0x7610, R18 ;  /* 0x00007610ff127816 */ /* 0x000fe40000000012 */
[----:B------:R-:W-:Y:S02]  /*65c0*/  @!P1 PRMT R17, R15, 0x7610, R17 ;  /* 0x000076100f119816 */ /* 0x000fe40000000011 */
[----:B------:R-:W-:-:S03]  /*65d0*/  @!P1 PRMT R18, R14, 0x7610, R18 ;  /* 0x000076100e129816 */ /* 0x000fc60000000012 */
[----:B------:R-:W-:Y:S04]  /*65e0*/  STL.S16 [R1+0x2b0], R17 ;  /* 0x0002b01101007387 */ /* 0x000fe80000100600 */
[----:B------:R0:W-:Y:S02]  /*65f0*/  STL.S16 [R1+0x294], R18 ;  /* 0x0002941201007387 */ /* 0x0001e40000100600 */
[----:B0-----:R-:W-:-:S06]  /*6600*/  MOV R18, RZ ;  /* 0x000000ff00127202 */ /* 0x001fcc0000000f00 */
[----:B------:R-:W4:Y:S01]  /*6610*/  @!P3 LDG.E R18, desc[UR10][R22.64] ;  /* 0x0000000a1612b981 */ /* 0x000f22000c1e1900 */
[----:B--2---:R-:W-:Y:S02]  /*6620*/  @!P3 SHF.R.U32.HI R17, RZ, 0x10, R16 ;  /* 0x00000010ff11b819 */ /* 0x004fe40000011610 */
[----:B---3--:R-:W-:-:S04]  /*6630*/  PRMT R41, RZ, 0x7610, R41 ;  /* 0x00007610ff297816 */ /* 0x008fc80000000029 */
[----:B------:R-:W-:-:S05]  /*6640*/  @!P3 PRMT R41, R17, 0x7610, R41 ;  /* 0x000076101129b816 */ /* 0x000fca0000000029 */
[----:B------:R0:W-:Y:S04]  /*6650*/  STL.S16 [R1+0x2f4], R41 ;  /* 0x0002f42901007387 */ /* 0x0001e80000100600 */
[----:B0-----:R-:W2:Y:S01]  /*6660*/  LDL.LU R41, [R1+0x910] ;  /* 0x0009100001297983 */ /* 0x001ea20000300800 */
[----:B------:R-:W-:Y:S02]  /*6670*/  LOP3.LUT P2, RZ, R59, 0x400000, RZ, 0xc0, !PT ;  /* 0x004000003bff7812 */ /* 0x000fe4000784c0ff */
[----:B----4-:R-:W-:Y:S02]  /*6680*/  @!P3 SHF.R.U32.HI R17, RZ, 0x10, R18 ;  /* 0x00000010ff11b819 */ /* 0x010fe40000011612 */
        /* <DEDUP_REMOVED lines=82> */
[----:B------:R-:W-:Y:S02]  /*6bb0*/  PRMT R27, RZ, 0x7610, R27 ;  /* 0x00007610ff1b7816 */ /* 0x000fe4000000001b */
[----:B------:R-:W-:Y:S02]  /*6bc0*/  LOP3.LUT P1, RZ, R59, 0x40000, RZ, 0xc0, !PT ;  /* 0x000400003bff7812 */ /* 0x000fe4000782c0ff */
[----:B----4-:R-:W-:Y:S02]  /*6bd0*/  @!P2 PRMT R27, R25, 0x7610, R27 ;  /* 0x00007610191ba816 */ /* 0x010fe4000000001b */
[----:B------:R-:W-:-:S03]  /*6be0*/  @!P2 SHF.R.U32.HI R26, RZ, 0x10, R25 ;  /* 0x00000010ff1aa819 */ /* 0x000fc60000011619 */
[----:B------:R0:W-:Y:S01]  /*6bf0*/  STL.S16 [R1+0x4c8], R27 ;  /* 0x0004c81b01007387 */ /* 0x0001e20000100600 */
[----:B--2---:R-:W-:-:S04]  /*6c00*/  PRMT R41, RZ, 0x7610, R41 ;  /* 0x00007610ff297816 */ /* 0x004fc80000000029 */
[----:B------:R-:W-:Y:S02]  /*6c10*/  @!P2 PRMT R41, R26, 0x7610, R41 ;  /* 0x000076101a29a816 */ /* 0x000fe40000000029 */
[----:B0-----:R-:W-:-:S06]  /*6c20*/  CS2R R26, SRZ ;  /* 0x00000000001a7805 */ /* 0x001fcc000001ff00 */
[----:B------:R-:W2:Y:S04]  /*6c30*/  @!P1 LDG.E R26, desc[UR10][R52.64] ;  /* 0x0000000a341a9981 */ /* 0x000ea8000c1e1900 */
[----:B------:R-:W3:Y:S01]  /*6c40*/  @!P1 LDG.E R27, desc[UR10][R50.64] ;  /* 0x0000000a321b9981 */ /* 0x000ee2000c1e1900 */
[----:B------:R-:W-:Y:S02]  /*6c50*/  PRMT R48, RZ, 0x7610, R48 ;  /* 0x00007610ff307816 */ /* 0x000fe40000000030 */
[----:B------:R-:W-:Y:S02]  /*6c60*/  PRMT R29, RZ, 0x7610, R29 ;  /* 0x00007610ff1d7816 */ /* 0x000fe4000000001d */
[----:B------:R-:W-:Y:S02]  /*6c70*/  PRMT R28, RZ, 0x7610, R28 ;  /* 0x00007610ff1c7816 */ /* 0x000fe4000000001c */
[----:B------:R-:W-:-:S02]  /*6c80*/  @!P2 PRMT R48, R24, 0x7610, R48 ;  /* 0x000076101830a816 */ /* 0x000fc40000000030 */
[----:B------:R-:W-:Y:S01]  /*6c90*/  LOP3.LUT P3, RZ, R59, 0x20000, RZ, 0xc0, !PT ;  /* 0x000200003bff7812 */ /* 0x000fe2000786c0ff */
[----:B------:R0:W-:Y:S04]  /*6ca0*/  STL.S16 [R1+0x4cc], R41 ;  /* 0x0004cc2901007387 */ /* 0x0001e80000100600 */
[----:B------:R-:W-:Y:S04]  /*6cb0*/  STL [R1+0x6d8], R6 ;  /* 0x0006d80601007387 */ /* 0x000fe80000100800 */
[----:B------:R-:W-:Y:S04]  /*6cc0*/  STL [R1+0x6e8], R6 ;  /* 0x0006e80601007387 */ /* 0x000fe80000100800 */
[----:B------:R-:W-:Y:S04]  /*6cd0*/  STL.64 [R1+0x6d0], R30 ;  /* 0x0006d01e01007387 */ /* 0x000fe80000100a00 */
[----:B------:R-:W-:Y:S04]  /*6ce0*/  STL [R1+0x744], R30 ;  /* 0x0007441e01007387 */ /* 0x000fe80000100800 */
[----:B------:R-:W-:Y:S04]  /*6cf0*/  STL [R1+0x740], R31 ;  /* 0x0007401f01007387 */ /* 0x000fe80000100800 */
[----:B------:R-:W-:Y:S04]  /*6d00*/  STL.64 [R1+0x748], R30 ;  /* 0x0007481e01007387 */ /* 0x000fe80000100a00 */
        /* <DEDUP_REMOVED lines=11> */
[----:B------:R-:W-:Y:S04]  /*6dc0*/  STL [R1+0x8b8], R30 ;  /* 0x0008b81e01007387 */ /* 0x000fe80000100800 */
[----:B------:R-:W-:Y:S04]  /*6dd0*/  STL [R1+0x8d0], R30 ;  /* 0x0008d01e01007387 */ /* 0x000fe80000100800 */
[----:B------:R-:W-:Y:S04]  /*6de0*/  STL [R1+0x8e4], R30 ;  /* 0x0008e41e01007387 */ /* 0x000fe80000100800 */
[----:B------:R-:W-:Y:S04]  /*6df0*/  STL [R1+0x8e8], R30 ;  /* 0x0008e81e01007387 */ /* 0x000fe80000100800 */
[----:B0-----:R-:W4:Y:S04]  /*6e00*/  LDL.LU R41, [R1+0x8ec] ;  /* 0x0008ec0001297983 */ /* 0x001f280000300800 */
[----:B------:R-:W-:Y:S04]  /*6e10*/  STL.S16 [R1+0x248], R48 ;  /* 0x0002483001007387 */ /* 0x000fe80000100600 */
[----:B------:R-:W-:Y:S04]  /*6e20*/  STL [R1+0x768], R53 ;  /* 0x0007683501007387 */ /* 0x000fe80000100800 */
[----:B------:R-:W-:Y:S04]  /*6e30*/  STL.64 [R1+0x778], R52 ;  /* 0x0007783401007387 */ /* 0x000fe80000100a00 */
[----:B------:R-:W-:Y:S04]  /*6e40*/  STL.64 [R1+0x798], R52 ;  /* 0x0007983401007387 */ /* 0x000fe80000100a00 */
[----:B------:R-:W-:Y:S01]  /*6e50*/  STL.64 [R1+0x7b8], R52 ;  /* 0x0007b83401007387 */ /* 0x000fe20000100a00 */
[----:B--2---:R-:W-:-:S02]  /*6e60*/  @!P1 PRMT R29, R26, 0x7610, R29 ;  /* 0x000076101a1d9816 */ /* 0x004fc4000000001d */
[----:B---3--:R-:W-:-:S03]  /*6e70*/  @!P1 PRMT R28, R27, 0x7610, R28 ;  /* 0x000076101b1c9816 */ /* 0x008fc6000000001c */
[----:B------:R-:W-:Y:S04]  /*6e80*/  STL.S16 [R1+0x238], R29 ;  /* 0x0002381d01007387 */ /* 0x000fe80000100600 */
[----:B------:R0:W-:Y:S02]  /*6e90*/  STL.S16 [R1+0x240], R28 ;  /* 0x0002401c01007387 */ /* 0x0001e40000100600 */
[----:B0-----:R-:W-:-:S06]  /*6ea0*/  CS2R R28, SRZ ;  /* 0x00000000001c7805 */ /* 0x001fcc000001ff00 */
[----:B------:R-:W2:Y:S04]  /*6eb0*/  @!P3 LDG.E R29, desc[UR10][R56.64] ;  /* 0x0000000a381db981 */ /* 0x000ea8000c1e1900 */
[----:B------:R-:W3:Y:S01]  /*6ec0*/  @!P3 LDG.E R28, desc[UR10][R54.64] ;  /* 0x0000000a361cb981 */ /* 0x000ee2000c1e1900 */
[----:B------:R-:W-:-:S03]  /*6ed0*/  PRMT R47, RZ, 0x7610, R47 ;  /* 0x00007610ff2f7816 */ /* 0x000fc6000000002f */
[----:B------:R0:W-:Y:S01]  /*6ee0*/  STL [R1+0x10], R0 ;  /* 0x0000100001007387 */ /* 0x0001e20000100800 */
[----:B------:R-:W-:Y:S02]  /*6ef0*/  PRMT R46, RZ, 0x7610, R46 ;  /* 0x00007610ff2e7816 */ /* 0x000fe4000000002e */
[----:B0-----:R-:W-:-:S04]  /*6f00*/  @!P1 SHF.R.U32.HI R0, RZ, 0x10, R26 ;  /* 0x00000010ff009819 */ /* 0x001fc8000001161a */
[----:B------:R-:W-:Y:S02]  /*6f10*/  @!P1 PRMT R47, R0, 0x7610, R47 ;  /* 0x00007610002f9816 */ /* 0x000fe4000000002f */
[----:B------:R-:W-:Y:S02]  /*6f20*/  @!P1 SHF.R.U32.HI R0, RZ, 0x10, R27 ;  /* 0x00000010ff009819 */ /* 0x000fe4000001161b */
[----:B------:R-:W-:Y:S02]  /*6f30*/  PRMT R45, RZ, 0x7610, R45 ;  /* 0x00007610ff2d7816 */ /* 0x000fe4000000002d */
[----:B------:R-:W-:Y:S02]  /*6f40*/  @!P1 PRMT R46, R0, 0x7610, R46 ;  /* 0x00007610002e9816 */ /* 0x000fe4000000002e */
[----:B------:R-:W-:Y:S02]  /*6f50*/  PRMT R44, RZ, 0x7610, R44 ;  /* 0x00007610ff2c7816 */ /* 0x000fe4000000002c */
[----:B------:R-:W-:-:S02]  /*6f60*/  LOP3.LUT P1, RZ, R59, 0x8000, RZ, 0xc0, !PT ;  /* 0x000080003bff7812 */ /* 0x000fc4000782c0ff */
[----:B--2---:R-:W-:-:S04]  /*6f70*/  @!P3 SHF.R.U32.HI R0, RZ, 0x10, R29 ;  /* 0x00000010ff00b819 */ /* 0x004fc8000001161d */
[----:B------:R-:W-:Y:S02]  /*6f80*/  @!P3 PRMT R45, R0, 0x7610, R45 ;  /* 0x00007610002db816 */ /* 0x000fe4000000002d */
[----:B---3--:R-:W-:-:S04]  /*6f90*/  @!P3 SHF.R.U32.HI R0, RZ, 0x10, R28 ;  /* 0x00000010ff00b819 */ /* 0x008fc8000001161c */
[----:B------:R-:W-:Y:S01]  /*6fa0*/  @!P3 PRMT R44, R0, 0x7610, R44 ;  /* 0x00007610002cb816 */ /* 0x000fe2000000002c */
[----:B------:R-:W-:Y:S04]  /*6fb0*/  STL.S16 [R1+0x4ec], R45 ;  /* 0x0004ec2d01007387 */ /* 0x000fe80000100600 */
[----:B------:R0:W-:Y:S02]  /*6fc0*/  STL.S16 [R1+0x578], R44 ;  /* 0x0005782c01007387 */ /* 0x0001e40000100600 */
[----:B0-----:R-:W-:-:S06]  /*6fd0*/  CS2R R44, SRZ ;  /* 0x00000000002c7805 */ /* 0x001fcc000001ff00 */
[----:B------:R-:W2:Y:S04]  /*6fe0*/  @!P1 LDG.E R44, desc[UR10][R4.64] ;  /* 0x0000000a042c9981 */ /* 0x000ea8000c1e1900 */
[----:B------:R-:W3:Y:S01]  /*6ff0*/  @!P1 LDG.E R45, desc[UR10][R8.64] ;  /* 0x0000000a082d9981 */ /* 0x000ee2000c1e1900 */
[----:B------:R-:W-:Y:S02]  /*7000*/  PRMT R37, RZ, 0x7610, R37 ;  /* 0x00007610ff257816 */ /* 0x000fe40000000025 */
[----:B------:R-:W-:Y:S02]  /*7010*/  PRMT R36, RZ, 0x7610, R36 ;  /* 0x00007610ff247816 */ /* 0x000fe40000000024 */
[----:B------:R-:W-:Y:S02]  /*7020*/  LOP3.LUT P2, RZ, R59, 0x10000, RZ, 0xc0, !PT ;  /* 0x000100003bff7812 */ /* 0x000fe4000784c0ff */
[----:B------:R-:W-:-:S02]  /*7030*/  @!P3 PRMT R37, R29, 0x7610, R37 ;  /* 0x000076101d25b816 */ /* 0x000fc40000000025 */
[----:B------:R-:W-:-:S03]  /*7040*/  @!P3 PRMT R36, R28, 0x7610, R36 ;  /* 0x000076101c24b816 */ /* 0x000fc60000000024 */
[----:B------:R-:W-:Y:S04]  /*7050*/  STL.S16 [R1+0x214], R37 ;  /* 0x0002142501007387 */ /* 0x000fe80000100600 */
[----:B------:R0:W-:Y:S02]  /*7060*/  STL.S16 [R1+0x218], R36 ;  /* 0x0002182401007387 */ /* 0x0001e40000100600 */
[----:B0-----:R-:W-:-:S06]  /*7070*/  CS2R R36, SRZ ;  /* 0x0000000000247805 */ /* 0x001fcc000001ff00 */
[----:B------:R-:W4:Y:S04]  /*7080*/  @!P2 LDG.E R37, desc[UR10][R10.64] ;  /* 0x0000000a0a25a981 */ /* 0x000f28000c1e1900 */
[----:B------:R-:W4:Y:S01]  /*7090*/  @!P2 LDG.E R36, desc[UR10][R12.64] ;  /* 0x0000000a0c24a981 */ /* 0x000f22000c1e1900 */
[----:B------:R-:W-:-:S03]  /*70a0*/  PRMT R39, RZ, 0x7610, R39 ;  /* 0x00007610ff277816 */ /* 0x000fc60000000027 */
[----:B------:R-:W-:Y:S04]  /*70b0*/  STL.64 [R1+0x710], R50 ;  /* 0x0007103201007387 */ /* 0x000fe80000100a00 */
[----:B------:R-:W-:Y:S04]  /*70c0*/  STL [R1+0x730], R50 ;  /* 0x0007303201007387 */ /* 0x000fe80000100800 */
[----:B------:R-:W-:Y:S04]  /*70d0*/  STL.64 [R1+0x750], R50 ;  /* 0x0007503201007387 */ /* 0x000fe80000100a00 */
[----:B------:R-:W-:Y:S04]  /*70e0*/  STL.64 [R1+0x8c8], R50 ;  /* 0x0008c83201007387 */ /* 0x000fe80000100a00 */
[----:B------:R0:W-:Y:S01]  /*70f0*/  STL [R1+0x8e0], R50 ;  /* 0x0008e03201007387 */ /* 0x0001e20000100800 */
[----:B------:R-:W-:-:S03]  /*7100*/  PRMT R38, RZ, 0x7610, R38 ;  /* 0x00007610ff267816 */ /* 0x000fc60000000026 */
[----:B------:R-:W-:Y:S04]  /*7110*/  STL.64 [R1+0x7d8], R52 ;  /* 0x0007d83401007387 */ /* 0x000fe80000100a00 */
[----:B0-----:R-:W4:Y:S04]  /*7120*/  LDL.LU.64 R50, [R1+0x228] ;  /* 0x0002280001327983 */ /* 0x001f280000300a00 */
[----:B------:R-:W-:Y:S04]  /*7130*/  STL.64 [R1+0x7f8], R52 ;  /* 0x0007f83401007387 */ /* 0x000fe80000100a00 */
[----:B------:R-:W-:Y:S04]  /*7140*/  STL.64 [R1+0x818], R52 ;  /* 0x0008183401007387 */ /* 0x000fe80000100a00 */
[----:B------:R-:W-:Y:S04]  /*7150*/  STL.64 [R1+0x838], R52 ;  /* 0x0008383401007387 */ /* 0x000fe80000100a00 */
[----:B------:R-:W-:Y:S04]  /*7160*/  STL.64 [R1+0x858], R52 ;  /* 0x0008583401007387 */ /* 0x000fe80000100a00 */
[----:B------:R-:W-:Y:S04]  /*7170*/  STL.64 [R1+0x878], R52 ;  /* 0x0008783401007387 */ /* 0x000fe80000100a00 */
[----:B------:R-:W-:Y:S04]  /*7180*/  STL.64 [R1+0x898], R52 ;  /* 0x0008983401007387 */ /* 0x000fe80000100a00 */
[----:B------:R0:W-:Y:S04]  /*7190*/  STL.64 [R1+0x8c0], R52 ;  /* 0x0008c03401007387 */ /* 0x0001e80000100a00 */
[----:B------:R-:W-:Y:S04]  /*71a0*/  STL.64 [R1+0x6e0], R56 ;  /* 0x0006e03801007387 */ /* 0x000fe80000100a00 */
[----:B------:R-:W-:Y:S04]  /*71b0*/  STL [R1+0x734], R56 ;  /* 0x0007343801007387 */ /* 0x000fe80000100800 */
[----:B0-----:R-:W4:Y:S04]  /*71c0*/  LDL.LU.64 R52, [R1+0x5f0] ;  /* 0x0005f00001347983 */ /* 0x001f280000300a00 */
[----:B------:R-:W-:Y:S04]  /*71d0*/  STL.64 [R1+0x758], R56 ;  /* 0x0007583801007387 */ /* 0x000fe80000100a00 */
[----:B------:R0:W-:Y:S04]  /*71e0*/  STL.64 [R1+0x8d8], R56 ;  /* 0x0008d83801007387 */ /* 0x0001e80000100a00 */
[----:B0-----:R-:W4:Y:S01]  /*71f0*/  LDL.LU.64 R56, [R1+0x5f8] ;  /* 0x0005f80001387983 */ /* 0x001f220000300a00 */
[----:B--2---:R-:W-:-:S04]  /*7200*/  @!P1 SHF.R.U32.HI R4, RZ, 0x10, R44 ;  /* 0x00000010ff049819 */ /* 0x004fc8000001162c */
[----:B------:R-:W-:Y:S02]  /*7210*/  @!P1 PRMT R39, R4, 0x7610, R39 ;  /* 0x0000761004279816 */ /* 0x000fe40000000027 */
[----:B---3--:R-:W-:-:S04]  /*7220*/  @!P1 SHF.R.U32.HI R4, RZ, 0x10, R45 ;  /* 0x00000010ff049819 */ /* 0x008fc8000001162d */
[----:B------:R-:W-:Y:S01]  /*7230*/  @!P1 PRMT R38, R4, 0x7610, R38 ;  /* 0x0000761004269816 */ /* 0x000fe20000000026 */
[----:B------:R-:W-:Y:S04]  /*7240*/  STL.S16 [R1+0x600], R39 ;  /* 0x0006002701007387 */ /* 0x000fe80000100600 */
[----:B------:R0:W-:Y:S04]  /*7250*/  STL.S16 [R1+0x608], R38 ;  /* 0x0006082601007387 */ /* 0x0001e80000100600 */
[----:B0-----:R-:W2:Y:S01]  /*7260*/  LDL.LU.64 R38, [R1+0x5e8] ;  /* 0x0005e80001267983 */ /* 0x001ea20000300a00 */
[----:B------:R-:W-:-:S02]  /*7270*/  PRMT R60, RZ, 0x7610, R60 ;  /* 0x00007610ff3c7816 */ /* 0x000fc4000000003c */
[----:B------:R-:W-:Y:S02]  /*7280*/  LOP3.LUT P3, RZ, R59, 0x4000, RZ, 0xc0, !PT ;  /* 0x000040003bff7812 */ /* 0x000fe4000786c0ff */
[----:B------:R-:W-:Y:S02]  /*7290*/  PRMT R43, RZ, 0x7610, R43 ;  /* 0x00007610ff2b7816 */ /* 0x000fe4000000002b */
[----:B----4-:R-:W-:-:S04]  /*72a0*/  @!P2 SHF.R.U32.HI R0, RZ, 0x10, R37 ;  /* 0x00000010ff00a819 */ /* 0x010fc80000011625 */
[----:B------:R-:W-:Y:S02]  /*72b0*/  @!P2 PRMT R60, R0, 0x7610, R60 ;  /* 0x00007610003ca816 */ /* 0x000fe4000000003c */
[----:B------:R-:W-:Y:S01]  /*72c0*/  @!P2 SHF.R.U32.HI R0, RZ, 0x10, R36 ;  /* 0x00000010ff00a819 */ /* 0x000fe20000011624 */
[----:B------:R-:W-:Y:S01]  /*72d0*/  STL.S16 [R1+0x23c], R47 ;  /* 0x00023c2f01007387 */ /* 0x000fe20000100600 */
[----:B------:R-:W-:Y:S02]  /*72e0*/  PRMT R41, RZ, 0x7610, R41 ;  /* 0x00007610ff297816 */ /* 0x000fe40000000029 */
[----:B------:R-:W-:Y:S01]  /*72f0*/  @!P2 PRMT R43, R0, 0x7610, R43 ;  /* 0x00007610002ba816 */ /* 0x000fe2000000002b */
[----:B------:R0:W-:Y:S01]  /*7300*/  STL.S16 [R1+0x4e8], R46 ;  /* 0x0004e82e01007387 */ /* 0x0001e20000100600 */
[----:B------:R-:W-:Y:S02]  /*7310*/  PRMT R0, RZ, 0x7610, R0 ;  /* 0x00007610ff007816 */ /* 0x000fe40000000000 */
[----:B------:R-:W-:-:S02]  /*7320*/  @!P2 PRMT R41, R36, 0x7610, R41 ;  /* 0x000076102429a816 */ /* 0x000fc40000000029 */
[----:B------:R-:W-:Y:S02]  /*7330*/  @!P2 PRMT R0, R37, 0x7610, R0 ;  /* 0x000076102500a816 */ /* 0x000fe40000000000 */
[----:B------:R-:W-:Y:S02]  /*7340*/  LOP3.LUT P2, RZ, R59, 0x2000, RZ, 0xc0, !PT ;  /* 0x000020003bff7812 */ /* 0x000fe4000784c0ff */
[----:B0-----:R-:W-:Y:S01]  /*7350*/  CS2R R46, SRZ ;  /* 0x00000000002e7805 */ /* 0x001fe2000001ff00 */
[----:B------:R-:W-:Y:S01]  /*7360*/  HFMA2.MMA R48, -RZ, RZ, 0, 0 ;  /* 0x00000000ff307435 */ /* 0x000fe200000001ff */
[----:B------:R0:W-:Y:S04]  /*7370*/  STL [R1+0x120], R22 ;  /* 0x0001201601007387 */ /* 0x0001e80000100800 */
[----:B------:R-:W3:Y:S01]  /*7380*/  @!P3 LDG.E R47, desc[UR10][R50.64] ;  /* 0x0000000a322fb981 */ /* 0x000ee2000c1e1900 */
[----:B0-----:R-:W-:-:S03]  /*7390*/  MOV R22, RZ ;  /* 0x000000ff00167202 */ /* 0x001fc60000000f00 */
[----:B------:R-:W4:Y:S04]  /*73a0*/  LDL.LU.64 R50, [R1+0x5e0] ;  /* 0x0005e00001327983 */ /* 0x000f280000300a00 */
[----:B------:R-:W4:Y:S04]  /*73b0*/  @!P3 LDG.E R46, desc[UR10][R52.64] ;  /* 0x0000000a342eb981 */ /* 0x000f28000c1e1900 */
[----:B------:R-:W4:Y:S04]  /*73c0*/  LDL.LU.64 R52, [R1+0x5d0] ;  /* 0x0005d00001347983 */ /* 0x000f280000300a00 */
[----:B------:R-:W4:Y:S01]  /*73d0*/  @!P2 LDG.E R48, desc[UR10][R56.64] ;  /* 0x0000000a3830a981 */ /* 0x000f22000c1e1900 */
[----:B------:R-:W-:-:S03]  /*73e0*/  PRMT R4, RZ, 0x7610, R4 ;  /* 0x00007610ff047816 */ /* 0x000fc60000000004 */
[----:B--2---:R0:W2:Y:S01]  /*73f0*/  @!P2 LDG.E R22, desc[UR10][R38.64] ;  /* 0x0000000a2616a981 */ /* 0x0040a2000c1e1900 */
[----:B------:R-:W-:Y:S02]  /*7400*/  @!P1 PRMT R4, R45, 0x7610, R4 ;  /* 0x000076102d049816 */ /* 0x000fe40000000004 */
[----:B------:R-:W-:Y:S01]  /*7410*/  PRMT R8, RZ, 0x7610, R8 ;  /* 0x00007610ff087816 */ /* 0x000fe20000000008 */
[----:B------:R1:W-:Y:S04]  /*7420*/  STL [R1+0x110], R7 ;  /* 0x0001100701007387 */ /* 0x0003e80000100800 */
[----:B------:R3:W-:Y:S01]  /*7430*/  STL.S16 [R1+0x604], R4 ;  /* 0x0006040401007387 */ /* 0x0007e20000100600 */
[----:B------:R-:W-:Y:S02]  /*7440*/  PRMT R31, RZ, 0x7610, R31 ;  /* 0x00007610ff1f7816 */ /* 0x000fe4000000001f */
[----:B------:R-:W-:Y:S01]  /*7450*/  PRMT R30, RZ, 0x7610, R30 ;  /* 0x00007610ff1e7816 */ /* 0x000fe2000000001e */
[----:B------:R-:W2:Y:S01]  /*7460*/  LDL.LU.64 R56, [R1+0x5c8] ;  /* 0x0005c80001387983 */ /* 0x000ea20000300a00 */
[----:B------:R-:W-:-:S02]  /*7470*/  PRMT R5, RZ, 0x7610, R5 ;  /* 0x00007610ff057816 */ /* 0x000fc40000000005 */
[----:B-1----:R-:W-:-:S04]  /*7480*/  PRMT R7, RZ, 0x7610, R7 ;  /* 0x00007610ff077816 */ /* 0x002fc80000000007 */
[----:B------:R-:W-:Y:S02]  /*7490*/  @!P1 PRMT R7, R44, 0x7610, R7 ;  /* 0x000076102c079816 */ /* 0x000fe40000000007 */
[----:B------:R-:W-:Y:S02]  /*74a0*/  LOP3.LUT P1, RZ, R59, 0x1000, RZ, 0xc0, !PT ;  /* 0x000010003bff7812 */ /* 0x000fe4000782c0ff */
[----:B---3--:R-:W-:-:S04]  /*74b0*/  @!P3 SHF.R.U32.HI R4, RZ, 0x10, R47 ;  /* 0x00000010ff04b819 */ /* 0x008fc8000001162f */
[----:B------:R-:W-:Y:S02]  /*74c0*/  @!P3 PRMT R8, R4, 0x7610, R8 ;  /* 0x000076100408b816 */ /* 0x000fe40000000008 */
[----:B0-----:R-:W-:-:S06]  /*74d0*/  CS2R R38, SRZ ;  /* 0x0000000000267805 */ /* 0x001fcc000001ff00 */
[----:B----4-:R-:W3:Y:S01]  /*74e0*/  @!P1 LDG.E R39, desc[UR10][R50.64] ;  /* 0x0000000a32279981 */ /* 0x010ee2000c1e1900 */
[----:B------:R-:W-:Y:S02]  /*74f0*/  PRMT R9, RZ, 0x7610, R9 ;  /* 0x00007610ff097816 */ /* 0x000fe40000000009 */
[----:B------:R-:W-:Y:S02]  /*7500*/  @!P3 SHF.R.U32.HI R4, RZ, 0x10, R46 ;  /* 0x00000010ff04b819 */ /* 0x000fe4000001162e */
[----:B------:R-:W-:Y:S02]  /*7510*/  PRMT R10, RZ, 0x7610, R10 ;  /* 0x00007610ff0a7816 */ /* 0x000fe4000000000a */
[----:B------:R-:W-:Y:S01]  /*7520*/  PRMT R12, RZ, 0x7610, R12 ;  /* 0x00007610ff0c7816 */ /* 0x000fe2000000000c */
[----:B------:R-:W-:Y:S01]  /*7530*/  STL [R1+0x114], R15 ;  /* 0x0001140f01007387 */ /* 0x000fe20000100800 */
[----:B------:R-:W-:-:S03]  /*7540*/  @!P3 PRMT R31, R4, 0x7610, R31 ;  /* 0x00007610041fb816 */ /* 0x000fc6000000001f */
[----:B------:R-:W-:Y:S04]  /*7550*/  STL.S16 [R1+0x210], R41 ;  /* 0x0002102901007387 */ /* 0x000fe80000100600 */
[----:B------:R-:W4:Y:S01]  /*7560*/  LDL.LU.64 R50, [R1+0x5c0] ;  /* 0x0005c00001327983 */ /* 0x000f220000300a00 */
[----:B------:R-:W-:-:S04]  /*7570*/  @!P2 SHF.R.U32.HI R4, RZ, 0x10, R48 ;  /* 0x00000010ff04a819 */ /* 0x000fc80000011630 */
[----:B------:R-:W-:Y:S01]  /*7580*/  @!P2 PRMT R30, R4, 0x7610, R30 ;  /* 0x00007610041ea816 */ /* 0x000fe2000000001e */
[----:B------:R-:W-:Y:S04]  /*7590*/  STL.S16 [R1+0x5f0], R31 ;  /* 0x0005f01f01007387 */ /* 0x000fe80000100600 */
[----:B------:R0:W-:Y:S04]  /*75a0*/  STL.S16 [R1+0x5e8], R30 ;  /* 0x0005e81e01007387 */ /* 0x0001e80000100600 */
[----:B0-----:R-:W4:Y:S01]  /*75b0*/  LDL.LU.64 R30, [R1+0x5d8] ;  /* 0x0005d800011e7983 */ /* 0x001f220000300a00 */
[----:B--2---:R-:W-:-:S04]  /*75c0*/  @!P2 SHF.R.U32.HI R4, RZ, 0x10, R22 ;  /* 0x00000010ff04a819 */ /* 0x004fc80000011616 */
[----:B------:R-:W-:Y:S02]  /*75d0*/  @!P2 PRMT R5, R4, 0x7610, R5 ;  /* 0x000076100405a816 */ /* 0x000fe40000000005 */
[----:B------:R-:W-:-:S04]  /*75e0*/  PRMT R4, RZ, 0x7610, R4 ;  /* 0x00007610ff047816 */ /* 0x000fc80000000004 */
[----:B------:R-:W-:-:S05]  /*75f0*/  @!P2 PRMT R4, R22, 0x7610, R4 ;  /* 0x000076101604a816 */ /* 0x000fca0000000004 */
[----:B------:R0:W-:Y:S02]  /*7600*/  STL.S16 [R1+0x5ec], R4 ;  /* 0x0005ec0401007387 */ /* 0x0001e40000100600 */
[----:B0-----:R-:W-:-:S10]  /*7610*/  HFMA2.MMA R4, -RZ, RZ, 0, 0 ;  /* 0x00000000ff047435 */ /* 0x001fd400000001ff */
[----:B------:R-:W2:Y:S01]  /*7620*/  @!P1 LDG.E R4, desc[UR10][R52.64] ;  /* 0x0000000a34049981 */ /* 0x000ea2000c1e1900 */
[----:B------:R-:W-:Y:S02]  /*7630*/  @!P3 PRMT R9, R47, 0x7610, R9 ;  /* 0x000076102f09b816 */ /* 0x000fe40000000009 */
[----:B------:R-:W-:Y:S01]  /*7640*/  @!P3 PRMT R10, R46, 0x7610, R10 ;  /* 0x000076102e0ab816 */ /* 0x000fe2000000000a */
[----:B------:R3:W-:Y:S01]  /*7650*/  STL.S16 [R1+0x5f4], R5 ;  /* 0x0005f40501007387 */ /* 0x0007e20000100600 */
[----:B------:R-:W-:Y:S02]  /*7660*/  LOP3.LUT P3, RZ, R59, 0x800, RZ, 0xc0, !PT ;  /* 0x000008003bff7812 */ /* 0x000fe4000786c0ff */
[----:B------:R-:W-:Y:S02]  /*7670*/  PRMT R15, RZ, 0x7610, R15 ;  /* 0x00007610ff0f7816 */ /* 0x000fe4000000000f */
[----:B------:R-:W-:Y:S01]  /*7680*/  MOV R41, RZ ;  /* 0x000000ff00297202 */ /* 0x000fe20000000f00 */
[----:B------:R0:W-:Y:S01]  /*7690*/  STL [R1+0x12c], R27 ;  /* 0x00012c1b01007387 */ /* 0x0001e20000100800 */
[----:B------:R-:W-:-:S03]  /*76a0*/  PRMT R11, RZ, 0x7610, R11 ;  /* 0x00007610ff0b7816 */ /* 0x000fc6000000000b */
[----:B------:R-:W2:Y:S01]  /*76b0*/  LDL.LU.64 R52, [R1+0x5b0] ;  /* 0x0005b00001347983 */ /* 0x000ea20000300a00 */
[----:B---3--:R-:W-:-:S04]  /*76c0*/  @!P1 SHF.R.U32.HI R5, RZ, 0x10, R39 ;  /* 0x00000010ff059819 */ /* 0x008fc80000011627 */
[----:B------:R-:W-:Y:S01]  /*76d0*/  @!P1 PRMT R12, R5, 0x7610, R12 ;  /* 0x00007610050c9816 */ /* 0x000fe2000000000c */
[----:B----4-:R-:W3:Y:S04]  /*76e0*/  @!P3 LDG.E R41, desc[UR10][R30.64] ;  /* 0x0000000a1e29b981 */ /* 0x010ee8000c1e1900 */
[----:B------:R-:W4:Y:S01]  /*76f0*/  LDL.LU R30, [R1+0x8e8] ;  /* 0x0008e800011e7983 */ /* 0x000f220000300800 */
[----:B--2---:R-:W-:-:S04]  /*7700*/  @!P1 SHF.R.U32.HI R5, RZ, 0x10, R4 ;  /* 0x00000010ff059819 */ /* 0x004fc80000011604 */
[----:B------:R-:W-:Y:S01]  /*7710*/  @!P1 PRMT R15, R5, 0x7610, R15 ;  /* 0x00007610050f9816 */ /* 0x000fe2000000000f */
[----:B------:R-:W-:-:S10]  /*7720*/  HFMA2.MMA R5, -RZ, RZ, 0, 0 ;  /* 0x00000000ff057435 */ /* 0x000fd400000001ff */
[----:B------:R-:W2:Y:S04]  /*7730*/  @!P3 LDG.E R5, desc[UR10][R56.64] ;  /* 0x0000000a3805b981 */ /* 0x000ea8000c1e1900 */
[----:B------:R3:W-:Y:S01]  /*7740*/  STL.S16 [R1+0x5d0], R15 ;  /* 0x0005d00f01007387 */ /* 0x0007e20000100600 */
[----:B0-----:R-:W-:Y:S02]  /*7750*/  PRMT R27, RZ, 0x7610, R27 ;  /* 0x00007610ff1b7816 */ /* 0x001fe4000000001b */
[----:B------:R-:W-:Y:S02]  /*7760*/  @!P2 PRMT R11, R48, 0x7610, R11 ;  /* 0x00007610300ba816 */ /* 0x000fe4000000000b */
[----:B------:R-:W-:Y:S01]  /*7770*/  LOP3.LUT P2, RZ, R59, 0x400, RZ, 0xc0, !PT ;  /* 0x000004003bff7812 */ /* 0x000fe2000784c0ff */
[----:B------:R-:W2:Y:S04]  /*7780*/  LDL.LU.64 R56, [R1+0x5b8] ;  /* 0x0005b80001387983 */ /* 0x000ea80000300a00 */
[----:B------:R-:W-:Y:S01]  /*7790*/  STL [R1+0x18], R16 ;  /* 0x0000181001007387 */ /* 0x000fe20000100800 */
[----:B------:R-:W-:-:S03]  /*77a0*/  PRMT R13, RZ, 0x7610, R13 ;  /* 0x00007610ff0d7816 */ /* 0x000fc6000000000d */
[----:B------:R-:W-:Y:S01]  /*77b0*/  STL [R1+0x14], R14 ;  /* 0x0000140e01007387 */ /* 0x000fe20000100800 */
[----:B------:R-:W-:-:S03]  /*77c0*/  PRMT R42, RZ, 0x7610, R42 ;  /* 0x00007610ff2a7816 */ /* 0x000fc6000000002a */
[----:B------:R-:W2:Y:S01]  /*77d0*/  @!P2 LDG.E R38, desc[UR10][R52.64] ;  /* 0x0000000a3426a981 */ /* 0x000ea2000c1e1900 */
[----:B---3--:R-:W-:-:S03]  /*77e0*/  @!P3 SHF.R.U32.HI R15, RZ, 0x10, R41 ;  /* 0x00000010ff0fb819 */ /* 0x008fc60000011629 */
[----:B------:R-:W-:Y:S01]  /*77f0*/  STL.S16 [R1+0x21c], R43 ;  /* 0x00021c2b01007387 */ /* 0x000fe20000100600 */
[----:B----4-:R-:W-:-:S03]  /*7800*/  PRMT R30, RZ, 0x7610, R30 ;  /* 0x00007610ff1e7816 */ /* 0x010fc6000000001e */
[----:B------:R-:W-:Y:S01]  /*7810*/  STL [R1+0x38], R44 ;  /* 0x0000382c01007387 */ /* 0x000fe20000100800 */
[----:B------:R-:W-:-:S03]  /*7820*/  @!P3 PRMT R30, R15, 0x7610, R30 ;  /* 0x000076100f1eb816 */ /* 0x000fc6000000001e */
[----:B------:R-:W3:Y:S04]  /*7830*/  LDL.LU.64 R52, [R1+0x590] ;  /* 0x0005900001347983 */ /* 0x000ee80000300a00 */
[----:B------:R0:W-:Y:S04]  /*7840*/  STL.S16 [R1+0x5c8], R30 ;  /* 0x0005c81e01007387 */ /* 0x0001e80000100600 */
[----:B0-----:R-:W4:Y:S01]  /*7850*/  LDL.LU.64 R30, [R1+0x5a8] ;  /* 0x0005a800011e7983 */ /* 0x001f220000300a00 */
[----:B--2---:R-:W-:-:S04]  /*7860*/  @!P3 SHF.R.U32.HI R15, RZ, 0x10, R5 ;  /* 0x00000010ff0fb819 */ /* 0x004fc80000011605 */
[----:B------:R-:W-:-:S05]  /*7870*/  @!P3 PRMT R27, R15, 0x7610, R27 ;  /* 0x000076100f1bb816 */ /* 0x000fca000000001b */
[----:B------:R0:W-:Y:S02]  /*7880*/  STL.S16 [R1+0x5d4], R27 ;  /* 0x0005d41b01007387 */ /* 0x0001e40000100600 */
[----:B0-----:R-:W-:-:S06]  /*7890*/  MOV R27, RZ ;  /* 0x000000ff001b7202 */ /* 0x001fcc0000000f00 */
[----:B------:R-:W2:Y:S04]  /*78a0*/  @!P2 LDG.E R27, desc[UR10][R50.64] ;  /* 0x0000000a321ba981 */ /* 0x000ea8000c1e1900 */
[----:B------:R-:W3:Y:S01]  /*78b0*/  LDL.LU.64 R50, [R1+0x5a0] ;  /* 0x0005a00001327983 */ /* 0x000ee20000300a00 */
[----:B------:R-:W-:-:S04]  /*78c0*/  PRMT R16, RZ, 0x7610, R16 ;  /* 0x00007610ff107816 */ /* 0x000fc80000000010 */
[----:B------:R-:W-:Y:S02]  /*78d0*/  @!P3 PRMT R16, R5, 0x7610, R16 ;  /* 0x000076100510b816 */ /* 0x000fe40000000010 */
[----:B------:R-:W-:-:S03]  /*78e0*/  PRMT R14, RZ, 0x7610, R14 ;  /* 0x00007610ff0e7816 */ /* 0x000fc6000000000e */
[----:B------:R2:W-:Y:S01]  /*78f0*/  STL.S16 [R1+0x5cc], R16 ;  /* 0x0005cc1001007387 */ /* 0x0005e20000100600 */
[----:B------:R-:W-:Y:S02]  /*7900*/  @!P1 PRMT R13, R39, 0x7610, R13 ;  /* 0x00007610270d9816 */ /* 0x000fe4000000000d */
[----:B------:R-:W-:Y:S02]  /*7910*/  @!P1 PRMT R14, R4, 0x7610, R14 ;  /* 0x00007610040e9816 */ /* 0x000fe4000000000e */
[----:B------:R-:W-:Y:S02]  /*7920*/  LOP3.LUT P1, RZ, R59, 0x200, RZ, 0xc0, !PT ;  /* 0x000002003bff7812 */ /* 0x000fe4000782c0ff */
[----:B------:R-:W-:-:S04]  /*7930*/  PRMT R15, RZ, 0x7610, R15 ;  /* 0x00007610ff0f7816 */ /* 0x000fc8000000000f */
[----:B------:R-:W-:Y:S02]  /*7940*/  @!P3 PRMT R15, R41, 0x7610, R15 ;  /* 0x00007610290fb816 */ /* 0x000fe4000000000f */
[----:B------:R-:W-:Y:S01]  /*7950*/  LOP3.LUT P3, RZ, R59, 0x100, RZ, 0xc0, !PT ;  /* 0x000001003bff7812 */ /* 0x000fe2000786c0ff */
[----:B------:R-:W-:Y:S01]  /*7960*/  HFMA2.MMA R44, -RZ, RZ, 0, 0 ;  /* 0x00000000ff2c7435 */ /* 0x000fe200000001ff */
[----:B--2---:R-:W-:-:S04]  /*7970*/  @!P2 SHF.R.U32.HI R16, RZ, 0x10, R27 ;  /* 0x00000010ff10a819 */ /* 0x004fc8000001161b */
[----:B------:R-:W-:-:S05]  /*7980*/  @!P2 PRMT R42, R16, 0x7610, R42 ;  /* 0x00007610102aa816 */ /* 0x000fca000000002a */
[----:B------:R0:W-:Y:S04]  /*7990*/  STL.S16 [R1+0x5b0], R42 ;  /* 0x0005b02a01007387 */ /* 0x0001e80000100600 */
[----:B---3--:R-:W2:Y:S01]  /*79a0*/  @!P3 LDG.E R44, desc[UR10][R50.64] ;  /* 0x0000000a322cb981 */ /* 0x008ea2000c1e1900 */
[----:B0-----:R-:W-:-:S03]  /*79b0*/  CS2R R42, SRZ ;  /* 0x00000000002a7805 */ /* 0x001fc6000001ff00 */
[----:B------:R0:W-:Y:S01]  /*79c0*/  STL [R1+0x118], R18 ;  /* 0x0001181201007387 */ /* 0x0001e20000100800 */
[----:B------:R-:W-:-:S03]  /*79d0*/  @!P2 SHF.R.U32.HI R16, RZ, 0x10, R38 ;  /* 0x00000010ff10a819 */ /* 0x000fc60000011626 */
[----:B------:R1:W-:Y:S04]  /*79e0*/  STL [R1+0x30], R29 ;  /* 0x0000301d01007387 */ /* 0x0003e80000100800 */
[----:B------:R-:W3:Y:S04]  /*79f0*/  @!P1 LDG.E R42, desc[UR10][R56.64] ;  /* 0x0000000a382a9981 */ /* 0x000ee8000c1e1900 */
[----:B----4-:R-:W4:Y:S04]  /*7a00*/  @!P1 LDG.E R43, desc[UR10][R30.64] ;  /* 0x0000000a1e2b9981 */ /* 0x010f28000c1e1900 */
[----:B------:R1:W-:Y:S04]  /*7a10*/  STL [R1+0x11c], R19 ;  /* 0x00011c1301007387 */ /* 0x0003e80000100800 */
[----:B------:R-:W2:Y:S04]  /*7a20*/  LDL.LU.64 R56, [R1+0x588] ;  /* 0x0005880001387983 */ /* 0x000ea80000300a00 */
[----:B------:R-:W2:Y:S01]  /*7a30*/  LDL.LU.64 R30, [R1+0x598] ;  /* 0x00059800011e7983 */ /* 0x000ea20000300a00 */
[----:B0-----:R-:W-:-:S03]  /*7a40*/  PRMT R18, RZ, 0x7610, R18 ;  /* 0x00007610ff127816 */ /* 0x001fc60000000012 */
[----:B------:R0:W-:Y:S01]  /*7a50*/  STL [R1+0x124], R23 ;  /* 0x0001241701007387 */ /* 0x0001e20000100800 */
[----:B------:R-:W-:Y:S02]  /*7a60*/  @!P2 PRMT R18, R16, 0x7610, R18 ;  /* 0x000076101012a816 */ /* 0x000fe40000000012 */
[----:B-1----:R-:W-:Y:S01]  /*7a70*/  PRMT R29, RZ, 0x7610, R29 ;  /* 0x00007610ff1d7816 */ /* 0x002fe2000000001d */
[----:B------:R1:W-:Y:S04]  /*7a80*/  STL [R1+0x1c], R17 ;  /* 0x00001c1101007387 */ /* 0x0003e80000100800 */
[----:B------:R-:W-:Y:S01]  /*7a90*/  STL.S16 [R1+0x5b4], R18 ;  /* 0x0005b41201007387 */ /* 0x000fe20000100600 */
[----:B------:R-:W-:Y:S02]  /*7aa0*/  PRMT R19, RZ, 0x7610, R19 ;  /* 0x00007610ff137816 */ /* 0x000fe40000000013 */
[----:B0-----:R-:W-:Y:S01]  /*7ab0*/  PRMT R23, RZ, 0x7610, R23 ;  /* 0x00007610ff177816 */ /* 0x001fe20000000017 */
[----:B------:R0:W-:Y:S01]  /*7ac0*/  STL [R1+0x28], R24 ;  /* 0x0000281801007387 */ /* 0x0001e20000100800 */
[----:B------:R-:W-:-:S02]  /*7ad0*/  PRMT R16, RZ, 0x7610, R16 ;  /* 0x00007610ff107816 */ /* 0x000fc40000000010 */
[----:B-1----:R-:W-:Y:S01]  /*7ae0*/  PRMT R17, RZ, 0x7610, R17 ;  /* 0x00007610ff117816 */ /* 0x002fe20000000011 */
[----:B------:R-:W2:Y:S01]  /*7af0*/  LDL.LU.64 R50, [R1+0x580] ;  /* 0x0005800001327983 */ /* 0x000ea20000300a00 */
[----:B------:R-:W-:Y:S02]  /*7b00*/  @!P2 PRMT R16, R27, 0x7610, R16 ;  /* 0x000076101b10a816 */ /* 0x000fe40000000010 */
[----:B------:R-:W-:Y:S02]  /*7b10*/  @!P2 PRMT R17, R38, 0x7610, R17 ;  /* 0x000076102611a816 */ /* 0x000fe40000000011 */
[----:B0-----:R-:W-:Y:S02]  /*7b20*/  PRMT R24, RZ, 0x7610, R24 ;  /* 0x00007610ff187816 */ /* 0x001fe40000000018 */
[----:B------:R-:W-:Y:S02]  /*7b30*/  LOP3.LUT P2, RZ, R59, 0x80, RZ, 0xc0, !PT ;  /* 0x000000803bff7812 */ /* 0x000fe4000784c0ff */
[----:B---3--:R-:W-:-:S04]  /*7b40*/  @!P1 SHF.R.U32.HI R18, RZ, 0x10, R42 ;  /* 0x00000010ff129819 */ /* 0x008fc8000001162a */
[----:B------:R-:W-:Y:S02]  /*7b50*/  @!P1 PRMT R29, R18, 0x7610, R29 ;  /* 0x00007610121d9816 */ /* 0x000fe4000000001d */
[----:B----4-:R-:W-:Y:S02]  /*7b60*/  @!P1 SHF.R.U32.HI R18, RZ, 0x10, R43 ;  /* 0x00000010ff129819 */ /* 0x010fe4000001162b */
[----:B------:R-:W-:Y:S02]  /*7b70*/  @!P1 PRMT R19, R43, 0x7610, R19 ;  /* 0x000076102b139816 */ /* 0x000fe40000000013 */
[----:B------:R-:W-:-:S03]  /*7b80*/  @!P1 PRMT R23, R18, 0x7610, R23 ;  /* 0x0000761012179816 */ /* 0x000fc60000000017 */
[----:B------:R2:W-:Y:S04]  /*7b90*/  STL.S16 [R1+0x5ac], R19 ;  /* 0x0005ac1301007387 */ /* 0x0005e80000100600 */
[----:B------:R0:W-:Y:S01]  /*7ba0*/  STL.S16 [R1+0x5b8], R23 ;  /* 0x0005b81701007387 */ /* 0x0001e20000100600 */
[----:B--2---:R-:W-:Y:S02]  /*7bb0*/  @!P3 SHF.R.U32.HI R19, RZ, 0x10, R44 ;  /* 0x00000010ff13b819 */ /* 0x004fe4000001162c */
[----:B0-----:R-:W-:Y:S01]  /*7bc0*/  MOV R23, RZ ;  /* 0x000000ff00177202 */ /* 0x001fe20000000f00 */
[----:B------:R0:W-:Y:S01]  /*7bd0*/  STL.S16 [R1+0x5a8], R29 ;  /* 0x0005a81d01007387 */ /* 0x0001e20000100600 */
[----:B------:R-:W-:-:S04]  /*7be0*/  @!P3 PRMT R24, R19, 0x7610, R24 ;  /* 0x000076101318b816 */ /* 0x000fc80000000018 */
[----:B------:R-:W2:Y:S01]  /*7bf0*/  @!P3 LDG.E R23, desc[UR10][R52.64] ;  /* 0x0000000a3417b981 */ /* 0x000ea2000c1e1900 */
[----:B0-----:R-:W-:-:S03]  /*7c00*/  HFMA2.MMA R29, -RZ, RZ, 0, 0 ;  /* 0x00000000ff1d7435 */ /* 0x001fc600000001ff */
[----:B------:R0:W-:Y:S04]  /*7c10*/  STL.S16 [R1+0x57c], R24 ;  /* 0x00057c1801007387 */ /* 0x0001e80000100600 */
[----:B------:R-:W3:Y:S04]  /*7c20*/  LDL.LU.64 R52, [R1+0x568] ;  /* 0x0005680001347983 */ /* 0x000ee80000300a00 */
[----:B------:R-:W4:Y:S01]  /*7c30*/  @!P2 LDG.E R29, desc[UR10][R30.64] ;  /* 0x0000000a1e1da981 */ /* 0x000f22000c1e1900 */
[----:B0-----:R-:W-:-:S06]  /*7c40*/  MOV R24, RZ ;  /* 0x000000ff00187202 */ /* 0x001fcc0000000f00 */
[----:B------:R-:W3:Y:S04]  /*7c50*/  @!P2 LDG.E R24, desc[UR10][R56.64] ;  /* 0x0000000a3818a981 */ /* 0x000ee8000c1e1900 */
[----:B------:R-:W3:Y:S04]  /*7c60*/  LDL.LU R30, [R1+0x8e4] ;  /* 0x0008e400011e7983 */ /* 0x000ee80000300800 */
[----:B------:R0:W-:Y:S01]  /*7c70*/  STL [R1+0x24], R21 ;  /* 0x0000241501007387 */ /* 0x0001e20000100800 */
[----:B------:R-:W-:-:S03]  /*7c80*/  PRMT R18, RZ, 0x7610, R18 ;  /* 0x00007610ff127816 */ /* 0x000fc60000000012 */
[----:B------:R1:W-:Y:S04]  /*7c90*/  STL [R1+0x128], R25 ;  /* 0x0001281901007387 */ /* 0x0003e80000100800 */
[----:B------:R1:W-:Y:S01]  /*7ca0*/  STL [R1+0x2c], R26 ;  /* 0x00002c1a01007387 */ /* 0x0003e20000100800 */
[----:B0-----:R-:W-:-:S03]  /*7cb0*/  PRMT R21, RZ, 0x7610, R21 ;  /* 0x00007610ff157816 */ /* 0x001fc60000000015 */
[----:B------:R-:W3:Y:S01]  /*7cc0*/  LDL.LU.64 R56, [R1+0x570] ;  /* 0x0005700001387983 */ /* 0x000ee20000300a00 */
[----:B-1----:R-:W-:Y:S02]  /*7cd0*/  PRMT R25, RZ, 0x7610, R25 ;  /* 0x00007610ff197816 */ /* 0x002fe40000000019 */
[----:B------:R-:W-:Y:S02]  /*7ce0*/  @!P1 PRMT R18, R42, 0x7610, R18 ;  /* 0x000076102a129816 */ /* 0x000fe40000000012 */
[----:B------:R-:W-:Y:S02]  /*7cf0*/  LOP3.LUT P1, RZ, R59, 0x40, RZ, 0xc0, !PT ;  /* 0x000000403bff7812 */ /* 0x000fe4000782c0ff */
[----:B------:R-:W-:Y:S02]  /*7d00*/  PRMT R26, RZ, 0x7610, R26 ;  /* 0x00007610ff1a7816 */ /* 0x000fe4000000001a */
[----:B--2---:R-:W-:-:S04]  /*7d10*/  @!P3 SHF.R.U32.HI R19, RZ, 0x10, R23 ;  /* 0x00000010ff13b819 */ /* 0x004fc80000011617 */
[----:B------:R-:W-:-:S05]  /*7d20*/  @!P3 PRMT R21, R19, 0x7610, R21 ;  /* 0x000076101315b816 */ /* 0x000fca0000000015 */
[----:B------:R4:W-:Y:S02]  /*7d30*/  STL.S16 [R1+0x590], R21 ;  /* 0x0005901501007387 */ /* 0x0009e40000100600 */
[----:B----4-:R-:W-:Y:S02]  /*7d40*/  @!P2 SHF.R.U32.HI R21, RZ, 0x10, R29 ;  /* 0x00000010ff15a819 */ /* 0x010fe4000001161d */
[----:B---3--:R-:W-:Y:S02]  /*7d50*/  @!P2 PRMT R25, R24, 0x7610, R25 ;  /* 0x000076101819a816 */ /* 0x008fe40000000019 */
[----:B------:R-:W-:-:S03]  /*7d60*/  PRMT R30, RZ, 0x7610, R30 ;  /* 0x00007610ff1e7816 */ /* 0x000fc6000000001e */
[----:B------:R0:W-:Y:S01]  /*7d70*/  STL.S16 [R1+0x58c], R25 ;  /* 0x00058c1901007387 */ /* 0x0001e20000100600 */
[----:B------:R-:W-:Y:S02]  /*7d80*/  @!P2 PRMT R30, R21, 0x7610, R30 ;  /* 0x00007610151ea816 */ /* 0x000fe4000000001e */
[----:B------:R-:W-:Y:S01]  /*7d90*/  @!P2 SHF.R.U32.HI R21, RZ, 0x10, R24 ;  /* 0x00000010ff15a819 */ /* 0x000fe20000011618 */
[----:B0-----:R-:W-:-:S03]  /*7da0*/  HFMA2.MMA R25, -RZ, RZ, 0, 0 ;  /* 0x00000000ff197435 */ /* 0x001fc600000001ff */
[----:B------:R-:W-:-:S05]  /*7db0*/  @!P2 PRMT R26, R21, 0x7610, R26 ;  /* 0x00007610151aa816 */ /* 0x000fca000000001a */
[----:B------:R0:W-:Y:S04]  /*7dc0*/  STL.S16 [R1+0x594], R26 ;  /* 0x0005941a01007387 */ /* 0x0001e80000100600 */
[----:B------:R-:W2:Y:S01]  /*7dd0*/  @!P1 LDG.E R25, desc[UR10][R50.64] ;  /* 0x0000000a32199981 */ /* 0x000ea2000c1e1900 */
[----:B0-----:R-:W-:-:S03]  /*7de0*/  MOV R26, RZ ;  /* 0x000000ff001a7202 */ /* 0x001fc60000000f00 */
[----:B------:R-:W3:Y:S04]  /*7df0*/  LDL.LU R50, [R1+0x8e0] ;  /* 0x0008e00001327983 */ /* 0x000ee80000300800 */
[----:B------:R-:W4:Y:S04]  /*7e00*/  @!P1 LDG.E R26, desc[UR10][R52.64] ;  /* 0x0000000a341a9981 */ /* 0x000f28000c1e1900 */
[----:B------:R0:W-:Y:S04]  /*7e10*/  STL.S16 [R1+0x588], R30 ;  /* 0x0005881e01007387 */ /* 0x0001e80000100600 */
[----:B------:R-:W-:Y:S01]  /*7e20*/  STL [R1+0x140], R22 ;  /* 0x0001401601007387 */ /* 0x000fe20000100800 */
[----:B------:R-:W-:-:S03]  /*7e30*/  PRMT R19, RZ, 0x7610, R19 ;  /* 0x00007610ff137816 */ /* 0x000fc60000000013 */
[----:B------:R1:W-:Y:S04]  /*7e40*/  STL [R1+0x20], R20 ;  /* 0x0000201401007387 */ /* 0x0003e80000100800 */
[----:B0-----:R-:W4:Y:S01]  /*7e50*/  LDL.LU.64 R30, [R1+0x560] ;  /* 0x00056000011e7983 */ /* 0x001f220000300a00 */
[----:B------:R-:W-:-:S03]  /*7e60*/  @!P3 PRMT R19, R44, 0x7610, R19 ;  /* 0x000076102c13b816 */ /* 0x000fc60000000013 */
[----:B------:R0:W-:Y:S01]  /*7e70*/  STL [R1+0x34], R37 ;  /* 0x0000342501007387 */ /* 0x0001e20000100800 */
[----:B-1----:R-:W-:-:S03]  /*7e80*/  PRMT R20, RZ, 0x7610, R20 ;  /* 0x00007610ff147816 */ /* 0x002fc60000000014 */
[----:B------:R1:W-:Y:S01]  /*7e90*/  STL [R1+0x130], R28 ;  /* 0x0001301c01007387 */ /* 0x0003e20000100800 */
[----:B------:R-:W-:-:S03]  /*7ea0*/  @!P3 PRMT R20, R23, 0x7610, R20 ;  /* 0x000076101714b816 */ /* 0x000fc60000000014 */
[----:B------:R-:W4:Y:S01]  /*7eb0*/  LDL.LU.64 R52, [R1+0x548] ;  /* 0x0005480001347983 */ /* 0x000f220000300a00 */
[----:B0-----:R-:W-:Y:S02]  /*7ec0*/  PRMT R37, RZ, 0x7610, R37 ;  /* 0x00007610ff257816 */ /* 0x001fe40000000025 */
[----:B------:R-:W-:Y:S02]  /*7ed0*/  LOP3.LUT P3, RZ, R59, 0x20, RZ, 0xc0, !PT ;  /* 0x000000203bff7812 */ /* 0x000fe4000786c0ff */
[----:B-1----:R-:W-:Y:S02]  /*7ee0*/  PRMT R28, RZ, 0x7610, R28 ;  /* 0x00007610ff1c7816 */ /* 0x002fe4000000001c */
[----:B--2---:R-:W-:Y:S02]  /*7ef0*/  @!P1 SHF.R.U32.HI R22, RZ, 0x10, R25 ;  /* 0x00000010ff169819 */ /* 0x004fe40000011619 */
[----:B---3--:R-:W-:-:S04]  /*7f00*/  PRMT R50, RZ, 0x7610, R50 ;  /* 0x00007610ff327816 */ /* 0x008fc80000000032 */
[----:B------:R-:W-:Y:S02]  /*7f10*/  @!P1 PRMT R50, R22, 0x7610, R50 ;  /* 0x0000761016329816 */ /* 0x000fe40000000032 */
[----:B----4-:R-:W-:-:S04]  /*7f20*/  @!P1 SHF.R.U32.HI R22, RZ, 0x10, R26 ;  /* 0x00000010ff169819 */ /* 0x010fc8000001161a */
[----:B------:R-:W-:-:S05]  /*7f30*/  @!P1 PRMT R37, R22, 0x7610, R37 ;  /* 0x0000761016259816 */ /* 0x000fca0000000025 */
[----:B------:R0:W-:Y:S01]  /*7f40*/  STL.S16 [R1+0x568], R37 ;  /* 0x0005682501007387 */ /* 0x0001e20000100600 */
[----:B------:R-:W-:Y:S02]  /*7f50*/  @!P1 PRMT R28, R26, 0x7610, R28 ;  /* 0x000076101a1c9816 */ /* 0x000fe4000000001c */
[----:B0-----:R-:W-:-:S06]  /*7f60*/  MOV R37, RZ ;  /* 0x000000ff00257202 */ /* 0x001fcc0000000f00 */
[----:B------:R-:W2:Y:S04]  /*7f70*/  @!P3 LDG.E R37, desc[UR10][R30.64] ;  /* 0x0000000a1e25b981 */ /* 0x000ea8000c1e1900 */
[----:B------:R0:W-:Y:S04]  /*7f80*/  STL.S16 [R1+0x22c], R28 ;  /* 0x00022c1c01007387 */ /* 0x0001e80000100600 */
[----:B------:R-:W3:Y:S01]  /*7f90*/  LDL.LU R30, [R1+0x8d0] ;  /* 0x0008d000011e7983 */ /* 0x000ee20000300800 */
[----:B0-----:R-:W-:-:S10]  /*7fa0*/  HFMA2.MMA R28, -RZ, RZ, 0, 0 ;  /* 0x00000000ff1c7435 */ /* 0x001fd400000001ff */
[----:B------:R-:W4:Y:S01]  /*7fb0*/  @!P3 LDG.E R28, desc[UR10][R56.64] ;  /* 0x0000000a381cb981 */ /* 0x000f22000c1e1900 */
[----:B------:R-:W-:-:S03]  /*7fc0*/  PRMT R21, RZ, 0x7610, R21 ;  /* 0x00007610ff157816 */ /* 0x000fc60000000015 */
[----:B------:R0:W-:Y:S01]  /*7fd0*/  STL [R1+0x134], R36 ;  /* 0x0001342401007387 */ /* 0x0001e20000100800 */
[----:B------:R-:W-:Y:S02]  /*7fe0*/  @!P2 PRMT R21, R29, 0x7610, R21 ;  /* 0x000076101d15a816 */ /* 0x000fe40000000015 */
[----:B------:R-:W-:Y:S01]  /*7ff0*/  LOP3.LUT P2, RZ, R59, 0x10, RZ, 0xc0, !PT ;  /* 0x000000103bff7812 */ /* 0x000fe2000784c0ff */
[----:B------:R1:W-:Y:S04]  /*8000*/  STL.S16 [R1+0x228], R50 ;  /* 0x0002283201007387 */ /* 0x0003e80000100600 */
[----:B------:R-:W-:Y:S01]  /*8010*/  STL [R1+0x144], R4 ;  /* 0x0001440401007387 */ /* 0x000fe20000100800 */
[----:B0-----:R-:W-:-:S03]  /*8020*/  PRMT R36, RZ, 0x7610, R36 ;  /* 0x00007610ff247816 */ /* 0x001fc60000000024 */
[----:B------:R-:W-:Y:S04]  /*8030*/  STL.64 [R1+0x6f0], R60 ;  /* 0x0006f03c01007387 */ /* 0x000fe80000100a00 */
[----:B-1----:R-:W4:Y:S04]  /*8040*/  LDL.LU.64 R50, [R1+0x558] ;  /* 0x0005580001327983 */ /* 0x002f280000300a00 */
[----:B------:R-:W-:Y:S04]  /*8050*/  STL.64 [R1+0x720], R60 ;  /* 0x0007203c01007387 */ /* 0x000fe80000100a00 */
[----:B------:R-:W-:Y:S04]  /*8060*/  STL.64 [R1+0x738], R60 ;  /* 0x0007383c01007387 */ /* 0x000fe80000100a00 */
[----:B------:R0:W-:Y:S04]  /*8070*/  STL.64 [R1+0x760], R60 ;  /* 0x0007603c01007387 */ /* 0x0001e80000100a00 */
[----:B------:R-:W-:Y:S01]  /*8080*/  STL [R1+0x44], R39 ;  /* 0x0000442701007387 */ /* 0x000fe20000100800 */
[----:B------:R-:W-:-:S03]  /*8090*/  PRMT R22, RZ, 0x7610, R22 ;  /* 0x00007610ff167816 */ /* 0x000fc60000000016 */
[----:B------:R-:W-:Y:S01]  /*80a0*/  STL [R1+0x48], R41 ;  /* 0x0000482901007387 */ /* 0x000fe20000100800 */
[----:B0-----:R-:W-:-:S03]  /*80b0*/  PRMT R60, RZ, 0x7610, R60 ;  /* 0x00007610ff3c7816 */ /* 0x001fc6000000003c */
[----:B------:R-:W4:Y:S01]  /*80c0*/  LDL.LU.64 R56, [R1+0x8d8] ;  /* 0x0008d80001387983 */ /* 0x000f220000300a00 */
[----:B--2---:R-:W-:-:S05]  /*80d0*/  @!P3 PRMT R36, R37, 0x7610, R36 ;  /* 0x000076102524b816 */ /* 0x004fca0000000024 */
[----:B------:R0:W-:Y:S02]  /*80e0*/  STL.S16 [R1+0x564], R36 ;  /* 0x0005642401007387 */ /* 0x0001e40000100600 */
[----:B0-----:R-:W-:-:S06]  /*80f0*/  MOV R36, RZ ;  /* 0x000000ff00247202 */ /* 0x001fcc0000000f00 */
[----:B------:R-:W2:Y:S01]  /*8100*/  @!P2 LDG.E R36, desc[UR10][R52.64] ;  /* 0x0000000a3424a981 */ /* 0x000ea2000c1e1900 */
[----:B---3--:R-:W-:Y:S02]  /*8110*/  PRMT R30, RZ, 0x7610, R30 ;  /* 0x00007610ff1e7816 */ /* 0x008fe4000000001e */
[----:B----4-:R-:W-:-:S04]  /*8120*/  @!P3 SHF.R.U32.HI R4, RZ, 0x10, R28 ;  /* 0x00000010ff04b819 */ /* 0x010fc8000001161c */
[----:B------:R-:W-:Y:S02]  /*8130*/  @!P3 PRMT R30, R4, 0x7610, R30 ;  /* 0x00007610041eb816 */ /* 0x000fe4000000001e */
[----:B------:R-:W-:Y:S01]  /*8140*/  @!P3 SHF.R.U32.HI R4, RZ, 0x10, R37 ;  /* 0x00000010ff04b819 */ /* 0x000fe20000011625 */
[----:B------:R-:W-:Y:S03]  /*8150*/  STL [R1+0x4c], R27 ;  /* 0x00004c1b01007387 */ /* 0x000fe60000100800 */
[----:B------:R-:W-:Y:S01]  /*8160*/  @!P3 PRMT R60, R4, 0x7610, R60 ;  /* 0x00007610043cb816 */ /* 0x000fe2000000003c */
[----:B------:R0:W-:Y:S04]  /*8170*/  STL.S16 [R1+0x560], R30 ;  /* 0x0005601e01007387 */ /* 0x0001e80000100600 */
[----:B------:R1:W-:Y:S01]  /*8180*/  STL.S16 [R1+0x56c], R60 ;  /* 0x00056c3c01007387 */ /* 0x0003e20000100600 */
[----:B------:R-:W-:-:S02]  /*8190*/  PRMT R39, RZ, 0x7610, R39 ;  /* 0x00007610ff277816 */ /* 0x000fc40000000027 */
[----:B------:R-:W-:Y:S01]  /*81a0*/  PRMT R41, RZ, 0x7610, R41 ;  /* 0x00007610ff297816 */ /* 0x000fe20000000029 */
[----:B------:R-:W-:Y:S04]  /*81b0*/  STL [R1+0x148], R5 ;  /* 0x0001480501007387 */ /* 0x000fe80000100800 */
[----:B0-----:R-:W3:Y:S04]  /*81c0*/  LDL.LU.64 R30, [R1+0x550] ;  /* 0x00055000011e7983 */ /* 0x001ee80000300a00 */
[----:B-1----:R-:W4:Y:S01]  /*81d0*/  LDL.LU.64 R60, [R1+0x540] ;  /* 0x00054000013c7983 */ /* 0x002f220000300a00 */
[----:B------:R-:W-:-:S02]  /*81e0*/  @!P3 PRMT R39, R28, 0x7610, R39 ;  /* 0x000076101c27b816 */ /* 0x000fc40000000027 */
[----:B------:R-:W-:Y:S01]  /*81f0*/  @!P1 PRMT R22, R25, 0x7610, R22 ;  /* 0x0000761019169816 */ /* 0x000fe20000000016 */
[----:B------:R-:W-:Y:S04]  /*8200*/  STL [R1+0x50], R42 ;  /* 0x0000502a01007387 */ /* 0x000fe80000100800 */
[----:B------:R0:W-:Y:S04]  /*8210*/  STL.S16 [R1+0x244], R39 ;  /* 0x0002442701007387 */ /* 0x0001e80000100600 */
[----:B------:R-:W4:Y:S01]  /*8220*/  LDL.LU.64 R52, [R1+0x8c0] ;  /* 0x0008c00001347983 */ /* 0x000f220000300a00 */
[----:B0-----:R-:W-:Y:S01]  /*8230*/  HFMA2.MMA R39, -RZ, RZ, 0, 0 ;  /* 0x00000000ff277435 */ /* 0x001fe200000001ff */
[----:B------:R-:W-:-:S09]  /*8240*/  LOP3.LUT P1, RZ, R59, 0x8, RZ, 0xc0, !PT ;  /* 0x000000083bff7812 */ /* 0x000fd2000782c0ff */
[----:B------:R-:W4:Y:S01]  /*8250*/  @!P2 LDG.E R39, desc[UR10][R50.64] ;  /* 0x0000000a3227a981 */ /* 0x000f22000c1e1900 */
[----:B------:R-:W-:Y:S02]  /*8260*/  MOV R27, RZ ;  /* 0x000000ff001b7202 */ /* 0x000fe40000000f00 */
[----:B--2---:R-:W-:Y:S02]  /*8270*/  @!P2 PRMT R41, R36, 0x7610, R41 ;  /* 0x000076102429a816 */ /* 0x004fe40000000029 */
[----:B------:R-:W-:Y:S02]  /*8280*/  PRMT R57, RZ, 0x7610, R57 ;  /* 0x00007610ff397816 */ /* 0x000fe40000000039 */
[----:B------:R-:W-:Y:S01]  /*8290*/  PRMT R56, RZ, 0x7610, R56 ;  /* 0x00007610ff387816 */ /* 0x000fe20000000038 */
[----:B------:R0:W-:Y:S01]  /*82a0*/  STL.S16 [R1+0x258], R41 ;  /* 0x0002582901007387 */ /* 0x0001e20000100600 */
[----:B------:R-:W-:Y:S02]  /*82b0*/  PRMT R5, RZ, 0x7610, R5 ;  /* 0x00007610ff057816 */ /* 0x000fe40000000005 */
[----:B------:R-:W-:Y:S01]  /*82c0*/  LOP3.LUT P3, RZ, R59, 0x4, RZ, 0xc0, !PT ;  /* 0x000000043bff7812 */ /* 0x000fe2000786c0ff */
[----:B------:R-:W-:Y:S01]  /*82d0*/  HFMA2.MMA R42, -RZ, RZ, 0, 0 ;  /* 0x00000000ff2a7435 */ /* 0x000fe200000001ff */
[----:B------:R-:W-:Y:S01]  /*82e0*/  STL [R1+0x14c], R38 ;  /* 0x00014c2601007387 */ /* 0x000fe20000100800 */
[----:B------:R-:W-:-:S03]  /*82f0*/  PRMT R58, RZ, 0x7610, R58 ;  /* 0x00007610ff3a7816 */ /* 0x000fc6000000003a */
[----:B------:R-:W-:Y:S01]  /*8300*/  STL [R1+0x154], R23 ;  /* 0x0001541701007387 */ /* 0x000fe20000100800 */
[----:B0-----:R-:W-:Y:S01]  /*8310*/  HFMA2.MMA R41, -RZ, RZ, 0, 0 ;  /* 0x00000000ff297435 */ /* 0x001fe200000001ff */
[----:B------:R-:W-:Y:S02]  /*8320*/  PRMT R40, RZ, 0x7610, R40 ;  /* 0x00007610ff287816 */ /* 0x000fe40000000028 */
[----:B------:R-:W-:Y:S04]  /*8330*/  STL [R1+0x58], R29 ;  /* 0x0000581d01007387 */ /* 0x000fe80000100800 */
[----:B------:R-:W-:Y:S04]  /*8340*/  STL [R1+0x158], R24 ;  /* 0x0001581801007387 */ /* 0x000fe80000100800 */
[----:B---3--:R-:W2:Y:S04]  /*8350*/  @!P1 LDG.E R41, desc[UR10][R30.64] ;  /* 0x0000000a1e299981 */ /* 0x008ea8000c1e1900 */
[----:B----4-:R-:W3:Y:S04]  /*8360*/  @!P1 LDG.E R27, desc[UR10][R60.64] ;  /* 0x0000000a3c1b9981 */ /* 0x010ee8000c1e1900 */
[----:B------:R-:W-:Y:S04]  /*8370*/  STL [R1+0x5c], R25 ;  /* 0x00005c1901007387 */ /* 0x000fe80000100800 */
[----:B------:R-:W4:Y:S04]  /*8380*/  LDL.LU R30, [R1+0x8b8] ;  /* 0x0008b800011e7983 */ /* 0x000f280000300800 */
[----:B------:R-:W3:Y:S01]  /*8390*/  LDL.LU.64 R60, [R1+0x520] ;  /* 0x00052000013c7983 */ /* 0x000ee20000300a00 */
[----:B------:R-:W-:-:S02]  /*83a0*/  PRMT R53, RZ, 0x7610, R53 ;  /* 0x00007610ff357816 */ /* 0x000fc40000000035 */
[----:B------:R-:W-:Y:S01]  /*83b0*/  PRMT R52, RZ, 0x7610, R52 ;  /* 0x00007610ff347816 */ /* 0x000fe20000000034 */
[----:B------:R-:W-:Y:S04]  /*83c0*/  STL [R1+0x15c], R26 ;  /* 0x00015c1a01007387 */ /* 0x000fe80000100800 */
[----:B------:R-:W-:Y:S04]  /*83d0*/  STL [R1+0x60], R28 ;  /* 0x0000601c01007387 */ /* 0x000fe80000100800 */
[----:B------:R-:W-:Y:S01]  /*83e0*/  STL [R1+0x160], R37 ;  /* 0x0001602501007387 */ /* 0x000fe20000100800 */
[----:B------:R-:W-:-:S03]  /*83f0*/  @!P2 SHF.R.U32.HI R4, RZ, 0x10, R39 ;  /* 0x00000010ff04a819 */ /* 0x000fc60000011627 */
[----:B------:R-:W-:Y:S01]  /*8400*/  STL [R1+0x164], R36 ;  /* 0x0001642401007387 */ /* 0x000fe20000100800 */
[----:B------:R-:W-:-:S03]  /*8410*/  @!P2 PRMT R57, R4, 0x7610, R57 ;  /* 0x000076100439a816 */ /* 0x000fc60000000039 */
[----:B------:R-:W-:Y:S01]  /*8420*/  STL [R1+0x138], R45 ;  /* 0x0001382d01007387 */ /* 0x000fe20000100800 */
[----:B------:R-:W-:-:S03]  /*8430*/  @!P2 SHF.R.U32.HI R4, RZ, 0x10, R36 ;  /* 0x00000010ff04a819 */ /* 0x000fc60000011624 */
[----:B------:R-:W-:Y:S01]  /*8440*/  STL [R1+0x3c], R47 ;  /* 0x00003c2f01007387 */ /* 0x000fe20000100800 */
[----:B------:R-:W-:Y:S02]  /*8450*/  @!P2 PRMT R56, R4, 0x7610, R56 ;  /* 0x000076100438a816 */ /* 0x000fe40000000038 */
[----:B------:R-:W-:Y:S01]  /*8460*/  PRMT R4, RZ, 0x7610, R4 ;  /* 0x00007610ff047816 */ /* 0x000fe20000000004 */
[----:B------:R-:W-:Y:S03]  /*8470*/  STL [R1+0x13c], R46 ;  /* 0x00013c2e01007387 */ /* 0x000fe60000100800 */
[----:B------:R-:W-:Y:S01]  /*8480*/  @!P2 PRMT R4, R39, 0x7610, R4 ;  /* 0x000076102704a816 */ /* 0x000fe20000000004 */
[----:B------:R-:W-:Y:S04]  /*8490*/  STL [R1+0x40], R48 ;  /* 0x0000403001007387 */ /* 0x000fe80000100800 */
[----:B------:R-:W-:Y:S04]  /*84a0*/  STL.S16 [R1+0x24c], R4 ;  /* 0x00024c0401007387 */ /* 0x000fe80000100600 */
[----:B------:R-:W-:Y:S04]  /*84b0*/  STL.S16 [R1+0x280], R57 ;  /* 0x0002803901007387 */ /* 0x000fe80000100600 */
[----:B------:R0:W-:Y:S04]  /*84c0*/  STL.S16 [R1+0x548], R56 ;  /* 0x0005483801007387 */ /* 0x0001e80000100600 */
[----:B------:R-:W-:Y:S04]  /*84d0*/  STL [R1+0x150], R43 ;  /* 0x0001502b01007387 */ /* 0x000fe80000100800 */
[----:B------:R-:W-:Y:S04]  /*84e0*/  STL [R1+0x54], R44 ;  /* 0x0000542c01007387 */ /* 0x000fe80000100800 */
[----:B0-----:R-:W3:Y:S04]  /*84f0*/  LDL.LU.64 R56, [R1+0x530] ;  /* 0x0005300001387983 */ /* 0x001ee80000300a00 */
[----:B------:R-:W-:Y:S04]  /*8500*/  STL.64 [R1+0x6f8], R6 ;  /* 0x0006f80601007387 */ /* 0x000fe80000100a00 */
[----:B------:R-:W-:Y:S04]  /*8510*/  STL.64 [R1+0x728], R6 ;  /* 0x0007280601007387 */ /* 0x000fe80000100a00 */
[----:B------:R-:W-:Y:S04]  /*8520*/  STL.64 [R1+0x708], R8 ;  /* 0x0007080801007387 */ /* 0x000fe80000100a00 */
[----:B------:R-:W3:Y:S01]  /*8530*/  LDL.LU.64 R50, [R1+0x8c8] ;  /* 0x0008c80001327983 */ /* 0x000ee20000300a00 */
[----:B--2---:R-:W-:-:S02]  /*8540*/  @!P1 SHF.R.U32.HI R4, RZ, 0x10, R41 ;  /* 0x00000010ff049819 */ /* 0x004fc40000011629 */
[----:B----4-:R-:W-:-:S04]  /*8550*/  PRMT R30, RZ, 0x7610, R30 ;  /* 0x00007610ff1e7816 */ /* 0x010fc8000000001e */
[----:B------:R-:W-:Y:S02]  /*8560*/  @!P1 PRMT R30, R4, 0x7610, R30 ;  /* 0x00007610041e9816 */ /* 0x000fe4000000001e */
[----:B---3--:R-:W-:-:S04]  /*8570*/  @!P1 SHF.R.U32.HI R4, RZ, 0x10, R27 ;  /* 0x00000010ff049819 */ /* 0x008fc8000001161b */
[----:B------:R-:W-:-:S05]  /*8580*/  @!P1 PRMT R5, R4, 0x7610, R5 ;  /* 0x0000761004059816 */ /* 0x000fca0000000005 */
[----:B------:R0:W-:Y:S04]  /*8590*/  STL.S16 [R1+0x54c], R5 ;  /* 0x00054c0501007387 */ /* 0x0001e80000100600 */
[----:B0-----:R-:W2:Y:S04]  /*85a0*/  LDL.LU.64 R4, [R1+0x538] ;  /* 0x0005380001047983 */ /* 0x001ea80000300a00 */
[----:B------:R0:W-:Y:S04]  /*85b0*/  STL.S16 [R1+0x540], R30 ;  /* 0x0005401e01007387 */ /* 0x0001e80000100600 */
[----:B0-----:R-:W3:Y:S04]  /*85c0*/  LDL.LU.64 R30, [R1+0x528] ;  /* 0x00052800011e7983 */ /* 0x001ee80000300a00 */
[----:B--2---:R0:W2:Y:S02]  /*85d0*/  @!P3 LDG.E R42, desc[UR10][R4.64] ;  /* 0x0000000a042ab981 */ /* 0x0040a4000c1e1900 */
[----:B0-----:R-:W-:-:S06]  /*85e0*/  MOV R4, RZ ;  /* 0x000000ff00047202 */ /* 0x001fcc0000000f00 */
[----:B------:R-:W4:Y:S01]  /*85f0*/  @!P3 LDG.E R4, desc[UR10][R56.64] ;  /* 0x0000000a3804b981 */ /* 0x000f22000c1e1900 */
[----:B------:R-:W-:Y:S02]  /*8600*/  PRMT R38, RZ, 0x7610, R38 ;  /* 0x00007610ff267816 */ /* 0x000fe40000000026 */
[----:B------:R-:W-:Y:S01]  /*8610*/  LOP3.LUT P2, RZ, R59, 0x2, RZ, 0xc0, !PT ;  /* 0x000000023bff7812 */ /* 0x000fe2000784c0ff */
[----:B------:R-:W3:Y:S01]  /*8620*/  LDL.LU.64 R56, [R1+0x510] ;  /* 0x0005100001387983 */ /* 0x000ee20000300a00 */
[----:B------:R-:W-:-:S05]  /*8630*/  @!P1 PRMT R58, R27, 0x7610, R58 ;  /* 0x000076101b3a9816 */ /* 0x000fca000000003a */
[----:B------:R0:W-:Y:S04]  /*8640*/  STL.S16 [R1+0x544], R58 ;  /* 0x0005443a01007387 */ /* 0x0001e80000100600 */
[----:B0-----:R-:W3:Y:S01]  /*8650*/  LDL.LU R58, [R1+0x8b0] ;  /* 0x0008b000013a7983 */ /* 0x001ee20000300800 */
[----:B--2---:R-:W-:-:S04]  /*8660*/  @!P3 SHF.R.U32.HI R5, RZ, 0x10, R42 ;  /* 0x00000010ff05b819 */ /* 0x004fc8000001162a */
[----:B------:R-:W-:Y:S02]  /*8670*/  @!P3 PRMT R53, R5, 0x7610, R53 ;  /* 0x000076100535b816 */ /* 0x000fe40000000035 */
[----:B----4-:R-:W-:Y:S02]  /*8680*/  @!P3 PRMT R38, R4, 0x7610, R38 ;  /* 0x000076100426b816 */ /* 0x010fe40000000026 */
[----:B------:R-:W-:-:S03]  /*8690*/  @!P3 SHF.R.U32.HI R5, RZ, 0x10, R4 ;  /* 0x00000010ff05b819 */ /* 0x000fc60000011604 */
[----:B------:R0:W-:Y:S01]  /*86a0*/  STL.S16 [R1+0x538], R38 ;  /* 0x0005382601007387 */ /* 0x0001e20000100600 */
[----:B------:R-:W-:Y:S02]  /*86b0*/  @!P3 PRMT R52, R5, 0x7610, R52 ;  /* 0x000076100534b816 */ /* 0x000fe40000000034 */
[----:B------:R-:W-:Y:S01]  /*86c0*/  PRMT R5, RZ, 0x7610, R5 ;  /* 0x00007610ff057816 */ /* 0x000fe20000000005 */
[----:B0-----:R-:W-:-:S03]  /*86d0*/  HFMA2.MMA R38, -RZ, RZ, 0, 0 ;  /* 0x00000000ff267435 */ /* 0x001fc600000001ff */
[----:B------:R-:W-:-:S05]  /*86e0*/  @!P3 PRMT R5, R42, 0x7610, R5 ;  /* 0x000076102a05b816 */ /* 0x000fca0000000005 */
[----:B------:R0:W-:Y:S04]  /*86f0*/  STL.S16 [R1+0x530], R5 ;  /* 0x0005300501007387 */ /* 0x0001e80000100600 */
[----:B---3--:R-:W2:Y:S01]  /*8700*/  @!P2 LDG.E R38, desc[UR10][R30.64] ;  /* 0x0000000a1e26a981 */ /* 0x008ea2000c1e1900 */
[----:B0-----:R-:W-:-:S03]  /*8710*/  MOV R5, RZ ;  /* 0x000000ff00057202 */ /* 0x001fc60000000f00 */
[----:B------:R-:W3:Y:S04]  /*8720*/  LDL.LU.64 R30, [R1+0x8a8] ;  /* 0x0008a800011e7983 */ /* 0x000ee80000300a00 */
[----:B------:R-:W4:Y:S04]  /*8730*/  @!P2 LDG.E R5, desc[UR10][R60.64] ;  /* 0x0000000a3c05a981 */ /* 0x000f28000c1e1900 */
[----:B------:R-:W-:Y:S04]  /*8740*/  STL.S16 [R1+0x534], R53 ;  /* 0x0005343501007387 */ /* 0x000fe80000100600 */
[----:B------:R0:W-:Y:S01]  /*8750*/  STL.S16 [R1+0x53c], R52 ;  /* 0x00053c3401007387 */ /* 0x0001e20000100600 */
[----:B------:R-:W-:Y:S01]  /*8760*/  @!P1 PRMT R40, R41, 0x7610, R40 ;  /* 0x0000761029289816 */ /* 0x000fe20000000028 */
[----:B------:R-:W-:-:S02]  /*8770*/  HFMA2.MMA R29, -RZ, RZ, 0, 0 ;  /* 0x00000000ff1d7435 */ /* 0x000fc400000001ff */
[----:B------:R-:W4:Y:S04]  /*8780*/  LDL.LU.64 R60, [R1+0x500] ;  /* 0x00050000013c7983 */ /* 0x000f280000300a00 */
[----:B0-----:R-:W4:Y:S01]  /*8790*/  LDL.LU.64 R52, [R1+0x518] ;  /* 0x0005180001347983 */ /* 0x001f220000300a00 */
[----:B------:R-:W-:-:S03]  /*87a0*/  LOP3.LUT P1, RZ, R59, 0x1, RZ, 0xc0, !PT ;  /* 0x000000013bff7812 */ /* 0x000fc6000782c0ff */
[----:B------:R0:W-:Y:S04]  /*87b0*/  STL.S16 [R1+0x260], R40 ;  /* 0x0002602801007387 */ /* 0x0001e80000100600 */
[----:B0-----:R-:W4:Y:S01]  /*87c0*/  LDL.LU R40, [R1+0x8b4] ;  /* 0x0008b40001287983 */ /* 0x001f220000300800 */
[----:B------:R-:W-:Y:S02]  /*87d0*/  PRMT R58, RZ, 0x7610, R58 ;  /* 0x00007610ff3a7816 */ /* 0x000fe4000000003a */
[----:B--2---:R-:W-:Y:S02]  /*87e0*/  @!P2 SHF.R.U32.HI R23, RZ, 0x10, R38 ;  /* 0x00000010ff17a819 */ /* 0x004fe40000011626 */
[----:B---3--:R-:W-:Y:S02]  /*87f0*/  PRMT R31, RZ, 0x7610, R31 ;  /* 0x00007610ff1f7816 */ /* 0x008fe4000000001f */
[----:B------:R-:W-:-:S02]  /*8800*/  PRMT R30, RZ, 0x7610, R30 ;  /* 0x00007610ff1e7816 */ /* 0x000fc4000000001e */
[----:B------:R-:W-:Y:S02]  /*8810*/  @!P2 PRMT R31, R23, 0x7610, R31 ;  /* 0x00007610171fa816 */ /* 0x000fe4000000001f */
[----:B----4-:R-:W-:-:S04]  /*8820*/  @!P2 SHF.R.U32.HI R23, RZ, 0x10, R5 ;  /* 0x00000010ff17a819 */ /* 0x010fc80000011605 */
[----:B------:R-:W-:Y:S02]  /*8830*/  @!P2 PRMT R30, R23, 0x7610, R30 ;  /* 0x00007610171ea816 */ /* 0x000fe4000000001e */
[----:B------:R-:W-:-:S04]  /*8840*/  PRMT R23, RZ, 0x7610, R23 ;  /* 0x00007610ff177816 */ /* 0x000fc80000000017 */
[----:B------:R-:W-:-:S05]  /*8850*/  @!P2 PRMT R23, R5, 0x7610, R23 ;  /* 0x000076100517a816 */ /* 0x000fca0000000017 */
[----:B------:R0:W-:Y:S04]  /*8860*/  STL.S16 [R1+0x528], R23 ;  /* 0x0005281701007387 */ /* 0x0001e80000100600 */
[----:B------:R-:W2:Y:S01]  /*8870*/  @!P1 LDG.E R29, desc[UR10][R52.64] ;  /* 0x0000000a341d9981 */ /* 0x000ea2000c1e1900 */
[----:B0-----:R-:W-:-:S03]  /*8880*/  MOV R23, RZ ;  /* 0x000000ff00177202 */ /* 0x001fc60000000f00 */
[----:B------:R-:W3:Y:S04]  /*8890*/  LDL.LU.64 R52, [R1+0x898] ;  /* 0x0008980001347983 */ /* 0x000ee80000300a00 */
[----:B------:R-:W4:Y:S04]  /*88a0*/  @!P1 LDG.E R23, desc[UR10][R56.64] ;  /* 0x0000000a38179981 */ /* 0x000f28000c1e1900 */
[----:B------:R-:W-:Y:S04]  /*88b0*/  STL.S16 [R1+0x524], R31 ;  /* 0x0005241f01007387 */ /* 0x000fe80000100600 */
[----:B------:R0:W-:Y:S01]  /*88c0*/  STL.S16 [R1+0x52c], R30 ;  /* 0x00052c1e01007387 */ /* 0x0001e20000100600 */
[----:B------:R-:W-:-:S02]  /*88d0*/  @!P2 PRMT R58, R38, 0x7610, R58 ;  /* 0x00007610263aa816 */ /* 0x000fc4000000003a */
[----:B------:R-:W-:Y:S01]  /*88e0*/  LOP3.LUT P3, RZ, R40, 0x80000000, RZ, 0xc0, !PT ;  /* 0x8000000028ff7812 */ /* 0x000fe2000786c0ff */
[----:B------:R-:W4:Y:S04]  /*88f0*/  LDL.LU.64 R56, [R1+0x4f0] ;  /* 0x0004f00001387983 */ /* 0x000f280000300a00 */
[----:B0-----:R-:W4:Y:S04]  /*8900*/  LDL.LU.64 R30, [R1+0x508] ;  /* 0x00050800011e7983 */ /* 0x001f280000300a00 */
[----:B------:R0:W-:Y:S04]  /*8910*/  STL.S16 [R1+0x520], R58 ;  /* 0x0005203a01007387 */ /* 0x0001e80000100600 */
[----:B0-----:R-:W4:Y:S01]  /*8920*/  LDL.LU R58, [R1+0x8a0] ;  /* 0x0008a000013a7983 */ /* 0x001f220000300800 */
[----:B--2---:R-:W-:-:S02]  /*8930*/  @!P1 SHF.R.U32.HI R24, RZ, 0x10, R29 ;  /* 0x00000010ff189819 */ /* 0x004fc4000001161d */
[----:B---3--:R-:W-:Y:S02]  /*8940*/  PRMT R53, RZ, 0x7610, R53 ;  /* 0x00007610ff357816 */ /* 0x008fe40000000035 */
[----:B------:R-:W-:Y:S02]  /*8950*/  PRMT R52, RZ, 0x7610, R52 ;  /* 0x00007610ff347816 */ /* 0x000fe40000000034 */
[----:B------:R-:W-:Y:S02]  /*8960*/  @!P1 PRMT R53, R24, 0x7610, R53 ;  /* 0x0000761018359816 */ /* 0x000fe40000000035 */
[----:B----4-:R-:W-:-:S04]  /*8970*/  @!P1 SHF.R.U32.HI R24, RZ, 0x10, R23 ;  /* 0x00000010ff189819 */ /* 0x010fc80000011617 */
[----:B------:R-:W-:Y:S02]  /*8980*/  @!P1 PRMT R52, R24, 0x7610, R52 ;  /* 0x0000761018349816 */ /* 0x000fe40000000034 */
[----:B------:R-:W-:-:S04]  /*8990*/  PRMT R24, RZ, 0x7610, R24 ;  /* 0x00007610ff187816 */ /* 0x000fc80000000018 */
[----:B------:R-:W-:-:S05]  /*89a0*/  @!P1 PRMT R24, R23, 0x7610, R24 ;  /* 0x0000761017189816 */ /* 0x000fca0000000018 */
[----:B------:R0:W-:Y:S02]  /*89b0*/  STL.S16 [R1+0x518], R24 ;  /* 0x0005181801007387 */ /* 0x0001e40000100600 */
[----:B0-----:R-:W-:-:S06]  /*89c0*/  CS2R R24, SRZ ;  /* 0x0000000000187805 */ /* 0x001fcc000001ff00 */
[----:B------:R-:W2:Y:S04]  /*89d0*/  @!P3 LDG.E R24, desc[UR10][R30.64] ;  /* 0x0000000a1e18b981 */ /* 0x000ea8000c1e1900 */
[----:B------:R-:W3:Y:S04]  /*89e0*/  @!P3 LDG.E R25, desc[UR10][R60.64] ;  /* 0x0000000a3c19b981 */ /* 0x000ee8000c1e1900 */
[----:B------:R-:W4:Y:S04]  /*89f0*/  LDL.LU.64 R30, [R1+0x888] ;  /* 0x00088800011e7983 */ /* 0x000f280000300a00 */
[----:B------:R-:W-:Y:S04]  /*8a00*/  STL.S16 [R1+0x514], R53 ;  /* 0x0005143501007387 */ /* 0x000fe80000100600 */
[----:B------:R0:W-:Y:S01]  /*8a10*/  STL.S16 [R1+0x51c], R52 ;  /* 0x00051c3401007387 */ /* 0x0001e20000100600 */
[----:B------:R-:W-:-:S02]  /*8a20*/  PRMT R58, RZ, 0x7610, R58 ;  /* 0x00007610ff3a7816 */ /* 0x000fc4000000003a */
[----:B------:R-:W-:Y:S01]  /*8a30*/  LOP3.LUT P2, RZ, R40, 0x40000000, RZ, 0xc0, !PT ;  /* 0x4000000028ff7812 */ /* 0x000fe2000784c0ff */
[----:B------:R-:W3:Y:S04]  /*8a40*/  LDL.LU.64 R60, [R1+0x4d8] ;  /* 0x0004d800013c7983 */ /* 0x000ee80000300a00 */
[----:B0-----:R-:W3:Y:S01]  /*8a50*/  LDL.LU.64 R52, [R1+0x4f8] ;  /* 0x0004f80001347983 */ /* 0x001ee20000300a00 */
[----:B------:R-:W-:-:S05]  /*8a60*/  @!P1 PRMT R58, R29, 0x7610, R58 ;  /* 0x000076101d3a9816 */ /* 0x000fca000000003a */
[----:B------:R0:W-:Y:S04]  /*8a70*/  STL.S16 [R1+0x510], R58 ;  /* 0x0005103a01007387 */ /* 0x0001e80000100600 */
[----:B0-----:R-:W3:Y:S01]  /*8a80*/  LDL.LU R58, [R1+0x890] ;  /* 0x00089000013a7983 */ /* 0x001ee20000300800 */
[----:B------:R-:W-:-:S06]  /*8a90*/  MOV R28, RZ ;  /* 0x000000ff001c7202 */ /* 0x000fcc0000000f00 */
[----:B------:R-:W3:Y:S01]  /*8aa0*/  @!P2 LDG.E R28, desc[UR10][R56.64] ;  /* 0x0000000a381ca981 */ /* 0x000ee2000c1e1900 */
[----:B--2---:R-:W-:-:S03]  /*8ab0*/  @!P3 SHF.R.U32.HI R26, RZ, 0x10, R24 ;  /* 0x00000010ff1ab819 */ /* 0x004fc60000011618 */
[----:B------:R-:W-:Y:S01]  /*8ac0*/  STL [R1+0x64], R39 ;  /* 0x0000642701007387 */ /* 0x000fe20000100800 */
[----:B----4-:R-:W-:-:S03]  /*8ad0*/  PRMT R31, RZ, 0x7610, R31 ;  /* 0x00007610ff1f7816 */ /* 0x010fc6000000001f */
[----:B------:R-:W2:Y:S01]  /*8ae0*/  LDL.LU.64 R56, [R1+0x4c0] ;  /* 0x0004c00001387983 */ /* 0x000ea20000300a00 */
[----:B------:R-:W-:Y:S02]  /*8af0*/  PRMT R30, RZ, 0x7610, R30 ;  /* 0x00007610ff1e7816 */ /* 0x000fe4000000001e */
[----:B------:R-:W-:Y:S02]  /*8b00*/  @!P3 PRMT R31, R26, 0x7610, R31 ;  /* 0x000076101a1fb816 */ /* 0x000fe4000000001f */
[----:B---3--:R-:W-:-:S04]  /*8b10*/  @!P3 SHF.R.U32.HI R26, RZ, 0x10, R25 ;  /* 0x00000010ff1ab819 */ /* 0x008fc80000011619 */
[----:B------:R-:W-:Y:S02]  /*8b20*/  @!P3 PRMT R30, R26, 0x7610, R30 ;  /* 0x000076101a1eb816 */ /* 0x000fe4000000001e */
[----:B------:R-:W-:-:S04]  /*8b30*/  PRMT R26, RZ, 0x7610, R26 ;  /* 0x00007610ff1a7816 */ /* 0x000fc8000000001a */
[----:B------:R-:W-:-:S05]  /*8b40*/  @!P3 PRMT R26, R25, 0x7610, R26 ;  /* 0x00007610191ab816 */ /* 0x000fca000000001a */
[----:B------:R0:W-:Y:S02]  /*8b50*/  STL.S16 [R1+0x508], R26 ;  /* 0x0005081a01007387 */ /* 0x0001e40000100600 */
[----:B0-----:R-:W-:-:S10]  /*8b60*/  HFMA2.MMA R26, -RZ, RZ, 0, 0 ;  /* 0x00000000ff1a7435 */ /* 0x001fd400000001ff */
[----:B------:R-:W3:Y:S04]  /*8b70*/  @!P2 LDG.E R26, desc[UR10][R52.64] ;  /* 0x0000000a341aa981 */ /* 0x000ee8000c1e1900 */
[----:B------:R-:W4:Y:S04]  /*8b80*/  LDL.LU.64 R52, [R1+0x878] ;  /* 0x0008780001347983 */ /* 0x000f280000300a00 */
[----:B------:R-:W-:Y:S04]  /*8b90*/  STL.S16 [R1+0x504], R31 ;  /* 0x0005041f01007387 */ /* 0x000fe80000100600 */
[----:B------:R0:W-:Y:S04]  /*8ba0*/  STL.S16 [R1+0x50c], R30 ;  /* 0x00050c1e01007387 */ /* 0x0001e80000100600 */
[----:B0-----:R-:W2:Y:S01]  /*8bb0*/  LDL.LU.64 R30, [R1+0x4e0] ;  /* 0x0004e000011e7983 */ /* 0x001ea20000300a00 */
[----:B------:R-:W-:-:S04]  /*8bc0*/  PRMT R58, RZ, 0x7610, R58 ;  /* 0x00007610ff3a7816 */ /* 0x000fc8000000003a */
[----:B------:R-:W-:-:S05]  /*8bd0*/  @!P3 PRMT R58, R24, 0x7610, R58 ;  /* 0x00007610183ab816 */ /* 0x000fca000000003a */
[----:B------:R0:W-:Y:S04]  /*8be0*/  STL.S16 [R1+0x500], R58 ;  /* 0x0005003a01007387 */ /* 0x0001e80000100600 */
[----:B0-----:R-:W2:Y:S01]  /*8bf0*/  LDL.LU R58, [R1+0x880] ;  /* 0x00088000013a7983 */ /* 0x001ea20000300800 */
[----:B------:R-:W-:Y:S02]  /*8c00*/  LOP3.LUT P1, RZ, R40, 0x20000000, RZ, 0xc0, !PT ;  /* 0x2000000028ff7812 */ /* 0x000fe4000782c0ff */
[----:B------:R-:W-:-:S11]  /*8c10*/  MOV R39, RZ ;  /* 0x000000ff00277202 */ /* 0x000fd60000000f00 */
[----:B------:R-:W2:Y:S01]  /*8c20*/  @!P1 LDG.E R39, desc[UR10][R60.64] ;  /* 0x0000000a3c279981 */ /* 0x000ea2000c1e1900 */
[----:B---3--:R-:W-:-:S03]  /*8c30*/  @!P2 SHF.R.U32.HI R37, RZ, 0x10, R26 ;  /* 0x00000010ff25a819 */ /* 0x008fc6000001161a */
[----:B------:R-:W-:Y:S01]  /*8c40*/  STL [R1+0x68], R41 ;  /* 0x0000682901007387 */ /* 0x000fe20000100800 */
[----:B----4-:R-:W-:-:S03]  /*8c50*/  PRMT R53, RZ, 0x7610, R53 ;  /* 0x00007610ff357816 */ /* 0x010fc60000000035 */
[----:B------:R-:W3:Y:S01]  /*8c60*/  LDL.LU.64 R60, [R1+0x4b0] ;  /* 0x0004b000013c7983 */ /* 0x000ee20000300a00 */
[----:B------:R-:W-:Y:S02]  /*8c70*/  PRMT R52, RZ, 0x7610, R52 ;  /* 0x00007610ff347816 */ /* 0x000fe40000000034 */
[----:B------:R-:W-:Y:S02]  /*8c80*/  @!P2 PRMT R53, R37, 0x7610, R53 ;  /* 0x000076102535a816 */ /* 0x000fe40000000035 */
[----:B------:R-:W-:-:S04]  /*8c90*/  @!P2 SHF.R.U32.HI R37, RZ, 0x10, R28 ;  /* 0x00000010ff25a819 */ /* 0x000fc8000001161c */
[----:B------:R-:W-:Y:S02]  /*8ca0*/  @!P2 PRMT R52, R37, 0x7610, R52 ;  /* 0x000076102534a816 */ /* 0x000fe40000000034 */
[----:B------:R-:W-:-:S04]  /*8cb0*/  PRMT R37, RZ, 0x7610, R37 ;  /* 0x00007610ff257816 */ /* 0x000fc80000000025 */
[----:B------:R-:W-:-:S05]  /*8cc0*/  @!P2 PRMT R37, R28, 0x7610, R37 ;  /* 0x000076101c25a816 */ /* 0x000fca0000000025 */
[----:B------:R0:W-:Y:S02]  /*8cd0*/  STL.S16 [R1+0x4f8], R37 ;  /* 0x0004f82501007387 */ /* 0x0001e40000100600 */
[----:B0-----:R-:W-:-:S10]  /*8ce0*/  HFMA2.MMA R37, -RZ, RZ, 0, 0 ;  /* 0x00000000ff257435 */ /* 0x001fd400000001ff */
[----:B--2---:R-:W2:Y:S04]  /*8cf0*/  @!P1 LDG.E R37, desc[UR10][R30.64] ;  /* 0x0000000a1e259981 */ /* 0x004ea8000c1e1900 */
[----:B------:R-:W4:Y:S04]  /*8d00*/  LDL.LU.64 R30, [R1+0x868] ;  /* 0x00086800011e7983 */ /* 0x000f280000300a00 */
[----:B------:R-:W-:Y:S04]  /*8d10*/  STL.S16 [R1+0x4f4], R53 ;  /* 0x0004f43501007387 */ /* 0x000fe80000100600 */
[----:B------:R0:W-:Y:S04]  /*8d20*/  STL.S16 [R1+0x4fc], R52 ;  /* 0x0004fc3401007387 */ /* 0x0001e80000100600 */
[----:B0-----:R-:W3:Y:S01]  /*8d30*/  LDL.LU.64 R52, [R1+0x4d0] ;  /* 0x0004d00001347983 */ /* 0x001ee20000300a00 */
[----:B------:R-:W-:-:S04]  /*8d40*/  PRMT R58, RZ, 0x7610, R58 ;  /* 0x00007610ff3a7816 */ /* 0x000fc8000000003a */
[----:B------:R-:W-:-:S05]  /*8d50*/  @!P2 PRMT R58, R26, 0x7610, R58 ;  /* 0x000076101a3aa816 */ /* 0x000fca000000003a */
[----:B------:R0:W-:Y:S04]  /*8d60*/  STL.S16 [R1+0x4f0], R58 ;  /* 0x0004f03a01007387 */ /* 0x0001e80000100600 */
[----:B0-----:R-:W3:Y:S01]  /*8d70*/  LDL.LU R58, [R1+0x870] ;  /* 0x00087000013a7983 */ /* 0x001ee20000300800 */
[----:B------:R-:W-:Y:S01]  /*8d80*/  LOP3.LUT P3, RZ, R40, 0x10000000, RZ, 0xc0, !PT ;  /* 0x1000000028ff7812 */ /* 0x000fe2000786c0ff */
[----:B------:R-:W-:Y:S01]  /*8d90*/  HFMA2.MMA R41, -RZ, RZ, 0, 0 ;  /* 0x00000000ff297435 */ /* 0x000fe200000001ff */
[----:B--2---:R-:W-:Y:S02]  /*8da0*/  @!P1 SHF.R.U32.HI R36, RZ, 0x10, R37 ;  /* 0x00000010ff249819 */ /* 0x004fe40000011625 */
[----:B----4-:R-:W-:Y:S02]  /*8db0*/  PRMT R31, RZ, 0x7610, R31 ;  /* 0x00007610ff1f7816 */ /* 0x010fe4000000001f */
[----:B------:R-:W-:-:S02]  /*8dc0*/  PRMT R30, RZ, 0x7610, R30 ;  /* 0x00007610ff1e7816 */ /* 0x000fc4000000001e */
[----:B------:R-:W-:Y:S02]  /*8dd0*/  @!P1 PRMT R31, R36, 0x7610, R31 ;  /* 0x00007610241f9816 */ /* 0x000fe4000000001f */
[----:B------:R-:W-:-:S04]  /*8de0*/  @!P1 SHF.R.U32.HI R36, RZ, 0x10, R39 ;  /* 0x00000010ff249819 */ /* 0x000fc80000011627 */
[----:B------:R-:W-:Y:S02]  /*8df0*/  @!P1 PRMT R30, R36, 0x7610, R30 ;  /* 0x00007610241e9816 */ /* 0x000fe4000000001e */
[----:B------:R-:W-:-:S04]  /*8e00*/  PRMT R36, RZ, 0x7610, R36 ;  /* 0x00007610ff247816 */ /* 0x000fc80000000024 */
[----:B------:R-:W-:Y:S01]  /*8e10*/  @!P1 PRMT R36, R39, 0x7610, R36 ;  /* 0x0000761027249816 */ /* 0x000fe20000000024 */
[----:B---3--:R-:W2:Y:S04]  /*8e20*/  @!P3 LDG.E R41, desc[UR10][R52.64] ;  /* 0x0000000a3429b981 */ /* 0x008ea8000c1e1900 */
[----:B------:R0:W-:Y:S04]  /*8e30*/  STL.S16 [R1+0x4e0], R36 ;  /* 0x0004e02401007387 */ /* 0x0001e80000100600 */
[----:B------:R-:W3:Y:S01]  /*8e40*/  LDL.LU.64 R52, [R1+0x858] ;  /* 0x0008580001347983 */ /* 0x000ee20000300a00 */
[----:B0-----:R-:W-:-:S06]  /*8e50*/  MOV R36, RZ ;  /* 0x000000ff00247202 */ /* 0x001fcc0000000f00 */
[----:B------:R-:W4:Y:S04]  /*8e60*/  @!P3 LDG.E R36, desc[UR10][R56.64] ;  /* 0x0000000a3824b981 */ /* 0x000f28000c1e1900 */
[----:B------:R-:W-:Y:S04]  /*8e70*/  STL.S16 [R1+0x4dc], R31 ;  /* 0x0004dc1f01007387 */ /* 0x000fe80000100600 */
[----:B------:R0:W-:Y:S01]  /*8e80*/  STL.S16 [R1+0x4e4], R30 ;  /* 0x0004e41e01007387 */ /* 0x0001e20000100600 */
[----:B------:R-:W-:-:S03]  /*8e90*/  PRMT R58, RZ, 0x7610, R58 ;  /* 0x00007610ff3a7816 */ /* 0x000fc6000000003a */
[----:B------:R-:W-:Y:S01]  /*8ea0*/  STL [R1+0x168], R27 ;  /* 0x0001681b01007387 */ /* 0x000fe20000100800 */
[----:B------:R-:W-:-:S03]  /*8eb0*/  LOP3.LUT P2, RZ, R40, 0x8000000, RZ, 0xc0, !PT ;  /* 0x0800000028ff7812 */ /* 0x000fc6000784c0ff */
[----:B------:R-:W-:Y:S04]  /*8ec0*/  STL [R1+0x6c], R42 ;  /* 0x00006c2a01007387 */ /* 0x000fe80000100800 */
[----:B0-----:R-:W4:Y:S01]  /*8ed0*/  LDL.LU.64 R30, [R1+0x4b8] ;  /* 0x0004b800011e7983 */ /* 0x001f220000300a00 */
[----:B------:R-:W-:-:S03]  /*8ee0*/  @!P1 PRMT R58, R37, 0x7610, R58 ;  /* 0x00007610253a9816 */ /* 0x000fc6000000003a */
[----:B------:R-:W4:Y:S04]  /*8ef0*/  LDL.LU.64 R56, [R1+0x4a0] ;  /* 0x0004a00001387983 */ /* 0x000f280000300a00 */
[----:B------:R0:W-:Y:S04]  /*8f00*/  STL.S16 [R1+0x4d8], R58 ;  /* 0x0004d83a01007387 */ /* 0x0001e80000100600 */
[----:B0-----:R-:W4:Y:S01]  /*8f10*/  LDL.LU R58, [R1+0x860] ;  /* 0x00086000013a7983 */ /* 0x001f220000300800 */
[----:B------:R-:W-:Y:S01]  /*8f20*/  HFMA2.MMA R42, -RZ, RZ, 0, 0 ;  /* 0x00000000ff2a7435 */ /* 0x000fe200000001ff */
        /* <DEDUP_REMOVED lines=74> */
[----:B------:R-:W-:-:S06]  /*93d0*/  MOV R24, RZ ;  /* 0x000000ff00187202 */ /* 0x000fcc0000000f00 */
[----:B------:R-:W4:Y:S01]  /*93e0*/  @!P2 LDG.E R24, desc[UR10][R56.64] ;  /* 0x0000000a3818a981 */ /* 0x000f22000c1e1900 */
[----:B--2---:R-:W-:-:S03]  /*93f0*/  @!P3 SHF.R.U32.HI R23, RZ, 0x10, R29 ;  /* 0x00000010ff17b819 */ /* 0x004fc6000001161d */
[----:B------:R-:W-:Y:S01]  /*9400*/  STL [R1+0x178], R25 ;  /* 0x0001781901007387 */ /* 0x000fe20000100800 */
[----:B---3--:R-:W-:-:S03]  /*9410*/  PRMT R31, RZ, 0x7610, R31 ;  /* 0x00007610ff1f7816 */ /* 0x008fc6000000001f */
[----:B------:R-:W-:Y:S01]  /*9420*/  STL [R1+0x7c], R26 ;  /* 0x00007c1a01007387 */ /* 0x000fe20000100800 */
[----:B------:R-:W-:Y:S02]  /*9430*/  PRMT R30, RZ, 0x7610, R30 ;  /* 0x00007610ff1e7816 */ /* 0x000fe4000000001e */
[----:B------:R-:W-:Y:S01]  /*9440*/  @!P3 PRMT R31, R23, 0x7610, R31 ;  /* 0x00007610171fb816 */ /* 0x000fe2000000001f */
[----:B------:R-:W2:Y:S01]  /*9450*/  LDL.LU.64 R56, [R1+0x460] ;  /* 0x0004600001387983 */ /* 0x000ea20000300a00 */
[----:B----4-:R-:W-:-:S04]  /*9460*/  @!P3 SHF.R.U32.HI R23, RZ, 0x10, R5 ;  /* 0x00000010ff17b819 */ /* 0x010fc80000011605 */
        /* <DEDUP_REMOVED lines=20> */
[----:B------:R-:W-:Y:S01]  /*95b0*/  STL [R1+0x80], R37 ;  /* 0x0000802501007387 */ /* 0x000fe20000100800 */
[----:B------:R-:W-:Y:S02]  /*95c0*/  PRMT R52, RZ, 0x7610, R52 ;  /* 0x00007610ff347816 */ /* 0x000fe40000000034 */
[----:B------:R-:W-:Y:S01]  /*95d0*/  @!P2 PRMT R53, R25, 0x7610, R53 ;  /* 0x000076101935a816 */ /* 0x000fe20000000035 */
[----:B------:R-:W3:Y:S01]  /*95e0*/  LDL.LU.64 R60, [R1+0x450] ;  /* 0x00045000013c7983 */ /* 0x000ee20000300a00 */
[----:B------:R-:W-:-:S04]  /*95f0*/  @!P2 SHF.R.U32.HI R25, RZ, 0x10, R24 ;  /* 0x00000010ff19a819 */ /* 0x000fc80000011618 */
[----:B------:R-:W-:Y:S02]  /*9600*/  @!P2 PRMT R52, R25, 0x7610, R52 ;  /* 0x000076101934a816 */ /* 0x000fe40000000034 */
[----:B------:R-:W-:-:S04]  /*9610*/  PRMT R25, RZ, 0x7610, R25 ;  /* 0x00007610ff197816 */ /* 0x000fc80000000019 */
[----:B------:R-:W-:-:S05]  /*9620*/  @!P2 PRMT R25, R24, 0x7610, R25 ;  /* 0x000076101819a816 */ /* 0x000fca0000000019 */
[----:B------:R0:W-:Y:S02]  /*9630*/  STL.S16 [R1+0x488], R25 ;  /* 0x0004881901007387 */ /* 0x0001e40000100600 */
[----:B0-----:R-:W-:-:S10]  /*9640*/  HFMA2.MMA R25, -RZ, RZ, 0, 0 ;  /* 0x00000000ff197435 */ /* 0x001fd400000001ff */
[----:B--2---:R-:W2:Y:S04]  /*9650*/  @!P1 LDG.E R25, desc[UR10][R30.64] ;  /* 0x0000000a1e199981 */ /* 0x004ea8000c1e1900 */
[----:B------:R-:W4:Y:S01]  /*9660*/  LDL.LU.64 R30, [R1+0x808] ;  /* 0x00080800011e7983 */ /* 0x000f220000300a00 */
[----:B------:R-:W-:-:S04]  /*9670*/  PRMT R58, RZ, 0x7610, R58 ;  /* 0x00007610ff3a7816 */ /* 0x000fc8000000003a */
[----:B------:R-:W-:Y:S01]  /*9680*/  @!P2 PRMT R58, R23, 0x7610, R58 ;  /* 0x00007610173aa816 */ /* 0x000fe2000000003a */
[----:B------:R-:W-:Y:S04]  /*9690*/  STL.S16 [R1+0x484], R53 ;  /* 0x0004843501007387 */ /* 0x000fe80000100600 */
[----:B------:R0:W-:Y:S04]  /*96a0*/  STL.S16 [R1+0x480], R58 ;  /* 0x0004803a01007387 */ /* 0x0001e80000100600 */
[----:B------:R1:W-:Y:S04]  /*96b0*/  STL.S16 [R1+0x48c], R52 ;  /* 0x00048c3401007387 */ /* 0x0003e80000100600 */
[----:B0-----:R-:W3:Y:S04]  /*96c0*/  LDL.LU R58, [R1+0x810] ;  /* 0x00081000013a7983 */ /* 0x001ee80000300800 */
[----:B-1----:R-:W3:Y:S01]  /*96d0*/  LDL.LU.64 R52, [R1+0x468] ;  /* 0x0004680001347983 */ /* 0x002ee20000300a00 */
[----:B------:R-:W-:-:S02]  /*96e0*/  LOP3.LUT P3, RZ, R40, 0x400000, RZ, 0xc0, !PT ;  /* 0x0040000028ff7812 */ /* 0x000fc4000786c0ff */
[----:B------:R-:W-:-:S11]  /*96f0*/  MOV R37, RZ ;  /* 0x000000ff00257202 */ /* 0x000fd60000000f00 */
[----:B------:R-:W3:Y:S01]  /*9700*/  @!P3 LDG.E R37, desc[UR10][R56.64] ;  /* 0x0000000a3825b981 */ /* 0x000ee2000c1e1900 */
[----:B--2---:R-:W-:-:S03]  /*9710*/  @!P1 SHF.R.U32.HI R28, RZ, 0x10, R25 ;  /* 0x00000010ff1c9819 */ /* 0x004fc60000011619 */
[----:B------:R-:W-:Y:S01]  /*9720*/  STL [R1+0x180], R39 ;  /* 0x0001802701007387 */ /* 0x000fe20000100800 */
[----:B----4-:R-:W-:-:S03]  /*9730*/  PRMT R31, RZ, 0x7610, R31 ;  /* 0x00007610ff1f7816 */ /* 0x010fc6000000001f */
[----:B------:R-:W2:Y:S01]  /*9740*/  LDL.LU.64 R56, [R1+0x440] ;  /* 0x0004400001387983 */ /* 0x000ea20000300a00 */
[----:B------:R-:W-:Y:S02]  /*9750*/  PRMT R30, RZ, 0x7610, R30 ;  /* 0x00007610ff1e7816 */ /* 0x000fe4000000001e */
[----:B------:R-:W-:Y:S02]  /*9760*/  @!P1 PRMT R31, R28, 0x7610, R31 ;  /* 0x000076101c1f9816 */ /* 0x000fe4000000001f */
[----:B------:R-:W-:-:S04]  /*9770*/  @!P1 SHF.R.U32.HI R28, RZ, 0x10, R26 ;  /* 0x00000010ff1c9819 */ /* 0x000fc8000001161a */
[----:B------:R-:W-:Y:S02]  /*9780*/  @!P1 PRMT R30, R28, 0x7610, R30 ;  /* 0x000076101c1e9816 */ /* 0x000fe4000000001e */
[----:B------:R-:W-:-:S04]  /*9790*/  PRMT R28, RZ, 0x7610, R28 ;  /* 0x00007610ff1c7816 */ /* 0x000fc8000000001c */
[----:B------:R-:W-:-:S05]  /*97a0*/  @!P1 PRMT R28, R26, 0x7610, R28 ;  /* 0x000076101a1c9816 */ /* 0x000fca000000001c */
[----:B------:R0:W-:Y:S01]  /*97b0*/  STL.S16 [R1+0x478], R28 ;  /* 0x0004781c01007387 */ /* 0x0001e20000100600 */
[----:B---3--:R-:W-:Y:S01]  /*97c0*/  PRMT R58, RZ, 0x7610, R58 ;  /* 0x00007610ff3a7816 */ /* 0x008fe2000000003a */
[----:B0-----:R-:W-:-:S03]  /*97d0*/  HFMA2.MMA R28, -RZ, RZ, 0, 0 ;  /* 0x00000000ff1c7435 */ /* 0x001fc600000001ff */
[----:B------:R-:W-:-:S07]  /*97e0*/  @!P1 PRMT R58, R25, 0x7610, R58 ;  /* 0x00007610193a9816 */ /* 0x000fce000000003a */
[----:B------:R-:W3:Y:S04]  /*97f0*/  @!P3 LDG.E R28, desc[UR10][R52.64] ;  /* 0x0000000a341cb981 */ /* 0x000ee8000c1e1900 */
[----:B------:R-:W4:Y:S04]  /*9800*/  LDL.LU.64 R52, [R1+0x7f8] ;  /* 0x0007f80001347983 */ /* 0x000f280000300a00 */
[----:B------:R0:W-:Y:S04]  /*9810*/  STL.S16 [R1+0x470], R58 ;  /* 0x0004703a01007387 */ /* 0x0001e80000100600 */
[----:B0-----:R-:W2:Y:S04]  /*9820*/  LDL.LU R58, [R1+0x800] ;  /* 0x00080000013a7983 */ /* 0x001ea80000300800 */
[----:B------:R-:W-:Y:S04]  /*9830*/  STL.S16 [R1+0x474], R31 ;  /* 0x0004741f01007387 */ /* 0x000fe80000100600 */
[----:B------:R0:W-:Y:S04]  /*9840*/  STL.S16 [R1+0x47c], R30 ;  /* 0x00047c1e01007387 */ /* 0x0001e80000100600 */
[----:B0-----:R-:W2:Y:S01]  /*9850*/  LDL.LU.64 R30, [R1+0x458] ;  /* 0x00045800011e7983 */ /* 0x001ea20000300a00 */
[----:B------:R-:W-:-:S03]  /*9860*/  LOP3.LUT P2, RZ, R40, 0x200000, RZ, 0xc0, !PT ;  /* 0x0020000028ff7812 */ /* 0x000fc6000784c0ff */
[----:B------:R0:W-:Y:S02]  /*9870*/  STL [R1+0x84], R41 ;  /* 0x0000842901007387 */ /* 0x0001e40000100800 */
[----:B0-----:R-:W-:Y:S01]  /*9880*/  IMAD.MOV.U32 R41, RZ, RZ, RZ ;  /* 0x000000ffff297224 */ /* 0x001fe200078e00ff */
[----:B---3--:R-:W-:Y:S02]  /*9890*/  @!P3 SHF.R.U32.HI R39, RZ, 0x10, R28 ;  /* 0x00000010ff27b819 */ /* 0x008fe4000001161c */
[----:B----4-:R-:W-:Y:S02]  /*98a0*/  PRMT R53, RZ, 0x7610, R53 ;  /* 0x00007610ff357816 */ /* 0x010fe40000000035 */
[----:B------:R-:W-:Y:S02]  /*98b0*/  PRMT R52, RZ, 0x7610, R52 ;  /* 0x00007610ff347816 */ /* 0x000fe40000000034 */
[----:B------:R-:W-:Y:S02]  /*98c0*/  @!P3 PRMT R53, R39, 0x7610, R53 ;  /* 0x000076102735b816 */ /* 0x000fe40000000035 */
[----:B------:R-:W-:-:S04]  /*98d0*/  @!P3 SHF.R.U32.HI R39, RZ, 0x10, R37 ;  /* 0x00000010ff27b819 */ /* 0x000fc80000011625 */
[----:B------:R-:W-:Y:S02]  /*98e0*/  @!P3 PRMT R52, R39, 0x7610, R52 ;  /* 0x000076102734b816 */ /* 0x000fe40000000034 */
[----:B------:R-:W-:Y:S02]  /*98f0*/  PRMT R39, RZ, 0x7610, R39 ;  /* 0x00007610ff277816 */ /* 0x000fe40000000027 */
[----:B--2---:R-:W-:Y:S02]  /*9900*/  PRMT R58, RZ, 0x7610, R58 ;  /* 0x00007610ff3a7816 */ /* 0x004fe4000000003a */
[----:B------:R-:W-:Y:S02]  /*9910*/  @!P3 PRMT R39, R37, 0x7610, R39 ;  /* 0x000076102527b816 */ /* 0x000fe40000000027 */
[----:B------:R-:W-:Y:S01]  /*9920*/  @!P3 PRMT R58, R28, 0x7610, R58 ;  /* 0x000076101c3ab816 */ /* 0x000fe2000000003a */
[----:B------:R-:W-:Y:S04]  /*9930*/  STL.S16 [R1+0x464], R53 ;  /* 0x0004643501007387 */ /* 0x000fe80000100600 */
[----:B------:R0:W-:Y:S04]  /*9940*/  STL.S16 [R1+0x46c], R52 ;  /* 0x00046c3401007387 */ /* 0x0001e80000100600 */
[----:B------:R1:W-:Y:S04]  /*9950*/  STL.S16 [R1+0x460], R58 ;  /* 0x0004603a01007387 */ /* 0x0003e80000100600 */
[----:B------:R-:W2:Y:S04]  /*9960*/  @!P2 LDG.E R41, desc[UR10][R30.64] ;  /* 0x0000000a1e29a981 */ /* 0x000ea8000c1e1900 */
[----:B0-----:R-:W3:Y:S04]  /*9970*/  LDL.LU.64 R52, [R1+0x448] ;  /* 0x0004480001347983 */ /* 0x001ee80000300a00 */
[----:B-1----:R-:W4:Y:S04]  /*9980*/  LDL.LU R58, [R1+0x7f0] ;  /* 0x0007f000013a7983 */ /* 0x002f280000300800 */
[----:B------:R0:W-:Y:S04]  /*9990*/  STL.S16 [R1+0x468], R39 ;  /* 0x0004682701007387 */ /* 0x0001e80000100600 */
[----:B------:R-:W4:Y:S01]  /*99a0*/  LDL.LU.64 R30, [R1+0x7e8] ;  /* 0x0007e800011e7983 */ /* 0x000f220000300a00 */
[----:B0-----:R-:W-:-:S10]  /*99b0*/  HFMA2.MMA R39, -RZ, RZ, 0, 0 ;  /* 0x00000000ff277435 */ /* 0x001fd400000001ff */
[----:B------:R-:W4:Y:S04]  /*99c0*/  @!P2 LDG.E R39, desc[UR10][R60.64] ;  /* 0x0000000a3c27a981 */ /* 0x000f28000c1e1900 */
[----:B------:R-:W-:Y:S01]  /*99d0*/  STL [R1+0x184], R36 ;  /* 0x0001842401007387 */ /* 0x000fe20000100800 */
[----:B------:R-:W-:-:S03]  /*99e0*/  LOP3.LUT P1, RZ, R40, 0x100000, RZ, 0xc0, !PT ;  /* 0x0010000028ff7812 */ /* 0x000fc6000782c0ff */
[----:B------:R0:W-:Y:S04]  /*99f0*/  STL [R1+0x88], R42 ;  /* 0x0000882a01007387 */ /* 0x0001e80000100800 */
[----:B------:R-:W4:Y:S01]  /*9a00*/  LDL.LU.64 R60, [R1+0x428] ;  /* 0x00042800013c7983 */ /* 0x000f220000300a00 */
[----:B0-----:R-:W-:Y:S02]  /*9a10*/  MOV R42, RZ ;  /* 0x000000ff002a7202 */ /* 0x001fe40000000f00 */
[----:B--2---:R-:W-:-:S04]  /*9a20*/  @!P2 SHF.R.U32.HI R36, RZ, 0x10, R41 ;  /* 0x00000010ff24a819 */ /* 0x004fc80000011629 */
[----:B---3--:R-:W2:Y:S04]  /*9a30*/  @!P1 LDG.E R42, desc[UR10][R52.64] ;  /* 0x0000000a342a9981 */ /* 0x008ea8000c1e1900 */
[----:B------:R-:W3:Y:S01]  /*9a40*/  LDL.LU.64 R52, [R1+0x7d8] ;  /* 0x0007d80001347983 */ /* 0x000ee20000300a00 */
[----:B----4-:R-:W-:Y:S02]  /*9a50*/  PRMT R31, RZ, 0x7610, R31 ;  /* 0x00007610ff1f7816 */ /* 0x010fe4000000001f */
        /* <DEDUP_REMOVED lines=8> */
[----:B------:R-:W4:Y:S04]  /*9ae0*/  @!P1 LDG.E R36, desc[UR10][R56.64] ;  /* 0x0000000a38249981 */ /* 0x000f28000c1e1900 */
[----:B------:R-:W-:Y:S04]  /*9af0*/  STL.S16 [R1+0x454], R31 ;  /* 0x0004541f01007387 */ /* 0x000fe80000100600 */
[----:B------:R0:W-:Y:S04]  /*9b00*/  STL.S16 [R1+0x45c], R30 ;  /* 0x00045c1e01007387 */ /* 0x0001e80000100600 */
[----:B------:R-:W-:Y:S01]  /*9b10*/  STL [R1+0x188], R27 ;  /* 0x0001881b01007387 */ /* 0x000fe20000100800 */
[----:B------:R-:W-:-:S03]  /*9b20*/  LOP3.LUT P3, RZ, R40, 0x80000, RZ, 0xc0, !PT ;  /* 0x0008000028ff7812 */ /* 0x000fc6000786c0ff */
[----:B------:R1:W-:Y:S04]  /*9b30*/  STL [R1+0x8c], R38 ;  /* 0x00008c2601007387 */ /* 0x0003e80000100800 */
[----:B0-----:R-:W4:Y:S04]  /*9b40*/  LDL.LU.64 R30, [R1+0x438] ;  /* 0x00043800011e7983 */ /* 0x001f280000300a00 */
[----:B------:R-:W4:Y:S01]  /*9b50*/  LDL.LU.64 R56, [R1+0x418] ;  /* 0x0004180001387983 */ /* 0x000f220000300a00 */
[----:B-1----:R-:W-:Y:S02]  /*9b60*/  MOV R38, RZ ;  /* 0x000000ff00267202 */ /* 0x002fe40000000f00 */
[----:B------:R-:W-:-:S04]  /*9b70*/  PRMT R58, RZ, 0x7610, R58 ;  /* 0x00007610ff3a7816 */ /* 0x000fc8000000003a */
[----:B------:R-:W-:-:S05]  /*9b80*/  @!P2 PRMT R58, R41, 0x7610, R58 ;  /* 0x00007610293aa816 */ /* 0x000fca000000003a */
[----:B------:R0:W-:Y:S04]  /*9b90*/  STL.S16 [R1+0x450], R58 ;  /* 0x0004503a01007387 */ /* 0x0001e80000100600 */
[----:B0-----:R-:W4:Y:S01]  /*9ba0*/  LDL.LU R58, [R1+0x7e0] ;  /* 0x0007e000013a7983 */ /* 0x001f220000300800 */
[----:B--2---:R-:W-:Y:S02]  /*9bb0*/  @!P1 SHF.R.U32.HI R27, RZ, 0x10, R42 ;  /* 0x00000010ff1b9819 */ /* 0x004fe4000001162a */
[----:B---3--:R-:W-:Y:S02]  /*9bc0*/  PRMT R53, RZ, 0x7610, R53 ;  /* 0x00007610ff357816 */ /* 0x008fe40000000035 */
[----:B------:R-:W-:Y:S02]  /*9bd0*/  PRMT R52, RZ, 0x7610, R52 ;  /* 0x00007610ff347816 */ /* 0x000fe40000000034 */
[----:B------:R-:W-:-:S05]  /*9be0*/  @!P1 PRMT R53, R27, 0x7610, R53 ;  /* 0x000076101b359816 */ /* 0x000fca0000000035 */
[----:B------:R-:W-:Y:S01]  /*9bf0*/  STL.S16 [R1+0x444], R53 ;  /* 0x0004443501007387 */ /* 0x000fe20000100600 */
[----:B----4-:R-:W-:-:S04]  /*9c00*/  @!P1 SHF.R.U32.HI R27, RZ, 0x10, R36 ;  /* 0x00000010ff1b9819 */ /* 0x010fc80000011624 */
[----:B------:R-:W-:Y:S02]  /*9c10*/  @!P1 PRMT R52, R27, 0x7610, R52 ;  /* 0x000076101b349816 */ /* 0x000fe40000000034 */
[----:B------:R-:W-:-:S04]  /*9c20*/  PRMT R27, RZ, 0x7610, R27 ;  /* 0x00007610ff1b7816 */ /* 0x000fc8000000001b */
[----:B------:R-:W-:-:S05]  /*9c30*/  @!P1 PRMT R27, R36, 0x7610, R27 ;  /* 0x00007610241b9816 */ /* 0x000fca000000001b */
[----:B------:R0:W-:Y:S04]  /*9c40*/  STL.S16 [R1+0x448], R27 ;  /* 0x0004481b01007387 */ /* 0x0001e80000100600 */
[----:B------:R-:W2:Y:S01]  /*9c50*/  @!P3 LDG.E R38, desc[UR10][R30.64] ;  /* 0x0000000a1e26b981 */ /* 0x000ea2000c1e1900 */
[----:B0-----:R-:W-:-:S03]  /*9c60*/  HFMA2.MMA R27, -RZ, RZ, 0, 0 ;  /* 0x00000000ff1b7435 */ /* 0x001fc600000001ff */
[----:B------:R-:W3:Y:S07]  /*9c70*/  LDL.LU.64 R30, [R1+0x7c8] ;  /* 0x0007c800011e7983 */ /* 0x000eee0000300a00 */
[----:B------:R-:W4:Y:S04]  /*9c80*/  @!P3 LDG.E R27, desc[UR10][R60.64] ;  /* 0x0000000a3c1bb981 */ /* 0x000f28000c1e1900 */
        /* <DEDUP_REMOVED lines=14> */
[----:B------:R-:W-:-:S02]  /*9d70*/  @!P3 PRMT R31, R4, 0x7610, R31 ;  /* 0x00007610041fb816 */ /* 0x000fc4000000001f */
        /* <DEDUP_REMOVED lines=16> */
[----:B-1----:R-:W-:-:S10]  /*9e80*/  HFMA2.MMA R23, -RZ, RZ, 0, 0 ;  /* 0x00000000ff177435 */ /* 0x002fd400000001ff */
[----:B------:R-:W4:Y:S01]  /*9e90*/  @!P1 LDG.E R23, desc[UR10][R60.64] ;  /* 0x0000000a3c179981 */ /* 0x000f22000c1e1900 */
[----:B------:R-:W-:-:S04]  /*9ea0*/  PRMT R58, RZ, 0x7610, R58 ;  /* 0x00007610ff3a7816 */ /* 0x000fc8000000003a */
[----:B------:R-:W-:-:S05]  /*9eb0*/  @!P3 PRMT R58, R38, 0x7610, R58 ;  /* 0x00007610263ab816 */ /* 0x000fca000000003a */
[----:B------:R0:W-:Y:S04]  /*9ec0*/  STL.S16 [R1+0x428], R58 ;  /* 0x0004283a01007387 */ /* 0x0001e80000100600 */
[----:B------:R-:W-:Y:S04]  /*9ed0*/  STL [R1+0x194], R24 ;  /* 0x0001941801007387 */ /* 0x000fe80000100800 */
[----:B------:R-:W-:Y:S04]  /*9ee0*/  STL [R1+0x98], R25 ;  /* 0x0000981901007387 */ /* 0x000fe80000100800 */
[----:B0-----:R-:W4:Y:S01]  /*9ef0*/  LDL.LU R58, [R1+0x7c0] ;  /* 0x0007c000013a7983 */ /* 0x001f220000300800 */
[----:B--2---:R-:W-:-:S03]  /*9f00*/  @!P2 SHF.R.U32.HI R5, RZ, 0x10, R29 ;  /* 0x00000010ff05a819 */ /* 0x004fc6000001161d */
[----:B------:R-:W2:Y:S01]  /*9f10*/  LDL.LU.64 R60, [R1+0x3d8] ;  /* 0x0003d800013c7983 */ /* 0x000ea20000300a00 */
        /* <DEDUP_REMOVED lines=8> */
[----:B0-----:R-:W-:-:S06]  /*9fa0*/  MOV R5, RZ ;  /* 0x000000ff00057202 */ /* 0x001fcc0000000f00 */
[----:B------:R-:W3:Y:S04]  /*9fb0*/  @!P1 LDG.E R5, desc[UR10][R30.64] ;  /* 0x0000000a1e059981 */ /* 0x000ee8000c1e1900 */
[----:B------:R-:W4:Y:S04]  /*9fc0*/  LDL.LU.64 R30, [R1+0x7a8] ;  /* 0x0007a800011e7983 */ /* 0x000f280000300a00 */
[----:B------:R-:W-:Y:S04]  /*9fd0*/  STL.S16 [R1+0x41c], R53 ;  /* 0x00041c3501007387 */ /* 0x000fe80000100600 */
[----:B------:R0:W-:Y:S04]  /*9fe0*/  STL.S16 [R1+0x424], R52 ;  /* 0x0004243401007387 */ /* 0x0001e80000100600 */
[----:B0-----:R-:W2:Y:S01]  /*9ff0*/  LDL.LU.64 R52, [R1+0x400] ;  /* 0x0004000001347983 */ /* 0x001ea20000300a00 */
[----:B------:R-:W-:-:S02]  /*a000*/  LOP3.LUT P3, RZ, R40, 0x10000, RZ, 0xc0, !PT ;  /* 0x0001000028ff7812 */ /* 0x000fc4000786c0ff */
[----:B------:R-:W-:-:S04]  /*a010*/  PRMT R58, RZ, 0x7610, R58 ;  /* 0x00007610ff3a7816 */ /* 0x000fc8000000003a */
[----:B------:R-:W-:-:S05]  /*a020*/  @!P2 PRMT R58, R29, 0x7610, R58 ;  /* 0x000076101d3aa816 */ /* 0x000fca000000003a */
[----:B------:R0:W-:Y:S04]  /*a030*/  STL.S16 [R1+0x418], R58 ;  /* 0x0004183a01007387 */ /* 0x0001e80000100600 */
[----:B0-----:R-:W2:Y:S01]  /*a040*/  LDL.LU R58, [R1+0x7b0] ;  /* 0x0007b000013a7983 */ /* 0x001ea20000300800 */
[----:B---3--:R-:W-:Y:S02]  /*a050*/  @!P1 SHF.R.U32.HI R24, RZ, 0x10, R5 ;  /* 0x00000010ff189819 */ /* 0x008fe40000011605 */
[----:B----4-:R-:W-:Y:S02]  /*a060*/  PRMT R31, RZ, 0x7610, R31 ;  /* 0x00007610ff1f7816 */ /* 0x010fe4000000001f */
[----:B------:R-:W-:Y:S02]  /*a070*/  PRMT R30, RZ, 0x7610, R30 ;  /* 0x00007610ff1e7816 */ /* 0x000fe4000000001e */
[----:B------:R-:W-:-:S02]  /*a080*/  @!P1 PRMT R31, R24, 0x7610, R31 ;  /* 0x00007610181f9816 */ /* 0x000fc4000000001f */
[----:B------:R-:W-:-:S04]  /*a090*/  @!P1 SHF.R.U32.HI R24, RZ, 0x10, R23 ;  /* 0x00000010ff189819 */ /* 0x000fc80000011617 */
[----:B------:R-:W-:Y:S02]  /*a0a0*/  @!P1 PRMT R30, R24, 0x7610, R30 ;  /* 0x00007610181e9816 */ /* 0x000fe4000000001e */
[----:B------:R-:W-:-:S04]  /*a0b0*/  PRMT R24, RZ, 0x7610, R24 ;  /* 0x00007610ff187816 */ /* 0x000fc80000000018 */
[----:B------:R-:W-:-:S05]  /*a0c0*/  @!P1 PRMT R24, R23, 0x7610, R24 ;  /* 0x0000761017189816 */ /* 0x000fca0000000018 */
[----:B------:R0:W-:Y:S02]  /*a0d0*/  STL.S16 [R1+0x410], R24 ;  /* 0x0004101801007387 */ /* 0x0001e40000100600 */
[----:B0-----:R-:W-:-:S06]  /*a0e0*/  CS2R R24, SRZ ;  /* 0x0000000000187805 */ /* 0x001fcc000001ff00 */
[----:B--2---:R-:W2:Y:S04]  /*a0f0*/  @!P3 LDG.E R24, desc[UR10][R52.64] ;  /* 0x0000000a3418b981 */ /* 0x004ea8000c1e1900 */
[----:B------:R-:W3:Y:S04]  /*a100*/  @!P3 LDG.E R25, desc[UR10][R56.64] ;  /* 0x0000000a3819b981 */ /* 0x000ee8000c1e1900 */
[----:B------:R-:W4:Y:S04]  /*a110*/  LDL.LU.64 R52, [R1+0x798] ;  /* 0x0007980001347983 */ /* 0x000f280000300a00 */
[----:B------:R-:W-:Y:S04]  /*a120*/  STL.S16 [R1+0x40c], R31 ;  /* 0x00040c1f01007387 */ /* 0x000fe80000100600 */
[----:B------:R0:W-:Y:S04]  /*a130*/  STL.S16 [R1+0x414], R30 ;  /* 0x0004141e01007387 */ /* 0x0001e80000100600 */
[----:B------:R-:W-:Y:S01]  /*a140*/  STL [R1+0x198], R26 ;  /* 0x0001981a01007387 */ /* 0x000fe20000100800 */
[----:B------:R-:W-:-:S03]  /*a150*/  LOP3.LUT P2, RZ, R40, 0x8000, RZ, 0xc0, !PT ;  /* 0x0000800028ff7812 */ /* 0x000fc6000784c0ff */
[----:B------:R1:W-:Y:S04]  /*a160*/  STL [R1+0x9c], R28 ;  /* 0x00009c1c01007387 */ /* 0x0003e80000100800 */
[----:B0-----:R-:W3:Y:S01]  /*a170*/  LDL.LU.64 R30, [R1+0x3f0] ;  /* 0x0003f000011e7983 */ /* 0x001ee20000300a00 */
[----:B------:R-:W-:-:S03]  /*a180*/  PRMT R58, RZ, 0x7610, R58 ;  /* 0x00007610ff3a7816 */ /* 0x000fc6000000003a */
[----:B------:R-:W3:Y:S01]  /*a190*/  LDL.LU.64 R56, [R1+0x3c8] ;  /* 0x0003c80001387983 */ /* 0x000ee20000300a00 */
[----:B-1----:R-:W-:-:S10]  /*a1a0*/  HFMA2.MMA R28, -RZ, RZ, 0, 0 ;  /* 0x00000000ff1c7435 */ /* 0x002fd400000001ff */
[----:B------:R-:W3:Y:S01]  /*a1b0*/  @!P2 LDG.E R28, desc[UR10][R60.64] ;  /* 0x0000000a3c1ca981 */ /* 0x000ee2000c1e1900 */
[----:B------:R-:W-:-:S05]  /*a1c0*/  @!P1 PRMT R58, R5, 0x7610, R58 ;  /* 0x00007610053a9816 */ /* 0x000fca000000003a */
[----:B------:R0:W-:Y:S04]  /*a1d0*/  STL.S16 [R1+0x408], R58 ;  /* 0x0004083a01007387 */ /* 0x0001e80000100600 */
[----:B------:R-:W-:Y:S04]  /*a1e0*/  STL [R1+0x19c], R37 ;  /* 0x00019c2501007387 */ /* 0x000fe80000100800 */
[----:B------:R-:W-:Y:S04]  /*a1f0*/  STL [R1+0xa0], R41 ;  /* 0x0000a02901007387 */ /* 0x000fe80000100800 */
[----:B0-----:R-:W3:Y:S01]  /*a200*/  LDL.LU R58, [R1+0x7a0] ;  /* 0x0007a000013a7983 */ /* 0x001ee20000300800 */
[----:B--2---:R-:W-:-:S03]  /*a210*/  @!P3 SHF.R.U32.HI R26, RZ, 0x10, R24 ;  /* 0x00000010ff1ab819 */ /* 0x004fc60000011618 */
[----:B------:R-:W2:Y:S01]  /*a220*/  LDL.LU.64 R60, [R1+0x3b8] ;  /* 0x0003b800013c7983 */ /* 0x000ea20000300a00 */
[----:B----4-:R-:W-:Y:S02]  /*a230*/  PRMT R53, RZ, 0x7610, R53 ;  /* 0x00007610ff357816 */ /* 0x010fe40000000035 */
[----:B------:R-:W-:Y:S02]  /*a240*/  PRMT R52, RZ, 0x7610, R52 ;  /* 0x00007610ff347816 */ /* 0x000fe40000000034 */
[----:B------:R-:W-:Y:S02]  /*a250*/  @!P3 PRMT R53, R26, 0x7610, R53 ;  /* 0x000076101a35b816 */ /* 0x000fe40000000035 */
[----:B---3--:R-:W-:-:S04]  /*a260*/  @!P3 SHF.R.U32.HI R26, RZ, 0x10, R25 ;  /* 0x00000010ff1ab819 */ /* 0x008fc80000011619 */
        /* <DEDUP_REMOVED lines=11> */
[----:B------:R-:W-:Y:S01]  /*a320*/  PRMT R58, RZ, 0x7610, R58 ;  /* 0x00007610ff3a7816 */ /* 0x000fe2000000003a */
[----:B------:R-:W-:-:S03]  /*a330*/  HFMA2.MMA R41, -RZ, RZ, 0, 0 ;  /* 0x00000000ff297435 */ /* 0x000fc600000001ff */
[----:B------:R-:W-:-:S05]  /*a340*/  @!P3 PRMT R58, R24, 0x7610, R58 ;  /* 0x00007610183ab816 */ /* 0x000fca000000003a */
[----:B------:R0:W-:Y:S04]  /*a350*/  STL.S16 [R1+0x3f8], R58 ;  /* 0x0003f83a01007387 */ /* 0x0001e80000100600 */
[----:B------:R-:W2:Y:S04]  /*a360*/  @!P1 LDG.E R41, desc[UR10][R56.64] ;  /* 0x0000000a38299981 */ /* 0x000ea8000c1e1900 */
[----:B0-----:R-:W2:Y:S01]  /*a370*/  LDL.LU R58, [R1+0x790] ;  /* 0x00079000013a7983 */ /* 0x001ea20000300800 */
[----:B---3--:R-:W-:Y:S02]  /*a380*/  @!P2 SHF.R.U32.HI R37, RZ, 0x10, R26 ;  /* 0x00000010ff25a819 */ /* 0x008fe4000001161a */
[----:B------:R-:W-:Y:S01]  /*a390*/  PRMT R46, RZ, 0x7610, R46 ;  /* 0x00007610ff2e7816 */ /* 0x000fe2000000002e */
        /* <DEDUP_REMOVED lines=10> */
[----:B0-----:R-:W-:-:S06]  /*a440*/  MOV R37, RZ ;  /* 0x000000ff00257202 */ /* 0x001fcc0000000f00 */
[----:B--2---:R-:W2:Y:S04]  /*a450*/  @!P1 LDG.E R37, desc[UR10][R52.64] ;  /* 0x0000000a34259981 */ /* 0x004ea8000c1e1900 */
[----:B------:R-:W4:Y:S04]  /*a460*/  LDL.LU.64 R52, [R1+0x778] ;  /* 0x0007780001347983 */ /* 0x000f280000300a00 */
[----:B------:R-:W-:Y:S04]  /*a470*/  STL.S16 [R1+0x3dc], R31 ;  /* 0x0003dc1f01007387 */ /* 0x000fe80000100600 */
[----:B------:R0:W-:Y:S04]  /*a480*/  STL.S16 [R1+0x3f4], R30 ;  /* 0x0003f41e01007387 */ /* 0x0001e80000100600 */
[----:B0-----:R-:W3:Y:S01]  /*a490*/  LDL.LU.64 R30, [R1+0x3c0] ;  /* 0x0003c000011e7983 */ /* 0x001ee20000300a00 */
[----:B------:R-:W-:-:S02]  /*a4a0*/  LOP3.LUT P3, RZ, R40, 0x2000, RZ, 0xc0, !PT ;  /* 0x0000200028ff7812 */ /* 0x000fc4000786c0ff */
[----:B------:R-:W-:Y:S02]  /*a4b0*/  PRMT R43, RZ, 0x7610, R43 ;  /* 0x00007610ff2b7816 */ /* 0x000fe4000000002b */
[----:B------:R-:W-:Y:S02]  /*a4c0*/  PRMT R58, RZ, 0x7610, R58 ;  /* 0x00007610ff3a7816 */ /* 0x000fe4000000003a */
[----:B------:R-:W-:Y:S02]  /*a4d0*/  @!P1 PRMT R43, R41, 0x7610, R43 ;  /* 0x00007610292b9816 */ /* 0x000fe4000000002b */
[----:B------:R-:W-:-:S03]  /*a4e0*/  @!P2 PRMT R58, R26, 0x7610, R58 ;  /* 0x000076101a3aa816 */ /* 0x000fc6000000003a */
[----:B------:R0:W-:Y:S04]  /*a4f0*/  STL.S16 [R1+0x3d0], R43 ;  /* 0x0003d02b01007387 */ /* 0x0001e80000100600 */
[----:B------:R1:W-:Y:S01]  /*a500*/  STL.S16 [R1+0x3d8], R58 ;  /* 0x0003d83a01007387 */ /* 0x0003e20000100600 */
[----:B0-----:R-:W-:-:S03]  /*a510*/  MOV R43, RZ ;  /* 0x000000ff002b7202 */ /* 0x001fc60000000f00 */
[----:B-1----:R-:W3:Y:S01]  /*a520*/  LDL.LU R58, [R1+0x780] ;  /* 0x00078000013a7983 */ /* 0x002ee20000300800 */
[----:B--2---:R-:W-:-:S05]  /*a530*/  @!P1 PRMT R46, R37, 0x7610, R46 ;  /* 0x00007610252e9816 */ /* 0x004fca000000002e */
[----:B------:R0:W-:Y:S01]  /*a540*/  STL.S16 [R1+0x3c8], R46 ;  /* 0x0003c82e01007387 */ /* 0x0001e20000100600 */
[----:B------:R-:W-:Y:S01]  /*a550*/  @!P1 SHF.R.U32.HI R39, RZ, 0x10, R37 ;  /* 0x00000010ff279819 */ /* 0x000fe20000011625 */
[----:B0-----:R-:W-:Y:S01]  /*a560*/  HFMA2.MMA R46, -RZ, RZ, 0, 0 ;  /* 0x00000000ff2e7435 */ /* 0x001fe200000001ff */
[----:B----4-:R-:W-:Y:S02]  /*a570*/  PRMT R53, RZ, 0x7610, R53 ;  /* 0x00007610ff357816 */ /* 0x010fe40000000035 */
[----:B------:R-:W-:Y:S02]  /*a580*/  PRMT R52, RZ, 0x7610, R52 ;  /* 0x00007610ff347816 */ /* 0x000fe40000000034 */
[----:B------:R-:W-:Y:S02]  /*a590*/  @!P1 PRMT R53, R39, 0x7610, R53 ;  /* 0x0000761027359816 */ /* 0x000fe40000000035 */
[----:B------:R-:W-:-:S03]  /*a5a0*/  @!P1 SHF.R.U32.HI R39, RZ, 0x10, R41 ;  /* 0x00000010ff279819 */ /* 0x000fc60000011629 */
[----:B------:R-:W2:Y:S01]  /*a5b0*/  @!P3 LDG.E R46, desc[UR10][R60.64] ;  /* 0x0000000a3c2eb981 */ /* 0x000ea2000c1e1900 */
[----:B------:R-:W-:-:S03]  /*a5c0*/  @!P1 PRMT R52, R39, 0x7610, R52 ;  /* 0x0000761027349816 */ /* 0x000fc60000000034 */
[----:B------:R-:W-:Y:S04]  /*a5d0*/  STL.S16 [R1+0x3cc], R53 ;  /* 0x0003cc3501007387 */ /* 0x000fe80000100600 */
[----:B------:R0:W-:Y:S04]  /*a5e0*/  STL.S16 [R1+0x3d4], R52 ;  /* 0x0003d43401007387 */ /* 0x0001e80000100600 */
[----:B---3--:R-:W3:Y:S01]  /*a5f0*/  @!P3 LDG.E R43, desc[UR10][R30.64] ;  /* 0x0000000a1e2bb981 */ /* 0x008ee2000c1e1900 */
[----:B------:R-:W-:Y:S02]  /*a600*/  PRMT R49, RZ, 0x7610, R49 ;  /* 0x00007610ff317816 */ /* 0x000fe40000000031 */
[----:B------:R-:W-:Y:S01]  /*a610*/  LOP3.LUT P2, RZ, R40, 0x1000, RZ, 0xc0, !PT ;  /* 0x0000100028ff7812 */ /* 0x000fe2000784c0ff */
[----:B------:R-:W-:Y:S04]  /*a620*/  STL [R1+0x1a4], R36 ;  /* 0x0001a42401007387 */ /* 0x000fe80000100800 */
[----:B0-----:R-:W4:Y:S04]  /*a630*/  LDL.LU.64 R52, [R1+0x3b0] ;  /* 0x0003b00001347983 */ /* 0x001f280000300a00 */
[----:B------:R-:W4:Y:S04]  /*a640*/  LDL.LU.64 R30, [R1+0x770] ;  /* 0x00077000011e7983 */ /* 0x000f280000300a00 */
[----:B------:R-:W4:Y:S01]  /*a650*/  LDL.LU.64 R60, [R1+0x3a0] ;  /* 0x0003a000013c7983 */ /* 0x000f220000300a00 */
[----:B------:R-:W-:-:S02]  /*a660*/  PRMT R58, RZ, 0x7610, R58 ;  /* 0x00007610ff3a7816 */ /* 0x000fc4000000003a */
[----:B--2---:R-:W-:-:S05]  /*a670*/  @!P3 PRMT R49, R46, 0x7610, R49 ;  /* 0x000076102e31b816 */ /* 0x004fca0000000031 */
[----:B------:R0:W-:Y:S02]  /*a680*/  STL.S16 [R1+0x3c0], R49 ;  /* 0x0003c03101007387 */ /* 0x0001e40000100600 */
[----:B0-----:R-:W-:Y:S02]  /*a690*/  MOV R49, RZ ;  /* 0x000000ff00317202 */ /* 0x001fe40000000f00 */
[----:B---3--:R-:W-:-:S04]  /*a6a0*/  @!P3 PRMT R58, R43, 0x7610, R58 ;  /* 0x000076102b3ab816 */ /* 0x008fc8000000003a */
[----:B----4-:R0:W2:Y:S04]  /*a6b0*/  @!P2 LDG.E R49, desc[UR10][R52.64] ;  /* 0x0000000a3431a981 */ /* 0x0100a8000c1e1900 */
[----:B------:R1:W-:Y:S01]  /*a6c0*/  STL.S16 [R1+0x3b8], R58 ;  /* 0x0003b83a01007387 */ /* 0x0003e20000100600 */
[----:B0-----:R-:W-:Y:S01]  /*a6d0*/  HFMA2.MMA R52, -RZ, RZ, 0, 0 ;  /* 0x00000000ff347435 */ /* 0x001fe200000001ff */
[----:B------:R-:W-:Y:S02]  /*a6e0*/  PRMT R31, RZ, 0x7610, R31 ;  /* 0x00007610ff1f7816 */ /* 0x000fe4000000001f */
[----:B------:R-:W-:Y:S01]  /*a6f0*/  PRMT R55, RZ, 0x7610, R55 ;  /* 0x00007610ff377816 */ /* 0x000fe20000000037 */
[----:B-1----:R-:W3:Y:S01]  /*a700*/  LDL.LU R58, [R1+0x76c] ;  /* 0x00076c00013a7983 */ /* 0x002ee20000300800 */
[----:B------:R-:W-:-:S02]  /*a710*/  @!P3 SHF.R.U32.HI R36, RZ, 0x10, R43 ;  /* 0x00000010ff24b819 */ /* 0x000fc4000001162b */
[----:B------:R-:W-:Y:S02]  /*a720*/  PRMT R30, RZ, 0x7610, R30 ;  /* 0x00007610ff1e7816 */ /* 0x000fe4000000001e */
[----:B------:R-:W-:Y:S01]  /*a730*/  LOP3.LUT P1, RZ, R40, 0x800, RZ, 0xc0, !PT ;  /* 0x0000080028ff7812 */ /* 0x000fe2000782c0ff */
[----:B------:R-:W4:Y:S01]  /*a740*/  @!P2 LDG.E R52, desc[UR10][R56.64] ;  /* 0x0000000a3834a981 */ /* 0x000f22000c1e1900 */
[----:B------:R-:W-:Y:S02]  /*a750*/  @!P3 PRMT R31, R36, 0x7610, R31 ;  /* 0x00007610241fb816 */ /* 0x000fe4000000001f */
[----:B------:R-:W-:Y:S01]  /*a760*/  @!P3 SHF.R.U32.HI R36, RZ, 0x10, R46 ;  /* 0x00000010ff24b819 */ /* 0x000fe2000001162e */
[----:B------:R-:W-:Y:S03]  /*a770*/  STL [R1+0x1a8], R27 ;  /* 0x0001a81b01007387 */ /* 0x000fe60000100800 */
[----:B------:R-:W-:Y:S01]  /*a780*/  @!P3 PRMT R30, R36, 0x7610, R30 ;  /* 0x00007610241eb816 */ /* 0x000fe2000000001e */
[----:B------:R-:W-:Y:S04]  /*a790*/  STL.S16 [R1+0x3bc], R31 ;  /* 0x0003bc1f01007387 */ /* 0x000fe80000100600 */
[----:B------:R0:W-:Y:S01]  /*a7a0*/  STL.S16 [R1+0x3c4], R30 ;  /* 0x0003c41e01007387 */ /* 0x0001e20000100600 */
[----:B------:R-:W-:-:S02]  /*a7b0*/  PRMT R51, RZ, 0x7610, R51 ;  /* 0x00007610ff337816 */ /* 0x000fc40000000033 */
[----:B------:R-:W-:Y:S01]  /*a7c0*/  PRMT R50, RZ, 0x7610, R50 ;  /* 0x00007610ff327816 */ /* 0x000fe20000000032 */
[----:B------:R-:W4:Y:S01]  /*a7d0*/  LDL.LU.64 R56, [R1+0x390] ;  /* 0x0003900001387983 */ /* 0x000f220000300a00 */
[----:B------:R-:W-:-:S03]  /*a7e0*/  PRMT R7, RZ, 0x7610, R7 ;  /* 0x00007610ff077816 */ /* 0x000fc60000000007 */
[----:B------:R-:W-:Y:S04]  /*a7f0*/  STL [R1+0x1ac], R4 ;  /* 0x0001ac0401007387 */ /* 0x000fe80000100800 */
[----:B0-----:R-:W4:Y:S01]  /*a800*/  LDL.LU.64 R30, [R1+0x398] ;  /* 0x00039800011e7983 */ /* 0x001f220000300a00 */
[----:B------:R-:W-:-:S03]  /*a810*/  PRMT R6, RZ, 0x7610, R6 ;  /* 0x00007610ff067816 */ /* 0x000fc60000000006 */
[----:B------:R-:W-:Y:S04]  /*a820*/  STL [R1+0xb0], R5 ;  /* 0x0000b00501007387 */ /* 0x000fe80000100800 */
[----:B------:R-:W-:Y:S04]  /*a830*/  STL [R1+0x1b0], R23 ;  /* 0x0001b01701007387 */ /* 0x000fe80000100800 */
[----:B------:R-:W-:Y:S04]  /*a840*/  STL [R1+0xb4], R24 ;  /* 0x0000b41801007387 */ /* 0x000fe80000100800 */
[----:B------:R-:W-:Y:S04]  /*a850*/  STL [R1+0x1b4], R25 ;  /* 0x0001b41901007387 */ /* 0x000fe80000100800 */
[----:B------:R-:W-:Y:S04]  /*a860*/  STL [R1+0xb8], R26 ;  /* 0x0000b81a01007387 */ /* 0x000fe80000100800 */
[----:B------:R-:W-:Y:S01]  /*a870*/  STL [R1+0xac], R29 ;  /* 0x0000ac1d01007387 */ /* 0x000fe20000100800 */
[----:B------:R-:W-:-:S03]  /*a880*/  LOP3.LUT P4, RZ, R40, 0x40, RZ, 0xc0, !PT ;  /* 0x0000004028ff7812 */ /* 0x000fc6000788c0ff */
[----:B------:R-:W-:Y:S01]  /*a890*/  STL [R1+0x1b8], R28 ;  /* 0x0001b81c01007387 */ /* 0x000fe20000100800 */
[----:B------:R-:W-:-:S03]  /*a8a0*/  LOP3.LUT P5, RZ, R40, 0x20, RZ, 0xc0, !PT ;  /* 0x0000002028ff7812 */ /* 0x000fc600078ac0ff */
[----:B------:R-:W-:Y:S04]  /*a8b0*/  STL [R1+0xbc], R37 ;  /* 0x0000bc2501007387 */ /* 0x000fe80000100800 */
[----:B------:R-:W-:Y:S01]  /*a8c0*/  STL [R1+0xa8], R38 ;  /* 0x0000a82601007387 */ /* 0x000fe20000100800 */
[----:B------:R-:W-:Y:S02]  /*a8d0*/  PRMT R39, RZ, 0x7610, R39 ;  /* 0x00007610ff277816 */ /* 0x000fe40000000027 */
[----:B------:R-:W-:Y:S01]  /*a8e0*/  PRMT R45, RZ, 0x7610, R45 ;  /* 0x00007610ff2d7816 */ /* 0x000fe2000000002d */
[----:B------:R-:W-:Y:S01]  /*a8f0*/  STL [R1+0xa4], R42 ;  /* 0x0000a42a01007387 */ /* 0x000fe20000100800 */
[----:B------:R-:W-:-:S03]  /*a900*/  PRMT R44, RZ, 0x7610, R44 ;  /* 0x00007610ff2c7816 */ /* 0x000fc6000000002c */
[----:B------:R-:W-:Y:S04]  /*a910*/  STL [R1+0x1bc], R41 ;  /* 0x0001bc2901007387 */ /* 0x000fe80000100800 */
[----:B------:R-:W-:Y:S01]  /*a920*/  STL [R1+0xc0], R43 ;  /* 0x0000c02b01007387 */ /* 0x000fe20000100800 */
[----:B------:R-:W-:-:S03]  /*a930*/  LOP3.LUT P0, RZ, R40, 0x1, RZ, 0xc0, !PT ;  /* 0x0000000128ff7812 */ /* 0x000fc6000780c0ff */
[----:B------:R-:W-:Y:S01]  /*a940*/  STL [R1+0x1c0], R46 ;  /* 0x0001c02e01007387 */ /* 0x000fe20000100800 */
[----:B------:R-:W-:Y:S02]  /*a950*/  PRMT R48, RZ, 0x7610, R48 ;  /* 0x00007610ff307816 */ /* 0x000fe40000000030 */
[----:B------:R-:W-:Y:S01]  /*a960*/  PRMT R47, RZ, 0x7610, R47 ;  /* 0x00007610ff2f7816 */ /* 0x000fe2000000002f */
[----:B------:R-:W4:Y:S01]  /*a970*/  LDL.LU R53, [R1+0x768] ;  /* 0x0007680001357983 */ /* 0x000f220000300800 */
[----:B---3--:R-:W-:-:S04]  /*a980*/  PRMT R58, RZ, 0x7610, R58 ;  /* 0x00007610ff3a7816 */ /* 0x008fc8000000003a */
[----:B--2---:R-:W-:Y:S02]  /*a990*/  @!P2 PRMT R58, R49, 0x7610, R58 ;  /* 0x00007610313aa816 */ /* 0x004fe4000000003a */
[----:B----4-:R-:W-:-:S03]  /*a9a0*/  @!P2 PRMT R55, R52, 0x7610, R55 ;  /* 0x000076103437a816 */ /* 0x010fc60000000037 */
[----:B------:R0:W-:Y:S04]  /*a9b0*/  STL.S16 [R1+0x3a8], R58 ;  /* 0x0003a83a01007387 */ /* 0x0001e80000100600 */
[----:B------:R1:W-:Y:S01]  /*a9c0*/  STL.S16 [R1+0x3b0], R55 ;  /* 0x0003b03701007387 */ /* 0x0003e20000100600 */
[----:B0-----:R-:W-:Y:S01]  /*a9d0*/  HFMA2.MMA R58, -RZ, RZ, 0, 0 ;  /* 0x00000000ff3a7435 */ /* 0x001fe200000001ff */
[----:B-1----:R-:W-:-:S06]  /*a9e0*/  MOV R55, RZ ;  /* 0x000000ff00377202 */ /* 0x002fcc0000000f00 */
[----:B------:R-:W2:Y:S04]  /*a9f0*/  @!P1 LDG.E R55, desc[UR10][R60.64] ;  /* 0x0000000a3c379981 */ /* 0x000ea8000c1e1900 */
[----:B------:R-:W3:Y:S01]  /*aa00*/  @!P1 LDG.E R58, desc[UR10][R30.64] ;  /* 0x0000000a1e3a9981 */ /* 0x000ee2000c1e1900 */
[----:B------:R-:W-:-:S04]  /*aa10*/  @!P2 SHF.R.U32.HI R27, RZ, 0x10, R49 ;  /* 0x00000010ff1ba819 */ /* 0x000fc80000011631 */
[----:B------:R-:W-:Y:S01]  /*aa20*/  @!P2 PRMT R51, R27, 0x7610, R51 ;  /* 0x000076101b33a816 */ /* 0x000fe20000000033 */
[----:B------:R-:W4:Y:S01]  /*aa30*/  LDL.LU.64 R60, [R1+0x760] ;  /* 0x00076000013c7983 */ /* 0x000f220000300a00 */
[----:B------:R-:W-:Y:S02]  /*aa40*/  @!P2 SHF.R.U32.HI R27, RZ, 0x10, R52 ;  /* 0x00000010ff1ba819 */ /* 0x000fe40000011634 */
[----:B------:R-:W-:Y:S01]  /*aa50*/  LOP3.LUT P3, RZ, R40, 0x400, RZ, 0xc0, !PT ;  /* 0x0000040028ff7812 */ /* 0x000fe2000786c0ff */
[----:B------:R-:W4:Y:S01]  /*aa60*/  LDL.LU.64 R30, [R1+0x378] ;  /* 0x00037800011e7983 */ /* 0x000f220000300a00 */
[----:B------:R-:W-:-:S03]  /*aa70*/  @!P2 PRMT R50, R27, 0x7610, R50 ;  /* 0x000076101b32a816 */ /* 0x000fc60000000032 */
[----:B------:R-:W-:Y:S04]  /*aa80*/  STL.S16 [R1+0x3ac], R51 ;  /* 0x0003ac3301007387 */ /* 0x000fe80000100600 */
[----:B------:R0:W-:Y:S04]  /*aa90*/  STL.S16 [R1+0x3b4], R50 ;  /* 0x0003b43201007387 */ /* 0x0001e80000100600 */
[----:B0-----:R-:W4:Y:S01]  /*aaa0*/  LDL.LU.64 R50, [R1+0x380] ;  /* 0x0003800001327983 */ /* 0x001f220000300a00 */
[----:B--2---:R-:W-:-:S04]  /*aab0*/  @!P1 SHF.R.U32.HI R4, RZ, 0x10, R55 ;  /* 0x00000010ff049819 */ /* 0x004fc80000011637 */
[----:B------:R-:W-:Y:S02]  /*aac0*/  @!P1 PRMT R7, R4, 0x7610, R7 ;  /* 0x0000761004079816 */ /* 0x000fe40000000007 */
[----:B---3--:R-:W-:-:S04]  /*aad0*/  @!P1 SHF.R.U32.HI R4, RZ, 0x10, R58 ;  /* 0x00000010ff049819 */ /* 0x008fc8000001163a */
[----:B------:R-:W-:Y:S02]  /*aae0*/  @!P1 PRMT R6, R4, 0x7610, R6 ;  /* 0x0000761004069816 */ /* 0x000fe40000000006 */
[----:B------:R-:W-:-:S04]  /*aaf0*/  PRMT R4, RZ, 0x7610, R4 ;  /* 0x00007610ff047816 */ /* 0x000fc80000000004 */
[----:B------:R-:W-:-:S05]  /*ab00*/  @!P1 PRMT R4, R58, 0x7610, R4 ;  /* 0x000076103a049816 */ /* 0x000fca0000000004 */
[----:B------:R0:W-:Y:S02]  /*ab10*/  STL.S16 [R1+0x3a0], R4 ;  /* 0x0003a00401007387 */ /* 0x0001e40000100600 */
[----:B0-----:R-:W-:-:S06]  /*ab20*/  CS2R R4, SRZ ;  /* 0x0000000000047805 */ /* 0x001fcc000001ff00 */
[----:B------:R-:W2:Y:S04]  /*ab30*/  @!P3 LDG.E R4, desc[UR10][R56.64] ;  /* 0x0000000a3804b981 */ /* 0x000ea8000c1e1900 */
[----:B----4-:R-:W3:Y:S04]  /*ab40*/  @!P3 LDG.E R5, desc[UR10][R50.64] ;  /* 0x0000000a3205b981 */ /* 0x010ee8000c1e1900 */
[----:B------:R-:W4:Y:S04]  /*ab50*/  LDL.LU.64 R56, [R1+0x758] ;  /* 0x0007580001387983 */ /* 0x000f280000300a00 */
[----:B------:R-:W-:Y:S04]  /*ab60*/  STL.S16 [R1+0x39c], R7 ;  /* 0x00039c0701007387 */ /* 0x000fe80000100600 */
[----:B------:R0:W-:Y:S01]  /*ab70*/  STL.S16 [R1+0x3a4], R6 ;  /* 0x0003a40601007387 */ /* 0x0001e20000100600 */
[----:B------:R-:W-:-:S02]  /*ab80*/  PRMT R60, RZ, 0x7610, R60 ;  /* 0x00007610ff3c7816 */ /* 0x000fc4000000003c */
[----:B------:R-:W-:Y:S01]  /*ab90*/  LOP3.LUT P2, RZ, R40, 0x200, RZ, 0xc0, !PT ;  /* 0x0000020028ff7812 */ /* 0x000fe2000784c0ff */
[----:B------:R-:W-:Y:S01]  /*aba0*/  HFMA2.MMA R24, -RZ, RZ, 0, 0 ;  /* 0x00000000ff187435 */ /* 0x000fe200000001ff */
[----:B------:R-:W4:Y:S04]  /*abb0*/  LDL.LU.64 R50, [R1+0x750] ;  /* 0x0007500001327983 */ /* 0x000f280000300a00 */
[----:B0-----:R-:W4:Y:S01]  /*abc0*/  LDL.LU.64 R6, [R1+0x370] ;  /* 0x0003700001067983 */ /* 0x001f220000300a00 */
[----:B------:R-:W-:-:S04]  /*abd0*/  PRMT R61, RZ, 0x7610, R61 ;  /* 0x00007610ff3d7816 */ /* 0x000fc8000000003d */
[----:B------:R-:W-:-:S05]  /*abe0*/  @!P1 PRMT R61, R55, 0x7610, R61 ;  /* 0x00007610373d9816 */ /* 0x000fca000000003d */
[----:B------:R-:W-:Y:S01]  /*abf0*/  STL.S16 [R1+0x398], R61 ;  /* 0x0003983d01007387 */ /* 0x000fe20000100600 */
[----:B--2---:R-:W-:-:S04]  /*ac00*/  @!P3 SHF.R.U32.HI R23, RZ, 0x10, R4 ;  /* 0x00000010ff17b819 */ /* 0x004fc80000011604 */
[----:B------:R-:W-:Y:S02]  /*ac10*/  @!P3 PRMT R60, R23, 0x7610, R60 ;  /* 0x00007610173cb816 */ /* 0x000fe4000000003c */
[----:B---3--:R-:W-:Y:S02]  /*ac20*/  @!P3 SHF.R.U32.HI R23, RZ, 0x10, R5 ;  /* 0x00000010ff17b819 */ /* 0x008fe40000011605 */
[----:B----4-:R-:W-:-:S04]  /*ac30*/  PRMT R57, RZ, 0x7610, R57 ;  /* 0x00007610ff397816 */ /* 0x010fc80000000039 */
[----:B------:R-:W-:Y:S02]  /*ac40*/  @!P3 PRMT R57, R23, 0x7610, R57 ;  /* 0x000076101739b816 */ /* 0x000fe40000000039 */
[----:B------:R-:W-:-:S04]  /*ac50*/  PRMT R23, RZ, 0x7610, R23 ;  /* 0x00007610ff177816 */ /* 0x000fc80000000017 */
[----:B------:R-:W-:-:S05]  /*ac60*/  @!P3 PRMT R23, R5, 0x7610, R23 ;  /* 0x000076100517b816 */ /* 0x000fca0000000017 */
[----:B------:R0:W-:Y:S04]  /*ac70*/  STL.S16 [R1+0x390], R23 ;  /* 0x0003901701007387 */ /* 0x0001e80000100600 */
[----:B------:R-:W2:Y:S01]  /*ac80*/  @!P2 LDG.E R24, desc[UR10][R6.64] ;  /* 0x0000000a0618a981 */ /* 0x000ea2000c1e1900 */
[----:B0-----:R-:W-:-:S03]  /*ac90*/  MOV R23, RZ ;  /* 0x000000ff00177202 */ /* 0x001fc60000000f00 */
[----:B------:R0:W-:Y:S01]  /*aca0*/  STL.S16 [R1+0x384], R60 ;  /* 0x0003843c01007387 */ /* 0x0001e20000100600 */
[----:B------:R-:W-:Y:S02]  /*acb0*/  LOP3.LUT P1, RZ, R40, 0x100, RZ, 0xc0, !PT ;  /* 0x0000010028ff7812 */ /* 0x000fe4000782c0ff */
[----:B------:R-:W-:Y:S02]  /*acc0*/  PRMT R51, RZ, 0x7610, R51 ;  /* 0x00007610ff337816 */ /* 0x000fe40000000033 */
[----:B------:R-:W-:Y:S01]  /*acd0*/  PRMT R56, RZ, 0x7610, R56 ;  /* 0x00007610ff387816 */ /* 0x000fe20000000038 */
[----:B------:R-:W3:Y:S04]  /*ace0*/  @!P2 LDG.E R23, desc[UR10][R30.64] ;  /* 0x0000000a1e17a981 */ /* 0x000ee8000c1e1900 */
[----:B0-----:R-:W4:Y:S04]  /*acf0*/  LDL.LU.64 R60, [R1+0x368] ;  /* 0x00036800013c7983 */ /* 0x001f280000300a00 */
[----:B------:R-:W-:Y:S04]  /*ad00*/  STL.S16 [R1+0x394], R57 ;  /* 0x0003943901007387 */ /* 0x000fe80000100600 */
[----:B------:R-:W2:Y:S01]  /*ad10*/  LDL.LU.64 R30, [R1+0x748] ;  /* 0x00074800011e7983 */ /* 0x000ea20000300a00 */
[----:B------:R-:W-:-:S02]  /*ad20*/  @!P3 PRMT R56, R4, 0x7610, R56 ;  /* 0x000076100438b816 */ /* 0x000fc40000000038 */
[----:B------:R-:W-:Y:S01]  /*ad30*/  PRMT R27, RZ, 0x7610, R27 ;  /* 0x00007610ff1b7816 */ /* 0x000fe2000000001b */
[----:B------:R-:W-:Y:S01]  /*ad40*/  HFMA2.MMA R26, -RZ, RZ, 0, 0 ;  /* 0x00000000ff1a7435 */ /* 0x000fe200000001ff */
[----:B------:R-:W4:Y:S04]  /*ad50*/  LDL.LU.64 R6, [R1+0x358] ;  /* 0x0003580001067983 */ /* 0x000f280000300a00 */
[----:B------:R0:W-:Y:S04]  /*ad60*/  STL.S16 [R1+0x380], R56 ;  /* 0x0003803801007387 */ /* 0x0001e80000100600 */
[----:B0-----:R-:W4:Y:S01]  /*ad70*/  LDL.LU.64 R56, [R1+0x360] ;  /* 0x0003600001387983 */ /* 0x001f220000300a00 */
[----:B---3--:R-:W-:-:S02]  /*ad80*/  @!P2 SHF.R.U32.HI R25, RZ, 0x10, R23 ;  /* 0x00000010ff19a819 */ /* 0x008fc40000011617 */
[----:B--2---:R-:W-:-:S04]  /*ad90*/  PRMT R30, RZ, 0x7610, R30 ;  /* 0x00007610ff1e7816 */ /* 0x004fc8000000001e */
[----:B------:R-:W-:Y:S02]  /*ada0*/  @!P2 PRMT R30, R25, 0x7610, R30 ;  /* 0x00007610191ea816 */ /* 0x000fe4000000001e */
[----:B------:R-:W-:-:S04]  /*adb0*/  @!P2 SHF.R.U32.HI R25, RZ, 0x10, R24 ;  /* 0x00000010ff19a819 */ /* 0x000fc80000011618 */
[----:B------:R-:W-:Y:S02]  /*adc0*/  @!P2 PRMT R51, R25, 0x7610, R51 ;  /* 0x000076101933a816 */ /* 0x000fe40000000033 */
[----:B------:R-:W-:-:S06]  /*add0*/  MOV R25, RZ ;  /* 0x000000ff00197202 */ /* 0x000fcc0000000f00 */
[----:B----4-:R-:W2:Y:S01]  /*ade0*/  @!P1 LDG.E R25, desc[UR10][R60.64] ;  /* 0x0000000a3c199981 */ /* 0x010ea2000c1e1900 */
[----:B------:R-:W-:Y:S02]  /*adf0*/  @!P2 PRMT R27, R24, 0x7610, R27 ;  /* 0x00007610181ba816 */ /* 0x000fe4000000001b */
[----:B------:R-:W-:Y:S01]  /*ae00*/  PRMT R31, RZ, 0x7610, R31 ;  /* 0x00007610ff1f7816 */ /* 0x000fe2000000001f */
[----:B------:R-:W3:Y:S04]  /*ae10*/  @!P1 LDG.E R26, desc[UR10][R56.64] ;  /* 0x0000000a381a9981 */ /* 0x000ee8000c1e1900 */
[----:B------:R2:W-:Y:S01]  /*ae20*/  STL.S16 [R1+0x378], R27 ;  /* 0x0003781b01007387 */ /* 0x0005e20000100600 */
[----:B------:R-:W-:Y:S02]  /*ae30*/  LOP3.LUT P3, RZ, R40, 0x80, RZ, 0xc0, !PT ;  /* 0x0000008028ff7812 */ /* 0x000fe4000786c0ff */
[----:B------:R-:W-:Y:S01]  /*ae40*/  PRMT R50, RZ, 0x7610, R50 ;  /* 0x00007610ff327816 */ /* 0x000fe20000000032 */
[----:B------:R-:W-:Y:S04]  /*ae50*/  STL.S16 [R1+0x37c], R51 ;  /* 0x00037c3301007387 */ /* 0x000fe80000100600 */
[----:B------:R-:W4:Y:S01]  /*ae60*/  LDL.LU.64 R60, [R1+0x348] ;  /* 0x00034800013c7983 */ /* 0x000f220000300a00 */
[----:B------:R-:W-:-:S02]  /*ae70*/  PRMT R29, RZ, 0x7610, R29 ;  /* 0x00007610ff1d7816 */ /* 0x000fc4000000001d */
[----:B------:R-:W-:Y:S01]  /*ae80*/  PRMT R36, RZ, 0x7610, R36 ;  /* 0x00007610ff247816 */ /* 0x000fe20000000024 */
[----:B------:R-:W-:Y:S01]  /*ae90*/  HFMA2.MMA R28, -RZ, RZ, 0, 0 ;  /* 0x00000000ff1c7435 */ /* 0x000fe200000001ff */
[----:B------:R-:W4:Y:S01]  /*aea0*/  LDL.LU.64 R56, [R1+0x340] ;  /* 0x0003400001387983 */ /* 0x000f220000300a00 */
[----:B--2---:R-:W-:-:S04]  /*aeb0*/  @!P1 SHF.R.U32.HI R27, RZ, 0x10, R25 ;  /* 0x00000010ff1b9819 */ /* 0x004fc80000011619 */
[----:B------:R-:W-:-:S05]  /*aec0*/  @!P1 PRMT R31, R27, 0x7610, R31 ;  /* 0x000076101b1f9816 */ /* 0x000fca000000001f */
[----:B------:R0:W-:Y:S04]  /*aed0*/  STL.S16 [R1+0x36c], R31 ;  /* 0x00036c1f01007387 */ /* 0x0001e80000100600 */
[----:B0-----:R-:W2:Y:S01]  /*aee0*/  LDL.LU R31, [R1+0x740] ;  /* 0x00074000011f7983 */ /* 0x001ea20000300800 */
[----:B---3--:R-:W-:Y:S02]  /*aef0*/  @!P1 SHF.R.U32.HI R27, RZ, 0x10, R26 ;  /* 0x00000010ff1b9819 */ /* 0x008fe4000001161a */
[----:B------:R-:W-:-:S05]  /*af00*/  @!P2 PRMT R50, R23, 0x7610, R50 ;  /* 0x000076101732a816 */ /* 0x000fca0000000032 */
[----:B------:R0:W-:Y:S04]  /*af10*/  STL.S16 [R1+0x370], R50 ;  /* 0x0003703201007387 */ /* 0x0001e80000100600 */
[----:B0-----:R-:W3:Y:S01]  /*af20*/  LDL.LU.64 R50, [R1+0x350] ;  /* 0x0003500001327983 */ /* 0x001ee20000300a00 */
[----:B--2---:R-:W-:-:S04]  /*af30*/  PRMT R31, RZ, 0x7610, R31 ;  /* 0x00007610ff1f7816 */ /* 0x004fc8000000001f */
[----:B------:R-:W-:Y:S02]  /*af40*/  @!P1 PRMT R31, R27, 0x7610, R31 ;  /* 0x000076101b1f9816 */ /* 0x000fe4000000001f */
[----:B------:R-:W-:-:S06]  /*af50*/  MOV R27, RZ ;  /* 0x000000ff001b7202 */ /* 0x000fcc0000000f00 */
[----:B------:R-:W2:Y:S01]  /*af60*/  @!P3 LDG.E R27, desc[UR10][R6.64] ;  /* 0x0000000a061bb981 */ /* 0x000ea2000c1e1900 */
[----:B------:R-:W-:-:S05]  /*af70*/  @!P1 PRMT R29, R26, 0x7610, R29 ;  /* 0x000076101a1d9816 */ /* 0x000fca000000001d */
[----:B------:R-:W-:Y:S04]  /*af80*/  STL.S16 [R1+0x550], R29 ;  /* 0x0005501d01007387 */ /* 0x000fe80000100600 */
[----:B---3--:R-:W3:Y:S04]  /*af90*/  @!P3 LDG.E R28, desc[UR10][R50.64] ;  /* 0x0000000a321cb981 */ /* 0x008ee8000c1e1900 */
[----:B------:R0:W-:Y:S04]  /*afa0*/  STL.S16 [R1+0x374], R30 ;  /* 0x0003741e01007387 */ /* 0x0001e80000100600 */
[----:B------:R-:W3:Y:S04]  /*afb0*/  LDL.LU.64 R6, [R1+0x338] ;  /* 0x0003380001067983 */ /* 0x000ee80000300a00 */
[----:B------:R-:W-:Y:S04]  /*afc0*/  STL.S16 [R1+0x554], R31 ;  /* 0x0005541f01007387 */ /* 0x000fe80000100600 */
[----:B0-----:R-:W3:Y:S04]  /*afd0*/  LDL.LU R30, [R1+0x744] ;  /* 0x00074400011e7983 */ /* 0x001ee80000300800 */
[----:B------:R-:W3:Y:S01]  /*afe0*/  LDL.LU.64 R50, [R1+0x328] ;  /* 0x0003280001327983 */ /* 0x000ee20000300a00 */
[----:B--2---:R-:W-:-:S04]  /*aff0*/  @!P3 SHF.R.U32.HI R29, RZ, 0x10, R27 ;  /* 0x00000010ff1db819 */ /* 0x004fc8000001161b */
[----:B------:R-:W-:Y:S02]  /*b000*/  @!P3 PRMT R36, R29, 0x7610, R36 ;  /* 0x000076101d24b816 */ /* 0x000fe40000000024 */
[----:B------:R-:W-:-:S06]  /*b010*/  MOV R29, RZ ;  /* 0x000000ff001d7202 */ /* 0x000fcc0000000f00 */
[----:B----4-:R0:W2:Y:S04]  /*b020*/  @!P4 LDG.E R29, desc[UR10][R60.64] ;  /* 0x0000000a3c1dc981 */ /* 0x0100a8000c1e1900 */
[----:B------:R-:W0:Y:S04]  /*b030*/  LDL.LU.64 R60, [R1+0x738] ;  /* 0x00073800013c7983 */ /* 0x000e280000300a00 */
[----:B------:R3:W-:Y:S02]  /*b040*/  STL.S16 [R1+0x55c], R36 ;  /* 0x00055c2401007387 */ /* 0x0007e40000100600 */
[----:B---3--:R-:W-:-:S02]  /*b050*/  @!P3 SHF.R.U32.HI R36, RZ, 0x10, R28 ;  /* 0x00000010ff24b819 */ /* 0x008fc4000001161c */
[----:B------:R-:W-:-:S04]  /*b060*/  PRMT R30, RZ, 0x7610, R30 ;  /* 0x00007610ff1e7816 */ /* 0x000fc8000000001e */
[----:B------:R-:W-:-:S05]  /*b070*/  @!P1 PRMT R30, R25, 0x7610, R30 ;  /* 0x00007610191e9816 */ /* 0x000fca000000001e */
[----:B------:R1:W-:Y:S04]  /*b080*/  STL.S16 [R1+0x368], R30 ;  /* 0x0003681e01007387 */ /* 0x0003e80000100600 */
[----:B-1----:R-:W3:Y:S01]  /*b090*/  LDL.LU.64 R30, [R1+0x330] ;  /* 0x00033000011e7983 */ /* 0x002ee20000300a00 */
[----:B------:R-:W-:-:S06]  /*b0a0*/  MOV R37, RZ ;  /* 0x000000ff00257202 */ /* 0x000fcc0000000f00 */
[----:B------:R-:W4:Y:S04]  /*b0b0*/  @!P5 LDG.E R37, desc[UR10][R6.64] ;  /* 0x0000000a0625d981 */ /* 0x000f28000c1e1900 */
[----:B------:R-:W4:Y:S01]  /*b0c0*/  LDL.LU.64 R6, [R1+0x318] ;  /* 0x0003180001067983 */ /* 0x000f220000300a00 */
[----:B0-----:R-:W-:-:S04]  /*b0d0*/  PRMT R61, RZ, 0x7610, R61 ;  /* 0x00007610ff3d7816 */ /* 0x001fc8000000003d */
[----:B------:R-:W-:Y:S01]  /*b0e0*/  @!P3 PRMT R61, R36, 0x7610, R61 ;  /* 0x00007610243db816 */ /* 0x000fe2000000003d */
[----:B------:R-:W-:-:S10]  /*b0f0*/  HFMA2.MMA R36, -RZ, RZ, 0, 0 ;  /* 0x00000000ff247435 */ /* 0x000fd400000001ff */
[----:B------:R-:W4:Y:S01]  /*b100*/  @!P4 LDG.E R36, desc[UR10][R56.64] ;  /* 0x0000000a3824c981 */ /* 0x000f22000c1e1900 */
[----:B------:R-:W-:-:S04]  /*b110*/  PRMT R38, RZ, 0x7610, R38 ;  /* 0x00007610ff267816 */ /* 0x000fc80000000026 */
[----:B------:R-:W-:-:S05]  /*b120*/  @!P3 PRMT R38, R28, 0x7610, R38 ;  /* 0x000076101c26b816 */ /* 0x000fca0000000026 */
[----:B------:R2:W-:Y:S01]  /*b130*/  STL.S16 [R1+0x570], R38 ;  /* 0x0005702601007387 */ /* 0x0005e20000100600 */
[----:B------:R-:W-:-:S03]  /*b140*/  LOP3.LUT P2, RZ, R40, 0x10, RZ, 0xc0, !PT ;  /* 0x0000001028ff7812 */ /* 0x000fc6000784c0ff */
[----:B------:R-:W4:Y:S01]  /*b150*/  LDL.LU R56, [R1+0x734] ;  /* 0x0007340001387983 */ /* 0x000f220000300800 */
[----:B--2---:R-:W-:-:S04]  /*b160*/  @!P4 SHF.R.U32.HI R38, RZ, 0x10, R29 ;  /* 0x00000010ff26c819 */ /* 0x004fc8000001161d */
[----:B------:R-:W-:Y:S01]  /*b170*/  @!P4 PRMT R39, R38, 0x7610, R39 ;  /* 0x000076102627c816 */ /* 0x000fe20000000027 */
[----:B------:R-:W-:-:S04]  /*b180*/  HFMA2.MMA R38, -RZ, RZ, 0, 0 ;  /* 0x00000000ff267435 */ /* 0x000fc800000001ff */
[----:B------:R0:W-:Y:S06]  /*b190*/  STL.S16 [R1+0x598], R39 ;  /* 0x0005982701007387 */ /* 0x0001ec0000100600 */
[----:B---3--:R-:W2:Y:S04]  /*b1a0*/  @!P5 LDG.E R38, desc[UR10][R30.64] ;  /* 0x0000000a1e26d981 */ /* 0x008ea8000c1e1900 */
[----:B------:R-:W3:Y:S01]  /*b1b0*/  LDL.LU.64 R30, [R1+0x310] ;  /* 0x00031000011e7983 */ /* 0x000ee20000300a00 */
[----:B------:R-:W-:-:S02]  /*b1c0*/  LOP3.LUT P1, RZ, R40, 0x8, RZ, 0xc0, !PT ;  /* 0x0000000828ff7812 */ /* 0x000fc4000782c0ff */
[----:B------:R-:W-:Y:S02]  /*b1d0*/  PRMT R42, RZ, 0x7610, R42 ;  /* 0x00007610ff2a7816 */ /* 0x000fe4000000002a */
[----:B----4-:R-:W-:Y:S02]  /*b1e0*/  @!P5 SHF.R.U32.HI R41, RZ, 0x10, R37 ;  /* 0x00000010ff29d819 */ /* 0x010fe40000011625 */
[----:B------:R-:W-:Y:S02]  /*b1f0*/  @!P4 PRMT R44, R29, 0x7610, R44 ;  /* 0x000076101d2cc816 */ /* 0x000fe4000000002c */
[----:B------:R-:W-:Y:S02]  /*b200*/  @!P5 PRMT R42, R41, 0x7610, R42 ;  /* 0x00007610292ad816 */ /* 0x000fe4000000002a */
[----:B------:R-:W-:Y:S01]  /*b210*/  MOV R41, RZ ;  /* 0x000000ff00297202 */ /* 0x000fe20000000f00 */
[----:B------:R-:W-:Y:S01]  /*b220*/  STL.S16 [R1+0x580], R44 ;  /* 0x0005802c01007387 */ /* 0x000fe20000100600 */
[----:B------:R-:W-:-:S04]  /*b230*/  PRMT R60, RZ, 0x7610, R60 ;  /* 0x00007610ff3c7816 */ /* 0x000fc8000000003c */
[----:B------:R1:W4:Y:S04]  /*b240*/  @!P1 LDG.E R41, desc[UR10][R6.64] ;  /* 0x0000000a06299981 */ /* 0x000328000c1e1900 */
[----:B------:R-:W1:Y:S04]  /*b250*/  LDL.LU.64 R6, [R1+0x728] ;  /* 0x0007280001067983 */ /* 0x000e680000300a00 */
[----:B------:R-:W-:Y:S01]  /*b260*/  STL.S16 [R1+0x574], R61 ;  /* 0x0005743d01007387 */ /* 0x000fe20000100600 */
[----:B0-----:R-:W-:-:S04]  /*b270*/  @!P4 SHF.R.U32.HI R39, RZ, 0x10, R36 ;  /* 0x00000010ff27c819 */ /* 0x001fc80000011624 */
[----:B------:R-:W-:Y:S02]  /*b280*/  @!P4 PRMT R45, R39, 0x7610, R45 ;  /* 0x00007610272dc816 */ /* 0x000fe4000000002d */
[----:B------:R-:W-:-:S06]  /*b290*/  MOV R39, RZ ;  /* 0x000000ff00277202 */ /* 0x000fcc0000000f00 */
[----:B------:R0:W4:Y:S04]  /*b2a0*/  @!P2 LDG.E R39, desc[UR10][R50.64] ;  /* 0x0000000a3227a981 */ /* 0x000128000c1e1900 */
[----:B------:R-:W0:Y:S04]  /*b2b0*/  LDL.LU R50, [R1+0x730] ;  /* 0x0007300001327983 */ /* 0x000e280000300800 */
[----:B------:R2:W-:Y:S01]  /*b2c0*/  STL.S16 [R1+0x59c], R45 ;  /* 0x00059c2d01007387 */ /* 0x0005e20000100600 */
[----:B------:R-:W-:Y:S02]  /*b2d0*/  @!P4 PRMT R60, R36, 0x7610, R60 ;  /* 0x00007610243cc816 */ /* 0x000fe4000000003c */
[----:B------:R-:W-:Y:S01]  /*b2e0*/  PRMT R56, RZ, 0x7610, R56 ;  /* 0x00007610ff387816 */ /* 0x000fe20000000038 */
[----:B------:R-:W-:Y:S04]  /*b2f0*/  STL.S16 [R1+0x5a4], R42 ;  /* 0x0005a42a01007387 */ /* 0x000fe80000100600 */
[----:B------:R-:W4:Y:S04]  /*b300*/  LDL.LU R51, [R1+0x60c] ;  /* 0x00060c0001337983 */ /* 0x000f280000300800 */
[----:B--2---:R-:W2:Y:S04]  /*b310*/  LDL.LU.64 R44, [R1+0x308] ;  /* 0x00030800012c7983 */ /* 0x004ea80000300a00 */
[----:B------:R3:W-:Y:S04]  /*b320*/  STL.S16 [R1+0x584], R60 ;  /* 0x0005843c01007387 */ /* 0x0007e80000100600 */
[----:B---3--:R-:W3:Y:S01]  /*b330*/  LDL.LU.64 R60, [R1+0x300] ;  /* 0x00030000013c7983 */ /* 0x008ee20000300a00 */
[----:B------:R-:W-:-:S02]  /*b340*/  @!P5 SHF.R.U32.HI R42, RZ, 0x10, R38 ;  /* 0x00000010ff2ad819 */ /* 0x000fc40000011626 */
[----:B------:R-:W-:-:S05]  /*b350*/  @!P3 PRMT R56, R27, 0x7610, R56 ;  /* 0x000076101b38b816 */ /* 0x000fca0000000038 */
[----:B------:R1:W-:Y:S04]  /*b360*/  STL.S16 [R1+0x558], R56 ;  /* 0x0005583801007387 */ /* 0x0003e80000100600 */
[----:B-1----:R-:W3:Y:S01]  /*b370*/  LDL.LU.64 R56, [R1+0x320] ;  /* 0x0003200001387983 */ /* 0x002ee20000300a00 */
[----:B------:R-:W-:Y:S01]  /*b380*/  LOP3.LUT P3, RZ, R40, 0x4, RZ, 0xc0, !PT ;  /* 0x0000000428ff7812 */ /* 0x000fe2000786c0ff */
[----:B------:R-:W-:Y:S01]  /*b390*/  HFMA2.MMA R43, -RZ, RZ, 0, 0 ;  /* 0x00000000ff2b7435 */ /* 0x000fe200000001ff */
[----:B------:R-:W-:Y:S02]  /*b3a0*/  PRMT R6, RZ, 0x7610, R6 ;  /* 0x00007610ff067816 */ /* 0x000fe40000000006 */
[----:B------:R-:W-:-:S04]  /*b3b0*/  PRMT R7, RZ, 0x7610, R7 ;  /* 0x00007610ff077816 */ /* 0x000fc80000000007 */
[----:B------:R-:W-:-:S05]  /*b3c0*/  @!P5 PRMT R7, R38, 0x7610, R7 ;  /* 0x000076102607d816 */ /* 0x000fca0000000007 */
[----:B------:R-:W-:Y:S01]  /*b3d0*/  STL.S16 [R1+0x5bc], R7 ;  /* 0x0005bc0701007387 */ /* 0x000fe20000100600 */
[----:B0-----:R-:W-:-:S04]  /*b3e0*/  PRMT R50, RZ, 0x7610, R50 ;  /* 0x00007610ff327816 */ /* 0x001fc80000000032 */
[----:B------:R-:W-:Y:S01]  /*b3f0*/  @!P5 PRMT R50, R42, 0x7610, R50 ;  /* 0x000076102a32d816 */ /* 0x000fe20000000032 */
[----:B------:R-:W-:-:S10]  /*b400*/  HFMA2.MMA R42, -RZ, RZ, 0, 0 ;  /* 0x00000000ff2a7435 */ /* 0x000fd400000001ff */
[----:B------:R0:W3:Y:S04]  /*b410*/  @!P1 LDG.E R42, desc[UR10][R30.64] ;  /* 0x0000000a1e2a9981 */ /* 0x0000e8000c1e1900 */
[----:B--2---:R4:W2:Y:S01]  /*b420*/  @!P3 LDG.E R43, desc[UR10][R44.64] ;  /* 0x0000000a2c2bb981 */ /* 0x0048a2000c1e1900 */
[----:B0-----:R-:W-:Y:S02]  /*b430*/  MOV R30, R34 ;  /* 0x00000022001e7202 */ /* 0x001fe40000000f00 */
[----:B------:R-:W-:Y:S02]  /*b440*/  MOV R31, R35 ;  /* 0x00000023001f7202 */ /* 0x000fe40000000f00 */
[----:B------:R-:W2:Y:S01]  /*b450*/  LDL.LU.64 R34, [R1+0x2e8] ;  /* 0x0002e80001227983 */ /* 0x000ea20000300a00 */
[----:B----4-:R-:W-:-:S04]  /*b460*/  @!P2 SHF.R.U32.HI R44, RZ, 0x10, R39 ;  /* 0x00000010ff2ca819 */ /* 0x010fc80000011627 */
[----:B------:R-:W-:Y:S02]  /*b470*/  @!P2 PRMT R6, R44, 0x7610, R6 ;  /* 0x000076102c06a816 */ /* 0x000fe40000000006 */
[----:B------:R-:W-:-:S06]  /*b480*/  MOV R44, RZ ;  /* 0x000000ff002c7202 */ /* 0x000fcc0000000f00 */
[----:B---3--:R0:W3:Y:S04]  /*b490*/  @!P3 LDG.E R44, desc[UR10][R60.64] ;  /* 0x0000000a3c2cb981 */ /* 0x0080e8000c1e1900 */
[----:B------:R-:W0:Y:S04]  /*b4a0*/  LDL.LU.64 R60, [R1+0x720] ;  /* 0x00072000013c7983 */ /* 0x000e280000300a00 */
[----:B------:R1:W-:Y:S04]  /*b4b0*/  STL.S16 [R1+0x5dc], R6 ;  /* 0x0005dc0601007387 */ /* 0x0003e80000100600 */
[----:B-1----:R-:W4:Y:S01]  /*b4c0*/  LDL.LU.64 R6, [R1+0x2d0] ;  /* 0x0002d00001067983 */ /* 0x002f220000300a00 */
[----:B------:R-:W-:Y:S01]  /*b4d0*/  LOP3.LUT P4, RZ, R40, 0x2, RZ, 0xc0, !PT ;  /* 0x0000000228ff7812 */ /* 0x000fe2000788c0ff */
[----:B------:R-:W-:Y:S01]  /*b4e0*/  HFMA2.MMA R40, -RZ, RZ, 0, 0 ;  /* 0x00000000ff287435 */ /* 0x000fe200000001ff */
[----:B------:R-:W-:-:S09]  /*b4f0*/  MOV R46, RZ ;  /* 0x000000ff002e7202 */ /* 0x000fd20000000f00 */
[----:B------:R-:W3:Y:S01]  /*b500*/  @!P2 LDG.E R40, desc[UR10][R56.64] ;  /* 0x0000000a3828a981 */ /* 0x000ee2000c1e1900 */
[----:B------:R-:W-:Y:S02]  /*b510*/  @!P5 PRMT R48, R37, 0x7610, R48 ;  /* 0x000076102530d816 */ /* 0x000fe40000000030 */
[----:B------:R-:W-:Y:S01]  /*b520*/  LOP3.LUT P5, RZ, R51, 0x1, RZ, 0xc0, !PT ;  /* 0x0000000133ff7812 */ /* 0x000fe200078ac0ff */
[----:B------:R1:W-:Y:S04]  /*b530*/  STL.S16 [R1+0x5c0], R50 ;  /* 0x0005c03201007387 */ /* 0x0003e80000100600 */
[----:B------:R-:W3:Y:S04]  /*b540*/  LDL.LU.64 R56, [R1+0x2f8] ;  /* 0x0002f80001387983 */ /* 0x000ee80000300a00 */
[----:B-1----:R-:W3:Y:S04]  /*b550*/  LDL.LU.64 R50, [R1+0x2e0] ;  /* 0x0002e00001327983 */ /* 0x002ee80000300a00 */
[----:B------:R1:W-:Y:S04]  /*b560*/  STL.S16 [R1+0x5a0], R48 ;  /* 0x0005a03001007387 */ /* 0x0003e80000100600 */
[----:B--2---:R2:W2:Y:S04]  /*b570*/  @!P4 LDG.E R46, desc[UR10][R34.64] ;  /* 0x0000000a222ec981 */ /* 0x0044a8000c1e1900 */
[----:B------:R-:W2:Y:S01]  /*b580*/  LDL.LU R34, [R1+0x718] ;  /* 0x0007180001227983 */ /* 0x000ea20000300800 */
[----:B-1----:R-:W-:-:S02]  /*b590*/  @!P1 SHF.R.U32.HI R48, RZ, 0x10, R42 ;  /* 0x00000010ff309819 */ /* 0x002fc4000001162a */
[----:B0-----:R-:W-:-:S04]  /*b5a0*/  PRMT R61, RZ, 0x7610, R61 ;  /* 0x00007610ff3d7816 */ /* 0x001fc8000000003d */
[----:B------:R-:W-:Y:S02]  /*b5b0*/  @!P1 PRMT R61, R48, 0x7610, R61 ;  /* 0x00007610303d9816 */ /* 0x000fe4000000003d */
[----:B------:R-:W-:-:S06]  /*b5c0*/  MOV R48, RZ ;  /* 0x000000ff00307202 */ /* 0x000fcc0000000f00 */
[----:B----4-:R-:W4:Y:S04]  /*b5d0*/  @!P0 LDG.E R48, desc[UR10][R6.64] ;  /* 0x0000000a06308981 */ /* 0x010f28000c1e1900 */
[----:B------:R-:W4:Y:S01]  /*b5e0*/  LDL.LU.64 R6, [R1+0x2a0] ;  /* 0x0002a00001067983 */ /* 0x000f220000300a00 */
[----:B---3--:R-:W-:-:S04]  /*b5f0*/  @!P2 SHF.R.U32.HI R45, RZ, 0x10, R40 ;  /* 0x00000010ff2da819 */ /* 0x008fc80000011628 */
[----:B------:R-:W-:-:S05]  /*b600*/  @!P2 PRMT R47, R45, 0x7610, R47 ;  /* 0x000076102d2fa816 */ /* 0x000fca000000002f */
[----:B------:R0:W-:Y:S02]  /*b610*/  STL.S16 [R1+0x5e0], R47 ;  /* 0x0005e02f01007387 */ /* 0x0001e40000100600 */
[----:B0-----:R-:W-:Y:S01]  /*b620*/  @!P1 SHF.R.U32.HI R47, RZ, 0x10, R41 ;  /* 0x00000010ff2f9819 */ /* 0x001fe20000011629 */
[----:B------:R-:W-:Y:S01]  /*b630*/  HFMA2.MMA R45, -RZ, RZ, 0, 0 ;  /* 0x00000000ff2d7435 */ /* 0x000fe200000001ff */
[----:B------:R-:W-:Y:S02]  /*b640*/  PRMT R9, RZ, 0x7610, R9 ;  /* 0x00007610ff097816 */ /* 0x000fe40000000009 */
[----:B------:R-:W-:Y:S02]  /*b650*/  PRMT R8, RZ, 0x7610, R8 ;  /* 0x00007610ff087816 */ /* 0x000fe40000000008 */
[----:B------:R-:W-:Y:S02]  /*b660*/  @!P2 PRMT R9, R39, 0x7610, R9 ;  /* 0x000076102709a816 */ /* 0x000fe40000000009 */
[----:B------:R-:W-:-:S02]  /*b670*/  @!P2 PRMT R8, R40, 0x7610, R8 ;  /* 0x000076102808a816 */ /* 0x000fc40000000008 */
[----:B------:R-:W-:Y:S01]  /*b680*/  LOP3.LUT P2, RZ, R59, 0x80000000, RZ, 0xc0, !PT ;  /* 0x800000003bff7812 */ /* 0x000fe2000784c0ff */
[----:B------:R-:W3:Y:S04]  /*b690*/  @!P4 LDG.E R45, desc[UR10][R56.64] ;  /* 0x0000000a382dc981 */ /* 0x000ee8000c1e1900 */
[----:B------:R0:W-:Y:S04]  /*b6a0*/  STL [R1+0x1c4], R52 ;  /* 0x0001c43401007387 */ /* 0x0001e80000100800 */
[----:B------:R-:W3:Y:S01]  /*b6b0*/  LDL.LU.64 R56, [R1+0x2c8] ;  /* 0x0002c80001387983 */ /* 0x000ee20000300a00 */
[----:B0-----:R-:W-:-:S02]  /*b6c0*/  MOV R52, RZ ;  /* 0x000000ff00347202 */ /* 0x001fc40000000f00 */
[----:B--2---:R-:W-:-:S04]  /*b6d0*/  PRMT R34, RZ, 0x7610, R34 ;  /* 0x00007610ff227816 */ /* 0x004fc80000000022 */
[----:B------:R-:W-:Y:S01]  /*b6e0*/  @!P1 PRMT R34, R47, 0x7610, R34 ;  /* 0x000076102f229816 */ /* 0x000fe20000000022 */
[----:B------:R-:W-:-:S10]  /*b6f0*/  HFMA2.MMA R47, -RZ, RZ, 0, 0 ;  /* 0x00000000ff2f7435 */ /* 0x000fd400000001ff */
[----:B------:R0:W2:Y:S04]  /*b700*/  @!P0 LDG.E R47, desc[UR10][R50.64] ;  /* 0x0000000a322f8981 */ /* 0x0000a8000c1e1900 */
[----:B------:R-:W0:Y:S04]  /*b710*/  LDL.LU.64 R50, [R1+0x710] ;  /* 0x0007100001327983 */ /* 0x000e280000300a00 */
[----:B------:R1:W-:Y:S04]  /*b720*/  STL.S16 [R1+0x5f8], R34 ;  /* 0x0005f82201007387 */ /* 0x0003e80000100600 */
[----:B----4-:R4:W2:Y:S04]  /*b730*/  @!P2 LDG.E R52, desc[UR10][R6.64] ;  /* 0x0000000a0634a981 */ /* 0x0108a8000c1e1900 */
[----:B-1----:R-:W4:Y:S04]  /*b740*/  LDL.LU.64 R34, [R1+0x2a8] ;  /* 0x0002a80001227983 */ /* 0x002f280000300a00 */
[----:B------:R-:W3:Y:S01]  /*b750*/  LDL.LU.64 R6, [R1+0x6f8] ;  /* 0x0006f80001067983 */ /* 0x000ee20000300a00 */
[----:B------:R-:W-:-:S02]  /*b760*/  PRMT R53, RZ, 0x7610, R53 ;  /* 0x00007610ff357816 */ /* 0x000fc40000000035 */
[----:B------:R-:W-:Y:S01]  /*b770*/  PRMT R60, RZ, 0x7610, R60 ;  /* 0x00007610ff3c7816 */ /* 0x000fe2000000003c */
[----:B------:R1:W-:Y:S03]  /*b780*/  STL [R1+0xc4], R49 ;  /* 0x0000c43101007387 */ /* 0x0003e60000100800 */
[----:B------:R-:W-:Y:S02]  /*b790*/  @!P1 PRMT R60, R41, 0x7610, R60 ;  /* 0x00007610293c9816 */ /* 0x000fe4000000003c */
[----:B------:R-:W-:Y:S01]  /*b7a0*/  PRMT R54, RZ, 0x7610, R54 ;  /* 0x00007610ff367816 */ /* 0x000fe20000000036 */
[----:B-1----:R-:W-:Y:S01]  /*b7b0*/  HFMA2.MMA R49, -RZ, RZ, 0, 0 ;  /* 0x00000000ff317435 */ /* 0x002fe200000001ff */
[----:B0-----:R-:W-:-:S04]  /*b7c0*/  PRMT R50, RZ, 0x7610, R50 ;  /* 0x00007610ff327816 */ /* 0x001fc80000000032 */
[----:B------:R-:W-:Y:S02]  /*b7d0*/  @!P1 PRMT R50, R42, 0x7610, R50 ;  /* 0x000076102a329816 */ /* 0x000fe40000000032 */
[----:B------:R-:W-:-:S03]  /*b7e0*/  PRMT R51, RZ, 0x7610, R51 ;  /* 0x00007610ff337816 */ /* 0x000fc60000000033 */
[----:B------:R0:W-:Y:S02]  /*b7f0*/  STL.S16 [R1+0x5fc], R50 ;  /* 0x0005fc3201007387 */ /* 0x0001e40000100600 */
[----:B0-----:R-:W-:-:S04]  /*b800*/  @!P3 SHF.R.U32.HI R50, RZ, 0x10, R43 ;  /* 0x00000010ff32b819 */ /* 0x001fc8000001162b */
[----:B------:R-:W-:-:S05]  /*b810*/  @!P3 PRMT R51, R50, 0x7610, R51 ;  /* 0x000076103233b816 */ /* 0x000fca0000000033 */
[----:B------:R0:W-:Y:S02]  /*b820*/  STL.S16 [R1+0x61c], R51 ;  /* 0x00061c3301007387 */ /* 0x0001e40000100600 */
[----:B0-----:R-:W-:-:S04]  /*b830*/  @!P3 SHF.R.U32.HI R51, RZ, 0x10, R44 ;  /* 0x00000010ff33b819 */ /* 0x001fc8000001162c */
[----:B------:R-:W-:Y:S01]  /*b840*/  @!P3 PRMT R53, R51, 0x7610, R53 ;  /* 0x000076103335b816 */ /* 0x000fe20000000035 */
[----:B------:R-:W-:Y:S01]  /*b850*/  HFMA2.MMA R51, -RZ, RZ, 0, 0 ;  /* 0x00000000ff337435 */ /* 0x000fe200000001ff */
[----:B------:R-:W-:-:S09]  /*b860*/  LOP3.LUT P1, RZ, R59, 0x40000000, RZ, 0xc0, !PT ;  /* 0x400000003bff7812 */ /* 0x000fd2000782c0ff */
[----:B----4-:R0:W4:Y:S04]  /*b870*/  @!P2 LDG.E R51, desc[UR10][R34.64] ;  /* 0x0000000a2233a981 */ /* 0x010128000c1e1900 */
[----:B------:R1:W-:Y:S01]  /*b880*/  STL.S16 [R1+0x620], R53 ;  /* 0x0006203501007387 */ /* 0x0003e20000100600 */
[----:B---3--:R-:W-:-:S03]  /*b890*/  PRMT R6, RZ, 0x7610, R6 ;  /* 0x00007610ff067816 */ /* 0x008fc60000000006 */
[----:B------:R-:W3:Y:S04]  /*b8a0*/  @!P1 LDG.E R49, desc[UR10][R56.64] ;  /* 0x0000000a38319981 */ /* 0x000ee8000c1e1900 */
[----:B------:R-:W0:Y:S01]  /*b8b0*/  LDL.LU.64 R34, [R1+0x700] ;  /* 0x0007000001227983 */ /* 0x000e220000300a00 */
[----:B-1----:R-:W-:-:S04]  /*b8c0*/  @!P4 SHF.R.U32.HI R53, RZ, 0x10, R45 ;  /* 0x00000010ff35c819 */ /* 0x002fc8000001162d */
[----:B------:R-:W-:Y:S01]  /*b8d0*/  @!P4 PRMT R54, R53, 0x7610, R54 ;  /* 0x000076103536c816 */ /* 0x000fe20000000036 */
[----:B------:R-:W2:Y:S04]  /*b8e0*/  LDL.LU.64 R56, [R1+0x288] ;  /* 0x0002880001387983 */ /* 0x000ea80000300a00 */
[----:B------:R1:W-:Y:S02]  /*b8f0*/  STL.S16 [R1+0x624], R54 ;  /* 0x0006243601007387 */ /* 0x0003e40000100600 */
[----:B-1----:R-:W-:-:S04]  /*b900*/  @!P4 SHF.R.U32.HI R54, RZ, 0x10, R46 ;  /* 0x00000010ff36c819 */ /* 0x002fc8000001162e */
[----:B------:R-:W-:-:S05]  /*b910*/  @!P4 PRMT R6, R54, 0x7610, R6 ;  /* 0x000076103606c816 */ /* 0x000fca0000000006 */
[----:B------:R1:W-:Y:S04]  /*b920*/  STL.S16 [R1+0x62c], R6 ;  /* 0x00062c0601007387 */ /* 0x0003e80000100600 */
[----:B-1----:R-:W4:Y:S01]  /*b930*/  LDL.LU R6, [R1+0x6e8] ;  /* 0x0006e80001067983 */ /* 0x002f220000300800 */
[----:B------:R-:W-:-:S03]  /*b940*/  MOV R54, RZ ;  /* 0x000000ff00367202 */ /* 0x000fc60000000f00 */
[----:B------:R-:W-:Y:S04]  /*b950*/  STL.S16 [R1+0x60c], R61 ;  /* 0x00060c3d01007387 */ /* 0x000fe80000100600 */
[----:B------:R1:W-:Y:S04]  /*b960*/  STL.S16 [R1+0x5e4], R60 ;  /* 0x0005e43c01007387 */ /* 0x0003e80000100600 */
[----:B-1----:R-:W3:Y:S01]  /*b970*/  LDL.LU.64 R60, [R1+0x298] ;  /* 0x00029800013c7983 */ /* 0x002ee20000300a00 */
[----:B0-----:R-:W-:Y:S02]  /*b980*/  PRMT R35, RZ, 0x7610, R35 ;  /* 0x00007610ff237816 */ /* 0x001fe40000000023 */
[----:B------:R-:W-:-:S02]  /*b990*/  PRMT R34, RZ, 0x7610, R34 ;  /* 0x00007610ff227816 */ /* 0x000fc40000000022 */
[----:B------:R-:W-:Y:S02]  /*b9a0*/  @!P3 PRMT R35, R43, 0x7610, R35 ;  /* 0x000076102b23b816 */ /* 0x000fe40000000023 */
[----:B------:R-:W-:Y:S02]  /*b9b0*/  @!P3 PRMT R34, R44, 0x7610, R34 ;  /* 0x000076102c22b816 */ /* 0x000fe40000000022 */
[----:B------:R-:W-:-:S13]  /*b9c0*/  LOP3.LUT P3, RZ, R59, 0x20000000, RZ, 0xc0, !PT ;  /* 0x200000003bff7812 */ /* 0x000fda000786c0ff */
[----:B--2---:R0:W2:Y:S04]  /*b9d0*/  @!P3 LDG.E R54, desc[UR10][R56.64] ;  /* 0x0000000a3836b981 */ /* 0x0040a8000c1e1900 */
[----:B------:R-:W0:Y:S01]  /*b9e0*/  LDL.LU.64 R56, [R1+0x6e0] ;  /* 0x0006e00001387983 */ /* 0x000e220000300a00 */
[----:B----4-:R-:W-:-:S04]  /*b9f0*/  PRMT R6, RZ, 0x7610, R6 ;  /* 0x00007610ff067816 */ /* 0x010fc80000000006 */
[----:B------:R-:W-:-:S05]  /*ba00*/  @!P4 PRMT R6, R45, 0x7610, R6 ;  /* 0x000076102d06c816 */ /* 0x000fca0000000006 */
[----:B------:R1:W-:Y:S04]  /*ba10*/  STL.S16 [R1+0x288], R6 ;  /* 0x0002880601007387 */ /* 0x0003e80000100600 */
[----:B-1----:R-:W4:Y:S01]  /*ba20*/  LDL.LU R6, [R1+0x6d8] ;  /* 0x0006d80001067983 */ /* 0x002f220000300800 */
[----:B------:R-:W-:-:S10]  /*ba30*/  HFMA2.MMA R53, -RZ, RZ, 0, 0 ;  /* 0x00000000ff357435 */ /* 0x000fd400000001ff */
[----:B---3--:R1:W3:Y:S04]  /*ba40*/  @!P3 LDG.E R53, desc[UR10][R60.64] ;  /* 0x0000000a3c35b981 */ /* 0x0082e8000c1e1900 */
[----:B------:R-:W1:Y:S04]  /*ba50*/  LDL.LU.64 R60, [R1+0x6f0] ;  /* 0x0006f000013c7983 */ /* 0x000e680000300a00 */
[----:B------:R-:W-:Y:S04]  /*ba60*/  STL.S16 [R1+0x5d8], R8 ;  /* 0x0005d80801007387 */ /* 0x000fe80000100600 */
[----:B------:R2:W-:Y:S04]  /*ba70*/  STL.S16 [R1+0x5c4], R9 ;  /* 0x0005c40901007387 */ /* 0x0005e80000100600 */
[----:B--2---:R-:W2:Y:S04]  /*ba80*/  LDL.LU.64 R8, [R1+0x2b8] ;  /* 0x0002b80001087983 */ /* 0x004ea80000300a00 */
[----:B------:R0:W-:Y:S02]  /*ba90*/  STL [R1+0xc8], R55 ;  /* 0x0000c83701007387 */ /* 0x0001e40000100800 */
[----:B0-----:R-:W-:-:S02]  /*baa0*/  HFMA2.MMA R55, -RZ, RZ, 0, 0 ;  /* 0x00000000ff377435 */ /* 0x001fc400000001ff */
[----:B------:R-:W-:Y:S04]  /*bab0*/  STL.S16 [R1+0x618], R34 ;  /* 0x0006182201007387 */ /* 0x000fe80000100600 */
[----:B------:R0:W-:Y:S04]  /*bac0*/  STL.S16 [R1+0x614], R35 ;  /* 0x0006142301007387 */ /* 0x0001e80000100600 */
[----:B0-----:R-:W3:Y:S01]  /*bad0*/  LDL.LU.64 R34, [R1+0x220] ;  /* 0x0002200001227983 */ /* 0x001ee20000300a00 */
[----:B------:R-:W-:-:S04]  /*bae0*/  PRMT R56, RZ, 0x7610, R56 ;  /* 0x00007610ff387816 */ /* 0x000fc80000000038 */
[----:B------:R-:W-:Y:S02]  /*baf0*/  @!P4 PRMT R56, R46, 0x7610, R56 ;  /* 0x000076102e38c816 */ /* 0x000fe40000000038 */
[----:B------:R-:W-:-:S03]  /*bb00*/  PRMT R57, RZ, 0x7610, R57 ;  /* 0x00007610ff397816 */ /* 0x000fc60000000039 */
[----:B------:R0:W-:Y:S02]  /*bb10*/  STL.S16 [R1+0x628], R56 ;  /* 0x0006283801007387 */ /* 0x0001e40000100600 */
[----:B0-----:R-:W-:-:S04]  /*bb20*/  @!P0 SHF.R.U32.HI R56, RZ, 0x10, R47 ;  /* 0x00000010ff388819 */ /* 0x001fc8000001162f */
[----:B------:R-:W-:-:S05]  /*bb30*/  @!P0 PRMT R57, R56, 0x7610, R57 ;  /* 0x0000761038398816 */ /* 0x000fca0000000039 */
[----:B------:R0:W-:Y:S01]  /*bb40*/  STL.S16 [R1+0x63c], R57 ;  /* 0x00063c3901007387 */ /* 0x0001e20000100600 */
[----:B----4-:R-:W-:Y:S02]  /*bb50*/  PRMT R6, RZ, 0x7610, R6 ;  /* 0x00007610ff067816 */ /* 0x010fe40000000006 */
[----:B0-----:R-:W-:-:S04]  /*bb60*/  @!P0 SHF.R.U32.HI R57, RZ, 0x10, R48 ;  /* 0x00000010ff398819 */ /* 0x001fc80000011630 */
[----:B------:R-:W-:Y:S02]  /*bb70*/  @!P0 PRMT R6, R57, 0x7610, R6 ;  /* 0x0000761039068816 */ /* 0x000fe40000000006 */
[----:B------:R-:W-:-:S03]  /*bb80*/  LOP3.LUT P4, RZ, R59, 0x10000000, RZ, 0xc0, !PT ;  /* 0x100000003bff7812 */ /* 0x000fc6000788c0ff */
[----:B------:R0:W-:Y:S01]  /*bb90*/  STL.S16 [R1+0x648], R6 ;  /* 0x0006480601007387 */ /* 0x0001e20000100600 */
[----:B------:R-:W-:-:S03]  /*bba0*/  MOV R56, RZ ;  /* 0x000000ff00387202 */ /* 0x000fc60000000f00 */
[----:B0-----:R-:W4:Y:S06]  /*bbb0*/  LDL.LU R6, [R1+0x6c0] ;  /* 0x0006c00001067983 */ /* 0x001f2c0000300800 */
[----:B------:R-:W4:Y:S04]  /*bbc0*/  @!P4 LDG.E R56, desc[UR10][R2.64] ;  /* 0x0000000a0238c981 */ /* 0x000f28000c1e1900 */
[----:B------:R-:W4:Y:S04]  /*bbd0*/  @!P4 LDG.E R55, desc[UR10][R30.64] ;  /* 0x0000000a1e37c981 */ /* 0x000f28000c1e1900 */
[----:B------:R-:W4:Y:S04]  /*bbe0*/  LDL.LU.64 R2, [R1+0x6c8] ;  /* 0x0006c80001027983 */ /* 0x000f280000300a00 */
[----:B------:R-:W4:Y:S01]  /*bbf0*/  LDL.LU.64 R30, [R1+0x6d0] ;  /* 0x0006d000011e7983 */ /* 0x000f220000300a00 */
[----:B-1----:R-:W-:Y:S01]  /*bc00*/  PRMT R61, RZ, 0x7610, R61 ;  /* 0x00007610ff3d7816 */ /* 0x002fe2000000003d */
[----:B------:R-:W-:-:S02]  /*bc10*/  UIMAD.WIDE UR6, UR5, 0x8, UR6 ;  /* 0x00000008050678a5 */ /* 0x000fc4000f8e0206 */
[----:B------:R-:W-:Y:S01]  /*bc20*/  STL [R1+0x1c8], R58 ;  /* 0x0001c83a01007387 */ /* 0x000fe20000100800 */
[----:B------:R-:W-:Y:S02]  /*bc30*/  @!P0 PRMT R61, R48, 0x7610, R61 ;  /* 0x00007610303d8816 */ /* 0x000fe4000000003d */
[----:B------:R-:W-:-:S06]  /*bc40*/  MOV R50, RZ ;  /* 0x000000ff00327202 */ /* 0x000fcc0000000f00 */
[----:B--2---:R-:W2:Y:S01]  /*bc50*/  @!P1 LDG.E R50, desc[UR10][R8.64] ;  /* 0x0000000a08329981 */ /* 0x004ea2000c1e1900 */
[----:B------:R-:W-:-:S03]  /*bc60*/  HFMA2.MMA R57, -RZ, RZ, 0, 0 ;  /* 0x00000000ff397435 */ /* 0x000fc600000001ff */
[----:B------:R0:W-:Y:S04]  /*bc70*/  STL.S16 [R1+0x638], R61 ;  /* 0x0006383d01007387 */ /* 0x0001e80000100600 */
[----:B------:R1:W-:Y:S04]  /*bc80*/  STL [R1+0xe0], R37 ;  /* 0x0000e02501007387 */ /* 0x0003e80000100800 */
[----:B---3--:R-:W3:Y:S01]  /*bc90*/  @!P5 LDG.E R57, desc[UR10][R34.64] ;  /* 0x0000000a2239d981 */ /* 0x008ee2000c1e1900 */
[----:B0-----:R-:W-:-:S03]  /*bca0*/  MOV R61, RZ ;  /* 0x000000ff003d7202 */ /* 0x001fc60000000f00 */
[----:B------:R0:W-:Y:S01]  /*bcb0*/  STL [R1+0x1ec], R44 ;  /* 0x0001ec2c01007387 */ /* 0x0001e20000100800 */
[----:B----4-:R-:W-:-:S03]  /*bcc0*/  PRMT R6, RZ, 0x7610, R6 ;  /* 0x00007610ff067816 */ /* 0x010fc60000000006 */
[----:B------:R-:W-:Y:S01]  /*bcd0*/  STL [R1+0xcc], R4 ;  /* 0x0000cc0401007387 */ /* 0x000fe20000100800 */
[----:B------:R-:W-:-:S03]  /*bce0*/  @!P0 PRMT R6, R47, 0x7610, R6 ;  /* 0x000076102f068816 */ /* 0x000fc60000000006 */
[----:B------:R-:W-:Y:S01]  /*bcf0*/  STL [R1+0xec], R43 ;  /* 0x0000ec2b01007387 */ /* 0x000fe20000100800 */
[----:B------:R-:W-:Y:S02]  /*bd00*/  LOP3.LUT P0, RZ, R59, 0x8000000, RZ, 0xc0, !PT ;  /* 0x080000003bff7812 */ /* 0x000fe4000780c0ff */
[----:B------:R-:W-:Y:S02]  /*bd10*/  CS2R R58, SRZ ;  /* 0x00000000003a7805 */ /* 0x000fe4000001ff00 */
[----:B-1----:R-:W-:Y:S01]  /*bd20*/  PRMT R37, RZ, 0x7610, R37 ;  /* 0x00007610ff257816 */ /* 0x002fe20000000025 */
[----:B------:R1:W-:Y:S04]  /*bd30*/  STL [R1+0xf0], R45 ;  /* 0x0000f02d01007387 */ /* 0x0003e80000100800 */
[----:B------:R-:W4:Y:S04]  /*bd40*/  @!P5 LDG.E R58, desc[UR10][R32.64] ;  /* 0x0000000a203ad981 */ /* 0x000f28000c1e1900 */
[----:B------:R2:W4:Y:S04]  /*bd50*/  @!P6 LDG.E R59, desc[UR10][R2.64] ;  /* 0x0000000a023be981 */ /* 0x000528000c1e1900 */
[----:B------:R3:W4:Y:S01]  /*bd60*/  @!P6 LDG.E R61, desc[UR10][R30.64] ;  /* 0x0000000a1e3de981 */ /* 0x000722000c1e1900 */
[----:B0-----:R-:W-:-:S02]  /*bd70*/  PRMT R44, RZ, 0x7610, R44 ;  /* 0x00007610ff2c7816 */ /* 0x001fc4000000002c */
[----:B-1----:R-:W-:Y:S01]  /*bd80*/  PRMT R45, RZ, 0x7610, R45 ;  /* 0x00007610ff2d7816 */ /* 0x002fe2000000002d */
[----:B------:R0:W-:Y:S01]  /*bd90*/  STL [R1+0x1f0], R46 ;  /* 0x0001f02e01007387 */ /* 0x0001e20000100800 */
[----:B--2---:R-:W-:Y:S02]  /*bda0*/  MOV R2, UR6 ;  /* 0x0000000600027c02 */ /* 0x004fe40008000f00 */
[----:B------:R-:W-:Y:S01]  /*bdb0*/  MOV R3, UR7 ;  /* 0x0000000700037c02 */ /* 0x000fe20008000f00 */
[----:B------:R-:W-:Y:S01]  /*bdc0*/  STL [R1+0xe8], R41 ;  /* 0x0000e82901007387 */ /* 0x000fe20000100800 */
[----:B------:R-:W-:Y:S02]  /*bdd0*/  @!P1 SHF.R.U32.HI R4, RZ, 0x10, R49 ;  /* 0x00000010ff049819 */ /* 0x000fe40000011631 */
[----:B------:R-:W-:Y:S01]  /*bde0*/  PRMT R43, RZ, 0x7610, R43 ;  /* 0x00007610ff2b7816 */ /* 0x000fe2000000002b */
[----:B------:R1:W-:Y:S04]  /*bdf0*/  STL [R1+0x1f8], R50 ;  /* 0x0001f83201007387 */ /* 0x0003e80000100800 */
[----:B------:R-:W2:Y:S01]  /*be00*/  LDG.E.64 R2, desc[UR10][R2.64] ;  /* 0x0000000a02027981 */ /* 0x000ea2000c1e1b00 */
[----:B---3--:R-:W-:-:S02]  /*be10*/  PRMT R31, RZ, 0x7610, R31 ;  /* 0x00007610ff1f7816 */ /* 0x008fc4000000001f */
[----:B------:R-:W-:Y:S01]  /*be20*/  @!P1 PRMT R44, R50, 0x7610, R44 ;  /* 0x00007610322c9816 */ /* 0x000fe2000000002c */
[----:B------:R-:W-:Y:S01]  /*be30*/  STL [R1+0x1d4], R26 ;  /* 0x0001d41a01007387 */ /* 0x000fe20000100800 */
[----:B0-----:R-:W-:Y:S02]  /*be40*/  PRMT R46, RZ, 0x7610, R46 ;  /* 0x00007610ff2e7816 */ /* 0x001fe4000000002e */
[----:B-1----:R-:W-:Y:S01]  /*be50*/  @!P1 SHF.R.U32.HI R50, RZ, 0x10, R50 ;  /* 0x00000010ff329819 */ /* 0x002fe20000011632 */
[----:B------:R0:W-:Y:S01]  /*be60*/  STL [R1+0x1d8], R28 ;  /* 0x0001d81c01007387 */ /* 0x0001e20000100800 */
[----:B------:R-:W-:Y:S02]  /*be70*/  @!P1 PRMT R46, R49, 0x7610, R46 ;  /* 0x00007610312e9816 */ /* 0x000fe4000000002e */
[----:B------:R-:W-:Y:S01]  /*be80*/  @!P1 PRMT R45, R4, 0x7610, R45 ;  /* 0x00007610042d9816 */ /* 0x000fe2000000002d */
[----:B------:R1:W-:Y:S01]  /*be90*/  STL [R1+0x1d0], R24 ;  /* 0x0001d01801007387 */ /* 0x0003e20000100800 */
[----:B------:R-:W-:-:S02]  /*bea0*/  @!P1 PRMT R43, R50, 0x7610, R43 ;  /* 0x00007610322b9816 */ /* 0x000fc4000000002b */
[----:B------:R-:W-:Y:S01]  /*beb0*/  PRMT R41, RZ, 0x7610, R41 ;  /* 0x00007610ff297816 */ /* 0x000fe20000000029 */
[----:B------:R-:W-:Y:S01]  /*bec0*/  STL [R1+0x1cc], R5 ;  /* 0x0001cc0501007387 */ /* 0x000fe20000100800 */
[----:B------:R-:W-:Y:S02]  /*bed0*/  @!P2 SHF.R.U32.HI R4, RZ, 0x10, R51 ;  /* 0x00000010ff04a819 */ /* 0x000fe40000011633 */
[----:B------:R-:W-:Y:S01]  /*bee0*/  PRMT R30, RZ, 0x7610, R30 ;  /* 0x00007610ff1e7816 */ /* 0x000fe2000000001e */
[----:B------:R3:W-:Y:S01]  /*bef0*/  STL [R1+0xe4], R39 ;  /* 0x0000e42701007387 */ /* 0x0007e20000100800 */
[----:B0-----:R-:W-:Y:S02]  /*bf00*/  PRMT R28, RZ, 0x7610, R28 ;  /* 0x00007610ff1c7816 */ /* 0x001fe4000000001c */
[----:B------:R-:W-:Y:S01]  /*bf10*/  PRMT R26, RZ, 0x7610, R26 ;  /* 0x00007610ff1a7816 */ /* 0x000fe2000000001a */
[----:B------:R-:W-:Y:S01]  /*bf20*/  STL [R1+0xd0], R23 ;  /* 0x0000d01701007387 */ /* 0x000fe20000100800 */
[----:B------:R-:W-:-:S02]  /*bf30*/  @!P2 PRMT R41, R4, 0x7610, R41 ;  /* 0x000076100429a816 */ /* 0x000fc40000000029 */
[----:B-1----:R-:W-:Y:S01]  /*bf40*/  PRMT R24, RZ, 0x7610, R24 ;  /* 0x00007610ff187816 */ /* 0x002fe20000000018 */
[----:B------:R0:W-:Y:S01]  /*bf50*/  STL [R1+0xd4], R25 ;  /* 0x0000d41901007387 */ /* 0x0001e20000100800 */
[----:B------:R-:W-:Y:S02]  /*bf60*/  @!P2 SHF.R.U32.HI R4, RZ, 0x10, R52 ;  /* 0x00000010ff04a819 */ /* 0x000fe40000011634 */
[----:B---3--:R-:W-:Y:S01]  /*bf70*/  PRMT R39, RZ, 0x7610, R39 ;  /* 0x00007610ff277816 */ /* 0x008fe20000000027 */
[----:B------:R1:W-:Y:S01]  /*bf80*/  STL [R1+0xd8], R27 ;  /* 0x0000d81b01007387 */ /* 0x0003e20000100800 */
[----:B------:R-:W-:Y:S02]  /*bf90*/  PRMT R5, RZ, 0x7610, R5 ;  /* 0x00007610ff057816 */ /* 0x000fe40000000005 */
[----:B------:R-:W-:Y:S01]  /*bfa0*/  @!P4 PRMT R30, R55, 0x7610, R30 ;  /* 0x00007610371ec816 */ /* 0x000fe2000000001e */
[----:B------:R3:W-:Y:S01]  /*bfb0*/  STL [R1+0xdc], R29 ;  /* 0x0000dc1d01007387 */ /* 0x0007e20000100800 */
[----:B------:R-:W-:-:S02]  /*bfc0*/  @!P4 PRMT R28, R56, 0x7610, R28 ;  /* 0x00007610381cc816 */ /* 0x000fc4000000001c */
[----:B------:R-:W-:Y:S01]  /*bfd0*/  @!P5 PRMT R26, R57, 0x7610, R26 ;  /* 0x00007610391ad816 */ /* 0x000fe2000000001a */
[----:B------:R3:W-:Y:S01]  /*bfe0*/  STL [R1+0x1dc], R36 ;  /* 0x0001dc2401007387 */ /* 0x0007e20000100800 */
[----:B0-----:R-:W-:Y:S02]  /*bff0*/  PRMT R25, RZ, 0x7610, R25 ;  /* 0x00007610ff197816 */ /* 0x001fe40000000019 */
[----:B-1----:R-:W-:Y:S01]  /*c000*/  PRMT R27, RZ, 0x7610, R27 ;  /* 0x00007610ff1b7816 */ /* 0x002fe2000000001b */
[----:B------:R0:W-:Y:S01]  /*c010*/  STL [R1+0x1e0], R38 ;  /* 0x0001e02601007387 */ /* 0x0001e20000100800 */
[----:B------:R-:W-:Y:S02]  /*c020*/  @!P2 PRMT R39, R4, 0x7610, R39 ;  /* 0x000076100427a816 */ /* 0x000fe40000000027 */
[----:B---3--:R-:W-:Y:S01]  /*c030*/  PRMT R29, RZ, 0x7610, R29 ;  /* 0x00007610ff1d7816 */ /* 0x008fe2000000001d */
[----:B------:R1:W-:Y:S01]  /*c040*/  STL [R1+0x1e4], R40 ;  /* 0x0001e42801007387 */ /* 0x0003e20000100800 */
[----:B------:R-:W-:-:S02]  /*c050*/  PRMT R23, RZ, 0x7610, R23 ;  /* 0x00007610ff177816 */ /* 0x000fc40000000017 */
[----:B------:R-:W-:Y:S01]  /*c060*/  PRMT R36, RZ, 0x7610, R36 ;  /* 0x00007610ff247816 */ /* 0x000fe20000000024 */
[----:B------:R3:W-:Y:S01]  /*c070*/  STL [R1+0x1e8], R42 ;  /* 0x0001e82a01007387 */ /* 0x0007e20000100800 */
[----:B0-----:R-:W-:-:S03]  /*c080*/  PRMT R38, RZ, 0x7610, R38 ;  /* 0x00007610ff267816 */ /* 0x001fc60000000026 */
[----:B------:R-:W-:Y:S01]  /*c090*/  STL [R1+0xf4], R47 ;  /* 0x0000f42f01007387 */ /* 0x000fe20000100800 */
[----:B-1----:R-:W-:-:S03]  /*c0a0*/  PRMT R40, RZ, 0x7610, R40 ;  /* 0x00007610ff287816 */ /* 0x002fc60000000028 */
[----:B------:R-:W-:Y:S01]  /*c0b0*/  STL [R1+0x1f4], R48 ;  /* 0x0001f43001007387 */ /* 0x000fe20000100800 */
[----:B---3--:R-:W-:-:S03]  /*c0c0*/  PRMT R42, RZ, 0x7610, R42 ;  /* 0x00007610ff2a7816 */ /* 0x008fc6000000002a */
[----:B------:R-:W-:Y:S01]  /*c0d0*/  STL [R1+0xf8], R49 ;  /* 0x0000f83101007387 */ /* 0x000fe20000100800 */
[----:B------:R-:W-:-:S03]  /*c0e0*/  PRMT R4, RZ, 0x7610, R4 ;  /* 0x00007610ff047816 */ /* 0x000fc60000000004 */
[----:B------:R-:W-:Y:S04]  /*c0f0*/  STL [R1+0xfc], R51 ;  /* 0x0000fc3301007387 */ /* 0x000fe80000100800 */
[----:B------:R-:W-:Y:S04]  /*c100*/  STL [R1+0x1fc], R52 ;  /* 0x0001fc3401007387 */ /* 0x000fe80000100800 */
[----:B------:R-:W-:Y:S04]  /*c110*/  STL [R1+0x100], R53 ;  /* 0x0001003501007387 */ /* 0x000fe80000100800 */
[----:B------:R-:W-:Y:S04]  /*c120*/  STL [R1+0x200], R54 ;  /* 0x0002003601007387 */ /* 0x000fe80000100800 */
[----:B------:R0:W-:Y:S04]  /*c130*/  STL [R1+0x104], R55 ;  /* 0x0001043701007387 */ /* 0x0001e80000100800 */
[----:B------:R1:W-:Y:S04]  /*c140*/  STL [R1+0x204], R56 ;  /* 0x0002043801007387 */ /* 0x0003e80000100800 */
[----:B------:R3:W-:Y:S01]  /*c150*/  STL [R1+0x108], R57 ;  /* 0x0001083901007387 */ /* 0x0007e20000100800 */
[----:B0-----:R-:W-:Y:S01]  /*c160*/  @!P4 SHF.R.U32.HI R55, RZ, 0x10, R55 ;  /* 0x00000010ff37c819 */ /* 0x001fe20000011637 */
[----:B------:R-:W-:-:S02]  /*c170*/  UMOV UR12, 0x3f800000 ;  /* 0x3f800000000c7882 */ /* 0x000fc40000000000 */
[----:B------:R0:W-:Y:S01]  /*c180*/  STL.S16 [R1+0x274], R6 ;  /* 0x0002740601007387 */ /* 0x0001e20000100600 */
[----:B-1----:R-:W-:Y:S01]  /*c190*/  @!P4 SHF.R.U32.HI R56, RZ, 0x10, R56 ;  /* 0x00000010ff38c819 */ /* 0x002fe20000011638 */
[----:B------:R-:W-:Y:S02]  /*c1a0*/  BSSY B0, `(.L_x_304) ;  /* 0x0000051000007945 */ /* 0x000fe40003800000 */
[----:B------:R1:W5:Y:S01]  /*c1b0*/  LDL.LU.64 R8, [R1+0x708] ;  /* 0x0007080001087983 */ /* 0x0003620000300a00 */
[----:B---3--:R-:W-:Y:S02]  /*c1c0*/  @!P5 SHF.R.U32.HI R57, RZ, 0x10, R57 ;  /* 0x00000010ff39d819 */ /* 0x008fe40000011639 */
[----:B------:R-:W-:Y:S01]  /*c1d0*/  @!P2 PRMT R42, R51, 0x7610, R42 ;  /* 0x00007610332aa816 */ /* 0x000fe2000000002a */
[----:B------:R1:W5:Y:S01]  /*c1e0*/  LDL.LU.64 R34, [R1+0x6b8] ;  /* 0x0006b80001227983 */ /* 0x0003620000300a00 */
[----:B------:R-:W-:Y:S02]  /*c1f0*/  @!P2 PRMT R40, R52, 0x7610, R40 ;  /* 0x000076103428a816 */ /* 0x000fe40000000028 */
[----:B------:R-:W-:Y:S01]  /*c200*/  @!P3 PRMT R38, R53, 0x7610, R38 ;  /* 0x000076103526b816 */ /* 0x000fe20000000026 */
[----:B0-----:R1:W5:Y:S01]  /*c210*/  LDL.LU R6, [R1+0x6b0] ;  /* 0x0006b00001067983 */ /* 0x0013620000300800 */
[----:B------:R-:W-:-:S02]  /*c220*/  @!P3 PRMT R36, R54, 0x7610, R36 ;  /* 0x000076103624b816 */ /* 0x000fc40000000024 */
[----:B------:R-:W-:Y:S01]  /*c230*/  @!P4 PRMT R29, R55, 0x7610, R29 ;  /* 0x00007610371dc816 */ /* 0x000fe2000000001d */
[----:B------:R1:W5:Y:S01]  /*c240*/  LDL.LU.64 R32, [R1+0x6a8] ;  /* 0x0006a80001207983 */ /* 0x0003620000300a00 */
[----:B------:R-:W-:Y:S02]  /*c250*/  @!P4 PRMT R27, R56, 0x7610, R27 ;  /* 0x00007610381bc816 */ /* 0x000fe4000000001b */
[----:B------:R-:W-:Y:S01]  /*c260*/  @!P5 PRMT R25, R57, 0x7610, R25 ;  /* 0x000076103919d816 */ /* 0x000fe20000000019 */
[----:B------:R-:W-:Y:S04]  /*c270*/  STL.S16 [R1+0x630], R46 ;  /* 0x0006302e01007387 */ /* 0x000fe80000100600 */
        /* <DEDUP_REMOVED lines=14> */
[----:B------:R-:W-:Y:S01]  /*c360*/  STL.S16 [R1+0x680], R25 ;  /* 0x0006801901007387 */ /* 0x000fe20000100600 */
[----:B--2---:R-:W-:-:S02]  /*c370*/  R2UR UR16, R2 ;  /* 0x00000000021072ca */ /* 0x004fc400000e0000 */
[----:B------:R-:W-:-:S04]  /*c380*/  @!P3 SHF.R.U32.HI R2, RZ, 0x10, R53 ;  /* 0x00000010ff02b819 */ /* 0x000fc80000011635 */
[----:B------:R-:W-:Y:S02]  /*c390*/  @!P3 PRMT R37, R2, 0x7610, R37 ;  /* 0x000076100225b816 */ /* 0x000fe40000000025 */
[----:B------:R-:W-:-:S04]  /*c3a0*/  @!P3 SHF.R.U32.HI R2, RZ, 0x10, R54 ;  /* 0x00000010ff02b819 */ /* 0x000fc80000011636 */
[----:B------:R-:W-:Y:S02]  /*c3b0*/  @!P3 PRMT R31, R2, 0x7610, R31 ;  /* 0x00007610021fb816 */ /* 0x000fe4000000001f */
[----:B------:R-:W-:-:S05]  /*c3c0*/  MOV R2, UR16 ;  /* 0x0000001000027c02 */ /* 0x000fca0008000f00 */
[----:B------:R-:W-:-:S05]  /*c3d0*/  FFMA.FTZ R2, -R2, UR16, R3 ;  /* 0x0000001002027c23 */ /* 0x000fca0008010103 */
[----:B------:R-:W-:-:S13]  /*c3e0*/  FSETP.GTU.FTZ.AND P1, PT, R2, RZ, PT ;  /* 0x000000ff0200720b */ /* 0x000fda0003f3c000 */
[----:B------:R-:W-:Y:S01]  /*c3f0*/  VOTEU.ANY UP0, P1 ;  /* 0x00000000003f7886 */ /* 0x000fe20000800100 */
[----:B------:R-:W-:-:S04]  /*c400*/  PLOP3.LUT P1, PT, PT, PT, UP0, 0x80, 0x0 ;  /* 0x000000000000781c */ /* 0x000fc80003f2f008 */
[----:B------:R-:W-:-:S09]  /*c410*/  @UP0 ULDC UR6, c[0x0][0x250] ;  /* 0x0000940000060ab9 */ /* 0x000fd20000000800 */
[----:B------:R-:W-:-:S06]  /*c420*/  @P1 FADD.FTZ R2, R2, UR6 ;  /* 0x0000000602021e21 */ /* 0x000fcc0008010000 */
[----:B------:R-:W0:Y:S01]  /*c430*/  @P1 MUFU.RSQ R2, R2 ;  /* 0x0000000200021308 */ /* 0x000e220000001400 */
[----:B------:R-:W-:Y:S01]  /*c440*/  PRMT R3, RZ, 0x7610, R3 ;  /* 0x00007610ff037816 */ /* 0x000fe20000000003 */
[----:B----4-:R2:W-:Y:S01]  /*c450*/  STL [R1+0x208], R58 ;  /* 0x0002083a01007387 */ /* 0x0105e20000100800 */
[----:B------:R-:W-:Y:S02]  /*c460*/  @!P5 PRMT R24, R58, 0x7610, R24 ;  /* 0x000076103a18d816 */ /* 0x000fe40000000018 */
[----:B------:R-:W-:Y:S01]  /*c470*/  @!P6 PRMT R5, R59, 0x7610, R5 ;  /* 0x000076103b05e816 */ /* 0x000fe20000000005 */
[----:B------:R3:W-:Y:S01]  /*c480*/  STL [R1+0x10c], R59 ;  /* 0x00010c3b01007387 */ /* 0x0007e20000100800 */
[----:B------:R-:W-:-:S03]  /*c490*/  @!P6 PRMT R3, R61, 0x7610, R3 ;  /* 0x000076103d03e816 */ /* 0x000fc60000000003 */
[----:B------:R4:W-:Y:S01]  /*c4a0*/  STL [R1+0x20c], R61 ;  /* 0x00020c3d01007387 */ /* 0x0009e20000100800 */
[----:B--2---:R-:W-:Y:S02]  /*c4b0*/  @!P5 SHF.R.U32.HI R58, RZ, 0x10, R58 ;  /* 0x00000010ff3ad819 */ /* 0x004fe4000001163a */
[----:B0-----:R-:W-:Y:S02]  /*c4c0*/  @P1 R2UR UR6, R2 ;  /* 0x00000000020612ca */ /* 0x001fe400000e0000 */
[----:B---3--:R-:W-:Y:S02]  /*c4d0*/  @!P6 SHF.R.U32.HI R59, RZ, 0x10, R59 ;  /* 0x00000010ff3be819 */ /* 0x008fe4000001163b */
[----:B----4-:R-:W-:Y:S02]  /*c4e0*/  @!P6 SHF.R.U32.HI R61, RZ, 0x10, R61 ;  /* 0x00000010ff3de819 */ /* 0x010fe4000001163d */
[----:B------:R-:W-:Y:S02]  /*c4f0*/  PRMT R2, RZ, 0x7610, R2 ;  /* 0x00007610ff027816 */ /* 0x000fe40000000002 */
[----:B------:R-:W-:-:S02]  /*c500*/  @!P5 PRMT R23, R58, 0x7610, R23 ;  /* 0x000076103a17d816 */ /* 0x000fc40000000017 */
[----:B------:R-:W-:Y:S02]  /*c510*/  @!P6 PRMT R4, R59, 0x7610, R4 ;  /* 0x000076103b04e816 */ /* 0x000fe40000000004 */
[----:B------:R-:W-:Y:S01]  /*c520*/  @!P6 PRMT R2, R61, 0x7610, R2 ;  /* 0x000076103d02e816 */ /* 0x000fe20000000002 */
[----:B------:R-:W-:Y:S01]  /*c530*/  STL.S16 [R1+0x660], R37 ;  /* 0x0006602501007387 */ /* 0x000fe20000100600 */
[----:B------:R-:W-:-:S03]  /*c540*/  @UP0 UMOV UR12, UR6 ;  /* 0x00000006000c0c82 */ /* 0x000fc60008000000 */
[----:B------:R-:W-:Y:S04]  /*c550*/  STL.S16 [R1+0x668], R31 ;  /* 0x0006681f01007387 */ /* 0x000fe80000100600 */
[----:B------:R-:W-:Y:S04]  /*c560*/  STL.S16 [R1+0x688], R24 ;  /* 0x0006881801007387 */ /* 0x000fe80000100600 */
[----:B------:R-:W-:Y:S04]  /*c570*/  STL.S16 [R1+0x684], R23 ;  /* 0x0006841701007387 */ /* 0x000fe80000100600 */
[----:B------:R-:W-:Y:S04]  /*c580*/  STL.S16 [R1+0x68c], R5 ;  /* 0x00068c0501007387 */ /* 0x000fe80000100600 */
[----:B------:R0:W-:Y:S04]  /*c590*/  STL.S16 [R1+0x690], R4 ;  /* 0x0006900401007387 */ /* 0x0001e80000100600 */
[----:B------:R-:W-:Y:S04]  /*c5a0*/  STL.S16 [R1+0x694], R3 ;  /* 0x0006940301007387 */ /* 0x000fe80000100600 */
[----:B------:R2:W-:Y:S01]  /*c5b0*/  STL.S16 [R1+0x698], R2 ;  /* 0x0006980201007387 */ /* 0x0005e20000100600 */
[----:B0-----:R-:W-:-:S02]  /*c5c0*/  CS2R R4, SRZ ;  /* 0x0000000000047805 */ /* 0x001fc4000001ff00 */
[----:B--2---:R-:W-:Y:S01]  /*c5d0*/  CS2R R2, SRZ ;  /* 0x0000000000027805 */ /* 0x004fe2000001ff00 */
[----:B-1----:R-:W-:Y:S06]  /*c5e0*/  @P0 BRA `(.L_x_305) ;  /* 0x0000000000300947 */ /* 0x002fec0003800000 */
[----:B------:R-:W2:Y:S01]  /*c5f0*/  LDL R31, [R1+0x69c] ;  /* 0x00069c00011f7983 */ /* 0x000ea20000100800 */
[----:B------:R-:W-:Y:S01]  /*c600*/  ISETP.NE.AND P1, PT, RZ, UR15, PT ;  /* 0x0000000fff007c0c */ /* 0x000fe2000bf25270 */
[----:B------:R-:W0:Y:S01]  /*c610*/  LDC.64 R24, c[0x0][0x238] ;  /* 0x00008e00ff187b82 */ /* 0x000e220000000a00 */
[----:B------:R-:W-:-:S11]  /*c620*/  MOV R23, UR9 ;  /* 0x0000000900177c02 */ /* 0x000fd60008000f00 */
[----:B------:R-:W1:Y:S01]  /*c630*/  @P1 LDC.64 R4, c[0x0][0x240] ;  /* 0x00009000ff041b82 */ /* 0x000e620000000a00 */
[----:B--2---:R-:W-:-:S04]  /*c640*/  IMAD R23, R23, 0x78, R31 ;  /* 0x0000007817177824 */ /* 0x004fc800078e021f */
[C---:B0-----:R-:W-:Y:S01]  /*c650*/  IMAD.WIDE R24, R23.reuse, 0x4, R24 ;  /* 0x0000000417187825 */ /* 0x041fe200078e0218 */
[----:B-1----:R-:W-:Y:S02]  /*c660*/  @P1 LEA R4, P2, R23, R4, 0x2 ;  /* 0x0000000417041211 */ /* 0x002fe400078410ff */
[----:B------:R-:W-:-:S04]  /*c670*/  @P1 SHF.R.S32.HI R26, RZ, 0x1f, R23 ;  /* 0x0000001fff1a1819 */ /* 0x000fc80000011417 */
[----:B------:R-:W-:-:S05]  /*c680*/  @P1 LEA.HI.X R5, R23, R5, R26, 0x2, P2 ;  /* 0x0000000517051211 */ /* 0x000fca00010f141a */
[----:B------:R0:W5:Y:S04]  /*c690*/  @P1 LDG.E.64 R2, desc[UR10][R4.64] ;  /* 0x0000000a04021981 */ /* 0x000168000c1e1b00 */
[----:B------:R0:W5:Y:S02]  /*c6a0*/  LDG.E.64 R4, desc[UR10][R24.64] ;  /* 0x0000000a18047981 */ /* 0x000164000c1e1b00 */
.L_x_305:
[----:B------:R-:W-:Y:S05]  /*c6b0*/  BSYNC B0 ;  /* 0x0000000000007941 */ /* 0x000fea0003800000 */
.L_x_304:
[----:B0-----:R-:W2:Y:S01]  /*c6c0*/  LDL.LU R25, [R1+0x2c4] ;  /* 0x0002c40001197983 */ /* 0x001ea20000300800 */
[----:B------:R-:W-:-:S03]  /*c6d0*/  ULDC.U8 UR15, c[0x0][0x2a4] ;  /* 0x0000a900000f7ab9 */ /* 0x000fc60000000000 */
[----:B------:R-:W3:Y:S04]  /*c6e0*/  LDL.LU R24, [R1+0x2f0] ;  /* 0x0002f00001187983 */ /* 0x000ee80000300800 */
[----:B------:R-:W4:Y:S04]  /*c6f0*/  LDL.LU R23, [R1+0x2d8] ;  /* 0x0002d80001177983 */ /* 0x000f280000300800 */
[----:B------:R-:W4:Y:S01]  /*c700*/  LDL.LU R26, [R1+0x2dc] ;  /* 0x0002dc00011a7983 */ /* 0x000f220000300800 */
[----:B------:R-:W-:Y:S02]  /*c710*/  ISETP.NE.AND P1, PT, RZ, UR15, PT ;  /* 0x0000000fff007c0c */ /* 0x000fe4000bf25270 */
[----:B--2---:R-:W-:Y:S01]  /*c720*/  SHF.L.U32 R25, R25, 0x10, RZ ;  /* 0x0000001019197819 */ /* 0x004fe200000006ff */
[----:B---3--:R-:W-:-:S04]  /*c730*/  IMAD.U32 R24, R24, 0x10000, RZ ;  /* 0x0001000018187824 */ /* 0x008fc800078e00ff */
[----:B------:R-:W-:Y:S01]  /*c740*/  FADD.FTZ R25, R25, -UR16 ;  /* 0x8000001019197e21 */ /* 0x000fe20008010000 */
[----:B------:R-:W-:Y:S01]  /*c750*/  FADD.FTZ R24, R24, -UR16 ;  /* 0x8000001018187e21 */ /* 0x000fe20008010000 */
[----:B----4-:R-:W-:Y:S02]  /*c760*/  SHF.L.U32 R23, R23, 0x10, RZ ;  /* 0x0000001017177819 */ /* 0x010fe400000006ff */
[----:B------:R-:W-:Y:S01]  /*c770*/  FMUL.FTZ R25, R25, UR12 ;  /* 0x0000000c19197c20 */ /* 0x000fe20008410000 */
[----:B------:R-:W-:Y:S01]  /*c780*/  SHF.L.U32 R26, R26, 0x10, RZ ;  /* 0x000000101a1a7819 */ /* 0x000fe200000006ff */
[----:B------:R-:W-:Y:S01]  /*c790*/  FMUL.FTZ R24, R24, UR12 ;  /* 0x0000000c18187c20 */ /* 0x000fe20008410000 */
[----:B------:R-:W-:Y:S06]  /*c7a0*/  @!P1 BRA `(.L_x_306) ;  /* 0x0000000000489947 */ /* 0x000fec0003800000 */
[----:B-----5:R-:W-:-:S04]  /*c7b0*/  FFMA.FTZ R27, R25, R4, R2 ;  /* 0x00000004191b7223 */ /* 0x020fc80000010002 */
        /* <DEDUP_REMOVED lines=17> */
.L_x_306:
[----:B------:R-:W2:Y:S04]  /*c8d0*/  LDL.LU R28, [R1+0x294] ;  /* 0x00029400011c7983 */ /* 0x000ea80000300800 */
[----:B------:R-:W3:Y:S04]  /*c8e0*/  LDL.LU R29, [R1+0x2c0] ;  /* 0x0002c000011d7983 */ /* 0x000ee80000300800 */
[----:B------:R-:W4:Y:S04]  /*c8f0*/  LDL.LU R36, [R1+0x2b0] ;  /* 0x0002b00001247983 */ /* 0x000f280000300800 */
[----:B------:R-:W4:Y:S01]  /*c900*/  LDL.LU R30, [R1+0x2b4] ;  /* 0x0002b400011e7983 */ /* 0x000f220000300800 */
[----:B-----5:R-:W-:-:S04]  /*c910*/  FMUL.FTZ R27, R23, R4 ;  /* 0x00000004171b7220 */ /* 0x020fc80000410000 */
[C---:B------:R-:W-:Y:S01]  /*c920*/  FFMA.FTZ R27, R25.reuse, R27, RZ ;  /* 0x0000001b191b7223 */ /* 0x040fe200000100ff */
[----:B------:R-:W-:Y:S01]  /*c930*/  FFMA.FTZ R25, R25, R23, RZ ;  /* 0x0000001719197223 */ /* 0x000fe200000100ff */
[----:B--2---:R-:W-:Y:S01]  /*c940*/  SHF.L.U32 R31, R28, 0x10, RZ ;  /* 0x000000101c1f7819 */ /* 0x004fe200000006ff */
[----:B------:R-:W-:Y:S01]  /*c950*/  FMUL.FTZ R28, R26, R5 ;  /* 0x000000051a1c7220 */ /* 0x000fe20000410000 */
[----:B---3--:R-:W-:-:S03]  /*c960*/  SHF.L.U32 R29, R29, 0x10, RZ ;  /* 0x000000101d1d7819 */ /* 0x008fc600000006ff */
[----:B------:R-:W-:Y:S01]  /*c970*/  FADD.FTZ R31, R31, -UR16 ;  /* 0x800000101f1f7e21 */ /* 0x000fe20008010000 */
[----:B------:R-:W-:Y:S01]  /*c980*/  FFMA.FTZ R27, R24, R28, R27 ;  /* 0x0000001c181b7223 */ /* 0x000fe2000001001b */
[----:B----4-:R-:W-:Y:S01]  /*c990*/  SHF.L.U32 R28, R36, 0x10, RZ ;  /* 0x00000010241c7819 */ /* 0x010fe200000006ff */
[----:B------:R-:W-:Y:S01]  /*c9a0*/  FADD.FTZ R29, R29, -UR16 ;  /* 0x800000101d1d7e21 */ /* 0x000fe20008010000 */
[----:B------:R-:W-:Y:S01]  /*c9b0*/  FMUL.FTZ R31, R31, UR12 ;  /* 0x0000000c1f1f7c20 */ /* 0x000fe20008410000 */
[----:B------:R-:W-:Y:S02]  /*c9c0*/  SHF.L.U32 R30, R30, 0x10, RZ ;  /* 0x000000101e1e7819 */ /* 0x000fe400000006ff */
        /* <DEDUP_REMOVED lines=20> */
.L_x_307:
[----:B------:R-:W2:Y:S04]  /*cb10*/  LDL.LU R40, [R1+0x284] ;  /* 0x0002840001287983 */ /* 0x000ea80000300800 */
[----:B------:R-:W3:Y:S04]  /*cb20*/  LDL.LU R37, [R1+0x2f4] ;  /* 0x0002f40001257983 */ /* 0x000ee80000300800 */
[----:B------:R-:W4:Y:S04]  /*cb30*/  LDL.LU R39, [R1+0x290] ;  /* 0x0002900001277983 */ /* 0x000f280000300800 */
[----:B------:R-:W5:Y:S01]  /*cb40*/  LDL.LU R38, [R1+0x388] ;  /* 0x0003880001267983 */ /* 0x000f620000300800 */
[----:B------:R-:W-:Y:S01]  /*cb50*/  FMUL.FTZ R36, R28, R4 ;  /* 0x000000041c247220 */ /* 0x000fe20000410000 */
[----:B------:R-:W-:Y:S01]  /*cb60*/  FFMA.FTZ R25, R31, R28, R25 ;  /* 0x0000001c1f197223 */ /* 0x000fe20000010019 */
[----:B------:R-:W-:-:S02]  /*cb70*/  FFMA.FTZ R24, R24, R26, RZ ;  /* 0x0000001a18187223 */ /* 0x000fc400000100ff */
[----:B------:R-:W-:Y:S01]  /*cb80*/  FFMA.FTZ R27, R31, R36, R27 ;  /* 0x000000241f1b7223 */ /* 0x000fe2000001001b */
[----:B------:R-:W-:Y:S01]  /*cb90*/  FADD.FTZ R31, RZ, R23 ;  /* 0x00000017ff1f7221 */ /* 0x000fe20000010000 */
[----:B------:R-:W-:Y:S01]  /*cba0*/  FFMA.FTZ R23, R23, R4, RZ ;  /* 0x0000000417177223 */ /* 0x000fe200000100ff */
[----:B------:R-:W-:Y:S02]  /*cbb0*/  FFMA.FTZ R24, R29, R30, R24 ;  /* 0x0000001e1d187223 */ /* 0x000fe40000010018 */
[----:B------:R-:W-:Y:S01]  /*cbc0*/  FADD.FTZ R28, R31, R28 ;  /* 0x0000001c1f1c7221 */ /* 0x000fe20000010000 */
[-C--:B------:R-:W-:Y:S01]  /*cbd0*/  FFMA.FTZ R23, R26, R5.reuse, R23 ;  /* 0x000000051a177223 */ /* 0x080fe20000010017 */
[----:B------:R-:W-:Y:S01]  /*cbe0*/  FADD.FTZ R31, RZ, R26 ;  /* 0x0000001aff1f7221 */ /* 0x000fe20000010000 */
[----:B------:R-:W-:Y:S02]  /*cbf0*/  FMUL.FTZ R26, R30, R5 ;  /* 0x000000051e1a7220 */ /* 0x000fe40000410000 */
[----:B------:R-:W-:Y:S01]  /*cc00*/  FADD.FTZ R36, R23, R36 ;  /* 0x0000002417247221 */ /* 0x000fe20000010000 */
[----:B------:R-:W-:Y:S01]  /*cc10*/  FADD.FTZ R31, R31, R30 ;  /* 0x0000001e1f1f7221 */ /* 0x000fe20000010000 */
[----:B------:R-:W-:Y:S01]  /*cc20*/  FFMA.FTZ R27, R29, R26, R27 ;  /* 0x0000001a1d1b7223 */ /* 0x000fe2000001001b */
[----:B--2---:R-:W-:-:S02]  /*cc30*/  SHF.L.U32 R29, R40, 0x10, RZ ;  /* 0x00000010281d7819 */ /* 0x004fc400000006ff */
[----:B---3--:R-:W-:-:S03]  /*cc40*/  SHF.L.U32 R30, R37, 0x10, RZ ;  /* 0x00000010251e7819 */ /* 0x008fc600000006ff */
[----:B------:R-:W-:Y:S02]  /*cc50*/  FADD.FTZ R37, R29, -UR16 ;  /* 0x800000101d257e21 */ /* 0x000fe40008010000 */
[----:B------:R-:W-:Y:S01]  /*cc60*/  FADD.FTZ R23, R30, -UR16 ;  /* 0x800000101e177e21 */ /* 0x000fe20008010000 */
[----:B----4-:R-:W-:Y:S01]  /*cc70*/  SHF.L.U32 R30, R39, 0x10, RZ ;  /* 0x00000010271e7819 */ /* 0x010fe200000006ff */
[----:B------:R-:W-:Y:S01]  /*cc80*/  FMUL.FTZ R37, R37, UR12 ;  /* 0x0000000c25257c20 */ /* 0x000fe20008410000 */
[----:B-----5:R-:W-:Y:S01]  /*cc90*/  SHF.L.U32 R29, R38, 0x10, RZ ;  /* 0x00000010261d7819 */ /* 0x020fe200000006ff */
        /* <DEDUP_REMOVED lines=20> */
.L_x_308:
[----:B------:R-:W2:Y:S04]  /*cde0*/  LDL.LU R41, [R1+0x38c] ;  /* 0x00038c0001297983 */ /* 0x000ea80000300800 */
[----:B------:R-:W3:Y:S04]  /*cdf0*/  LDL.LU R40, [R1+0x3e8] ;  /* 0x0003e80001287983 */ /* 0x000ee80000300800 */
[----:B------:R-:W4:Y:S04]  /*ce00*/  LDL.LU R39, [R1+0x3e0] ;  /* 0x0003e00001277983 */ /* 0x000f280000300800 */
[----:B------:R-:W5:Y:S01]  /*ce10*/  LDL.LU R38, [R1+0x3e4] ;  /* 0x0003e40001267983 */ /* 0x000f620000300800 */
[----:B------:R-:W-:Y:S01]  /*ce20*/  FADD.FTZ R28, R28, R30 ;  /* 0x0000001e1c1c7221 */ /* 0x000fe20000010000 */
[----:B------:R-:W-:Y:S01]  /*ce30*/  FFMA.FTZ R25, R37, R30, R25 ;  /* 0x0000001e25197223 */ /* 0x000fe20000010019 */
[----:B------:R-:W-:Y:S01]  /*ce40*/  FMUL.FTZ R30, R30, R4 ;  /* 0x000000041e1e7220 */ /* 0x000fe20000410000 */
[----:B------:R-:W-:Y:S01]  /*ce50*/  FADD.FTZ R36, R26, R36 ;  /* 0x000000241a247221 */ /* 0x000fe20000010000 */
[----:B------:R-:W-:Y:S01]  /*ce60*/  FMUL.FTZ R26, R29, R5 ;  /* 0x000000051d1a7220 */ /* 0x000fe20000410000 */
[----:B------:R-:W-:Y:S01]  /*ce70*/  FADD.FTZ R42, R31, R29 ;  /* 0x0000001d1f2a7221 */ /* 0x000fe20000010000 */
[----:B------:R-:W-:Y:S01]  /*ce80*/  FFMA.FTZ R27, R37, R30, R27 ;  /* 0x0000001e251b7223 */ /* 0x000fe2000001001b */
[----:B------:R-:W-:Y:S01]  /*ce90*/  FFMA.FTZ R24, R23, R29, R24 ;  /* 0x0000001d17187223 */ /* 0x000fe20000010018 */
[----:B------:R-:W-:-:S02]  /*cea0*/  FADD.FTZ R36, R36, R30 ;  /* 0x0000001e24247221 */ /* 0x000fc40000010000 */
[----:B------:R-:W-:Y:S02]  /*ceb0*/  FFMA.FTZ R27, R23, R26, R27 ;  /* 0x0000001a171b7223 */ /* 0x000fe4000001001b */
[----:B------:R-:W-:Y:S01]  /*cec0*/  FADD.FTZ R26, R26, R36 ;  /* 0x000000241a1a7221 */ /* 0x000fe20000010000 */
[----:B--2---:R-:W-:Y:S02]  /*ced0*/  SHF.L.U32 R23, R41, 0x10, RZ ;  /* 0x0000001029177819 */ /* 0x004fe400000006ff */
[----:B---3--:R-:W-:-:S03]  /*cee0*/  SHF.L.U32 R29, R40, 0x10, RZ ;  /* 0x00000010281d7819 */ /* 0x008fc600000006ff */
[----:B------:R-:W-:Y:S01]  /*cef0*/  FADD.FTZ R30, R23, -UR16 ;  /* 0x80000010171e7e21 */ /* 0x000fe20008010000 */
[----:B----4-:R-:W-:Y:S01]  /*cf00*/  SHF.L.U32 R43, R39, 0x10, RZ ;  /* 0x00000010272b7819 */ /* 0x010fe200000006ff */
[----:B------:R-:W-:Y:S02]  /*cf10*/  FADD.FTZ R44, R29, -UR16 ;  /* 0x800000101d2c7e21 */ /* 0x000fe40008010000 */
        /* <DEDUP_REMOVED lines=22> */
.L_x_309:
[----:B------:R-:W2:Y:S04]  /*d080*/  LDL.LU R38, [R1+0x26c] ;  /* 0x00026c0001267983 */ /* 0x000ea80000300800 */
[----:B------:R-:W3:Y:S04]  /*d090*/  LDL.LU R37, [R1+0x278] ;  /* 0x0002780001257983 */ /* 0x000ee80000300800 */
[----:B------:R-:W4:Y:S04]  /*d0a0*/  LDL.LU R36, [R1+0x27c] ;  /* 0x00027c0001247983 */ /* 0x000f280000300800 */
[----:B------:R-:W5:Y:S01]  /*d0b0*/  LDL.LU R31, [R1+0x3ec] ;  /* 0x0003ec00011f7983 */ /* 0x000f620000300800 */
[----:B------:R-:W-:Y:S01]  /*d0c0*/  FMUL.FTZ R30, R43, R4 ;  /* 0x000000042b1e7220 */ /* 0x000fe20000410000 */
[----:B------:R-:W-:Y:S01]  /*d0d0*/  FADD.FTZ R39, R28, R43 ;  /* 0x0000002b1c277221 */ /* 0x000fe20000010000 */
[----:B------:R-:W-:Y:S01]  /*d0e0*/  FFMA.FTZ R43, R29, R43, R25 ;  /* 0x0000002b1d2b7223 */ /* 0x000fe20000010019 */
[----:B------:R-:W-:Y:S01]  /*d0f0*/  FMUL.FTZ R28, R23, R5 ;  /* 0x00000005171c7220 */ /* 0x000fe20000410000 */
[----:B------:R-:W-:Y:S01]  /*d100*/  FFMA.FTZ R25, R29, R30, R27 ;  /* 0x0000001e1d197223 */ /* 0x000fe2000001001b */
[----:B------:R-:W-:-:S03]  /*d110*/  FADD.FTZ R26, R26, R30 ;  /* 0x0000001e1a1a7221 */ /* 0x000fc60000010000 */
[----:B------:R-:W-:Y:S01]  /*d120*/  FFMA.FTZ R25, R44, R28, R25 ;  /* 0x0000001c2c197223 */ /* 0x000fe20000010019 */
        /* <DEDUP_REMOVED lines=28> */
.L_x_310:
[----:B------:R-:W2:Y:S04]  /*d2f0*/  LDL.LU R45, [R1+0x25c] ;  /* 0x00025c00012d7983 */ /* 0x000ea80000300800 */
[----:B------:R-:W3:Y:S04]  /*d300*/  LDL.LU R38, [R1+0x264] ;  /* 0x0002640001267983 */ /* 0x000ee80000300800 */
[----:B------:R-:W4:Y:S04]  /*d310*/  LDL.LU R41, [R1+0x268] ;  /* 0x0002680001297983 */ /* 0x000f280000300800 */
[----:B------:R-:W5:Y:S01]  /*d320*/  LDL.LU R40, [R1+0x430] ;  /* 0x0004300001287983 */ /* 0x000f620000300800 */
[----:B------:R-:W-:Y:S01]  /*d330*/  FMUL.FTZ R30, R27, R4 ;  /* 0x000000041b1e7220 */ /* 0x000fe20000410000 */
[----:B------:R-:W-:-:S03]  /*d340*/  FMUL.FTZ R29, R37, R5 ;  /* 0x00000005251d7220 */ /* 0x000fc60000410000 */
        /* <DEDUP_REMOVED lines=31> */
.L_x_311:
[----:B------:R-:W2:Y:S04]  /*d540*/  LDL.LU R47, [R1+0x248] ;  /* 0x00024800012f7983 */ /* 0x000ea80000300800 */
[----:B------:R-:W3:Y:S04]  /*d550*/  LDL.LU R40, [R1+0x434] ;  /* 0x0004340001287983 */ /* 0x000ee80000300800 */
[----:B------:R-:W4:Y:S04]  /*d560*/  LDL.LU R46, [R1+0x4c8] ;  /* 0x0004c800012e7983 */ /* 0x000f280000300800 */
[----:B------:R-:W5:Y:S01]  /*d570*/  LDL.LU R45, [R1+0x4cc] ;  /* 0x0004cc00012d7983 */ /* 0x000f620000300800 */
[----:B------:R-:W-:Y:S01]  /*d580*/  FMUL.FTZ R38, R31, R4 ;  /* 0x000000041f267220 */ /* 0x000fe20000410000 */
[----:B------:R-:W-:Y:S01]  /*d590*/  FFMA.FTZ R44, R44, R23, R24 ;  /* 0x000000172c2c7223 */ /* 0x000fe20000010018 */
[----:B------:R-:W-:Y:S01]  /*d5a0*/  FADD.FTZ R42, R42, R23 ;  /* 0x000000172a2a7221 */ /* 0x000fe20000010000 */
[----:B------:R-:W-:Y:S01]  /*d5b0*/  FMUL.FTZ R23, R29, R5 ;  /* 0x000000051d177220 */ /* 0x000fe20000410000 */
[----:B------:R-:W-:Y:S01]  /*d5c0*/  FADD.FTZ R30, R30, R38 ;  /* 0x000000261e1e7221 */ /* 0x000fe20000010000 */
[----:B------:R-:W-:Y:S01]  /*d5d0*/  FFMA.FTZ R28, R41, R38, R28 ;  /* 0x00000026291c7223 */ /* 0x000fe2000001001c */
[----:B------:R-:W-:-:S02]  /*d5e0*/  FFMA.FTZ R43, R26, R27, R43 ;  /* 0x0000001b1a2b7223 */ /* 0x000fc4000001002b */
[----:B------:R-:W-:Y:S01]  /*d5f0*/  FADD.FTZ R38, R23, R30 ;  /* 0x0000001e17267221 */ /* 0x000fe20000010000 */
[----:B------:R-:W-:Y:S01]  /*d600*/  FFMA.FTZ R28, R25, R23, R28 ;  /* 0x00000017191c7223 */ /* 0x000fe2000001001c */
        /* <DEDUP_REMOVED lines=27> */
.L_x_312:
[----:B------:R-:W2:Y:S04]  /*d7c0*/  LDL.LU R46, [R1+0x238] ;  /* 0x00023800012e7983 */ /* 0x000ea80000300800 */
[----:B------:R-:W3:Y:S04]  /*d7d0*/  LDL.LU R45, [R1+0x23c] ;  /* 0x00023c00012d7983 */ /* 0x000ee80000300800 */
[----:B------:R-:W4:Y:S04]  /*d7e0*/  LDL.LU R48, [R1+0x4e8] ;  /* 0x0004e80001307983 */ /* 0x000f280000300800 */
[----:B------:R-:W5:Y:S01]  /*d7f0*/  LDL.LU R49, [R1+0x240] ;  /* 0x0002400001317983 */ /* 0x000f620000300800 */
[----:B------:R-:W-:Y:S01]  /*d800*/  FADD.FTZ R39, R39, R27 ;  /* 0x0000001b27277221 */ /* 0x000fe20000010000 */
[----:B------:R-:W-:-:S04]  /*d810*/  FMUL.FTZ R40, R24, R4 ;  /* 0x0000000418287220 */ /* 0x000fc80000410000 */
[----:B------:R-:W-:Y:S01]  /*d820*/  FADD.FTZ R47, R38, R40 ;  /* 0x00000028262f7221 */ /* 0x000fe20000010000 */
[----:B--2---:R-:W-:Y:S02]  /*d830*/  SHF.L.U32 R46, R46, 0x10, RZ ;  /* 0x000000102e2e7819 */ /* 0x004fe400000006ff */
[----:B---3--:R-:W-:Y:S01]  /*d840*/  SHF.L.U32 R27, R45, 0x10, RZ ;  /* 0x000000102d1b7819 */ /* 0x008fe200000006ff */
[----:B------:R-:W-:Y:S02]  /*d850*/  FFMA.FTZ R45, R30, R40, R28 ;  /* 0x000000281e2d7223 */ /* 0x000fe4000001001c */
[----:B------:R-:W-:Y:S02]  /*d860*/  FADD.FTZ R46, R46, -UR16 ;  /* 0x800000102e2e7e21 */ /* 0x000fe40008010000 */
[----:B------:R-:W-:Y:S01]  /*d870*/  FADD.FTZ R40, R27, -UR16 ;  /* 0x800000101b287e21 */ /* 0x000fe20008010000 */
[----:B----4-:R-:W-:Y:S01]  /*d880*/  SHF.L.U32 R38, R48, 0x10, RZ ;  /* 0x0000001030267819 */ /* 0x010fe200000006ff */
[----:B------:R-:W-:Y:S01]  /*d890*/  FMUL.FTZ R27, R46, UR12 ;  /* 0x0000000c2e1b7c20 */ /* 0x000fe20008410000 */
[----:B-----5:R-:W-:Y:S01]  /*d8a0*/  SHF.L.U32 R28, R49, 0x10, RZ ;  /* 0x00000010311c7819 */ /* 0x020fe200000006ff */
        /* <DEDUP_REMOVED lines=21> */
.L_x_313:
[----:B------:R-:W2:Y:S04]  /*da00*/  LDL.LU R52, [R1+0x214] ;  /* 0x0002140001347983 */ /* 0x000ea80000300800 */
[----:B------:R-:W3:Y:S04]  /*da10*/  LDL.LU R49, [R1+0x4ec] ;  /* 0x0004ec0001317983 */ /* 0x000ee80000300800 */
[----:B------:R-:W4:Y:S04]  /*da20*/  LDL.LU R51, [R1+0x218] ;  /* 0x0002180001337983 */ /* 0x000f280000300800 */
[----:B------:R-:W5:Y:S01]  /*da30*/  LDL.LU R50, [R1+0x578] ;  /* 0x0005780001327983 */ /* 0x000f620000300800 */
[----:B------:R-:W-:Y:S01]  /*da40*/  FFMA.FTZ R45, R26, R48, R45 ;  /* 0x000000301a2d7223 */ /* 0x000fe2000001002d */
[----:B------:R-:W-:Y:S01]  /*da50*/  FMUL.FTZ R46, R28, R4 ;  /* 0x000000041c2e7220 */ /* 0x000fe20000410000 */
[----:B------:R-:W-:Y:S01]  /*da60*/  FADD.FTZ R47, R48, R47 ;  /* 0x0000002f302f7221 */ /* 0x000fe20000010000 */
[----:B------:R-:W-:Y:S01]  /*da70*/  FFMA.FTZ R36, R36, R37, R44 ;  /* 0x0000002524247223 */ /* 0x000fe2000001002c */
[----:B------:R-:W-:Y:S01]  /*da80*/  FADD.FTZ R37, R42, R37 ;  /* 0x000000252a257221 */ /* 0x000fe20000010000 */
[----:B------:R-:W-:Y:S01]  /*da90*/  FFMA.FTZ R45, R27, R46, R45 ;  /* 0x0000002e1b2d7223 */ /* 0x000fe2000001002d */
[----:B------:R-:W-:Y:S01]  /*daa0*/  FADD.FTZ R47, R47, R46 ;  /* 0x0000002e2f2f7221 */ /* 0x000fe20000010000 */
[----:B------:R-:W-:Y:S01]  /*dab0*/  FMUL.FTZ R42, R38, R5 ;  /* 0x00000005262a7220 */ /* 0x000fe20000410000 */
[----:B------:R-:W-:-:S03]  /*dac0*/  FFMA.FTZ R44, R41, R31, R43 ;  /* 0x0000001f292c7223 */ /* 0x000fc6000001002b */
        /* <DEDUP_REMOVED lines=29> */
.L_x_314:
[----:B------:R-:W2:Y:S04]  /*dca0*/  LDL.LU R50, [R1+0x210] ;  /* 0x0002100001327983 */ /* 0x000ea80000300800 */
[----:B------:R-:W3:Y:S01]  /*dcb0*/  LDL.LU R49, [R1+0x21c] ;  /* 0x00021c0001317983 */ /* 0x000ee20000300800 */
[----:B------:R-:W-:Y:S01]  /*dcc0*/  FMUL.FTZ R48, R45, R4 ;  /* 0x000000042d307220 */ /* 0x000fe20000410000 */
[----:B------:R-:W-:Y:S01]  /*dcd0*/  SHF.L.U32 R0, R0, 0x10, RZ ;  /* 0x0000001000007819 */ /* 0x000fe200000006ff */
[----:B------:R-:W-:Y:S01]  /*dce0*/  FADD.FTZ R31, R39, R31 ;  /* 0x0000001f271f7221 */ /* 0x000fe20000010000 */
[----:B------:R-:W-:Y:S01]  /*dcf0*/  SHF.L.U32 R60, R60, 0x10, RZ ;  /* 0x000000103c3c7819 */ /* 0x000fe200000006ff */
[----:B------:R-:W-:Y:S01]  /*dd00*/  FFMA.FTZ R46, R42, R48, R46 ;  /* 0x000000302a2e7223 */ /* 0x000fe2000001002e */
[----:B------:R-:W-:Y:S01]  /*dd10*/  FADD.FTZ R47, R47, R48 ;  /* 0x000000302f2f7221 */ /* 0x000fe20000010000 */
[----:B------:R-:W-:-:S02]  /*dd20*/  FADD.FTZ R0, R0, -UR16 ;  /* 0x8000001000007e21 */ /* 0x000fc40008010000 */
[----:B------:R-:W-:Y:S02]  /*dd30*/  FADD.FTZ R48, R60, -UR16 ;  /* 0x800000103c307e21 */ /* 0x000fe40008010000 */
[----:B------:R-:W-:Y:S02]  /*dd40*/  FMUL.FTZ R0, R0, UR12 ;  /* 0x0000000c00007c20 */ /* 0x000fe40008410000 */
[----:B------:R-:W-:Y:S01]  /*dd50*/  FMUL.FTZ R48, R48, UR12 ;  /* 0x0000000c30307c20 */ /* 0x000fe20008410000 */
[----:B--2---:R-:W-:Y:S01]  /*dd60*/  SHF.L.U32 R39, R50, 0x10, RZ ;  /* 0x0000001032277819 */ /* 0x004fe200000006ff */
[----:B------:R-:W-:Y:S01]  /*dd70*/  FMUL.FTZ R50, R41, R5 ;  /* 0x0000000529327220 */ /* 0x000fe20000410000 */
[----:B---3--:R-:W-:Y:S01]  /*dd80*/  SHF.L.U32 R57, R49, 0x10, RZ ;  /* 0x0000001031397819 */ /* 0x008fe200000006ff */
        /* <DEDUP_REMOVED lines=19> */
.L_x_315:
[----:B------:R-:W2:Y:S04]  /*dec0*/  LDL.LU R53, [R1+0x600] ;  /* 0x0006000001357983 */ /* 0x000ea80000300800 */
[----:B------:R-:W3:Y:S04]  /*ded0*/  LDL.LU R52, [R1+0x604] ;  /* 0x0006040001347983 */ /* 0x000ee80000300800 */
[----:B------:R-:W4:Y:S01]  /*dee0*/  LDL.LU R51, [R1+0x608] ;  /* 0x0006080001337983 */ /* 0x000f220000300800 */
[----:B------:R-:W-:Y:S01]  /*def0*/  FFMA.FTZ R36, R25, R29, R36 ;  /* 0x0000001d19247223 */ /* 0x000fe20000010024 */
[----:B------:R-:W-:Y:S01]  /*df00*/  FADD.FTZ R29, R37, R29 ;  /* 0x0000001d251d7221 */ /* 0x000fe20000010000 */
[----:B------:R-:W-:Y:S01]  /*df10*/  SHF.L.U32 R7, R7, 0x10, RZ ;  /* 0x0000001007077819 */ /* 0x000fe200000006ff */
[----:B------:R-:W-:Y:S01]  /*df20*/  FFMA.FTZ R46, R43, R50, R46 ;  /* 0x000000322b2e7223 */ /* 0x000fe2000001002e */
[----:B------:R-:W-:Y:S01]  /*df30*/  FMUL.FTZ R49, R39, R4 ;  /* 0x0000000427317220 */ /* 0x000fe20000410000 */
[----:B------:R-:W-:Y:S01]  /*df40*/  FADD.FTZ R47, R50, R47 ;  /* 0x0000002f322f7221 */ /* 0x000fe20000010000 */
[----:B------:R-:W-:Y:S01]  /*df50*/  FMUL.FTZ R25, R57, R5 ;  /* 0x0000000539197220 */ /* 0x000fe20000410000 */
[----:B------:R-:W-:Y:S01]  /*df60*/  FADD.FTZ R7, R7, -UR16 ;  /* 0x8000001007077e21 */ /* 0x000fe20008010000 */
[----:B------:R-:W-:Y:S01]  /*df70*/  FFMA.FTZ R46, R0, R49, R46 ;  /* 0x00000031002e7223 */ /* 0x000fe2000001002e */
[----:B------:R-:W-:Y:S01]  /*df80*/  FADD.FTZ R47, R47, R49 ;  /* 0x000000312f2f7221 */ /* 0x000fe20000010000 */
[----:B------:R-:W-:Y:S01]  /*df90*/  FFMA.FTZ R44, R30, R24, R44 ;  /* 0x000000181e2c7223 */ /* 0x000fe2000001002c */
[----:B------:R-:W-:Y:S01]  /*dfa0*/  FMUL.FTZ R58, R7, UR12 ;  /* 0x0000000c073a7c20 */ /* 0x000fe20008410000 */
[----:B------:R-:W-:Y:S01]  /*dfb0*/  FFMA.FTZ R46, R48, R25, R46 ;  /* 0x00000019302e7223 */ /* 0x000fe2000001002e */
[----:B------:R-:W-:Y:S01]  /*dfc0*/  FADD.FTZ R47, R25, R47 ;  /* 0x0000002f192f7221 */ /* 0x000fe20000010000 */
[----:B--2---:R-:W-:-:S02]  /*dfd0*/  SHF.L.U32 R37, R53, 0x10, RZ ;  /* 0x0000001035257819 */ /* 0x004fc400000006ff */
[----:B---3--:R-:W-:-:S03]  /*dfe0*/  SHF.L.U32 R56, R52, 0x10, RZ ;  /* 0x0000001034387819 */ /* 0x008fc600000006ff */
[----:B------:R-:W-:Y:S01]  /*dff0*/  FADD.FTZ R53, R37, -UR16 ;  /* 0x8000001025357e21 */ /* 0x000fe20008010000 */
[----:B----4-:R-:W-:-:S03]  /*e000*/  SHF.L.U32 R37, R51, 0x10, RZ ;  /* 0x0000001033257819 */ /* 0x010fc600000006ff */
        /* <DEDUP_REMOVED lines=20> */
.L_x_316:
[----:B------:R-:W2:Y:S01]  /*e150*/  LDL.LU R30, [R1+0x5f0] ;  /* 0x0005f000011e7983 */ /* 0x000ea20000300800 */
[----:B------:R-:W-:Y:S01]  /*e160*/  SHF.L.U32 R25, R9, 0x10, RZ ;  /* 0x0000001009197819 */ /* 0x000fe200000006ff */
[----:B------:R-:W-:Y:S01]  /*e170*/  FMUL.FTZ R7, R56, R4 ;  /* 0x0000000438077220 */ /* 0x000fe20000410000 */
[----:B------:R-:W-:Y:S01]  /*e180*/  SHF.L.U32 R8, R8, 0x10, RZ ;  /* 0x0000001008087819 */ /* 0x000fe200000006ff */
[----:B------:R-:W-:Y:S01]  /*e190*/  FADD.FTZ R9, R31, R24 ;  /* 0x000000181f097221 */ /* 0x000fe20000010000 */
[----:B------:R-:W-:Y:S01]  /*e1a0*/  SHF.L.U32 R54, R10, 0x10, RZ ;  /* 0x000000100a367819 */ /* 0x000fe200000006ff */
[----:B------:R-:W-:Y:S01]  /*e1b0*/  FADD.FTZ R25, R25, -UR16 ;  /* 0x8000001019197e21 */ /* 0x000fe20008010000 */
[----:B------:R-:W-:Y:S01]  /*e1c0*/  FFMA.FTZ R46, R58, R7, R46 ;  /* 0x000000073a2e7223 */ /* 0x000fe2000001002e */
[----:B------:R-:W-:Y:S01]  /*e1d0*/  FADD.FTZ R8, R8, -UR16 ;  /* 0x8000001008087e21 */ /* 0x000fe20008010000 */
[----:B------:R-:W-:Y:S01]  /*e1e0*/  FADD.FTZ R47, R47, R7 ;  /* 0x000000072f2f7221 */ /* 0x000fe20000010000 */
[----:B------:R-:W-:Y:S01]  /*e1f0*/  FMUL.FTZ R55, R25, UR12 ;  /* 0x0000000c19377c20 */ /* 0x000fe20008410000 */
[----:B------:R-:W-:Y:S01]  /*e200*/  FMUL.FTZ R7, R37, R5 ;  /* 0x0000000525077220 */ /* 0x000fe20000410000 */
        /* <DEDUP_REMOVED lines=21> */
.L_x_317:
[----:B------:R-:W2:Y:S04]  /*e360*/  LDL.LU R49, [R1+0x5e8] ;  /* 0x0005e80001317983 */ /* 0x000ea80000300800 */
[----:B------:R-:W3:Y:S04]  /*e370*/  LDL.LU R31, [R1+0x5ec] ;  /* 0x0005ec00011f7983 */ /* 0x000ee80000300800 */
[----:B------:R-:W4:Y:S01]  /*e380*/  LDL.LU R30, [R1+0x5f4] ;  /* 0x0005f400011e7983 */ /* 0x000f220000300800 */
[----:B------:R-:W-:Y:S01]  /*e390*/  FFMA.FTZ R46, R53, R7, R46 ;  /* 0x00000007352e7223 */ /* 0x000fe2000001002e */
[----:B------:R-:W-:Y:S01]  /*e3a0*/  FADD.FTZ R47, R7, R47 ;  /* 0x0000002f072f7221 */ /* 0x000fe20000010000 */
[----:B------:R-:W-:Y:S01]  /*e3b0*/  FFMA.FTZ R7, R26, R23, R36 ;  /* 0x000000171a077223 */ /* 0x000fe20000010024 */
[----:B------:R-:W-:Y:S01]  /*e3c0*/  FADD.FTZ R8, R29, R23 ;  /* 0x000000171d087221 */ /* 0x000fe20000010000 */
[----:B------:R-:W-:Y:S01]  /*e3d0*/  FMUL.FTZ R10, R54, R4 ;  /* 0x00000004360a7220 */ /* 0x000fe20000410000 */
[----:B------:R-:W-:Y:S01]  /*e3e0*/  SHF.L.U32 R11, R11, 0x10, RZ ;  /* 0x000000100b0b7819 */ /* 0x000fe200000006ff */
[----:B------:R-:W-:-:S02]  /*e3f0*/  FFMA.FTZ R44, R27, R28, R44 ;  /* 0x0000001c1b2c7223 */ /* 0x000fc4000001002c */
[----:B------:R-:W-:Y:S01]  /*e400*/  FFMA.FTZ R46, R55, R10, R46 ;  /* 0x0000000a372e7223 */ /* 0x000fe2000001002e */
[----:B------:R-:W-:Y:S01]  /*e410*/  FADD.FTZ R47, R47, R10 ;  /* 0x0000000a2f2f7221 */ /* 0x000fe20000010000 */
[----:B------:R-:W-:Y:S01]  /*e420*/  FMUL.FTZ R10, R24, R5 ;  /* 0x00000005180a7220 */ /* 0x000fe20000410000 */
[----:B------:R-:W-:-:S03]  /*e430*/  FADD.FTZ R11, R11, -UR16 ;  /* 0x800000100b0b7e21 */ /* 0x000fc60008010000 */
[----:B------:R-:W-:Y:S01]  /*e440*/  FFMA.FTZ R46, R25, R10, R46 ;  /* 0x0000000a192e7223 */ /* 0x000fe2000001002e */
[----:B------:R-:W-:Y:S01]  /*e450*/  FADD.FTZ R47, R10, R47 ;  /* 0x0000002f0a2f7221 */ /* 0x000fe20000010000 */
[----:B--2---:R-:W-:-:S05]  /*e460*/  SHF.L.U32 R23, R49, 0x10, RZ ;  /* 0x0000001031177819 */ /* 0x004fca00000006ff */
[----:B------:R-:W-:Y:S01]  /*e470*/  FADD.FTZ R27, R23, -UR16 ;  /* 0x80000010171b7e21 */ /* 0x000fe20008010000 */
[----:B---3--:R-:W-:Y:S01]  /*e480*/  SHF.L.U32 R23, R31, 0x10, RZ ;  /* 0x000000101f177819 */ /* 0x008fe200000006ff */
[----:B------:R-:W-:Y:S01]  /*e490*/  FMUL.FTZ R31, R11, UR12 ;  /* 0x0000000c0b1f7c20 */ /* 0x000fe20008410000 */
[----:B----4-:R-:W-:Y:S01]  /*e4a0*/  SHF.L.U32 R26, R30, 0x10, RZ ;  /* 0x000000101e1a7819 */ /* 0x010fe200000006ff */
        /* <DEDUP_REMOVED lines=20> */
.L_x_318:
        /* <DEDUP_REMOVED lines=10> */
[----:B------:R-:W-:-:S02]  /*e690*/  FMUL.FTZ R29, R13, UR12 ;  /* 0x0000000c0d1d7c20 */ /* 0x000fc40008410000 */
[----:B------:R-:W-:Y:S01]  /*e6a0*/  FMUL.FTZ R36, R12, UR12 ;  /* 0x0000000c0c247c20 */ /* 0x000fe20008410000 */
[----:B--2---:R-:W-:Y:S01]  /*e6b0*/  SHF.L.U32 R30, R11, 0x10, RZ ;  /* 0x000000100b1e7819 */ /* 0x004fe200000006ff */
[----:B------:R-:W-:Y:S01]  /*e6c0*/  FMUL.FTZ R11, R26, R5 ;  /* 0x000000051a0b7220 */ /* 0x000fe20000410000 */
        /* <DEDUP_REMOVED lines=19> */
.L_x_319:
[----:B------:R-:W2:Y:S04]  /*e800*/  LDL.LU R12, [R1+0x5c8] ;  /* 0x0005c800010c7983 */ /* 0x000ea80000300800 */
[----:B------:R-:W3:Y:S04]  /*e810*/  LDL.LU R14, [R1+0x5cc] ;  /* 0x0005cc00010e7983 */ /* 0x000ee80000300800 */
[----:B------:R-:W4:Y:S01]  /*e820*/  LDL.LU R13, [R1+0x5d4] ;  /* 0x0005d400010d7983 */ /* 0x000f220000300800 */
[----:B------:R-:W-:Y:S01]  /*e830*/  FFMA.FTZ R46, R27, R11, R46 ;  /* 0x0000000b1b2e7223 */ /* 0x000fe2000001002e */
[----:B------:R-:W-:Y:S01]  /*e840*/  FMUL.FTZ R10, R28, R4 ;  /* 0x000000041c0a7220 */ /* 0x000fe20000410000 */
[----:B------:R-:W-:Y:S01]  /*e850*/  FADD.FTZ R47, R11, R47 ;  /* 0x0000002f0b2f7221 */ /* 0x000fe20000010000 */
[----:B------:R-:W-:Y:S01]  /*e860*/  SHF.L.U32 R15, R15, 0x10, RZ ;  /* 0x000000100f0f7819 */ /* 0x000fe200000006ff */
[----:B------:R-:W-:Y:S01]  /*e870*/  FFMA.FTZ R7, R40, R38, R7 ;  /* 0x0000002628077223 */ /* 0x000fe20000010007 */
[----:B------:R-:W-:Y:S01]  /*e880*/  FFMA.FTZ R46, R29, R10, R46 ;  /* 0x0000000a1d2e7223 */ /* 0x000fe2000001002e */
[----:B------:R-:W-:Y:S01]  /*e890*/  FADD.FTZ R47, R47, R10 ;  /* 0x0000000a2f2f7221 */ /* 0x000fe20000010000 */
[----:B------:R-:W-:Y:S01]  /*e8a0*/  FMUL.FTZ R10, R30, R5 ;  /* 0x000000051e0a7220 */ /* 0x000fe20000410000 */
[----:B------:R-:W-:Y:S01]  /*e8b0*/  FADD.FTZ R15, R15, -UR16 ;  /* 0x800000100f0f7e21 */ /* 0x000fe20008010000 */
[----:B------:R-:W-:Y:S01]  /*e8c0*/  FADD.FTZ R8, R8, R38 ;  /* 0x0000002608087221 */ /* 0x000fe20000010000 */
[----:B------:R-:W-:Y:S01]  /*e8d0*/  FFMA.FTZ R11, R42, R45, R44 ;  /* 0x0000002d2a0b7223 */ /* 0x000fe2000001002c */
[----:B------:R-:W-:Y:S01]  /*e8e0*/  FFMA.FTZ R46, R36, R10, R46 ;  /* 0x0000000a242e7223 */ /* 0x000fe2000001002e */
[----:B------:R-:W-:Y:S01]  /*e8f0*/  FADD.FTZ R47, R10, R47 ;  /* 0x0000002f0a2f7221 */ /* 0x000fe20000010000 */
[----:B------:R-:W-:Y:S01]  /*e900*/  FMUL.FTZ R40, R15, UR12 ;  /* 0x0000000c0f287c20 */ /* 0x000fe20008410000 */
[----:B--2---:R-:W-:Y:S01]  /*e910*/  SHF.L.U32 R12, R12, 0x10, RZ ;  /* 0x000000100c0c7819 */ /* 0x004fe200000006ff */
[----:B---3--:R-:W-:-:S04]  /*e920*/  IMAD.U32 R38, R14, 0x10000, RZ ;  /* 0x000100000e267824 */ /* 0x008fc800078e00ff */
        /* <DEDUP_REMOVED lines=22> */
.L_x_320:
[----:B------:R-:W2:Y:S04]  /*ea90*/  LDL.LU R13, [R1+0x5b0] ;  /* 0x0005b000010d7983 */ /* 0x000ea80000300800 */
[----:B------:R-:W3:Y:S01]  /*eaa0*/  LDL.LU R14, [R1+0x5b4] ;  /* 0x0005b400010e7983 */ /* 0x000ee20000300800 */
[----:B------:R-:W-:Y:S01]  /*eab0*/  SHF.L.U32 R16, R16, 0x10, RZ ;  /* 0x0000001010107819 */ /* 0x000fe200000006ff */
[----:B------:R-:W-:Y:S01]  /*eac0*/  FMUL.FTZ R12, R38, R4 ;  /* 0x00000004260c7220 */ /* 0x000fe20000410000 */
[----:B------:R-:W-:-:S03]  /*ead0*/  FADD.FTZ R10, R9, R45 ;  /* 0x0000002d090a7221 */ /* 0x000fc60000010000 */
[----:B------:R-:W-:Y:S01]  /*eae0*/  FADD.FTZ R16, R16, -UR16 ;  /* 0x8000001010107e21 */ /* 0x000fe20008010000 */
[----:B------:R-:W-:Y:S01]  /*eaf0*/  FFMA.FTZ R9, R40, R12, R46 ;  /* 0x0000000c28097223 */ /* 0x000fe2000001002e */
[----:B------:R-:W-:Y:S01]  /*eb00*/  FADD.FTZ R47, R47, R12 ;  /* 0x0000000c2f2f7221 */ /* 0x000fe20000010000 */
[----:B------:R-:W-:Y:S01]  /*eb10*/  SHF.L.U32 R46, R17, 0x10, RZ ;  /* 0x00000010112e7819 */ /* 0x000fe200000006ff */
[----:B------:R-:W-:Y:S01]  /*eb20*/  FMUL.FTZ R52, R16, UR12 ;  /* 0x0000000c10347c20 */ /* 0x000fe20008410000 */
[----:B--2---:R-:W-:Y:S02]  /*eb30*/  SHF.L.U32 R13, R13, 0x10, RZ ;  /* 0x000000100d0d7819 */ /* 0x004fe400000006ff */
[----:B---3--:R-:W-:-:S03]  /*eb40*/  SHF.L.U32 R49, R14, 0x10, RZ ;  /* 0x000000100e317819 */ /* 0x008fc600000006ff */
[----:B------:R-:W-:Y:S01]  /*eb50*/  FADD.FTZ R50, R13, -UR16 ;  /* 0x800000100d327e21 */ /* 0x000fe20008010000 */
[----:B------:R-:W-:-:S03]  /*eb60*/  FMUL.FTZ R13, R42, R5 ;  /* 0x000000052a0d7220 */ /* 0x000fc60000410000 */
        /* <DEDUP_REMOVED lines=20> */
.L_x_321:
[----:B------:R-:W2:Y:S04]  /*ecb0*/  LDL.LU R17, [R1+0x5a8] ;  /* 0x0005a80001117983 */ /* 0x000ea80000300800 */
[----:B------:R-:W3:Y:S04]  /*ecc0*/  LDL.LU R16, [R1+0x5ac] ;  /* 0x0005ac0001107983 */ /* 0x000ee80000300800 */
[----:B------:R-:W4:Y:S01]  /*ecd0*/  LDL.LU R14, [R1+0x5b8] ;  /* 0x0005b800010e7983 */ /* 0x000f220000300800 */
[----:B------:R-:W-:Y:S01]  /*ece0*/  FFMA.FTZ R9, R44, R13, R9 ;  /* 0x0000000d2c097223 */ /* 0x000fe20000010009 */
[----:B------:R-:W-:Y:S01]  /*ecf0*/  FMUL.FTZ R12, R46, R4 ;  /* 0x000000042e0c7220 */ /* 0x000fe20000410000 */
[----:B------:R-:W-:Y:S01]  /*ed00*/  FADD.FTZ R47, R13, R47 ;  /* 0x0000002f0d2f7221 */ /* 0x000fe20000010000 */
[----:B------:R-:W-:Y:S01]  /*ed10*/  FFMA.FTZ R15, R43, R41, R7 ;  /* 0x000000292b0f7223 */ /* 0x000fe20000010007 */
[----:B------:R-:W-:Y:S01]  /*ed20*/  SHF.L.U32 R18, R18, 0x10, RZ ;  /* 0x0000001012127819 */ /* 0x000fe200000006ff */
[----:B------:R-:W-:Y:S01]  /*ed30*/  FFMA.FTZ R7, R52, R12, R9 ;  /* 0x0000000c34077223 */ /* 0x000fe20000010009 */
[----:B------:R-:W-:Y:S01]  /*ed40*/  FADD.FTZ R47, R47, R12 ;  /* 0x0000000c2f2f7221 */ /* 0x000fe20000010000 */
[----:B------:R-:W-:Y:S01]  /*ed50*/  FMUL.FTZ R12, R49, R5 ;  /* 0x00000005310c7220 */ /* 0x000fe20000410000 */
[----:B------:R-:W-:Y:S01]  /*ed60*/  FFMA.FTZ R9, R0, R39, R11 ;  /* 0x0000002700097223 */ /* 0x000fe2000001000b */
[----:B------:R-:W-:Y:S01]  /*ed70*/  FADD.FTZ R18, R18, -UR16 ;  /* 0x8000001012127e21 */ /* 0x000fe20008010000 */
[----:B------:R-:W-:Y:S01]  /*ed80*/  FADD.FTZ R8, R8, R41 ;  /* 0x0000002908087221 */ /* 0x000fe20000010000 */
[----:B------:R-:W-:Y:S01]  /*ed90*/  FFMA.FTZ R11, R50, R12, R7 ;  /* 0x0000000c320b7223 */ /* 0x000fe20000010007 */
[----:B------:R-:W-:Y:S01]  /*eda0*/  FADD.FTZ R47, R12, R47 ;  /* 0x0000002f0c2f7221 */ /* 0x000fe20000010000 */
[----:B------:R-:W-:Y:S01]  /*edb0*/  FMUL.FTZ R51, R18, UR12 ;  /* 0x0000000c12337c20 */ /* 0x000fe20008410000 */
        /* <DEDUP_REMOVED lines=24> */
.L_x_322:
[----:B------:R-:W2:Y:S04]  /*ef40*/  LDL.LU R14, [R1+0x57c] ;  /* 0x00057c00010e7983 */ /* 0x000ea80000300800 */
[----:B------:R-:W3:Y:S01]  /*ef50*/  LDL.LU R13, [R1+0x590] ;  /* 0x00059000010d7983 */ /* 0x000ee20000300800 */
[----:B------:R-:W-:Y:S01]  /*ef60*/  FADD.FTZ R18, R10, R39 ;  /* 0x000000270a127221 */ /* 0x000fe20000010000 */
[----:B------:R-:W-:Y:S01]  /*ef70*/  SHF.L.U32 R19, R19, 0x10, RZ ;  /* 0x0000001013137819 */ /* 0x000fe200000006ff */
[----:B------:R-:W-:Y:S01]  /*ef80*/  FMUL.FTZ R12, R45, R4 ;  /* 0x000000042d0c7220 */ /* 0x000fe20000410000 */
[----:B------:R-:W-:-:S03]  /*ef90*/  SHF.L.U32 R39, R20, 0x10, RZ ;  /* 0x0000001014277819 */ /* 0x000fc600000006ff */
[----:B------:R-:W-:Y:S01]  /*efa0*/  FADD.FTZ R19, R19, -UR16 ;  /* 0x8000001013137e21 */ /* 0x000fe20008010000 */
[----:B------:R-:W-:Y:S01]  /*efb0*/  FFMA.FTZ R11, R51, R12, R11 ;  /* 0x0000000c330b7223 */ /* 0x000fe2000001000b */
[----:B------:R-:W-:Y:S02]  /*efc0*/  FADD.FTZ R12, R47, R12 ;  /* 0x0000000c2f0c7221 */ /* 0x000fe40000010000 */
        /* <DEDUP_REMOVED lines=25> */
.L_x_323:
        /* <DEDUP_REMOVED lines=10> */
[----:B------:R-:W-:Y:S01]  /*f200*/  FADD.FTZ R57, R8, R57 ;  /* 0x0000003908397221 */ /* 0x000fe20000010000 */
[----:B------:R-:W-:Y:S01]  /*f210*/  FMUL.FTZ R8, R41, R5 ;  /* 0x0000000529087220 */ /* 0x000fe20000410000 */
[----:B------:R-:W-:Y:S01]  /*f220*/  FADD.FTZ R21, R21, -UR16 ;  /* 0x8000001015157e21 */ /* 0x000fe20008010000 */
[----:B------:R-:W-:-:S02]  /*f230*/  FFMA.FTZ R58, R58, R56, R9 ;  /* 0x000000383a3a7223 */ /* 0x000fc40000010009 */
[----:B------:R-:W-:Y:S01]  /*f240*/  FFMA.FTZ R11, R43, R8, R11 ;  /* 0x000000082b0b7223 */ /* 0x000fe2000001000b */
[----:B------:R-:W-:Y:S01]  /*f250*/  FADD.FTZ R12, R8, R12 ;  /* 0x0000000c080c7221 */ /* 0x000fe20000010000 */
[----:B------:R-:W-:Y:S01]  /*f260*/  FMUL.FTZ R48, R21, UR12 ;  /* 0x0000000c15307c20 */ /* 0x000fe20008410000 */
[----:B--2---:R-:W-:Y:S02]  /*f270*/  SHF.L.U32 R10, R17, 0x10, RZ ;  /* 0x00000010110a7819 */ /* 0x004fe400000006ff */
        /* <DEDUP_REMOVED lines=23> */
.L_x_324:
[----:B------:R-:W2:Y:S04]  /*f3f0*/  LDL.LU R14, [R1+0x228] ;  /* 0x00022800010e7983 */ /* 0x000ea80000300800 */
[----:B------:R-:W3:Y:S04]  /*f400*/  LDL.LU R20, [R1+0x22c] ;  /* 0x00022c0001147983 */ /* 0x000ee80000300800 */
[----:B------:R-:W4:Y:S01]  /*f410*/  LDL.LU R19, [R1+0x568] ;  /* 0x0005680001137983 */ /* 0x000f220000300800 */
[----:B------:R-:W-:Y:S01]  /*f420*/  FMUL.FTZ R13, R8, R4 ;  /* 0x00000004080d7220 */ /* 0x000fe20000410000 */
[----:B------:R-:W-:Y:S01]  /*f430*/  SHF.L.U32 R22, R22, 0x10, RZ ;  /* 0x0000001016167819 */ /* 0x000fe200000006ff */
[----:B------:R-:W-:-:S02]  /*f440*/  FADD.FTZ R18, R18, R56 ;  /* 0x0000003812127221 */ /* 0x000fc40000010000 */
[----:B------:R-:W-:Y:S01]  /*f450*/  FADD.FTZ R17, R12, R13 ;  /* 0x0000000d0c117221 */ /* 0x000fe20000010000 */
[----:B------:R-:W-:Y:S01]  /*f460*/  FFMA.FTZ R16, R48, R13, R11 ;  /* 0x0000000d30107223 */ /* 0x000fe2000001000b */
[----:B------:R-:W-:-:S04]  /*f470*/  FADD.FTZ R12, R22, -UR16 ;  /* 0x80000010160c7e21 */ /* 0x000fc80008010000 */
[----:B------:R-:W-:Y:S01]  /*f480*/  FMUL.FTZ R12, R12, UR12 ;  /* 0x0000000c0c0c7c20 */ /* 0x000fe20008410000 */
[----:B--2---:R-:W-:Y:S02]  /*f490*/  SHF.L.U32 R14, R14, 0x10, RZ ;  /* 0x000000100e0e7819 */ /* 0x004fe400000006ff */
[----:B---3--:R-:W-:-:S03]  /*f4a0*/  SHF.L.U32 R11, R20, 0x10, RZ ;  /* 0x00000010140b7819 */ /* 0x008fc600000006ff */
[----:B------:R-:W-:Y:S01]  /*f4b0*/  FADD.FTZ R14, R14, -UR16 ;  /* 0x800000100e0e7e21 */ /* 0x000fe20008010000 */
[----:B------:R-:W-:Y:S01]  /*f4c0*/  FMUL.FTZ R20, R9, R5 ;  /* 0x0000000509147220 */ /* 0x000fe20000410000 */
[----:B----4-:R-:W-:Y:S02]  /*f4d0*/  SHF.L.U32 R13, R19, 0x10, RZ ;  /* 0x00000010130d7819 */ /* 0x010fe400000006ff */
        /* <DEDUP_REMOVED lines=20> */
.L_x_325:
[----:B------:R-:W2:Y:S04]  /*f620*/  LDL.LU R22, [R1+0x244] ;  /* 0x0002440001167983 */ /* 0x000ea80000300800 */
[----:B------:R-:W3:Y:S04]  /*f630*/  LDL.LU R21, [R1+0x560] ;  /* 0x0005600001157983 */ /* 0x000ee80000300800 */
[----:B------:R-:W4:Y:S04]  /*f640*/  LDL.LU R60, [R1+0x564] ;  /* 0x00056400013c7983 */ /* 0x000f280000300800 */
[----:B------:R-:W5:Y:S01]  /*f650*/  LDL.LU R59, [R1+0x56c] ;  /* 0x00056c00013b7983 */ /* 0x000f620000300800 */
[----:B------:R-:W-:Y:S01]  /*f660*/  FFMA.FTZ R16, R10, R20, R16 ;  /* 0x000000140a107223 */ /* 0x000fe20000010010 */
[----:B------:R-:W-:Y:S01]  /*f670*/  FADD.FTZ R17, R20, R17 ;  /* 0x0000001114117221 */ /* 0x000fe20000010000 */
[----:B------:R-:W-:Y:S01]  /*f680*/  FFMA.FTZ R56, R55, R54, R58 ;  /* 0x0000003637387223 */ /* 0x000fe2000001003a */
[----:B------:R-:W-:Y:S01]  /*f690*/  FMUL.FTZ R19, R11, R4 ;  /* 0x000000040b137220 */ /* 0x000fe20000410000 */
[----:B------:R-:W-:Y:S01]  /*f6a0*/  FFMA.FTZ R53, R53, R37, R15 ;  /* 0x0000002535357223 */ /* 0x000fe2000001000f */
[----:B------:R-:W-:Y:S01]  /*f6b0*/  FMUL.FTZ R15, R13, R5 ;  /* 0x000000050d0f7220 */ /* 0x000fe20000410000 */
[----:B------:R-:W-:Y:S01]  /*f6c0*/  FADD.FTZ R37, R57, R37 ;  /* 0x0000002539257221 */ /* 0x000fe20000010000 */
[----:B------:R-:W-:Y:S01]  /*f6d0*/  FFMA.FTZ R16, R12, R19, R16 ;  /* 0x000000130c107223 */ /* 0x000fe20000010010 */
[----:B------:R-:W-:-:S03]  /*f6e0*/  FADD.FTZ R17, R17, R19 ;  /* 0x0000001311117221 */ /* 0x000fc60000010000 */
[----:B------:R-:W-:Y:S01]  /*f6f0*/  FFMA.FTZ R19, R14, R15, R16 ;  /* 0x0000000f0e137223 */ /* 0x000fe20000010010 */
[----:B--2---:R-:W-:Y:S02]  /*f700*/  SHF.L.U32 R20, R22, 0x10, RZ ;  /* 0x0000001016147819 */ /* 0x004fe400000006ff */
[----:B---3--:R-:W-:-:S03]  /*f710*/  SHF.L.U32 R22, R21, 0x10, RZ ;  /* 0x0000001015167819 */ /* 0x008fc600000006ff */
[----:B------:R-:W-:Y:S01]  /*f720*/  FADD.FTZ R16, R20, -UR16 ;  /* 0x8000001014107e21 */ /* 0x000fe20008010000 */
[----:B------:R-:W-:Y:S01]  /*f730*/  FADD.FTZ R21, R15, R17 ;  /* 0x000000110f157221 */ /* 0x000fe20000010000 */
[----:B----4-:R-:W-:Y:S01]  /*f740*/  SHF.L.U32 R15, R60, 0x10, RZ ;  /* 0x000000103c0f7819 */ /* 0x010fe200000006ff */
[----:B------:R-:W-:Y:S01]  /*f750*/  FADD.FTZ R22, R22, -UR16 ;  /* 0x8000001016167e21 */ /* 0x000fe20008010000 */
[----:B------:R-:W-:Y:S01]  /*f760*/  FMUL.FTZ R16, R16, UR12 ;  /* 0x0000000c10107c20 */ /* 0x000fe20008410000 */
[----:B-----5:R-:W-:Y:S02]  /*f770*/  SHF.L.U32 R17, R59, 0x10, RZ ;  /* 0x000000103b117819 */ /* 0x020fe400000006ff */
[----:B------:R-:W-:-:S05]  /*f780*/  FMUL.FTZ R55, R22, UR12 ;  /* 0x0000000c16377c20 */ /* 0x000fca0008410000 */
        /* <DEDUP_REMOVED lines=20> */
.L_x_326:
[----:B------:R-:W2:Y:S04]  /*f8d0*/  LDL.LU R22, [R1+0x280] ;  /* 0x0002800001167983 */ /* 0x000ea80000300800 */
[----:B0-----:R-:W3:Y:S04]  /*f8e0*/  LDL.LU R55, [R1+0x24c] ;  /* 0x00024c0001377983 */ /* 0x001ee80000300800 */
[----:B------:R-:W4:Y:S04]  /*f8f0*/  LDL.LU R59, [R1+0x258] ;  /* 0x00025800013b7983 */ /* 0x000f280000300800 */
[----:B------:R-:W5:Y:S01]  /*f900*/  LDL.LU R58, [R1+0x548] ;  /* 0x00054800013a7983 */ /* 0x000f620000300800 */
[----:B------:R-:W-:Y:S01]  /*f910*/  FMUL.FTZ R20, R15, R4 ;  /* 0x000000040f147220 */ /* 0x000fe20000410000 */
[----:B------:R-:W-:-:S03]  /*f920*/  FADD.FTZ R54, R18, R54 ;  /* 0x0000003612367221 */ /* 0x000fc60000010000 */
[----:B------:R-:W-:Y:S01]  /*f930*/  FADD.FTZ R21, R21, R20 ;  /* 0x0000001415157221 */ /* 0x000fe20000010000 */
[----:B--2---:R-:W-:-:S05]  /*f940*/  SHF.L.U32 R57, R22, 0x10, RZ ;  /* 0x0000001016397819 */ /* 0x004fca00000006ff */
[----:B------:R-:W-:-:S04]  /*f950*/  FADD.FTZ R57, R57, -UR16 ;  /* 0x8000001039397e21 */ /* 0x000fc80008010000 */
[----:B------:R-:W-:-:S05]  /*f960*/  FMUL.FTZ R61, R57, UR12 ;  /* 0x0000000c393d7c20 */ /* 0x000fca0008410000 */
[----:B------:R0:W-:Y:S01]  /*f970*/  STL [R1+0x218], R61 ;  /* 0x0002183d01007387 */ /* 0x0001e20000100800 */
[----:B---3--:R-:W-:Y:S01]  /*f980*/  SHF.L.U32 R55, R55, 0x10, RZ ;  /* 0x0000001037377819 */ /* 0x008fe200000006ff */
[----:B------:R-:W-:-:S04]  /*f990*/  FFMA.FTZ R22, R16, R20, R19 ;  /* 0x0000001410167223 */ /* 0x000fc80000010013 */
[----:B------:R-:W-:Y:S01]  /*f9a0*/  FADD.FTZ R19, R55, -UR16 ;  /* 0x8000001037137e21 */ /* 0x000fe20008010000 */
[----:B----4-:R-:W-:Y:S01]  /*f9b0*/  SHF.L.U32 R18, R59, 0x10, RZ ;  /* 0x000000103b127819 */ /* 0x010fe200000006ff */
[----:B------:R-:W-:Y:S01]  /*f9c0*/  FMUL.FTZ R55, R17, R5 ;  /* 0x0000000511377220 */ /* 0x000fe20000410000 */
[----:B-----5:R-:W-:Y:S01]  /*f9d0*/  SHF.L.U32 R20, R58, 0x10, RZ ;  /* 0x000000103a147819 */ /* 0x020fe200000006ff */
[----:B------:R-:W-:Y:S01]  /*f9e0*/  FMUL.FTZ R19, R19, UR12 ;  /* 0x0000000c13137c20 */ /* 0x000fe20008410000 */
[----:B0-----:R-:W-:Y:S06]  /*f9f0*/  @!P1 BRA `(.L_x_327) ;  /* 0x0000000000489947 */ /* 0x001fec0003800000 */
        /* <DEDUP_REMOVED lines=18> */
.L_x_327:
[----:B------:R-:W2:Y:S01]  /*fb20*/  LDL R57, [R1+0x214] ;  /* 0x0002140001397983 */ /* 0x000ea20000100800 */
[----:B------:R-:W-:-:S03]  /*fb30*/  FFMA.FTZ R53, R25, R24, R53 ;  /* 0x0000001819357223 */ /* 0x000fc60000010035 */
[----:B------:R-:W3:Y:S01]  /*fb40*/  LDL.LU R25, [R1+0x540] ;  /* 0x0005400001197983 */ /* 0x000ee20000300800 */
[----:B------:R-:W-:-:S03]  /*fb50*/  FADD.FTZ R21, R55, R21 ;  /* 0x0000001537157221 */ /* 0x000fc60000010000 */
[----:B------:R-:W4:Y:S04]  /*fb60*/  LDL.LU R60, [R1+0x544] ;  /* 0x00054400013c7983 */ /* 0x000f280000300800 */
[----:B------:R-:W5:Y:S01]  /*fb70*/  LDL.LU R59, [R1+0x54c] ;  /* 0x00054c00013b7983 */ /* 0x000f620000300800 */
[----:B--2---:R-:W-:Y:S01]  /*fb80*/  FFMA.FTZ R22, R57, R55, R22 ;  /* 0x0000003739167223 */ /* 0x004fe20000010016 */
[----:B------:R-:W-:Y:S01]  /*fb90*/  FADD.FTZ R55, R37, R24 ;  /* 0x0000001825377221 */ /* 0x000fe20000010000 */
[----:B------:R-:W-:Y:S01]  /*fba0*/  FMUL.FTZ R57, R18, R4 ;  /* 0x0000000412397220 */ /* 0x000fe20000410000 */
[----:B------:R-:W2:Y:S01]  /*fbb0*/  LDL.LU R24, [R1+0x260] ;  /* 0x0002600001187983 */ /* 0x000ea20000300800 */
[----:B---3--:R-:W-:Y:S02]  /*fbc0*/  SHF.L.U32 R25, R25, 0x10, RZ ;  /* 0x0000001019197819 */ /* 0x008fe400000006ff */
[----:B------:R-:W-:-:S03]  /*fbd0*/  FFMA.FTZ R22, R19, R57, R22 ;  /* 0x0000003913167223 */ /* 0x000fc60000010016 */
[----:B------:R-:W-:Y:S01]  /*fbe0*/  FADD.FTZ R25, R25, -UR16 ;  /* 0x8000001019197e21 */ /* 0x000fe20008010000 */
[----:B------:R-:W-:-:S03]  /*fbf0*/  FADD.FTZ R21, R21, R57 ;  /* 0x0000003915157221 */ /* 0x000fc60000010000 */
[----:B------:R-:W-:-:S05]  /*fc00*/  FMUL.FTZ R57, R25, UR12 ;  /* 0x0000000c19397c20 */ /* 0x000fca0008410000 */
[----:B------:R0:W-:Y:S01]  /*fc10*/  STL [R1+0x21c], R57 ;  /* 0x00021c3901007387 */ /* 0x0001e20000100800 */
[----:B------:R-:W-:Y:S01]  /*fc20*/  FMUL.FTZ R58, R20, R5 ;  /* 0x00000005143a7220 */ /* 0x000fe20000410000 */
[----:B------:R-:W-:-:S03]  /*fc30*/  FFMA.FTZ R56, R31, R23, R56 ;  /* 0x000000171f387223 */ /* 0x000fc60000010038 */
[----:B------:R-:W-:Y:S01]  /*fc40*/  FFMA.FTZ R31, R61, R58, R22 ;  /* 0x0000003a3d1f7223 */ /* 0x000fe20000010016 */
[----:B------:R-:W-:Y:S01]  /*fc50*/  FADD.FTZ R58, R58, R21 ;  /* 0x000000153a3a7221 */ /* 0x000fe20000010000 */
[----:B----4-:R-:W-:Y:S02]  /*fc60*/  SHF.L.U32 R21, R60, 0x10, RZ ;  /* 0x000000103c157819 */ /* 0x010fe400000006ff */
[----:B-----5:R-:W-:Y:S02]  /*fc70*/  SHF.L.U32 R22, R59, 0x10, RZ ;  /* 0x000000103b167819 */ /* 0x020fe400000006ff */
[----:B--2---:R-:W-:-:S05]  /*fc80*/  SHF.L.U32 R24, R24, 0x10, RZ ;  /* 0x0000001018187819 */ /* 0x004fca00000006ff */
[----:B------:R-:W-:-:S04]  /*fc90*/  FADD.FTZ R24, R24, -UR16 ;  /* 0x8000001018187e21 */ /* 0x000fc80008010000 */
        /* <DEDUP_REMOVED lines=20> */
.L_x_328:
[----:B------:R-:W2:Y:S04]  /*fde0*/  LDL.LU R57, [R1+0x534] ;  /* 0x0005340001397983 */ /* 0x000ea80000300800 */
[----:B------:R-:W3:Y:S04]  /*fdf0*/  LDL.LU R24, [R1+0x530] ;  /* 0x0005300001187983 */ /* 0x000ee80000300800 */
[----:B------:R-:W4:Y:S04]  /*fe00*/  LDL.LU R59, [R1+0x53c] ;  /* 0x00053c00013b7983 */ /* 0x000f280000300800 */
[----:B------:R-:W5:Y:S01]  /*fe10*/  LDL.LU R60, [R1+0x538] ;  /* 0x00053800013c7983 */ /* 0x000f620000300800 */
[----:B------:R-:W-:Y:S01]  /*fe20*/  FMUL.FTZ R25, R21, R4 ;  /* 0x0000000415197220 */ /* 0x000fe20000410000 */
[----:B------:R-:W-:-:S03]  /*fe30*/  FADD.FTZ R54, R54, R23 ;  /* 0x0000001736367221 */ /* 0x000fc60000010000 */
[----:B------:R-:W-:Y:S01]  /*fe40*/  FFMA.FTZ R31, R37, R25, R31 ;  /* 0x00000019251f7223 */ /* 0x000fe2000001001f */
[----:B------:R-:W-:Y:S01]  /*fe50*/  FADD.FTZ R58, R58, R25 ;  /* 0x000000193a3a7221 */ /* 0x000fe20000010000 */
[----:B--2---:R-:W-:-:S05]  /*fe60*/  SHF.L.U32 R57, R57, 0x10, RZ ;  /* 0x0000001039397819 */ /* 0x004fca00000006ff */
[----:B------:R-:W-:-:S04]  /*fe70*/  FADD.FTZ R57, R57, -UR16 ;  /* 0x8000001039397e21 */ /* 0x000fc80008010000 */
[----:B------:R-:W-:-:S05]  /*fe80*/  FMUL.FTZ R61, R57, UR12 ;  /* 0x0000000c393d7c20 */ /* 0x000fca0008410000 */
[----:B------:R0:W-:Y:S01]  /*fe90*/  STL [R1+0x220], R61 ;  /* 0x0002203d01007387 */ /* 0x0001e20000100800 */
[----:B---3--:R-:W-:Y:S02]  /*fea0*/  SHF.L.U32 R24, R24, 0x10, RZ ;  /* 0x0000001018187819 */ /* 0x008fe400000006ff */
[----:B----4-:R-:W-:-:S03]  /*feb0*/  SHF.L.U32 R25, R59, 0x10, RZ ;  /* 0x000000103b197819 */ /* 0x010fc600000006ff */
[----:B------:R-:W-:Y:S01]  /*fec0*/  FADD.FTZ R24, R24, -UR16 ;  /* 0x8000001018187e21 */ /* 0x000fe20008010000 */
[----:B-----5:R-:W-:Y:S01]  /*fed0*/  SHF.L.U32 R23, R60, 0x10, RZ ;  /* 0x000000103c177819 */ /* 0x020fe200000006ff */
[----:B------:R-:W-:Y:S02]  /*fee0*/  FMUL.FTZ R59, R22, R5 ;  /* 0x00000005163b7220 */ /* 0x000fe40000410000 */
        /* <DEDUP_REMOVED lines=20> */
.L_x_329:
[----:B------:R-:W2:Y:S01]  /*10030*/  LDL R57, [R1+0x21c] ;  /* 0x00021c0001397983 */ /* 0x000ea20000100800 */
[----:B------:R-:W-:-:S03]  /*10040*/  FFMA.FTZ R53, R27, R26, R53 ;  /* 0x0000001a1b357223 */ /* 0x000fc60000010035 */
[----:B------:R-:W3:Y:S04]  /*10050*/  LDL.LU R27, [R1+0x524] ;  /* 0x00052400011b7983 */ /* 0x000ee80000300800 */
[----:B------:R-:W4:Y:S01]  /*10060*/  LDL.LU R60, [R1+0x52c] ;  /* 0x00052c00013c7983 */ /* 0x000f220000300800 */
[----:B------:R-:W-:Y:S01]  /*10070*/  FADD.FTZ R58, R59, R58 ;  /* 0x0000003a3b3a7221 */ /* 0x000fe20000010000 */
[----:B------:R-:W-:Y:S02]  /*10080*/  FADD.FTZ R55, R55, R26 ;  /* 0x0000001a37377221 */ /* 0x000fe40000010000 */
[----:B------:R-:W5:Y:S04]  /*10090*/  LDL.LU R26, [R1+0x520] ;  /* 0x00052000011a7983 */ /* 0x000f680000300800 */
[----:B------:R-:W5:Y:S01]  /*100a0*/  LDL.LU R61, [R1+0x528] ;  /* 0x00052800013d7983 */ /* 0x000f620000300800 */
[----:B------:R-:W-:Y:S01]  /*100b0*/  FFMA.FTZ R56, R29, R28, R56 ;  /* 0x0000001c1d387223 */ /* 0x000fe20000010038 */
[----:B--2---:R-:W-:Y:S01]  /*100c0*/  FFMA.FTZ R31, R57, R59, R31 ;  /* 0x0000003b391f7223 */ /* 0x004fe2000001001f */
[----:B------:R-:W-:-:S04]  /*100d0*/  FMUL.FTZ R57, R23, R4 ;  /* 0x0000000417397220 */ /* 0x000fc80000410000 */
[----:B------:R-:W-:Y:S01]  /*100e0*/  FFMA.FTZ R31, R24, R57, R31 ;  /* 0x00000039181f7223 */ /* 0x000fe2000001001f */
[----:B------:R-:W-:Y:S02]  /*100f0*/  FADD.FTZ R58, R58, R57 ;  /* 0x000000393a3a7221 */ /* 0x000fe40000010000 */
[----:B------:R-:W2:Y:S01]  /*10100*/  LDL R57, [R1+0x220] ;  /* 0x0002200001397983 */ /* 0x000ea20000100800 */
[----:B---3--:R-:W-:-:S05]  /*10110*/  SHF.L.U32 R27, R27, 0x10, RZ ;  /* 0x000000101b1b7819 */ /* 0x008fca00000006ff */
[----:B------:R-:W-:Y:S01]  /*10120*/  FADD.FTZ R29, R27, -UR16 ;  /* 0x800000101b1d7e21 */ /* 0x000fe20008010000 */
[----:B----4-:R-:W-:-:S03]  /*10130*/  SHF.L.U32 R27, R60, 0x10, RZ ;  /* 0x000000103c1b7819 */ /* 0x010fc600000006ff */
[----:B------:R-:W-:-:S05]  /*10140*/  FMUL.FTZ R60, R29, UR12 ;  /* 0x0000000c1d3c7c20 */ /* 0x000fca0008410000 */
[----:B------:R0:W-:Y:S01]  /*10150*/  STL [R1+0x228], R60 ;  /* 0x0002283c01007387 */ /* 0x0001e20000100800 */
[----:B------:R-:W-:Y:S01]  /*10160*/  FMUL.FTZ R59, R25, R5 ;  /* 0x00000005193b7220 */ /* 0x000fe20000410000 */
[----:B-----5:R-:W-:-:S03]  /*10170*/  SHF.L.U32 R26, R26, 0x10, RZ ;  /* 0x000000101a1a7819 */ /* 0x020fc600000006ff */
[----:B--2---:R-:W-:Y:S02]  /*10180*/  FFMA.FTZ R57, R57, R59, R31 ;  /* 0x0000003b39397223 */ /* 0x004fe4000001001f */
[----:B------:R-:W-:Y:S01]  /*10190*/  FADD.FTZ R31, R26, -UR16 ;  /* 0x800000101a1f7e21 */ /* 0x000fe20008010000 */
[----:B------:R-:W-:Y:S01]  /*101a0*/  FADD.FTZ R59, R59, R58 ;  /* 0x0000003a3b3b7221 */ /* 0x000fe20000010000 */
[----:B------:R-:W-:Y:S02]  /*101b0*/  SHF.L.U32 R26, R61, 0x10, RZ ;  /* 0x000000103d1a7819 */ /* 0x000fe400000006ff */
        /* <DEDUP_REMOVED lines=20> */
.L_x_330:
[----:B------:R-:W2:Y:S04]  /*10300*/  LDL.LU R29, [R1+0x510] ;  /* 0x00051000011d7983 */ /* 0x000ea80000300800 */
[----:B------:R-:W3:Y:S04]  /*10310*/  LDL.LU R60, [R1+0x514] ;  /* 0x00051400013c7983 */ /* 0x000ee80000300800 */
[----:B------:R-:W4:Y:S01]  /*10320*/  LDL.LU R61, [R1+0x518] ;  /* 0x00051800013d7983 */ /* 0x000f220000300800 */
[----:B------:R-:W-:Y:S01]  /*10330*/  FMUL.FTZ R58, R26, R4 ;  /* 0x000000041a3a7220 */ /* 0x000fe20000410000 */
[----:B------:R-:W-:-:S03]  /*10340*/  FADD.FTZ R54, R54, R28 ;  /* 0x0000001c36367221 */ /* 0x000fc60000010000 */
[----:B------:R-:W-:Y:S01]  /*10350*/  FFMA.FTZ R57, R31, R58, R57 ;  /* 0x0000003a1f397223 */ /* 0x000fe20000010039 */
[----:B------:R-:W-:Y:S01]  /*10360*/  FADD.FTZ R59, R59, R58 ;  /* 0x0000003a3b3b7221 */ /* 0x000fe20000010000 */
[----:B--2---:R-:W-:Y:S02]  /*10370*/  SHF.L.U32 R29, R29, 0x10, RZ ;  /* 0x000000101d1d7819 */ /* 0x004fe400000006ff */
[----:B---3--:R-:W-:-:S03]  /*10380*/  SHF.L.U32 R60, R60, 0x10, RZ ;  /* 0x000000103c3c7819 */ /* 0x008fc600000006ff */
[----:B------:R-:W-:Y:S02]  /*10390*/  FADD.FTZ R58, R29, -UR16 ;  /* 0x800000101d3a7e21 */ /* 0x000fe40008010000 */
[----:B------:R-:W2:Y:S01]  /*103a0*/  LDL.LU R29, [R1+0x51c] ;  /* 0x00051c00011d7983 */ /* 0x000ea20000300800 */
[----:B----4-:R-:W-:Y:S01]  /*103b0*/  SHF.L.U32 R28, R61, 0x10, RZ ;  /* 0x000000103d1c7819 */ /* 0x010fe200000006ff */
[----:B------:R-:W-:Y:S01]  /*103c0*/  FADD.FTZ R61, R60, -UR16 ;  /* 0x800000103c3d7e21 */ /* 0x000fe20008010000 */
[----:B------:R-:W-:Y:S01]  /*103d0*/  FMUL.FTZ R58, R58, UR12 ;  /* 0x0000000c3a3a7c20 */ /* 0x000fe20008410000 */
[----:B------:R-:W-:Y:S02]  /*103e0*/  FMUL.FTZ R60, R27, R5 ;  /* 0x000000051b3c7220 */ /* 0x000fe40000410000 */
[----:B------:R-:W-:Y:S02]  /*103f0*/  FMUL.FTZ R61, R61, UR12 ;  /* 0x0000000c3d3d7c20 */ /* 0x000fe40008410000 */
[----:B------:R0:W-:Y:S04]  /*10400*/  STL [R1+0x224], R58 ;  /* 0x0002243a01007387 */ /* 0x0001e80000100800 */
[----:B------:R0:W-:Y:S01]  /*10410*/  STL [R1+0x230], R61 ;  /* 0x0002303d01007387 */ /* 0x0001e20000100800 */
[----:B--2---:R-:W-:Y:S01]  /*10420*/  SHF.L.U32 R29, R29, 0x10, RZ ;  /* 0x000000101d1d7819 */ /* 0x004fe200000006ff */
        /* <DEDUP_REMOVED lines=8> */
[----:B------:R-:W-:Y:S02]  /*104b0*/  FFMA.FTZ R61, R58, R61, 1 ;  /* 0x3f8000003a3d7423 */ /* 0x000fe4000001003d */
[----:B------:R-:W2:Y:S02]  /*104c0*/  LDL R58, [R1+0x230] ;  /* 0x00023000013a7983 */ /* 0x000ea40000100800 */
[----:B------:R-:W-:Y:S01]  /*104d0*/  FMUL.FTZ R28, R28, R61 ;  /* 0x0000003d1c1c7220 */ /* 0x000fe20000410000 */
[----:B--2---:R-:W-:-:S04]  /*104e0*/  FFMA.FTZ R58, R58, R5, R3 ;  /* 0x000000053a3a7223 */ /* 0x004fc80000010003 */
        /* <DEDUP_REMOVED lines=8> */
.L_x_331:
[----:B------:R-:W2:Y:S01]  /*10570*/  LDL R58, [R1+0x228] ;  /* 0x00022800013a7983 */ /* 0x000ea20000100800 */
[----:B------:R-:W-:-:S03]  /*10580*/  FADD.FTZ R59, R60, R59 ;  /* 0x0000003b3c3b7221 */ /* 0x000fc60000010000 */
[----:B------:R-:W3:Y:S01]  /*10590*/  LDL.LU R61, [R1+0x50c] ;  /* 0x00050c00013d7983 */ /* 0x000ee20000300800 */
[----:B--2---:R-:W-:Y:S01]  /*105a0*/  FFMA.FTZ R57, R58, R60, R57 ;  /* 0x0000003c3a397223 */ /* 0x004fe20000010039 */
[----:B------:R-:W-:Y:S02]  /*105b0*/  FMUL.FTZ R58, R28, R4 ;  /* 0x000000041c3a7220 */ /* 0x000fe40000410000 */
[----:B------:R-:W2:Y:S01]  /*105c0*/  LDL R60, [R1+0x224] ;  /* 0x00022400013c7983 */ /* 0x000ea20000100800 */
[----:B------:R-:W-:Y:S01]  /*105d0*/  FFMA.FTZ R53, R36, R30, R53 ;  /* 0x0000001e24357223 */ /* 0x000fe20000010035 */
[----:B------:R-:W-:Y:S01]  /*105e0*/  FADD.FTZ R59, R59, R58 ;  /* 0x0000003a3b3b7221 */ /* 0x000fe20000010000 */
[----:B------:R-:W-:Y:S01]  /*105f0*/  FADD.FTZ R55, R55, R30 ;  /* 0x0000001e37377221 */ /* 0x000fe20000010000 */
[----:B------:R-:W4:Y:S04]  /*10600*/  LDL.LU R36, [R1+0x504] ;  /* 0x0005040001247983 */ /* 0x000f280000300800 */
[----:B------:R-:W5:Y:S01]  /*10610*/  LDL.LU R30, [R1+0x500] ;  /* 0x00050000011e7983 */ /* 0x000f620000300800 */
[----:B--2---:R-:W-:-:S03]  /*10620*/  FFMA.FTZ R57, R60, R58, R57 ;  /* 0x0000003a3c397223 */ /* 0x004fc60000010039 */
[----:B------:R-:W2:Y:S01]  /*10630*/  LDL R58, [R1+0x230] ;  /* 0x00023000013a7983 */ /* 0x000ea20000100800 */
[----:B------:R-:W-:Y:S01]  /*10640*/  FMUL.FTZ R60, R29, R5 ;  /* 0x000000051d3c7220 */ /* 0x000fe20000410000 */
[----:B------:R-:W-:Y:S01]  /*10650*/  FFMA.FTZ R56, R40, R38, R56 ;  /* 0x0000002628387223 */ /* 0x000fe20000010038 */
[----:B----4-:R-:W-:Y:S02]  /*10660*/  SHF.L.U32 R36, R36, 0x10, RZ ;  /* 0x0000001024247819 */ /* 0x010fe400000006ff */
[----:B-----5:R-:W-:Y:S01]  /*10670*/  SHF.L.U32 R30, R30, 0x10, RZ ;  /* 0x000000101e1e7819 */ /* 0x020fe200000006ff */
[----:B--2---:R-:W-:Y:S01]  /*10680*/  FFMA.FTZ R58, R58, R60, R57 ;  /* 0x0000003c3a3a7223 */ /* 0x004fe20000010039 */
[----:B------:R-:W-:Y:S02]  /*10690*/  FADD.FTZ R57, R60, R59 ;  /* 0x0000003b3c397221 */ /* 0x000fe40000010000 */
[----:B------:R-:W2:Y:S01]  /*106a0*/  LDL.LU R60, [R1+0x508] ;  /* 0x00050800013c7983 */ /* 0x000ea20000300800 */
[----:B------:R-:W-:Y:S01]  /*106b0*/  FADD.FTZ R40, R30, -UR16 ;  /* 0x800000101e287e21 */ /* 0x000fe20008010000 */
[----:B------:R-:W-:Y:S01]  /*106c0*/  FADD.FTZ R59, R36, -UR16 ;  /* 0x80000010243b7e21 */ /* 0x000fe20008010000 */
[----:B---3--:R-:W-:-:S02]  /*106d0*/  SHF.L.U32 R36, R61, 0x10, RZ ;  /* 0x000000103d247819 */ /* 0x008fc400000006ff */
[----:B------:R-:W-:-:S05]  /*106e0*/  FMUL.FTZ R40, R40, UR12 ;  /* 0x0000000c28287c20 */ /* 0x000fca0008410000 */
[----:B------:R0:W-:Y:S01]  /*106f0*/  STL [R1+0x22c], R40 ;  /* 0x00022c2801007387 */ /* 0x0001e20000100800 */
[----:B--2---:R-:W-:Y:S01]  /*10700*/  SHF.L.U32 R30, R60, 0x10, RZ ;  /* 0x000000103c1e7819 */ /* 0x004fe200000006ff */
[----:B------:R-:W-:-:S05]  /*10710*/  FMUL.FTZ R60, R59, UR12 ;  /* 0x0000000c3b3c7c20 */ /* 0x000fca0008410000 */
[----:B------:R0:W-:Y:S01]  /*10720*/  STL [R1+0x238], R60 ;  /* 0x0002383c01007387 */ /* 0x0001e20000100800 */
[----:B------:R-:W-:Y:S05]  /*10730*/  @!P1 BRA `(.L_x_332) ;  /* 0x0000000000489947 */ /* 0x000fea0003800000 */
[----:B0-----:R-:W-:-:S04]  /*10740*/  FFMA.FTZ R40, R40, R4, R2 ;  /* 0x0000000428287223 */ /* 0x001fc80000010002 */
        /* <DEDUP_REMOVED lines=17> */
.L_x_332:
[----:B0-----:R-:W2:Y:S01]  /*10860*/  LDL.LU R40, [R1+0x4f0] ;  /* 0x0004f00001287983 */ /* 0x001ea20000300800 */
[----:B------:R-:W-:-:S03]  /*10870*/  FADD.FTZ R54, R54, R38 ;  /* 0x0000002636367221 */ /* 0x000fc60000010000 */
[----:B------:R-:W3:Y:S04]  /*10880*/  LDL R38, [R1+0x22c] ;  /* 0x00022c0001267983 */ /* 0x000ee80000100800 */
[----:B------:R-:W4:Y:S04]  /*10890*/  LDL.LU R60, [R1+0x4f4] ;  /* 0x0004f400013c7983 */ /* 0x000f280000300800 */
[----:B------:R-:W5:Y:S01]  /*108a0*/  LDL.LU R61, [R1+0x4f8] ;  /* 0x0004f800013d7983 */ /* 0x000f620000300800 */
[----:B------:R-:W-:-:S04]  /*108b0*/  FMUL.FTZ R59, R30, R4 ;  /* 0x000000041e3b7220 */ /* 0x000fc80000410000 */
[----:B------:R-:W-:Y:S01]  /*108c0*/  FADD.FTZ R57, R57, R59 ;  /* 0x0000003b39397221 */ /* 0x000fe20000010000 */
[----:B--2---:R-:W-:Y:S01]  /*108d0*/  SHF.L.U32 R40, R40, 0x10, RZ ;  /* 0x0000001028287819 */ /* 0x004fe200000006ff */
[----:B---3--:R-:W-:-:S04]  /*108e0*/  FFMA.FTZ R58, R38, R59, R58 ;  /* 0x0000003b263a7223 */ /* 0x008fc8000001003a */
[----:B------:R-:W-:Y:S02]  /*108f0*/  FADD.FTZ R59, R40, -UR16 ;  /* 0x80000010283b7e21 */ /* 0x000fe40008010000 */
[----:B------:R-:W2:Y:S01]  /*10900*/  LDL.LU R40, [R1+0x4fc] ;  /* 0x0004fc0001287983 */ /* 0x000ea20000300800 */
[----:B----4-:R-:W-:Y:S02]  /*10910*/  SHF.L.U32 R60, R60, 0x10, RZ ;  /* 0x000000103c3c7819 */ /* 0x010fe400000006ff */
[----:B-----5:R-:W-:-:S03]  /*10920*/  SHF.L.U32 R38, R61, 0x10, RZ ;  /* 0x000000103d267819 */ /* 0x020fc600000006ff */
[----:B------:R-:W-:Y:S01]  /*10930*/  FADD.FTZ R61, R60, -UR16 ;  /* 0x800000103c3d7e21 */ /* 0x000fe20008010000 */
[----:B------:R-:W-:-:S03]  /*10940*/  FMUL.FTZ R59, R59, UR12 ;  /* 0x0000000c3b3b7c20 */ /* 0x000fc60008410000 */
[----:B------:R-:W-:Y:S02]  /*10950*/  FMUL.FTZ R61, R61, UR12 ;  /* 0x0000000c3d3d7c20 */ /* 0x000fe40008410000 */
[----:B------:R0:W-:Y:S04]  /*10960*/  STL [R1+0x234], R59 ;  /* 0x0002343b01007387 */ /* 0x0001e80000100800 */
[----:B------:R0:W-:Y:S01]  /*10970*/  STL [R1+0x240], R61 ;  /* 0x0002403d01007387 */ /* 0x0001e20000100800 */
[----:B------:R-:W-:Y:S01]  /*10980*/  FMUL.FTZ R60, R36, R5 ;  /* 0x00000005243c7220 */ /* 0x000fe20000410000 */
        /* <DEDUP_REMOVED lines=21> */
.L_x_333:
[----:B------:R-:W2:Y:S01]  /*10ae0*/  LDL R59, [R1+0x238] ;  /* 0x00023800013b7983 */ /* 0x000ea20000100800 */
[----:B------:R-:W-:-:S03]  /*10af0*/  FADD.FTZ R55, R55, R42 ;  /* 0x0000002a37377221 */ /* 0x000fc60000010000 */
[----:B------:R-:W3:Y:S01]  /*10b00*/  LDL.LU R61, [R1+0x4e4] ;  /* 0x0004e400013d7983 */ /* 0x000ee20000300800 */
[----:B--2---:R-:W-:Y:S01]  /*10b10*/  FFMA.FTZ R58, R59, R60, R58 ;  /* 0x0000003c3b3a7223 */ /* 0x004fe2000001003a */
[----:B------:R-:W-:Y:S01]  /*10b20*/  FADD.FTZ R60, R60, R57 ;  /* 0x000000393c3c7221 */ /* 0x000fe20000010000 */
[----:B------:R-:W-:Y:S01]  /*10b30*/  FFMA.FTZ R57, R44, R42, R53 ;  /* 0x0000002a2c397223 */ /* 0x000fe20000010035 */
[----:B------:R-:W-:Y:S01]  /*10b40*/  FMUL.FTZ R59, R38, R4 ;  /* 0x00000004263b7220 */ /* 0x000fe20000410000 */
[----:B------:R-:W2:Y:S01]  /*10b50*/  LDL R53, [R1+0x234] ;  /* 0x0002340001357983 */ /* 0x000ea20000100800 */
[----:B------:R-:W-:-:S03]  /*10b60*/  FFMA.FTZ R56, R52, R46, R56 ;  /* 0x0000002e34387223 */ /* 0x000fc60000010038 */
[----:B------:R-:W4:Y:S04]  /*10b70*/  LDL.LU R44, [R1+0x4dc] ;  /* 0x0004dc00012c7983 */ /* 0x000f280000300800 */
[----:B------:R-:W5:Y:S04]  /*10b80*/  LDL.LU R42, [R1+0x4d8] ;  /* 0x0004d800012a7983 */ /* 0x000f680000300800 */
[----:B------:R-:W3:Y:S01]  /*10b90*/  LDL R52, [R1+0x240] ;  /* 0x0002400001347983 */ /* 0x000ee20000100800 */
[----:B--2---:R-:W-:Y:S01]  /*10ba0*/  FFMA.FTZ R58, R53, R59, R58 ;  /* 0x0000003b353a7223 */ /* 0x004fe2000001003a */
[----:B------:R-:W-:-:S02]  /*10bb0*/  FADD.FTZ R59, R60, R59 ;  /* 0x0000003b3c3b7221 */ /* 0x000fc40000010000 */
[----:B------:R-:W2:Y:S01]  /*10bc0*/  LDL.LU R60, [R1+0x4e0] ;  /* 0x0004e000013c7983 */ /* 0x000ea20000300800 */
[----:B------:R-:W-:Y:S01]  /*10bd0*/  FMUL.FTZ R53, R40, R5 ;  /* 0x0000000528357220 */ /* 0x000fe20000410000 */
[----:B----4-:R-:W-:Y:S02]  /*10be0*/  SHF.L.U32 R44, R44, 0x10, RZ ;  /* 0x000000102c2c7819 */ /* 0x010fe400000006ff */
[----:B-----5:R-:W-:Y:S01]  /*10bf0*/  SHF.L.U32 R42, R42, 0x10, RZ ;  /* 0x000000102a2a7819 */ /* 0x020fe200000006ff */
[----:B------:R-:W-:Y:S01]  /*10c00*/  FADD.FTZ R59, R53, R59 ;  /* 0x0000003b353b7221 */ /* 0x000fe20000010000 */
[----:B---3--:R-:W-:-:S03]  /*10c10*/  FFMA.FTZ R52, R52, R53, R58 ;  /* 0x0000003534347223 */ /* 0x008fc6000001003a */
[----:B------:R-:W-:Y:S01]  /*10c20*/  FADD.FTZ R53, R42, -UR16 ;  /* 0x800000102a357e21 */ /* 0x000fe20008010000 */
[----:B------:R-:W-:-:S03]  /*10c30*/  FADD.FTZ R58, R44, -UR16 ;  /* 0x800000102c3a7e21 */ /* 0x000fc60008010000 */
[----:B------:R-:W-:-:S05]  /*10c40*/  FMUL.FTZ R53, R53, UR12 ;  /* 0x0000000c35357c20 */ /* 0x000fca0008410000 */
[----:B------:R0:W-:Y:S01]  /*10c50*/  STL [R1+0x23c], R53 ;  /* 0x00023c3501007387 */ /* 0x0001e20000100800 */
[----:B------:R-:W-:Y:S01]  /*10c60*/  IMAD.U32 R44, R61, 0x10000, RZ ;  /* 0x000100003d2c7824 */ /* 0x000fe200078e00ff */
        /* <DEDUP_REMOVED lines=22> */
.L_x_334:
        /* <DEDUP_REMOVED lines=40> */
.L_x_335:
[----:B------:R-:W2:Y:S04]  /*11050*/  LDL R58, [R1+0x248] ;  /* 0x00024800013a7983 */ /* 0x000ea80000100800 */
[----:B------:R0:W-:Y:S01]  /*11060*/  STL [R1+0x6a4], R0 ;  /* 0x0006a40001007387 */ /* 0x0001e20000100800 */
[----:B------:R-:W-:-:S03]  /*11070*/  FADD.FTZ R59, R60, R59 ;  /* 0x0000003b3c3b7221 */ /* 0x000fc60000010000 */
[----:B------:R-:W3:Y:S04]  /*11080*/  LDL.LU R61, [R1+0x4bc] ;  /* 0x0004bc00013d7983 */ /* 0x000ee80000300800 */
[----:B0-----:R-:W4:Y:S01]  /*11090*/  LDL R0, [R1+0x244] ;  /* 0x0002440001007983 */ /* 0x001f220000100800 */
[----:B------:R-:W-:Y:S01]  /*110a0*/  FFMA.FTZ R57, R50, R49, R57 ;  /* 0x0000003132397223 */ /* 0x000fe20000010039 */
[----:B------:R-:W-:Y:S02]  /*110b0*/  FADD.FTZ R49, R55, R49 ;  /* 0x0000003137317221 */ /* 0x000fe40000010000 */
[----:B------:R-:W3:Y:S04]  /*110c0*/  LDL.LU R50, [R1+0x4b0] ;  /* 0x0004b00001327983 */ /* 0x000ee80000300800 */
[----:B------:R-:W3:Y:S01]  /*110d0*/  LDL.LU R55, [R1+0x4b4] ;  /* 0x0004b40001377983 */ /* 0x000ee20000300800 */
[----:B--2---:R-:W-:-:S03]  /*110e0*/  FFMA.FTZ R52, R58, R60, R52 ;  /* 0x0000003c3a347223 */ /* 0x004fc60000010034 */
[----:B------:R-:W2:Y:S01]  /*110f0*/  LDL R60, [R1+0x254] ;  /* 0x00025400013c7983 */ /* 0x000ea20000100800 */
[----:B------:R-:W-:-:S04]  /*11100*/  FMUL.FTZ R58, R46, R4 ;  /* 0x000000042e3a7220 */ /* 0x000fc80000410000 */
[----:B------:R-:W-:Y:S01]  /*11110*/  FADD.FTZ R59, R59, R58 ;  /* 0x0000003a3b3b7221 */ /* 0x000fe20000010000 */
[----:B----4-:R-:W-:Y:S01]  /*11120*/  FFMA.FTZ R52, R0, R58, R52 ;  /* 0x0000003a00347223 */ /* 0x010fe20000010034 */
[----:B------:R-:W-:Y:S01]  /*11130*/  FMUL.FTZ R58, R53, R5 ;  /* 0x00000005353a7220 */ /* 0x000fe20000410000 */
[----:B------:R0:W5:Y:S01]  /*11140*/  LDL.LU R0, [R1+0x6a4] ;  /* 0x0006a40001007983 */ /* 0x0001620000300800 */
[----:B---3--:R-:W-:Y:S01]  /*11150*/  SHF.L.U32 R50, R50, 0x10, RZ ;  /* 0x0000001032327819 */ /* 0x008fe200000006ff */
[----:B------:R-:W-:Y:S01]  /*11160*/  FFMA.FTZ R51, R51, R45, R56 ;  /* 0x0000002d33337223 */ /* 0x000fe20000010038 */
[----:B------:R-:W-:Y:S01]  /*11170*/  SHF.L.U32 R55, R55, 0x10, RZ ;  /* 0x0000001037377819 */ /* 0x000fe200000006ff */
[----:B------:R-:W-:-:S04]  /*11180*/  FADD.FTZ R56, R58, R59 ;  /* 0x0000003b3a387221 */ /* 0x000fc80000010000 */
[----:B------:R-:W-:Y:S01]  /*11190*/  FADD.FTZ R55, R55, -UR16 ;  /* 0x8000001037377e21 */ /* 0x000fe20008010000 */
[----:B--2---:R-:W-:Y:S02]  /*111a0*/  FFMA.FTZ R60, R60, R58, R52 ;  /* 0x0000003a3c3c7223 */ /* 0x004fe40000010034 */
[----:B------:R-:W2:Y:S01]  /*111b0*/  LDL.LU R52, [R1+0x4b8] ;  /* 0x0004b80001347983 */ /* 0x000ea20000300800 */
[----:B------:R-:W-:Y:S01]  /*111c0*/  FADD.FTZ R58, R50, -UR16 ;  /* 0x80000010323a7e21 */ /* 0x000fe20008010000 */
[----:B------:R-:W-:-:S03]  /*111d0*/  FMUL.FTZ R59, R55, UR12 ;  /* 0x0000000c373b7c20 */ /* 0x000fc60008410000 */
[----:B------:R-:W-:Y:S02]  /*111e0*/  FMUL.FTZ R58, R58, UR12 ;  /* 0x0000000c3a3a7c20 */ /* 0x000fe40008410000 */
[----:B------:R0:W-:Y:S04]  /*111f0*/  STL [R1+0x260], R59 ;  /* 0x0002603b01007387 */ /* 0x0001e80000100800 */
[----:B------:R0:W-:Y:S01]  /*11200*/  STL [R1+0x24c], R58 ;  /* 0x00024c3a01007387 */ /* 0x0001e20000100800 */
[----:B--2---:R-:W-:Y:S02]  /*11210*/  SHF.L.U32 R50, R52, 0x10, RZ ;  /* 0x0000001034327819 */ /* 0x004fe400000006ff */
[----:B------:R-:W-:Y:S01]  /*11220*/  SHF.L.U32 R52, R61, 0x10, RZ ;  /* 0x000000103d347819 */ /* 0x000fe200000006ff */
        /* <DEDUP_REMOVED lines=19> */
.L_x_336:
[----:B------:R-:W-:Y:S01]  /*11360*/  FADD.FTZ R54, R54, R45 ;  /* 0x0000002d36367221 */ /* 0x000fe20000010000 */
[----:B------:R-:W2:Y:S04]  /*11370*/  LDL.LU R55, [R1+0x4a0] ;  /* 0x0004a00001377983 */ /* 0x000ea80000300800 */
[----:B------:R-:W3:Y:S04]  /*11380*/  LDL R45, [R1+0x24c] ;  /* 0x00024c00012d7983 */ /* 0x000ee80000100800 */
[----:B------:R-:W4:Y:S04]  /*11390*/  LDL.LU R59, [R1+0x4a4] ;  /* 0x0004a400013b7983 */ /* 0x000f280000300800 */
[----:B------:R-:W4:Y:S01]  /*113a0*/  LDL.LU R61, [R1+0x4a8] ;  /* 0x0004a800013d7983 */ /* 0x000f220000300800 */
[----:B------:R-:W-:Y:S01]  /*113b0*/  FMUL.FTZ R58, R50, R4 ;  /* 0x00000004323a7220 */ /* 0x000fe20000410000 */
[----:B--2---:R-:W-:-:S03]  /*113c0*/  SHF.L.U32 R55, R55, 0x10, RZ ;  /* 0x0000001037377819 */ /* 0x004fc600000006ff */
[----:B---3--:R-:W-:Y:S01]  /*113d0*/  FFMA.FTZ R45, R45, R58, R60 ;  /* 0x0000003a2d2d7223 */ /* 0x008fe2000001003c */
[----:B------:R-:W-:Y:S02]  /*113e0*/  FADD.FTZ R58, R56, R58 ;  /* 0x0000003a383a7221 */ /* 0x000fe40000010000 */
[----:B------:R-:W2:Y:S01]  /*113f0*/  LDL.LU R56, [R1+0x4ac] ;  /* 0x0004ac0001387983 */ /* 0x000ea20000300800 */
[----:B----4-:R-:W-:Y:S01]  /*11400*/  SHF.L.U32 R59, R59, 0x10, RZ ;  /* 0x000000103b3b7819 */ /* 0x010fe200000006ff */
[----:B------:R-:W-:Y:S01]  /*11410*/  FADD.FTZ R60, R55, -UR16 ;  /* 0x80000010373c7e21 */ /* 0x000fe20008010000 */
[----:B------:R-:W-:-:S03]  /*11420*/  SHF.L.U32 R55, R61, 0x10, RZ ;  /* 0x000000103d377819 */ /* 0x000fc600000006ff */
        /* <DEDUP_REMOVED lines=27> */
.L_x_337:
[----:B------:R-:W2:Y:S01]  /*115e0*/  LDL R60, [R1+0x260] ;  /* 0x00026000013c7983 */ /* 0x000ea20000100800 */
[----:B-----5:R-:W-:Y:S01]  /*115f0*/  FFMA.FTZ R57, R7, R0, R57 ;  /* 0x0000000007397223 */ /* 0x020fe20000010039 */
[----:B------:R-:W-:Y:S02]  /*11600*/  FADD.FTZ R49, R49, R0 ;  /* 0x0000000031317221 */ /* 0x000fe40000010000 */
[----:B------:R-:W3:Y:S01]  /*11610*/  LDL R0, [R1+0x25c] ;  /* 0x00025c0001007983 */ /* 0x000ee20000100800 */
[----:B------:R-:W-:Y:S01]  /*11620*/  FFMA.FTZ R51, R47, R39, R51 ;  /* 0x000000272f337223 */ /* 0x000fe20000010033 */
[----:B------:R-:W-:Y:S02]  /*11630*/  FADD.FTZ R58, R59, R58 ;  /* 0x0000003a3b3a7221 */ /* 0x000fe40000010000 */
[----:B------:R-:W4:Y:S04]  /*11640*/  LDL R47, [R1+0x358] ;  /* 0x00035800012f7983 */ /* 0x000f280000100800 */
[----:B------:R-:W4:Y:S04]  /*11650*/  LDL.LU R61, [R1+0x49c] ;  /* 0x00049c00013d7983 */ /* 0x000f280000300800 */
[----:B------:R-:W4:Y:S01]  /*11660*/  LDL.LU R7, [R1+0x490] ;  /* 0x0004900001077983 */ /* 0x000f220000300800 */
[----:B--2---:R-:W-:Y:S01]  /*11670*/  FFMA.FTZ R45, R60, R59, R45 ;  /* 0x0000003b3c2d7223 */ /* 0x004fe2000001002d */
[----:B------:R-:W-:-:S02]  /*11680*/  FMUL.FTZ R60, R55, R4 ;  /* 0x00000004373c7220 */ /* 0x000fc40000410000 */
[----:B------:R-:W2:Y:S02]  /*11690*/  LDL.LU R59, [R1+0x494] ;  /* 0x00049400013b7983 */ /* 0x000ea40000300800 */
[----:B---3--:R-:W-:Y:S01]  /*116a0*/  FFMA.FTZ R45, R0, R60, R45 ;  /* 0x0000003c002d7223 */ /* 0x008fe2000001002d */
[----:B------:R-:W-:Y:S02]  /*116b0*/  FADD.FTZ R58, R58, R60 ;  /* 0x0000003c3a3a7221 */ /* 0x000fe40000010000 */
[----:B------:R-:W3:Y:S01]  /*116c0*/  LDL.LU R60, [R1+0x498] ;  /* 0x00049800013c7983 */ /* 0x000ee20000300800 */
[----:B------:R-:W-:-:S04]  /*116d0*/  FMUL.FTZ R0, R56, R5 ;  /* 0x0000000538007220 */ /* 0x000fc80000410000 */
[----:B----4-:R-:W-:Y:S01]  /*116e0*/  FFMA.FTZ R45, R47, R0, R45 ;  /* 0x000000002f2d7223 */ /* 0x010fe2000001002d */
[----:B------:R-:W-:Y:S01]  /*116f0*/  SHF.L.U32 R47, R61, 0x10, RZ ;  /* 0x000000103d2f7819 */ /* 0x000fe200000006ff */
[----:B------:R-:W-:-:S04]  /*11700*/  FADD.FTZ R0, R0, R58 ;  /* 0x0000003a00007221 */ /* 0x000fc80000010000 */
[----:B------:R0:W-:Y:S01]  /*11710*/  STL [R1+0x2f0], R47 ;  /* 0x0002f02f01007387 */ /* 0x0001e20000100800 */
[----:B------:R-:W-:-:S05]  /*11720*/  SHF.L.U32 R7, R7, 0x10, RZ ;  /* 0x0000001007077819 */ /* 0x000fca00000006ff */
[----:B------:R-:W-:-:S04]  /*11730*/  FADD.FTZ R7, R7, -UR16 ;  /* 0x8000001007077e21 */ /* 0x000fc80008010000 */
[----:B------:R-:W-:Y:S01]  /*11740*/  FMUL.FTZ R7, R7, UR12 ;  /* 0x0000000c07077c20 */ /* 0x000fe20008410000 */
[----:B---3--:R-:W-:Y:S02]  /*11750*/  SHF.L.U32 R58, R60, 0x10, RZ ;  /* 0x000000103c3a7819 */ /* 0x008fe400000006ff */
[----:B------:R0:W5:Y:S01]  /*11760*/  LDL R60, [R1+0x2f0] ;  /* 0x0002f000013c7983 */ /* 0x0001620000100800 */
[----:B--2---:R-:W-:-:S05]  /*11770*/  SHF.L.U32 R59, R59, 0x10, RZ ;  /* 0x000000103b3b7819 */ /* 0x004fca00000006ff */
[----:B------:R-:W-:-:S04]  /*11780*/  FADD.FTZ R59, R59, -UR16 ;  /* 0x800000103b3b7e21 */ /* 0x000fc80008010000 */
[----:B------:R-:W-:Y:S01]  /*11790*/  FMUL.FTZ R59, R59, UR12 ;  /* 0x0000000c3b3b7c20 */ /* 0x000fe20008410000 */
[----:B------:R0:W-:Y:S04]  /*117a0*/  STL [R1+0x34c], R7 ;  /* 0x00034c0701007387 */ /* 0x0001e80000100800 */
        /* <DEDUP_REMOVED lines=16> */
[----:B0----5:R-:W-:Y:S01]  /*118b0*/  FMUL.FTZ R7, R60, R59 ;  /* 0x0000003b3c077220 */ /* 0x021fe20000410000 */
[----:B------:R-:W-:-:S04]  /*118c0*/  FADD.FTZ R59, -R59, 1 ;  /* 0x3f8000003b3b7421 */ /* 0x000fc80000010100 */
[----:B------:R-:W-:-:S04]  /*118d0*/  FFMA.FTZ R59, R47, R59, 1 ;  /* 0x3f8000002f3b7423 */ /* 0x000fc8000001003b */
[----:B------:R-:W-:-:S05]  /*118e0*/  FMUL.FTZ R60, R7, R59 ;  /* 0x0000003b073c7220 */ /* 0x000fca0000410000 */
[----:B------:R1:W-:Y:S02]  /*118f0*/  STL [R1+0x2f0], R60 ;  /* 0x0002f03c01007387 */ /* 0x0003e40000100800 */
.L_x_338:
[----:B------:R2:W-:Y:S04]  /*11900*/  STL [R1+0x6a4], R2 ;  /* 0x0006a40201007387 */ /* 0x0005e80000100800 */
[----:B0-----:R-:W3:Y:S04]  /*11910*/  LDL.LU R47, [R1+0x480] ;  /* 0x00048000012f7983 */ /* 0x001ee80000300800 */
[----:B------:R-:W4:Y:S04]  /*11920*/  LDL.LU R61, [R1+0x488] ;  /* 0x00048800013d7983 */ /* 0x000f280000300800 */
[----:B--2---:R-:W2:Y:S01]  /*11930*/  LDL R2, [R1+0x34c] ;  /* 0x00034c0001027983 */ /* 0x004ea20000100800 */
[----:B------:R-:W-:-:S03]  /*11940*/  FADD.FTZ R54, R54, R39 ;  /* 0x0000002736367221 */ /* 0x000fc60000010000 */
[----:B------:R-:W4:Y:S04]  /*11950*/  LDL.LU R39, [R1+0x484] ;  /* 0x0004840001277983 */ /* 0x000f280000300800 */
[----:B------:R-:W4:Y:S01]  /*11960*/  LDL.LU R59, [R1+0x48c] ;  /* 0x00048c00013b7983 */ /* 0x000f220000300800 */
[----:B------:R-:W-:-:S04]  /*11970*/  FMUL.FTZ R7, R58, R4 ;  /* 0x000000043a077220 */ /* 0x000fc80000410000 */
[----:B------:R-:W-:Y:S01]  /*11980*/  FADD.FTZ R0, R0, R7 ;  /* 0x0000000700007221 */ /* 0x000fe20000010000 */
[----:B--2---:R-:W-:Y:S02]  /*11990*/  FFMA.FTZ R45, R2, R7, R45 ;  /* 0x00000007022d7223 */ /* 0x004fe4000001002d */
[----:B------:R0:W5:Y:S01]  /*119a0*/  LDL.LU R2, [R1+0x6a4] ;  /* 0x0006a40001027983 */ /* 0x0001620000300800 */
[----:B---3--:R-:W-:Y:S02]  /*119b0*/  SHF.L.U32 R47, R47, 0x10, RZ ;  /* 0x000000102f2f7819 */ /* 0x008fe400000006ff */
[----:B----4-:R-:W-:Y:S02]  /*119c0*/  SHF.L.U32 R39, R39, 0x10, RZ ;  /* 0x0000001027277819 */ /* 0x010fe400000006ff */
[----:B------:R-:W-:Y:S01]  /*119d0*/  SHF.L.U32 R7, R61, 0x10, RZ ;  /* 0x000000103d077819 */ /* 0x000fe200000006ff */
[----:B------:R-:W-:Y:S02]  /*119e0*/  FADD.FTZ R47, R47, -UR16 ;  /* 0x800000102f2f7e21 */ /* 0x000fe40008010000 */
[----:B------:R-:W-:-:S02]  /*119f0*/  FADD.FTZ R39, R39, -UR16 ;  /* 0x8000001027277e21 */ /* 0x000fc40008010000 */
[----:B------:R2:W-:Y:S01]  /*11a00*/  STL [R1+0x2c8], R7 ;  /* 0x0002c80701007387 */ /* 0x0005e20000100800 */
[----:B------:R-:W-:Y:S01]  /*11a10*/  SHF.L.U32 R61, R59, 0x10, RZ ;  /* 0x000000103b3d7819 */ /* 0x000fe200000006ff */
[----:B------:R-:W-:Y:S01]  /*11a20*/  FMUL.FTZ R47, R47, UR12 ;  /* 0x0000000c2f2f7c20 */ /* 0x000fe20008410000 */
[----:B--2--5:R-:W-:Y:S01]  /*11a30*/  FMUL.FTZ R7, R60, R5 ;  /* 0x000000053c077220 */ /* 0x024fe20000410000 */
[----:B-1----:R-:W-:Y:S02]  /*11a40*/  FMUL.FTZ R60, R39, UR12 ;  /* 0x0000000c273c7c20 */ /* 0x002fe40008410000 */
[----:B------:R0:W-:Y:S04]  /*11a50*/  STL [R1+0x2d0], R61 ;  /* 0x0002d03d01007387 */ /* 0x0001e80000100800 */
[----:B------:R0:W-:Y:S04]  /*11a60*/  STL [R1+0x35c], R47 ;  /* 0x00035c2f01007387 */ /* 0x0001e80000100800 */
[----:B------:R0:W-:Y:S01]  /*11a70*/  STL [R1+0x360], R60 ;  /* 0x0003603c01007387 */ /* 0x0001e20000100800 */
[----:B------:R-:W-:Y:S05]  /*11a80*/  @!P1 BRA `(.L_x_339) ;  /* 0x0000000000549947 */ /* 0x000fea0003800000 */
[----:B0-----:R-:W-:-:S04]  /*11a90*/  FFMA.FTZ R47, R47, R4, R2 ;  /* 0x000000042f2f7223 */ /* 0x001fc80000010002 */
[----:B------:R-:W-:-:S06]  /*11aa0*/  FMUL.FTZ R39, R47, -1.4426950216293334961 ;  /* 0xbfb8aa3b2f277820 */ /* 0x000fcc0000410000 */
[----:B------:R-:W0:Y:S02]  /*11ab0*/  MUFU.EX2 R39, R39 ;  /* 0x0000002700277308 */ /* 0x000e240000000800 */
[----:B0-----:R-:W-:-:S06]  /*11ac0*/  FADD.FTZ R39, R39, 1 ;  /* 0x3f80000027277421 */ /* 0x001fcc0000010000 */
[----:B------:R0:W1:Y:S02]  /*11ad0*/  MUFU.RCP R59, R39 ;  /* 0x00000027003b7308 */ /* 0x0000640000001000 */
[----:B0-----:R-:W1:Y:S02]  /*11ae0*/  LDL.LU R39, [R1+0x2c8] ;  /* 0x0002c80001277983 */ /* 0x001e640000300800 */
[----:B-1----:R-:W-:Y:S01]  /*11af0*/  FMUL.FTZ R39, R39, R59 ;  /* 0x0000003b27277220 */ /* 0x002fe20000410000 */
[----:B------:R-:W-:-:S04]  /*11b00*/  FADD.FTZ R59, -R59, 1 ;  /* 0x3f8000003b3b7421 */ /* 0x000fc80000010100 */
[----:B------:R-:W-:Y:S01]  /*11b10*/  FFMA.FTZ R59, R47, R59, 1 ;  /* 0x3f8000002f3b7423 */ /* 0x000fe2000001003b */
[----:B------:R-:W-:-:S03]  /*11b20*/  FFMA.FTZ R47, R60, R5, R3 ;  /* 0x000000053c2f7223 */ /* 0x000fc60000010003 */
[----:B------:R-:W-:Y:S01]  /*11b30*/  FMUL.FTZ R59, R39, R59 ;  /* 0x0000003b273b7220 */ /* 0x000fe20000410000 */
[----:B------:R-:W-:-:S04]  /*11b40*/  FMUL.FTZ R39, R47, -1.4426950216293334961 ;  /* 0xbfb8aa3b2f277820 */ /* 0x000fc80000410000 */
[----:B------:R0:W-:Y:S02]  /*11b50*/  STL [R1+0x2c8], R59 ;  /* 0x0002c83b01007387 */ /* 0x0001e40000100800 */
[----:B------:R-:W1:Y:S02]  /*11b60*/  MUFU.EX2 R39, R39 ;  /* 0x0000002700277308 */ /* 0x000e640000000800 */
[----:B-1----:R-:W-:-:S06]  /*11b70*/  FADD.FTZ R39, R39, 1 ;  /* 0x3f80000027277421 */ /* 0x002fcc0000010000 */
[----:B0-----:R-:W0:Y:S02]  /*11b80*/  MUFU.RCP R59, R39 ;  /* 0x00000027003b7308 */ /* 0x001e240000001000 */
[----:B0-----:R-:W-:Y:S01]  /*11b90*/  FMUL.FTZ R39, R61, R59 ;  /* 0x0000003b3d277220 */ /* 0x001fe20000410000 */
[----:B------:R-:W-:-:S04]  /*11ba0*/  FADD.FTZ R59, -R59, 1 ;  /* 0x3f8000003b3b7421 */ /* 0x000fc80000010100 */
[----:B------:R-:W-:-:S04]  /*11bb0*/  FFMA.FTZ R59, R47, R59, 1 ;  /* 0x3f8000002f3b7423 */ /* 0x000fc8000001003b */
[----:B------:R-:W-:-:S05]  /*11bc0*/  FMUL.FTZ R39, R39, R59 ;  /* 0x0000003b27277220 */ /* 0x000fca0000410000 */
[----:B------:R1:W-:Y:S02]  /*11bd0*/  STL [R1+0x2d0], R39 ;  /* 0x0002d02701007387 */ /* 0x0003e40000100800 */
.L_x_339:
[----:B------:R2:W-:Y:S04]  /*11be0*/  STL [R1+0x6a4], R2 ;  /* 0x0006a40201007387 */ /* 0x0005e80000100800 */
[----:B-1----:R-:W3:Y:S04]  /*11bf0*/  LDL R39, [R1+0x2c8] ;  /* 0x0002c80001277983 */ /* 0x002ee80000100800 */
[----:B0-----:R-:W4:Y:S04]  /*11c00*/  LDL.LU R61, [R1+0x474] ;  /* 0x00047400013d7983 */ /* 0x001f280000300800 */
[----:B--2---:R-:W2:Y:S01]  /*11c10*/  LDL R2, [R1+0x364] ;  /* 0x0003640001027983 */ /* 0x004ea20000100800 */
[----:B------:R-:W-:Y:S01]  /*11c20*/  FFMA.FTZ R57, R43, R41, R57 ;  /* 0x000000292b397223 */ /* 0x000fe20000010039 */
[----:B------:R-:W-:Y:S01]  /*11c30*/  FADD.FTZ R49, R49, R41 ;  /* 0x0000002931317221 */ /* 0x000fe20000010000 */
[----:B------:R-:W-:Y:S01]  /*11c40*/  FADD.FTZ R0, R7, R0 ;  /* 0x0000000007007221 */ /* 0x000fe20000010000 */
[----:B------:R-:W4:Y:S04]  /*11c50*/  LDL R43, [R1+0x35c] ;  /* 0x00035c00012b7983 */ /* 0x000f280000100800 */
[----:B------:R-:W4:Y:S04]  /*11c60*/  LDL R41, [R1+0x2d0] ;  /* 0x0002d00001297983 */ /* 0x000f280000100800 */
[----:B------:R-:W4:Y:S04]  /*11c70*/  LDL.LU R47, [R1+0x47c] ;  /* 0x00047c00012f7983 */ /* 0x000f280000300800 */
[----:B------:R-:W4:Y:S01]  /*11c80*/  LDL.LU R59, [R1+0x478] ;  /* 0x00047800013b7983 */ /* 0x000f220000300800 */
[----:B--2---:R-:W-:-:S03]  /*11c90*/  FFMA.FTZ R45, R2, R7, R45 ;  /* 0x00000007022d7223 */ /* 0x004fc6000001002d */
[----:B------:R-:W2:Y:S04]  /*11ca0*/  LDL.LU R7, [R1+0x470] ;  /* 0x0004700001077983 */ /* 0x000ea80000300800 */
[----:B------:R0:W5:Y:S01]  /*11cb0*/  LDL.LU R2, [R1+0x6a4] ;  /* 0x0006a40001027983 */ /* 0x0001620000300800 */
[----:B---3--:R-:W-:Y:S01]  /*11cc0*/  FMUL.FTZ R39, R39, R4 ;  /* 0x0000000427277220 */ /* 0x008fe20000410000 */
[----:B----4-:R-:W-:-:S03]  /*11cd0*/  FMUL.FTZ R41, R41, R5 ;  /* 0x0000000529297220 */ /* 0x010fc60000410000 */
[----:B------:R-:W-:Y:S01]  /*11ce0*/  FFMA.FTZ R45, R43, R39, R45 ;  /* 0x000000272b2d7223 */ /* 0x000fe2000001002d */
[----:B------:R-:W-:-:S03]  /*11cf0*/  FADD.FTZ R43, R0, R39 ;  /* 0x00000027002b7221 */ /* 0x000fc60000010000 */
[----:B------:R-:W-:Y:S01]  /*11d00*/  FFMA.FTZ R39, R60, R41, R45 ;  /* 0x000000293c277223 */ /* 0x000fe2000001002d */
[----:B------:R-:W-:Y:S01]  /*11d10*/  SHF.L.U32 R45, R47, 0x10, RZ ;  /* 0x000000102f2d7819 */ /* 0x000fe200000006ff */
[----:B------:R-:W-:Y:S01]  /*11d20*/  FADD.FTZ R43, R41, R43 ;  /* 0x0000002b292b7221 */ /* 0x000fe20000010000 */
[----:B------:R-:W-:Y:S02]  /*11d30*/  FFMA.FTZ R51, R48, R8, R51 ;  /* 0x0000000830337223 */ /* 0x000fe40000010033 */
[----:B------:R-:W-:Y:S01]  /*11d40*/  MOV R48, R45 ;  /* 0x0000002d00307202 */ /* 0x000fe20000000f00 */
[----:B------:R1:W-:Y:S01]  /*11d50*/  STL [R1+0x210], R45 ;  /* 0x0002102d01007387 */ /* 0x0003e20000100800 */
[----:B--2---:R-:W-:Y:S02]  /*11d60*/  SHF.L.U32 R0, R7, 0x10, RZ ;  /* 0x0000001007007819 */ /* 0x004fe400000006ff */
[----:B------:R-:W-:-:S03]  /*11d70*/  SHF.L.U32 R7, R61, 0x10, RZ ;  /* 0x000000103d077819 */ /* 0x000fc600000006ff */
[----:B------:R-:W-:Y:S02]  /*11d80*/  FADD.FTZ R41, R0, -UR16 ;  /* 0x8000001000297e21 */ /* 0x000fe40008010000 */
[----:B------:R-:W-:Y:S01]  /*11d90*/  FADD.FTZ R7, R7, -UR16 ;  /* 0x8000001007077e21 */ /* 0x000fe20008010000 */
[----:B------:R-:W-:Y:S01]  /*11da0*/  SHF.L.U32 R0, R59, 0x10, RZ ;  /* 0x000000103b007819 */ /* 0x000fe200000006ff */
[----:B------:R-:W-:Y:S02]  /*11db0*/  FMUL.FTZ R59, R41, UR12 ;  /* 0x0000000c293b7c20 */ /* 0x000fe40008410000 */
[----:B-1----:R-:W-:-:S03]  /*11dc0*/  FMUL.FTZ R45, R7, UR12 ;  /* 0x0000000c072d7c20 */ /* 0x002fc60008410000 */
[----:B------:R0:W-:Y:S04]  /*11dd0*/  STL [R1+0x350], R59 ;  /* 0x0003503b01007387 */ /* 0x0001e80000100800 */
[----:B------:R0:W-:Y:S01]  /*11de0*/  STL [R1+0x354], R45 ;  /* 0x0003542d01007387 */ /* 0x0001e20000100800 */
[----:B------:R-:W-:Y:S05]  /*11df0*/  @!P1 BRA `(.L_x_340) ;  /* 0x00000000004c9947 */ /* 0x000fea0003800000 */
[----:B-----5:R-:W-:-:S04]  /*11e00*/  FFMA.FTZ R7, R59, R4, R2 ;  /* 0x000000043b077223 */ /* 0x020fc80000010002 */
        /* <DEDUP_REMOVED lines=12> */
[----:B------:R-:W0:Y:S02]  /*11ed0*/  MUFU.RCP R41, R41 ;  /* 0x0000002900297308 */ /* 0x000e240000001000 */
[----:B0-----:R-:W-:Y:S01]  /*11ee0*/  FMUL.FTZ R45, R48, R41 ;  /* 0x00000029302d7220 */ /* 0x001fe20000410000 */
[----:B------:R-:W-:-:S04]  /*11ef0*/  FADD.FTZ R41, -R41, 1 ;  /* 0x3f80000029297421 */ /* 0x000fc80000010100 */
[----:B------:R-:W-:-:S04]  /*11f00*/  FFMA.FTZ R41, R7, R41, 1 ;  /* 0x3f80000007297423 */ /* 0x000fc80000010029 */
[----:B------:R-:W-:-:S05]  /*11f10*/  FMUL.FTZ R48, R45, R41 ;  /* 0x000000292d307220 */ /* 0x000fca0000410000 */
[----:B------:R1:W-:Y:S02]  /*11f20*/  STL [R1+0x210], R48 ;  /* 0x0002103001007387 */ /* 0x0003e40000100800 */
.L_x_340:
[----:B------:R-:W2:Y:S04]  /*11f30*/  LDL.LU R7, [R1+0x460] ;  /* 0x0004600001077983 */ /* 0x000ea80000300800 */
[----:B------:R-:W3:Y:S04]  /*11f40*/  LDL.LU R60, [R1+0x464] ;  /* 0x00046400013c7983 */ /* 0x000ee80000300800 */
[----:B------:R-:W4:Y:S04]  /*11f50*/  LDL.LU R47, [R1+0x468] ;  /* 0x00046800012f7983 */ /* 0x000f280000300800 */
[----:B0-----:R-:W4:Y:S01]  /*11f60*/  LDL.LU R45, [R1+0x46c] ;  /* 0x00046c00012d7983 */ /* 0x001f220000300800 */
[----:B------:R-:W-:Y:S01]  /*11f70*/  FMUL.FTZ R41, R0, R4 ;  /* 0x0000000400297220 */ /* 0x000fe20000410000 */
        /* <DEDUP_REMOVED lines=9> */
[----:B------:R-:W-:Y:S01]  /*12010*/  SHF.L.U32 R8, R45, 0x10, RZ ;  /* 0x000000102d087819 */ /* 0x000fe200000006ff */
[----:B------:R-:W-:Y:S01]  /*12020*/  FMUL.FTZ R59, R47, UR12 ;  /* 0x0000000c2f3b7c20 */ /* 0x000fe20008410000 */
[----:B------:R-:W-:Y:S02]  /*12030*/  FMUL.FTZ R45, R48, R5 ;  /* 0x00000005302d7220 */ /* 0x000fe40000410000 */
[----:B------:R0:W-:Y:S04]  /*12040*/  STL [R1+0x344], R41 ;  /* 0x0003442901007387 */ /* 0x0001e80000100800 */
[----:B------:R0:W-:Y:S01]  /*12050*/  STL [R1+0x348], R59 ;  /* 0x0003483b01007387 */ /* 0x0001e20000100800 */
[----:B------:R-:W-:Y:S05]  /*12060*/  @!P1 BRA `(.L_x_341) ;  /* 0x0000000000489947 */ /* 0x000fea0003800000 */
[----:B0----5:R-:W-:-:S04]  /*12070*/  FFMA.FTZ R41, R41, R4, R2 ;  /* 0x0000000429297223 */ /* 0x021fc80000010002 */
        /* <DEDUP_REMOVED lines=17> */
.L_x_341:
[----:B0-----:R-:W2:Y:S01]  /*12190*/  LDL R41, [R1+0x354] ;  /* 0x0003540001297983 */ /* 0x001ea20000100800 */
[----:B------:R-:W-:-:S03]  /*121a0*/  FADD.FTZ R43, R45, R43 ;  /* 0x0000002b2d2b7221 */ /* 0x000fc60000010000 */
[----:B------:R-:W3:Y:S04]  /*121b0*/  LDL.LU R61, [R1+0x450] ;  /* 0x00045000013d7983 */ /* 0x000ee80000300800 */
[----:B------:R-:W4:Y:S04]  /*121c0*/  LDL.LU R60, [R1+0x454] ;  /* 0x00045400013c7983 */ /* 0x000f280000300800 */
[----:B-1----:R-:W4:Y:S04]  /*121d0*/  LDL.LU R48, [R1+0x458] ;  /* 0x0004580001307983 */ /* 0x002f280000300800 */
[----:B------:R-:W4:Y:S01]  /*121e0*/  LDL.LU R47, [R1+0x45c] ;  /* 0x00045c00012f7983 */ /* 0x000f220000300800 */
[----:B--2---:R-:W-:Y:S01]  /*121f0*/  FFMA.FTZ R39, R41, R45, R39 ;  /* 0x0000002d29277223 */ /* 0x004fe20000010027 */
[----:B------:R-:W-:-:S02]  /*12200*/  FMUL.FTZ R41, R7, R4 ;  /* 0x0000000407297220 */ /* 0x000fc40000410000 */
[----:B------:R-:W2:Y:S01]  /*12210*/  LDL R45, [R1+0x344] ;  /* 0x00034400012d7983 */ /* 0x000ea20000100800 */
[----:B------:R-:W-:Y:S01]  /*12220*/  FFMA.FTZ R57, R10, R9, R57 ;  /* 0x000000090a397223 */ /* 0x000fe20000010039 */
[----:B------:R-:W-:Y:S01]  /*12230*/  FADD.FTZ R49, R49, R9 ;  /* 0x0000000931317221 */ /* 0x000fe20000010000 */
[----:B------:R-:W-:Y:S01]  /*12240*/  FADD.FTZ R43, R43, R41 ;  /* 0x000000292b2b7221 */ /* 0x000fe20000010000 */
[----:B---3--:R-:W-:Y:S01]  /*12250*/  SHF.L.U32 R9, R61, 0x10, RZ ;  /* 0x000000103d097819 */ /* 0x008fe200000006ff */
[----:B------:R-:W-:Y:S01]  /*12260*/  FFMA.FTZ R51, R12, R11, R51 ;  /* 0x0000000b0c337223 */ /* 0x000fe20000010033 */
[----:B----4-:R-:W-:-:S03]  /*12270*/  SHF.L.U32 R10, R60, 0x10, RZ ;  /* 0x000000103c0a7819 */ /* 0x010fc600000006ff */
[----:B------:R-:W-:Y:S01]  /*12280*/  FADD.FTZ R12, R9, -UR16 ;  /* 0x80000010090c7e21 */ /* 0x000fe20008010000 */
[----:B------:R-:W-:Y:S01]  /*12290*/  SHF.L.U32 R9, R48, 0x10, RZ ;  /* 0x0000001030097819 */ /* 0x000fe200000006ff */
[----:B--2---:R-:W-:Y:S01]  /*122a0*/  FFMA.FTZ R39, R45, R41, R39 ;  /* 0x000000292d277223 */ /* 0x004fe20000010027 */
[----:B------:R-:W-:-:S04]  /*122b0*/  FMUL.FTZ R41, R8, R5 ;  /* 0x0000000508297220 */ /* 0x000fc80000410000 */
[----:B------:R-:W-:Y:S01]  /*122c0*/  FFMA.FTZ R39, R59, R41, R39 ;  /* 0x000000293b277223 */ /* 0x000fe20000010027 */
[----:B------:R-:W-:Y:S01]  /*122d0*/  FADD.FTZ R43, R41, R43 ;  /* 0x0000002b292b7221 */ /* 0x000fe20000010000 */
[----:B------:R-:W-:Y:S01]  /*122e0*/  FADD.FTZ R41, R10, -UR16 ;  /* 0x800000100a297e21 */ /* 0x000fe20008010000 */
[----:B------:R-:W-:Y:S01]  /*122f0*/  FMUL.FTZ R59, R12, UR12 ;  /* 0x0000000c0c3b7c20 */ /* 0x000fe20008410000 */
[----:B------:R-:W-:Y:S02]  /*12300*/  SHF.L.U32 R10, R47, 0x10, RZ ;  /* 0x000000102f0a7819 */ /* 0x000fe400000006ff */
[----:B------:R-:W-:Y:S02]  /*12310*/  FMUL.FTZ R45, R41, UR12 ;  /* 0x0000000c292d7c20 */ /* 0x000fe40008410000 */
        /* <DEDUP_REMOVED lines=21> */
.L_x_342:
[----:B------:R-:W2:Y:S04]  /*12470*/  LDL.LU R12, [R1+0x440] ;  /* 0x00044000010c7983 */ /* 0x000ea80000300800 */
[----:B0-----:R-:W3:Y:S04]  /*12480*/  LDL.LU R45, [R1+0x444] ;  /* 0x00044400012d7983 */ /* 0x001ee80000300800 */
[----:B------:R-:W4:Y:S04]  /*12490*/  LDL.LU R47, [R1+0x448] ;  /* 0x00044800012f7983 */ /* 0x000f280000300800 */
[----:B------:R-:W4:Y:S01]  /*124a0*/  LDL.LU R48, [R1+0x44c] ;  /* 0x00044c0001307983 */ /* 0x000f220000300800 */
        /* <DEDUP_REMOVED lines=10> */
[----:B------:R-:W-:Y:S01]  /*12550*/  FMUL.FTZ R45, R10, R5 ;  /* 0x000000050a2d7220 */ /* 0x000fe20000410000 */
[----:B------:R-:W-:Y:S01]  /*12560*/  SHF.L.U32 R12, R48, 0x10, RZ ;  /* 0x00000010300c7819 */ /* 0x000fe200000006ff */
[----:B------:R-:W-:Y:S02]  /*12570*/  FMUL.FTZ R59, R47, UR12 ;  /* 0x0000000c2f3b7c20 */ /* 0x000fe40008410000 */
        /* <DEDUP_REMOVED lines=21> */
.L_x_343:
[----:B0-----:R-:W2:Y:S01]  /*126d0*/  LDL R41, [R1+0x340] ;  /* 0x0003400001297983 */ /* 0x001ea20000100800 */
[----:B------:R-:W-:-:S03]  /*126e0*/  FADD.FTZ R43, R45, R43 ;  /* 0x0000002b2d2b7221 */ /* 0x000fc60000010000 */
[----:B------:R-:W3:Y:S04]  /*126f0*/  LDL.LU R61, [R1+0x428] ;  /* 0x00042800013d7983 */ /* 0x000ee80000300800 */
[----:B------:R-:W4:Y:S04]  /*12700*/  LDL.LU R60, [R1+0x42c] ;  /* 0x00042c00013c7983 */ /* 0x000f280000300800 */
[----:B------:R-:W4:Y:S04]  /*12710*/  LDL.LU R48, [R1+0x438] ;  /* 0x0004380001307983 */ /* 0x000f280000300800 */
        /* <DEDUP_REMOVED lines=41> */
.L_x_344:
        /* <DEDUP_REMOVED lines=38> */
.L_x_345:
[----:B0-----:R-:W2:Y:S04]  /*12c10*/  LDL R41, [R1+0x330] ;  /* 0x0003300001297983 */ /* 0x001ea80000100800 */
[----:B------:R0:W-:Y:S04]  /*12c20*/  STL [R1+0x6a4], R0 ;  /* 0x0006a40001007387 */ /* 0x0001e80000100800 */
[----:B------:R-:W3:Y:S04]  /*12c30*/  LDL.LU R61, [R1+0x408] ;  /* 0x00040800013d7983 */ /* 0x000ee80000300800 */
[----:B------:R-:W4:Y:S04]  /*12c40*/  LDL.LU R60, [R1+0x40c] ;  /* 0x00040c00013c7983 */ /* 0x000f280000300800 */
[----:B0-----:R-:W3:Y:S01]  /*12c50*/  LDL.LU R0, [R1+0x214] ;  /* 0x0002140001007983 */ /* 0x001ee20000300800 */
[----:B------:R-:W-:-:S03]  /*12c60*/  FADD.FTZ R43, R45, R43 ;  /* 0x0000002b2d2b7221 */ /* 0x000fc60000010000 */
[----:B------:R-:W4:Y:S04]  /*12c70*/  LDL.LU R47, [R1+0x414] ;  /* 0x00041400012f7983 */ /* 0x000f280000300800 */
[----:B------:R-:W4:Y:S01]  /*12c80*/  LDL.LU R48, [R1+0x410] ;  /* 0x0004100001307983 */ /* 0x000f220000300800 */
[----:B--2---:R-:W-:-:S03]  /*12c90*/  FFMA.FTZ R39, R41, R45, R39 ;  /* 0x0000002d29277223 */ /* 0x004fc60000010027 */
[----:B------:R-:W2:Y:S01]  /*12ca0*/  LDL R45, [R1+0x324] ;  /* 0x00032400012d7983 */ /* 0x000ea20000100800 */
[----:B---3--:R-:W-:-:S03]  /*12cb0*/  FFMA.FTZ R57, R0, R17, R57 ;  /* 0x0000001100397223 */ /* 0x008fc60000010039 */
[----:B------:R0:W5:Y:S01]  /*12cc0*/  LDL.LU R0, [R1+0x6a4] ;  /* 0x0006a40001007983 */ /* 0x0001620000300800 */
[----:B------:R-:W-:Y:S01]  /*12cd0*/  FMUL.FTZ R41, R15, R4 ;  /* 0x000000040f297220 */ /* 0x000fe20000410000 */
[----:B------:R-:W-:Y:S01]  /*12ce0*/  FADD.FTZ R49, R49, R17 ;  /* 0x0000001131317221 */ /* 0x000fe20000010000 */
[----:B------:R-:W-:Y:S02]  /*12cf0*/  SHF.L.U32 R17, R61, 0x10, RZ ;  /* 0x000000103d117819 */ /* 0x000fe400000006ff */
[----:B------:R-:W-:Y:S01]  /*12d00*/  FADD.FTZ R43, R43, R41 ;  /* 0x000000292b2b7221 */ /* 0x000fe20000010000 */
[----:B------:R-:W-:Y:S02]  /*12d10*/  FFMA.FTZ R51, R19, R18, R51 ;  /* 0x0000001213337223 */ /* 0x000fe40000010033 */
[----:B------:R-:W-:Y:S01]  /*12d20*/  FADD.FTZ R19, R17, -UR16 ;  /* 0x8000001011137e21 */ /* 0x000fe20008010000 */
[----:B----4-:R-:W-:Y:S01]  /*12d30*/  SHF.L.U32 R17, R48, 0x10, RZ ;  /* 0x0000001030117819 */ /* 0x010fe200000006ff */
[----:B--2---:R-:W-:Y:S01]  /*12d40*/  FFMA.FTZ R39, R45, R41, R39 ;  /* 0x000000292d277223 */ /* 0x004fe20000010027 */
[----:B------:R-:W-:Y:S01]  /*12d50*/  FMUL.FTZ R45, R16, R5 ;  /* 0x00000005102d7220 */ /* 0x000fe20000410000 */
[----:B------:R-:W-:-:S03]  /*12d60*/  SHF.L.U32 R41, R60, 0x10, RZ ;  /* 0x000000103c297819 */ /* 0x000fc600000006ff */
[----:B------:R-:W-:Y:S01]  /*12d70*/  FFMA.FTZ R39, R59, R45, R39 ;  /* 0x0000002d3b277223 */ /* 0x000fe20000010027 */
[----:B------:R-:W-:Y:S01]  /*12d80*/  FADD.FTZ R43, R45, R43 ;  /* 0x0000002b2d2b7221 */ /* 0x000fe20000010000 */
[----:B------:R-:W-:Y:S01]  /*12d90*/  SHF.L.U32 R45, R47, 0x10, RZ ;  /* 0x000000102f2d7819 */ /* 0x000fe200000006ff */
[----:B------:R-:W-:Y:S01]  /*12da0*/  FADD.FTZ R41, R41, -UR16 ;  /* 0x8000001029297e21 */ /* 0x000fe20008010000 */
[----:B------:R-:W-:Y:S02]  /*12db0*/  FMUL.FTZ R60, R19, UR12 ;  /* 0x0000000c133c7c20 */ /* 0x000fe40008410000 */
[----:B------:R-:W-:Y:S01]  /*12dc0*/  MOV R48, R45 ;  /* 0x0000002d00307202 */ /* 0x000fe20000000f00 */
[----:B------:R1:W-:Y:S04]  /*12dd0*/  STL [R1+0x250], R45 ;  /* 0x0002502d01007387 */ /* 0x0003e80000100800 */
[----:B------:R0:W-:Y:S01]  /*12de0*/  STL [R1+0x31c], R60 ;  /* 0x00031c3c01007387 */ /* 0x0001e20000100800 */
[----:B-1----:R-:W-:-:S05]  /*12df0*/  FMUL.FTZ R45, R41, UR12 ;  /* 0x0000000c292d7c20 */ /* 0x002fca0008410000 */
        /* <DEDUP_REMOVED lines=21> */
.L_x_346:
        /* <DEDUP_REMOVED lines=38> */
.L_x_347:
[----:B0-----:R-:W2:Y:S04]  /*131b0*/  LDL R41, [R1+0x320] ;  /* 0x0003200001297983 */ /* 0x001ea80000100800 */
[----:B-----5:R0:W-:Y:S04]  /*131c0*/  STL [R1+0x6a4], R0 ;  /* 0x0006a40001007387 */ /* 0x0201e80000100800 */
[----:B------:R-:W3:Y:S04]  /*131d0*/  LDL.LU R61, [R1+0x3d8] ;  /* 0x0003d800013d7983 */ /* 0x000ee80000300800 */
[----:B-1----:R-:W4:Y:S04]  /*131e0*/  LDL.LU R48, [R1+0x3dc] ;  /* 0x0003dc0001307983 */ /* 0x002f280000300800 */
        /* <DEDUP_REMOVED lines=11> */
[----:B--2---:R-:W-:Y:S01]  /*132a0*/  FFMA.FTZ R39, R45, R41, R39 ;  /* 0x000000292d277223 */ /* 0x004fe20000010027 */
[----:B------:R-:W-:Y:S01]  /*132b0*/  FADD.FTZ R41, R43, R41 ;  /* 0x000000292b297221 */ /* 0x000fe20000010000 */
[----:B------:R-:W-:Y:S01]  /*132c0*/  FMUL.FTZ R45, R19, R5 ;  /* 0x00000005132d7220 */ /* 0x000fe20000410000 */
[----:B----4-:R-:W-:Y:S01]  /*132d0*/  SHF.L.U32 R43, R48, 0x10, RZ ;  /* 0x00000010302b7819 */ /* 0x010fe200000006ff */
[----:B------:R-:W-:Y:S02]  /*132e0*/  FFMA.FTZ R48, R37, R21, R51 ;  /* 0x0000001525307223 */ /* 0x000fe40000010033 */
[----:B------:R-:W-:Y:S01]  /*132f0*/  FFMA.FTZ R37, R60, R45, R39 ;  /* 0x0000002d3c257223 */ /* 0x000fe20000010027 */
[----:B------:R-:W-:Y:S01]  /*13300*/  FADD.FTZ R41, R45, R41 ;  /* 0x000000292d297221 */ /* 0x000fe20000010000 */
[----:B------:R-:W-:Y:S01]  /*13310*/  SHF.L.U32 R45, R47, 0x10, RZ ;  /* 0x000000102f2d7819 */ /* 0x000fe200000006ff */
[----:B------:R-:W-:Y:S01]  /*13320*/  FADD.FTZ R39, R20, -UR16 ;  /* 0x8000001014277e21 */ /* 0x000fe20008010000 */
[----:B------:R-:W-:Y:S01]  /*13330*/  FADD.FTZ R43, R43, -UR16 ;  /* 0x800000102b2b7e21 */ /* 0x000fe20008010000 */
[----:B------:R-:W-:Y:S01]  /*13340*/  IMAD.U32 R20, R59, 0x10000, RZ ;  /* 0x000100003b147824 */ /* 0x000fe200078e00ff */
[----:B------:R-:W-:Y:S01]  /*13350*/  MOV R59, R45 ;  /* 0x0000002d003b7202 */ /* 0x000fe20000000f00 */
[----:B------:R1:W-:Y:S01]  /*13360*/  STL [R1+0x26c], R45 ;  /* 0x00026c2d01007387 */ /* 0x0003e20000100800 */
[----:B------:R-:W-:Y:S01]  /*13370*/  FMUL.FTZ R61, R39, UR12 ;  /* 0x0000000c273d7c20 */ /* 0x000fe20008410000 */
[----:B-1----:R-:W-:-:S04]  /*13380*/  FMUL.FTZ R45, R43, UR12 ;  /* 0x0000000c2b2d7c20 */ /* 0x002fc80008410000 */
[----:B------:R0:W-:Y:S04]  /*13390*/  STL [R1+0x30c], R61 ;  /* 0x00030c3d01007387 */ /* 0x0001e80000100800 */
        /* <DEDUP_REMOVED lines=21> */
.L_x_348:
[----:B------:R-:W2:Y:S04]  /*134f0*/  LDL.LU R39, [R1+0x3c8] ;  /* 0x0003c80001277983 */ /* 0x000ea80000300800 */
[----:B0-----:R-:W3:Y:S04]  /*13500*/  LDL.LU R45, [R1+0x3cc] ;  /* 0x0003cc00012d7983 */ /* 0x001ee80000300800 */
[----:B------:R-:W4:Y:S04]  /*13510*/  LDL.LU R47, [R1+0x3d4] ;  /* 0x0003d400012f7983 */ /* 0x000f280000300800 */
[----:B------:R-:W4:Y:S01]  /*13520*/  LDL.LU R60, [R1+0x3d0] ;  /* 0x0003d000013c7983 */ /* 0x000f220000300800 */
[----:B------:R-:W-:-:S04]  /*13530*/  FMUL.FTZ R43, R20, R4 ;  /* 0x00000004142b7220 */ /* 0x000fc80000410000 */
[----:B------:R-:W-:Y:S01]  /*13540*/  FFMA.FTZ R37, R61, R43, R37 ;  /* 0x0000002b3d257223 */ /* 0x000fe20000010025 */
[----:B------:R-:W-:Y:S01]  /*13550*/  FADD.FTZ R41, R41, R43 ;  /* 0x0000002b29297221 */ /* 0x000fe20000010000 */
[----:B------:R-:W-:Y:S01]  /*13560*/  FMUL.FTZ R43, R59, R5 ;  /* 0x000000053b2b7220 */ /* 0x000fe20000410000 */
[----:B------:R-:W-:Y:S01]  /*13570*/  FADD.FTZ R51, R54, R21 ;  /* 0x0000001536337221 */ /* 0x000fe20000010000 */
[----:B--2---:R-:W-:Y:S02]  /*13580*/  SHF.L.U32 R39, R39, 0x10, RZ ;  /* 0x0000001027277819 */ /* 0x004fe400000006ff */
[----:B---3--:R-:W-:-:S03]  /*13590*/  SHF.L.U32 R45, R45, 0x10, RZ ;  /* 0x000000102d2d7819 */ /* 0x008fc600000006ff */
[----:B------:R-:W-:Y:S02]  /*135a0*/  FADD.FTZ R39, R39, -UR16 ;  /* 0x8000001027277e21 */ /* 0x000fe40008010000 */
[----:B------:R-:W-:Y:S01]  /*135b0*/  FADD.FTZ R45, R45, -UR16 ;  /* 0x800000102d2d7e21 */ /* 0x000fe20008010000 */
[----:B----4-:R-:W-:Y:S01]  /*135c0*/  SHF.L.U32 R47, R47, 0x10, RZ ;  /* 0x000000102f2f7819 */ /* 0x010fe200000006ff */
[----:B------:R-:W-:Y:S02]  /*135d0*/  FMUL.FTZ R39, R39, UR12 ;  /* 0x0000000c27277c20 */ /* 0x000fe40008410000 */
[----:B-1----:R-:W-:Y:S02]  /*135e0*/  FMUL.FTZ R59, R45, UR12 ;  /* 0x0000000c2d3b7c20 */ /* 0x002fe40008410000 */
[----:B------:R0:W-:Y:S04]  /*135f0*/  STL [R1+0x258], R47 ;  /* 0x0002582f01007387 */ /* 0x0001e80000100800 */
[----:B------:R0:W-:Y:S04]  /*13600*/  STL [R1+0x304], R39 ;  /* 0x0003042701007387 */ /* 0x0001e80000100800 */
[----:B------:R0:W-:Y:S01]  /*13610*/  STL [R1+0x308], R59 ;  /* 0x0003083b01007387 */ /* 0x0001e20000100800 */
[----:B------:R-:W-:Y:S01]  /*13620*/  SHF.L.U32 R21, R60, 0x10, RZ ;  /* 0x000000103c157819 */ /* 0x000fe200000006ff */
[----:B------:R-:W-:Y:S06]  /*13630*/  @!P1 BRA `(.L_x_349) ;  /* 0x00000000004c9947 */ /* 0x000fec0003800000 */
        /* <DEDUP_REMOVED lines=17> */
[----:B------:R-:W-:-:S05]  /*13750*/  FMUL.FTZ R39, R47, R45 ;  /* 0x0000002d2f277220 */ /* 0x000fca0000410000 */
[----:B------:R1:W-:Y:S02]  /*13760*/  STL [R1+0x258], R39 ;  /* 0x0002582701007387 */ /* 0x0003e40000100800 */
.L_x_349:
[----:B------:R-:W2:Y:S04]  /*13770*/  LDL.LU R61, [R1+0x21c] ;  /* 0x00021c00013d7983 */ /* 0x000ea80000300800 */
[----:B01----:R-:W3:Y:S01]  /*13780*/  LDL R39, [R1+0x310] ;  /* 0x0003100001277983 */ /* 0x003ee20000100800 */
[----:B------:R-:W-:-:S03]  /*13790*/  FADD.FTZ R41, R43, R41 ;  /* 0x000000292b297221 */ /* 0x000fc60000010000 */
[----:B------:R-:W4:Y:S04]  /*137a0*/  LDL.LU R60, [R1+0x3bc] ;  /* 0x0003bc00013c7983 */ /* 0x000f280000300800 */
[----:B------:R-:W4:Y:S04]  /*137b0*/  LDL R45, [R1+0x258] ;  /* 0x00025800012d7983 */ /* 0x000f280000100800 */
[----:B------:R-:W4:Y:S04]  /*137c0*/  LDL.LU R47, [R1+0x3c4] ;  /* 0x0003c400012f7983 */ /* 0x000f280000300800 */
[----:B------:R-:W4:Y:S01]  /*137d0*/  LDL.LU R54, [R1+0x3c0] ;  /* 0x0003c00001367983 */ /* 0x000f220000300800 */
[----:B--2---:R-:W-:-:S03]  /*137e0*/  FFMA.FTZ R61, R61, R22, R57 ;  /* 0x000000163d3d7223 */ /* 0x004fc60000010039 */
[----:B------:R-:W2:Y:S01]  /*137f0*/  LDL R57, [R1+0x304] ;  /* 0x0003040001397983 */ /* 0x000ea20000100800 */
[----:B---3--:R-:W-:-:S03]  /*13800*/  FFMA.FTZ R37, R39, R43, R37 ;  /* 0x0000002b27257223 */ /* 0x008fc60000010025 */
[----:B------:R-:W3:Y:S01]  /*13810*/  LDL.LU R43, [R1+0x3b8] ;  /* 0x0003b800012b7983 */ /* 0x000ee20000300800 */
[----:B------:R-:W-:Y:S01]  /*13820*/  FMUL.FTZ R39, R21, R4 ;  /* 0x0000000415277220 */ /* 0x000fe20000410000 */
[----:B------:R-:W-:Y:S01]  /*13830*/  FADD.FTZ R49, R49, R22 ;  /* 0x0000001631317221 */ /* 0x000fe20000010000 */
[----:B------:R-:W-:Y:S01]  /*13840*/  FFMA.FTZ R48, R24, R23, R48 ;  /* 0x0000001718307223 */ /* 0x000fe20000010030 */
[----:B----4-:R-:W-:Y:S01]  /*13850*/  FMUL.FTZ R45, R45, R5 ;  /* 0x000000052d2d7220 */ /* 0x010fe20000410000 */
[----:B--2---:R-:W-:Y:S01]  /*13860*/  FFMA.FTZ R37, R57, R39, R37 ;  /* 0x0000002739257223 */ /* 0x004fe20000010025 */
[----:B------:R-:W-:Y:S01]  /*13870*/  FADD.FTZ R39, R41, R39 ;  /* 0x0000002729277221 */ /* 0x000fe20000010000 */
[----:B------:R-:W-:Y:S02]  /*13880*/  SHF.L.U32 R41, R60, 0x10, RZ ;  /* 0x000000103c297819 */ /* 0x000fe400000006ff */
[----:B---3--:R-:W-:-:S03]  /*13890*/  SHF.L.U32 R22, R43, 0x10, RZ ;  /* 0x000000102b167819 */ /* 0x008fc600000006ff */
[----:B------:R-:W-:Y:S02]  /*138a0*/  FADD.FTZ R41, R41, -UR16 ;  /* 0x8000001029297e21 */ /* 0x000fe40008010000 */
[----:B------:R-:W-:Y:S01]  /*138b0*/  FADD.FTZ R24, R22, -UR16 ;  /* 0x8000001016187e21 */ /* 0x000fe20008010000 */
[----:B------:R-:W-:Y:S01]  /*138c0*/  FFMA.FTZ R43, R59, R45, R37 ;  /* 0x0000002d3b2b7223 */ /* 0x000fe20000010025 */
[----:B------:R-:W-:Y:S01]  /*138d0*/  SHF.L.U32 R37, R47, 0x10, RZ ;  /* 0x000000102f257819 */ /* 0x000fe200000006ff */
[----:B------:R-:W-:Y:S01]  /*138e0*/  FMUL.FTZ R41, R41, UR12 ;  /* 0x0000000c29297c20 */ /* 0x000fe20008410000 */
[----:B------:R-:W-:-:S03]  /*138f0*/  FMUL.FTZ R57, R24, UR12 ;  /* 0x0000000c18397c20 */ /* 0x000fc60008410000 */
[----:B------:R0:W-:Y:S04]  /*13900*/  STL [R1+0x270], R37 ;  /* 0x0002702501007387 */ /* 0x0001e80000100800 */
[----:B------:R0:W-:Y:S04]  /*13910*/  STL [R1+0x2fc], R57 ;  /* 0x0002fc3901007387 */ /* 0x0001e80000100800 */
[----:B------:R0:W-:Y:S01]  /*13920*/  STL [R1+0x300], R41 ;  /* 0x0003002901007387 */ /* 0x0001e20000100800 */
[----:B------:R-:W-:Y:S01]  /*13930*/  FADD.FTZ R39, R45, R39 ;  /* 0x000000272d277221 */ /* 0x000fe20000010000 */
[----:B------:R-:W-:-:S02]  /*13940*/  SHF.L.U32 R22, R54, 0x10, RZ ;  /* 0x0000001036167819 */ /* 0x000fc400000006ff */
[----:B------:R-:W-:Y:S01]  /*13950*/  MOV R47, R37 ;  /* 0x00000025002f7202 */ /* 0x000fe20000000f00 */
        /* <DEDUP_REMOVED lines=20> */
.L_x_350:
        /* <DEDUP_REMOVED lines=38> */
.L_x_351:
[----:B------:R-:W2:Y:S01]  /*13d00*/  LDL R37, [R1+0x300] ;  /* 0x0003000001257983 */ /* 0x000ea20000100800 */
[----:B------:R-:W-:-:S03]  /*13d10*/  FADD.FTZ R39, R41, R39 ;  /* 0x0000002729277221 */ /* 0x000fc60000010000 */
[----:B------:R-:W3:Y:S04]  /*13d20*/  LDL.LU R59, [R1+0x398] ;  /* 0x00039800013b7983 */ /* 0x000ee80000300800 */
[----:B------:R-:W4:Y:S04]  /*13d30*/  LDL.LU R57, [R1+0x39c] ;  /* 0x00039c0001397983 */ /* 0x000f280000300800 */
[----:B------:R-:W3:Y:S04]  /*13d40*/  LDL.LU R45, [R1+0x3a4] ;  /* 0x0003a400012d7983 */ /* 0x000ee80000300800 */
[----:B-1----:R-:W3:Y:S01]  /*13d50*/  LDL.LU R47, [R1+0x3a0] ;  /* 0x0003a000012f7983 */ /* 0x002ee20000300800 */
[----:B--2---:R-:W-:-:S03]  /*13d60*/  FFMA.FTZ R43, R37, R41, R43 ;  /* 0x00000029252b7223 */ /* 0x004fc6000001002b */
[----:B------:R-:W2:Y:S01]  /*13d70*/  LDL.LU R41, [R1+0x220] ;  /* 0x0002200001297983 */ /* 0x000ea20000300800 */
[----:B------:R-:W-:Y:S01]  /*13d80*/  FMUL.FTZ R37, R23, R4 ;  /* 0x0000000417257220 */ /* 0x000fe20000410000 */
[----:B------:R-:W-:-:S03]  /*13d90*/  FADD.FTZ R49, R49, R25 ;  /* 0x0000001931317221 */ /* 0x000fc60000010000 */
[----:B------:R-:W-:Y:S01]  /*13da0*/  FFMA.FTZ R43, R60, R37, R43 ;  /* 0x000000253c2b7223 */ /* 0x000fe2000001002b */
[----:B------:R-:W-:Y:S01]  /*13db0*/  FADD.FTZ R37, R39, R37 ;  /* 0x0000002527257221 */ /* 0x000fe20000010000 */
[----:B----4-:R-:W-:Y:S01]  /*13dc0*/  SHF.L.U32 R39, R57, 0x10, RZ ;  /* 0x0000001039277819 */ /* 0x010fe200000006ff */
[----:B------:R-:W-:-:S04]  /*13dd0*/  FFMA.FTZ R48, R31, R26, R48 ;  /* 0x0000001a1f307223 */ /* 0x000fc80000010030 */
[----:B------:R-:W-:Y:S01]  /*13de0*/  FADD.FTZ R39, R39, -UR16 ;  /* 0x8000001027277e21 */ /* 0x000fe20008010000 */
[----:B--2---:R-:W-:Y:S01]  /*13df0*/  FFMA.FTZ R61, R41, R25, R61 ;  /* 0x00000019293d7223 */ /* 0x004fe2000001003d */
[----:B------:R-:W-:Y:S01]  /*13e00*/  FMUL.FTZ R41, R24, R5 ;  /* 0x0000000518297220 */ /* 0x000fe20000410000 */
[----:B---3--:R-:W-:-:S03]  /*13e10*/  SHF.L.U32 R25, R59, 0x10, RZ ;  /* 0x000000103b197819 */ /* 0x008fc600000006ff */
[----:B------:R-:W-:Y:S01]  /*13e20*/  FFMA.FTZ R31, R54, R41, R43 ;  /* 0x00000029361f7223 */ /* 0x000fe2000001002b */
[----:B------:R-:W-:Y:S01]  /*13e30*/  SHF.L.U32 R43, R45, 0x10, RZ ;  /* 0x000000102d2b7819 */ /* 0x000fe200000006ff */
[----:B------:R-:W-:Y:S01]  /*13e40*/  FADD.FTZ R37, R41, R37 ;  /* 0x0000002529257221 */ /* 0x000fe20000010000 */
[----:B------:R-:W-:Y:S02]  /*13e50*/  FADD.FTZ R41, R25, -UR16 ;  /* 0x8000001019297e21 */ /* 0x000fe40008010000 */
[----:B------:R-:W-:Y:S01]  /*13e60*/  MOV R45, R43 ;  /* 0x0000002b002d7202 */ /* 0x000fe20000000f00 */
[----:B------:R1:W-:Y:S01]  /*13e70*/  STL [R1+0x29c], R43 ;  /* 0x00029c2b01007387 */ /* 0x0003e20000100800 */
[----:B------:R-:W-:Y:S01]  /*13e80*/  FMUL.FTZ R57, R41, UR12 ;  /* 0x0000000c29397c20 */ /* 0x000fe20008410000 */
[----:B-1----:R-:W-:-:S04]  /*13e90*/  FMUL.FTZ R43, R39, UR12 ;  /* 0x0000000c272b7c20 */ /* 0x002fc80008410000 */
[----:B------:R1:W-:Y:S04]  /*13ea0*/  STL [R1+0x2e8], R57 ;  /* 0x0002e83901007387 */ /* 0x0003e80000100800 */
[----:B------:R1:W-:Y:S01]  /*13eb0*/  STL [R1+0x2ec], R43 ;  /* 0x0002ec2b01007387 */ /* 0x0003e20000100800 */
        /* <DEDUP_REMOVED lines=15> */
[----:B------:R-:W1:Y:S02]  /*13fb0*/  MUFU.RCP R41, R41 ;  /* 0x0000002900297308 */ /* 0x000e640000001000 */
[----:B-1----:R-:W-:Y:S01]  /*13fc0*/  FMUL.FTZ R43, R45, R41 ;  /* 0x000000292d2b7220 */ /* 0x002fe20000410000 */
[----:B------:R-:W-:-:S04]  /*13fd0*/  FADD.FTZ R41, -R41, 1 ;  /* 0x3f80000029297421 */ /* 0x000fc80000010100 */
[----:B------:R-:W-:-:S04]  /*13fe0*/  FFMA.FTZ R41, R39, R41, 1 ;  /* 0x3f80000027297423 */ /* 0x000fc80000010029 */
[----:B------:R-:W-:-:S05]  /*13ff0*/  FMUL.FTZ R45, R43, R41 ;  /* 0x000000292b2d7220 */ /* 0x000fca0000410000 */
[----:B------:R2:W-:Y:S02]  /*14000*/  STL [R1+0x29c], R45 ;  /* 0x00029c2d01007387 */ /* 0x0005e40000100800 */
.L_x_352:
[----:B------:R-:W3:Y:S04]  /*14010*/  LDL.LU R41, [R1+0x384] ;  /* 0x0003840001297983 */ /* 0x000ee80000300800 */
[----:B------:R-:W4:Y:S04]  /*14020*/  LDL.LU R47, [R1+0x394] ;  /* 0x00039400012f7983 */ /* 0x000f280000300800 */
[----:B------:R-:W2:Y:S01]  /*14030*/  LDL.LU R39, [R1+0x380] ;  /* 0x0003800001277983 */ /* 0x000ea20000300800 */
[----:B-1----:R-:W-:-:S03]  /*14040*/  FMUL.FTZ R43, R25, R4 ;  /* 0x00000004192b7220 */ /* 0x002fc60000410000 */
[----:B0-----:R-:W2:Y:S01]  /*14050*/  LDL.LU R54, [R1+0x390] ;  /* 0x0003900001367983 */ /* 0x001ea20000300800 */
[----:B------:R-:W-:Y:S01]  /*14060*/  FFMA.FTZ R31, R57, R43, R31 ;  /* 0x0000002b391f7223 */ /* 0x000fe2000001001f */
[----:B------:R-:W-:Y:S01]  /*14070*/  FADD.FTZ R37, R37, R43 ;  /* 0x0000002b25257221 */ /* 0x000fe20000010000 */
[----:B---3--:R-:W-:-:S05]  /*14080*/  SHF.L.U32 R41, R41, 0x10, RZ ;  /* 0x0000001029297819 */ /* 0x008fca00000006ff */
[----:B------:R-:W-:Y:S01]  /*14090*/  FADD.FTZ R43, R41, -UR16 ;  /* 0x80000010292b7e21 */ /* 0x000fe20008010000 */
[----:B----4-:R-:W-:-:S05]  /*140a0*/  SHF.L.U32 R41, R47, 0x10, RZ ;  /* 0x000000102f297819 */ /* 0x010fca00000006ff */
[----:B------:R0:W-:Y:S04]  /*140b0*/  STL [R1+0x280], R41 ;  /* 0x0002802901007387 */ /* 0x0001e80000100800 */
[----:B------:R1:W5:Y:S01]  /*140c0*/  LDL R60, [R1+0x280] ;  /* 0x00028000013c7983 */ /* 0x0003620000100800 */
[----:B--2---:R-:W-:Y:S01]  /*140d0*/  SHF.L.U32 R39, R39, 0x10, RZ ;  /* 0x0000001027277819 */ /* 0x004fe200000006ff */
[----:B------:R-:W-:-:S04]  /*140e0*/  FMUL.FTZ R47, R43, UR12 ;  /* 0x0000000c2b2f7c20 */ /* 0x000fc80008410000 */
[----:B------:R-:W-:-:S04]  /*140f0*/  FADD.FTZ R39, R39, -UR16 ;  /* 0x8000001027277e21 */ /* 0x000fc80008010000 */
[----:B------:R-:W-:Y:S01]  /*14100*/  FMUL.FTZ R39, R39, UR12 ;  /* 0x0000000c27277c20 */ /* 0x000fe20008410000 */
[----:B------:R1:W-:Y:S04]  /*14110*/  STL [R1+0x2e4], R47 ;  /* 0x0002e42f01007387 */ /* 0x0003e80000100800 */
[----:B------:R1:W-:Y:S01]  /*14120*/  STL [R1+0x2e0], R39 ;  /* 0x0002e02701007387 */ /* 0x0003e20000100800 */
[----:B------:R-:W-:Y:S01]  /*14130*/  FADD.FTZ R51, R51, R26 ;  /* 0x0000001a33337221 */ /* 0x000fe20000010000 */
[----:B------:R-:W-:Y:S01]  /*14140*/  SHF.L.U32 R26, R54, 0x10, RZ ;  /* 0x00000010361a7819 */ /* 0x000fe200000006ff */
[----:B0-----:R-:W-:Y:S01]  /*14150*/  FMUL.FTZ R41, R45, R5 ;  /* 0x000000052d297220 */ /* 0x001fe20000410000 */
[----:B------:R-:W-:Y:S06]  /*14160*/  @!P1 BRA `(.L_x_353) ;  /* 0x00000000004c9947 */ /* 0x000fec0003800000 */
[----:B-1----:R-:W-:-:S04]  /*14170*/  FFMA.FTZ R39, R39, R4, R2 ;  /* 0x0000000427277223 */ /* 0x002fc80000010002 */
        /* <DEDUP_REMOVED lines=18> */
.L_x_353:
[----:B-1----:R-:W2:Y:S04]  /*142a0*/  LDL R39, [R1+0x2ec] ;  /* 0x0002ec0001277983 */ /* 0x002ea80000100800 */
[----:B-----5:R1:W-:Y:S04]  /*142b0*/  STL [R1+0x6a4], R0 ;  /* 0x0006a40001007387 */ /* 0x0203e80000100800 */
[----:B------:R-:W3:Y:S04]  /*142c0*/  LDL.LU R59, [R1+0x370] ;  /* 0x00037000013b7983 */ /* 0x000ee80000300800 */
[----:B------:R-:W4:Y:S04]  /*142d0*/  LDL.LU R57, [R1+0x374] ;  /* 0x0003740001397983 */ /* 0x000f280000300800 */
[----:B-1----:R-:W3:Y:S01]  /*142e0*/  LDL.LU R0, [R1+0x228] ;  /* 0x0002280001007983 */ /* 0x002ee20000300800 */
[----:B------:R-:W-:-:S03]  /*142f0*/  FADD.FTZ R37, R41, R37 ;  /* 0x0000002529257221 */ /* 0x000fc60000010000 */
[----:B------:R-:W4:Y:S04]  /*14300*/  LDL.LU R43, [R1+0x37c] ;  /* 0x00037c00012b7983 */ /* 0x000f280000300800 */
        /* <DEDUP_REMOVED lines=9> */
[----:B----4-:R-:W-:-:S05]  /*143a0*/  SHF.L.U32 R43, R43, 0x10, RZ ;  /* 0x000000102b2b7819 */ /* 0x010fca00000006ff */
[----:B------:R3:W-:Y:S01]  /*143b0*/  STL [R1+0x290], R43 ;  /* 0x0002902b01007387 */ /* 0x0007e20000100800 */
[----:B------:R-:W-:Y:S01]  /*143c0*/  FFMA.FTZ R48, R54, R28, R48 ;  /* 0x0000001c36307223 */ /* 0x000fe20000010030 */
[----:B--2---:R-:W-:Y:S01]  /*143d0*/  FFMA.FTZ R31, R41, R39, R31 ;  /* 0x00000027291f7223 */ /* 0x004fe2000001001f */
[----:B------:R-:W-:Y:S01]  /*143e0*/  FADD.FTZ R39, R37, R39 ;  /* 0x0000002725277221 */ /* 0x000fe20000010000 */
[----:B------:R-:W-:Y:S01]  /*143f0*/  FMUL.FTZ R41, R60, R5 ;  /* 0x000000053c297220 */ /* 0x000fe20000410000 */
[----:B------:R-:W-:-:S03]  /*14400*/  SHF.L.U32 R37, R57, 0x10, RZ ;  /* 0x0000001039257819 */ /* 0x000fc600000006ff */
[----:B------:R-:W-:Y:S01]  /*14410*/  FFMA.FTZ R31, R47, R41, R31 ;  /* 0x000000292f1f7223 */ /* 0x000fe2000001001f */
[----:B------:R-:W-:Y:S01]  /*14420*/  FADD.FTZ R39, R41, R39 ;  /* 0x0000002729277221 */ /* 0x000fe20000010000 */
[----:B------:R-:W-:Y:S01]  /*14430*/  FADD.FTZ R41, R27, -UR16 ;  /* 0x800000101b297e21 */ /* 0x000fe20008010000 */
[----:B------:R-:W-:Y:S01]  /*14440*/  FADD.FTZ R37, R37, -UR16 ;  /* 0x8000001025257e21 */ /* 0x000fe20008010000 */
[----:B------:R-:W-:Y:S02]  /*14450*/  SHF.L.U32 R27, R45, 0x10, RZ ;  /* 0x000000102d1b7819 */ /* 0x000fe400000006ff */
[----:B------:R-:W-:Y:S01]  /*14460*/  MOV R45, R43 ;  /* 0x0000002b002d7202 */ /* 0x000fe20000000f00 */
[----:B------:R-:W-:Y:S01]  /*14470*/  FMUL.FTZ R57, R41, UR12 ;  /* 0x0000000c29397c20 */ /* 0x000fe20008410000 */
[----:B---3--:R-:W-:-:S04]  /*14480*/  FMUL.FTZ R43, R37, UR12 ;  /* 0x0000000c252b7c20 */ /* 0x008fc80008410000 */
        /* <DEDUP_REMOVED lines=22> */
.L_x_354:
[----:B------:R-:W3:Y:S04]  /*145f0*/  LDL.LU R47, [R1+0x554] ;  /* 0x00055400012f7983 */ /* 0x000ee80000300800 */
[----:B------:R-:W4:Y:S04]  /*14600*/  LDL.LU R41, [R1+0x368] ;  /* 0x0003680001297983 */ /* 0x000f280000300800 */
[----:B------:R-:W2:Y:S01]  /*14610*/  LDL.LU R37, [R1+0x36c] ;  /* 0x00036c0001257983 */ /* 0x000ea20000300800 */
[----:B-1----:R-:W-:-:S03]  /*14620*/  FMUL.FTZ R43, R27, R4 ;  /* 0x000000041b2b7220 */ /* 0x002fc60000410000 */
[----:B------:R-:W2:Y:S01]  /*14630*/  LDL.LU R54, [R1+0x550] ;  /* 0x0005500001367983 */ /* 0x000ea20000300800 */
[----:B------:R-:W-:Y:S01]  /*14640*/  FFMA.FTZ R31, R57, R43, R31 ;  /* 0x0000002b391f7223 */ /* 0x000fe2000001001f */
[----:B------:R-:W-:Y:S01]  /*14650*/  FADD.FTZ R39, R39, R43 ;  /* 0x0000002b27277221 */ /* 0x000fe20000010000 */
[----:B---3--:R-:W-:-:S05]  /*14660*/  SHF.L.U32 R43, R47, 0x10, RZ ;  /* 0x000000102f2b7819 */ /* 0x008fca00000006ff */
[----:B------:R1:W-:Y:S04]  /*14670*/  STL [R1+0x28c], R43 ;  /* 0x00028c2b01007387 */ /* 0x0003e80000100800 */
[----:B0-----:R0:W5:Y:S01]  /*14680*/  LDL R60, [R1+0x28c] ;  /* 0x00028c00013c7983 */ /* 0x0011620000100800 */
[----:B----4-:R-:W-:Y:S02]  /*14690*/  SHF.L.U32 R41, R41, 0x10, RZ ;  /* 0x0000001029297819 */ /* 0x010fe400000006ff */
[----:B--2---:R-:W-:-:S03]  /*146a0*/  SHF.L.U32 R37, R37, 0x10, RZ ;  /* 0x0000001025257819 */ /* 0x004fc600000006ff */
[----:B------:R-:W-:Y:S02]  /*146b0*/  FADD.FTZ R41, R41, -UR16 ;  /* 0x8000001029297e21 */ /* 0x000fe40008010000 */
[----:B------:R-:W-:Y:S02]  /*146c0*/  FADD.FTZ R37, R37, -UR16 ;  /* 0x8000001025257e21 */ /* 0x000fe40008010000 */
[----:B-1----:R-:W-:Y:S02]  /*146d0*/  FMUL.FTZ R43, R41, UR12 ;  /* 0x0000000c292b7c20 */ /* 0x002fe40008410000 */
[----:B------:R-:W-:-:S03]  /*146e0*/  FMUL.FTZ R47, R37, UR12 ;  /* 0x0000000c252f7c20 */ /* 0x000fc60008410000 */
[----:B------:R0:W-:Y:S04]  /*146f0*/  STL [R1+0x2cc], R43 ;  /* 0x0002cc2b01007387 */ /* 0x0001e80000100800 */
[----:B------:R0:W-:Y:S01]  /*14700*/  STL [R1+0x2d4], R47 ;  /* 0x0002d42f01007387 */ /* 0x0001e20000100800 */
[----:B------:R-:W-:Y:S01]  /*14710*/  FADD.FTZ R51, R51, R28 ;  /* 0x0000001c33337221 */ /* 0x000fe20000010000 */
[----:B------:R-:W-:Y:S01]  /*14720*/  SHF.L.U32 R28, R54, 0x10, RZ ;  /* 0x00000010361c7819 */ /* 0x000fe200000006ff */
[----:B------:R-:W-:Y:S01]  /*14730*/  FMUL.FTZ R41, R45, R5 ;  /* 0x000000052d297220 */ /* 0x000fe20000410000 */
        /* <DEDUP_REMOVED lines=20> */
.L_x_355:
[----:B------:R-:W2:Y:S04]  /*14880*/  LDL R37, [R1+0x2dc] ;  /* 0x0002dc0001257983 */ /* 0x000ea80000100800 */
[----:B-----5:R3:W-:Y:S04]  /*14890*/  STL [R1+0x6a4], R0 ;  /* 0x0006a40001007387 */ /* 0x0207e80000100800 */
[----:B------:R-:W4:Y:S04]  /*148a0*/  LDL.LU R59, [R1+0x558] ;  /* 0x00055800013b7983 */ /* 0x000f280000300800 */
[----:B------:R-:W4:Y:S04]  /*148b0*/  LDL.LU R57, [R1+0x55c] ;  /* 0x00055c0001397983 */ /* 0x000f280000300800 */
[----:B---3--:R-:W3:Y:S01]  /*148c0*/  LDL.LU R0, [R1+0x230] ;  /* 0x0002300001007983 */ /* 0x008ee20000300800 */
[----:B------:R-:W-:-:S03]  /*148d0*/  FADD.FTZ R39, R41, R39 ;  /* 0x0000002729277221 */ /* 0x000fc60000010000 */
[----:B0-----:R-:W4:Y:S04]  /*148e0*/  LDL.LU R43, [R1+0x574] ;  /* 0x00057400012b7983 */ /* 0x001f280000300800 */
        /* <DEDUP_REMOVED lines=8> */
[----:B----4-:R-:W-:Y:S01]  /*14970*/  SHF.L.U32 R29, R59, 0x10, RZ ;  /* 0x000000103b1d7819 */ /* 0x010fe200000006ff */
[----:B------:R-:W-:Y:S01]  /*14980*/  FFMA.FTZ R48, R54, R30, R48 ;  /* 0x0000001e36307223 */ /* 0x000fe20000010030 */
[----:B--2---:R-:W-:Y:S01]  /*14990*/  FFMA.FTZ R31, R41, R37, R31 ;  /* 0x00000025291f7223 */ /* 0x004fe2000001001f */
[----:B------:R-:W-:Y:S01]  /*149a0*/  FADD.FTZ R37, R39, R37 ;  /* 0x0000002527257221 */ /* 0x000fe20000010000 */
[----:B------:R-:W-:Y:S01]  /*149b0*/  FMUL.FTZ R41, R60, R5 ;  /* 0x000000053c297220 */ /* 0x000fe20000410000 */
[----:B------:R-:W-:-:S03]  /*149c0*/  SHF.L.U32 R39, R57, 0x10, RZ ;  /* 0x0000001039277819 */ /* 0x000fc600000006ff */
[----:B-1----:R-:W-:Y:S01]  /*149d0*/  FFMA.FTZ R60, R47, R41, R31 ;  /* 0x000000292f3c7223 */ /* 0x002fe2000001001f */
[----:B------:R-:W-:Y:S01]  /*149e0*/  FADD.FTZ R37, R41, R37 ;  /* 0x0000002529257221 */ /* 0x000fe20000010000 */
[----:B------:R-:W-:Y:S01]  /*149f0*/  SHF.L.U32 R41, R43, 0x10, RZ ;  /* 0x000000102b297819 */ /* 0x000fe200000006ff */
[----:B------:R-:W-:Y:S01]  /*14a00*/  FADD.FTZ R31, R29, -UR16 ;  /* 0x800000101d1f7e21 */ /* 0x000fe20008010000 */
[----:B------:R-:W-:Y:S01]  /*14a10*/  FADD.FTZ R39, R39, -UR16 ;  /* 0x8000001027277e21 */ /* 0x000fe20008010000 */
[----:B------:R-:W-:Y:S02]  /*14a20*/  SHF.L.U32 R29, R45, 0x10, RZ ;  /* 0x000000102d1d7819 */ /* 0x000fe400000006ff */
[----:B------:R1:W-:Y:S01]  /*14a30*/  STL [R1+0x27c], R41 ;  /* 0x00027c2901007387 */ /* 0x0003e20000100800 */
[----:B------:R-:W-:Y:S01]  /*14a40*/  MOV R45, R41 ;  /* 0x00000029002d7202 */ /* 0x000fe20000000f00 */
        /* <DEDUP_REMOVED lines=24> */
.L_x_356:
[----:B------:R-:W2:Y:S04]  /*14bd0*/  LDL.LU R39, [R1+0x580] ;  /* 0x0005800001277983 */ /* 0x000ea80000300800 */
[----:B0-----:R-:W3:Y:S04]  /*14be0*/  LDL.LU R41, [R1+0x598] ;  /* 0x0005980001297983 */ /* 0x001ee80000300800 */
[----:B------:R-:W4:Y:S04]  /*14bf0*/  LDL.LU R43, [R1+0x59c] ;  /* 0x00059c00012b7983 */ /* 0x000f280000300800 */
[----:B------:R-:W4:Y:S01]  /*14c00*/  LDL.LU R47, [R1+0x584] ;  /* 0x00058400012f7983 */ /* 0x000f220000300800 */
[----:B------:R-:W-:-:S04]  /*14c10*/  FMUL.FTZ R31, R29, R4 ;  /* 0x000000041d1f7220 */ /* 0x000fc80000410000 */
[----:B------:R-:W-:Y:S01]  /*14c20*/  FFMA.FTZ R60, R54, R31, R60 ;  /* 0x0000001f363c7223 */ /* 0x000fe2000001003c */
[----:B------:R-:W-:Y:S01]  /*14c30*/  FADD.FTZ R37, R37, R31 ;  /* 0x0000001f25257221 */ /* 0x000fe20000010000 */
[----:B------:R-:W-:Y:S01]  /*14c40*/  FADD.FTZ R51, R51, R30 ;  /* 0x0000001e33337221 */ /* 0x000fe20000010000 */
[----:B--2---:R-:W-:Y:S02]  /*14c50*/  SHF.L.U32 R39, R39, 0x10, RZ ;  /* 0x0000001027277819 */ /* 0x004fe400000006ff */
[----:B---3--:R-:W-:-:S03]  /*14c60*/  SHF.L.U32 R41, R41, 0x10, RZ ;  /* 0x0000001029297819 */ /* 0x008fc600000006ff */
[----:B------:R-:W-:Y:S02]  /*14c70*/  FADD.FTZ R39, R39, -UR16 ;  /* 0x8000001027277e21 */ /* 0x000fe40008010000 */
[----:B------:R-:W-:Y:S01]  /*14c80*/  FADD.FTZ R41, R41, -UR16 ;  /* 0x8000001029297e21 */ /* 0x000fe20008010000 */
[----:B----4-:R-:W-:Y:S01]  /*14c90*/  SHF.L.U32 R31, R43, 0x10, RZ ;  /* 0x000000102b1f7819 */ /* 0x010fe200000006ff */
[----:B------:R-:W-:Y:S02]  /*14ca0*/  FMUL.FTZ R43, R39, UR12 ;  /* 0x0000000c272b7c20 */ /* 0x000fe40008410000 */
[----:B------:R-:W-:-:S03]  /*14cb0*/  FMUL.FTZ R54, R41, UR12 ;  /* 0x0000000c29367c20 */ /* 0x000fc60008410000 */
[----:B------:R0:W-:Y:S04]  /*14cc0*/  STL [R1+0x2b8], R43 ;  /* 0x0002b82b01007387 */ /* 0x0001e80000100800 */
[----:B------:R0:W-:Y:S01]  /*14cd0*/  STL [R1+0x2bc], R54 ;  /* 0x0002bc3601007387 */ /* 0x0001e20000100800 */
        /* <DEDUP_REMOVED lines=21> */
.L_x_357:
[----:B------:R-:W2:Y:S04]  /*14e30*/  LDL R41, [R1+0x2c4] ;  /* 0x0002c40001297983 */ /* 0x000ea80000100800 */
[----:B-----5:R3:W-:Y:S04]  /*14e40*/  STL [R1+0x6a4], R0 ;  /* 0x0006a40001007387 */ /* 0x0207e80000100800 */
[----:B------:R-:W4:Y:S04]  /*14e50*/  LDL.LU R59, [R1+0x5a0] ;  /* 0x0005a000013b7983 */ /* 0x000f280000300800 */
[----:B------:R-:W4:Y:S04]  /*14e60*/  LDL.LU R57, [R1+0x5a4] ;  /* 0x0005a40001397983 */ /* 0x000f280000300800 */
[----:B---3--:R-:W3:Y:S01]  /*14e70*/  LDL.LU R0, [R1+0x238] ;  /* 0x0002380001007983 */ /* 0x008ee20000300800 */
[----:B------:R-:W-:-:S03]  /*14e80*/  FADD.FTZ R37, R39, R37 ;  /* 0x0000002527257221 */ /* 0x000fc60000010000 */
[----:B0-----:R-:W4:Y:S04]  /*14e90*/  LDL.LU R43, [R1+0x234] ;  /* 0x00023400012b7983 */ /* 0x001f280000300800 */
[----:B-1----:R-:W4:Y:S04]  /*14ea0*/  LDL.LU R45, [R1+0x5c0] ;  /* 0x0005c000012d7983 */ /* 0x002f280000300800 */
        /* <DEDUP_REMOVED lines=18> */
[----:B------:R-:W-:Y:S01]  /*14fd0*/  FMUL.FTZ R57, R39, UR12 ;  /* 0x0000000c27397c20 */ /* 0x000fe20008410000 */
[----:B------:R-:W-:-:S04]  /*14fe0*/  FMUL.FTZ R45, R43, UR12 ;  /* 0x0000000c2b2d7c20 */ /* 0x000fc80008410000 */
[----:B------:R0:W-:Y:S04]  /*14ff0*/  STL [R1+0x2b0], R57 ;  /* 0x0002b03901007387 */ /* 0x0001e80000100800 */
[----:B------:R0:W-:Y:S01]  /*15000*/  STL [R1+0x2b4], R45 ;  /* 0x0002b42d01007387 */ /* 0x0001e20000100800 */
[----:B------:R-:W-:Y:S01]  /*15010*/  SHF.L.U32 R36, R47, 0x10, RZ ;  /* 0x000000102f247819 */ /* 0x000fe200000006ff */
        /* <DEDUP_REMOVED lines=19> */
.L_x_358:
        /* <DEDUP_REMOVED lines=38> */
.L_x_359:
[----:B------:R-:W2:Y:S01]  /*153b0*/  LDL R45, [R1+0x2b4] ;  /* 0x0002b400012d7983 */ /* 0x000ea20000100800 */
[----:B------:R-:W-:-:S03]  /*153c0*/  FADD.FTZ R41, R43, R41 ;  /* 0x000000292b297221 */ /* 0x000fc60000010000 */
[----:B-----5:R1:W-:Y:S04]  /*153d0*/  STL [R1+0x6a4], R0 ;  /* 0x0006a40001007387 */ /* 0x0203e80000100800 */
[----:B0-----:R-:W3:Y:S04]  /*153e0*/  LDL.LU R47, [R1+0x23c] ;  /* 0x00023c00012f7983 */ /* 0x001ee80000300800 */
[----:B------:R-:W4:Y:S04]  /*153f0*/  LDL.LU R54, [R1+0x60c] ;  /* 0x00060c0001367983 */ /* 0x000f280000300800 */
[----:B-1----:R-:W3:Y:S04]  /*15400*/  LDL.LU R0, [R1+0x240] ;  /* 0x0002400001007983 */ /* 0x002ee80000300800 */
[----:B------:R-:W4:Y:S01]  /*15410*/  LDL.LU R57, [R1+0x5fc] ;  /* 0x0005fc0001397983 */ /* 0x000f220000300800 */
[----:B--2---:R-:W-:-:S03]  /*15420*/  FFMA.FTZ R60, R45, R43, R60 ;  /* 0x0000002b2d3c7223 */ /* 0x004fc6000001003c */
[----:B------:R-:W2:Y:S01]  /*15430*/  LDL R43, [R1+0x2ac] ;  /* 0x0002ac00012b7983 */ /* 0x000ea20000100800 */
[----:B------:R-:W-:Y:S01]  /*15440*/  FMUL.FTZ R45, R38, R4 ;  /* 0x00000004262d7220 */ /* 0x000fe20000410000 */
[----:B------:R-:W-:Y:S01]  /*15450*/  FADD.FTZ R49, R49, R40 ;  /* 0x0000002831317221 */ /* 0x000fe20000010000 */
[----:B---3--:R-:W-:Y:S02]  /*15460*/  FFMA.FTZ R61, R0, R40, R61 ;  /* 0x00000028003d7223 */ /* 0x008fe4000001003d */
[----:B------:R-:W3:Y:S04]  /*15470*/  LDL.LU R40, [R1+0x5e4] ;  /* 0x0005e40001287983 */ /* 0x000ee80000300800 */
[----:B------:R0:W5:Y:S01]  /*15480*/  LDL.LU R0, [R1+0x6a4] ;  /* 0x0006a40001007983 */ /* 0x0001620000300800 */
[----:B--2---:R-:W-:Y:S01]  /*15490*/  FFMA.FTZ R60, R43, R45, R60 ;  /* 0x0000002d2b3c7223 */ /* 0x004fe2000001003c */
[----:B------:R-:W-:-:S02]  /*154a0*/  FADD.FTZ R45, R41, R45 ;  /* 0x0000002d292d7221 */ /* 0x000fc40000010000 */
[----:B------:R-:W2:Y:S01]  /*154b0*/  LDL.LU R41, [R1+0x5f8] ;  /* 0x0005f80001297983 */ /* 0x000ea20000300800 */
[----:B------:R-:W-:Y:S01]  /*154c0*/  FMUL.FTZ R43, R39, R5 ;  /* 0x00000005272b7220 */ /* 0x000fe20000410000 */
[----:B------:R-:W-:-:S03]  /*154d0*/  FFMA.FTZ R48, R47, R42, R48 ;  /* 0x0000002a2f307223 */ /* 0x000fc60000010030 */
[----:B------:R-:W-:Y:S01]  /*154e0*/  FFMA.FTZ R60, R59, R43, R60 ;  /* 0x0000002b3b3c7223 */ /* 0x000fe2000001003c */
[----:B------:R-:W-:Y:S01]  /*154f0*/  FADD.FTZ R45, R43, R45 ;  /* 0x0000002d2b2d7221 */ /* 0x000fe20000010000 */
[----:B---3--:R-:W-:-:S05]  /*15500*/  SHF.L.U32 R40, R40, 0x10, RZ ;  /* 0x0000001028287819 */ /* 0x008fca00000006ff */
[----:B------:R-:W-:-:S04]  /*15510*/  FADD.FTZ R43, R40, -UR16 ;  /* 0x80000010282b7e21 */ /* 0x000fc80008010000 */
[----:B------:R-:W-:-:S05]  /*15520*/  FMUL.FTZ R43, R43, UR12 ;  /* 0x0000000c2b2b7c20 */ /* 0x000fca0008410000 */
[----:B------:R0:W-:Y:S01]  /*15530*/  STL [R1+0x2a4], R43 ;  /* 0x0002a42b01007387 */ /* 0x0001e20000100800 */
[----:B----4-:R-:W-:Y:S02]  /*15540*/  SHF.L.U32 R40, R57, 0x10, RZ ;  /* 0x0000001039287819 */ /* 0x010fe400000006ff */
[----:B--2---:R-:W-:-:S05]  /*15550*/  SHF.L.U32 R41, R41, 0x10, RZ ;  /* 0x0000001029297819 */ /* 0x004fca00000006ff */
[----:B------:R-:W-:Y:S01]  /*15560*/  FADD.FTZ R47, R41, -UR16 ;  /* 0x80000010292f7e21 */ /* 0x000fe20008010000 */
[----:B------:R-:W-:-:S03]  /*15570*/  SHF.L.U32 R41, R54, 0x10, RZ ;  /* 0x0000001036297819 */ /* 0x000fc600000006ff */
        /* <DEDUP_REMOVED lines=21> */
.L_x_360:
[----:B------:R-:W2:Y:S04]  /*156d0*/  LDL.LU R47, [R1+0x614] ;  /* 0x00061400012f7983 */ /* 0x000ea80000300800 */
[----:B0-----:R-:W3:Y:S01]  /*156e0*/  LDL.LU R54, [R1+0x61c] ;  /* 0x00061c0001367983 */ /* 0x001ee20000300800 */
[----:B------:R-:W-:-:S03]  /*156f0*/  FADD.FTZ R51, R51, R42 ;  /* 0x0000002a33337221 */ /* 0x000fc60000010000 */
[----:B------:R-:W4:Y:S04]  /*15700*/  LDL R42, [R1+0x2a4] ;  /* 0x0002a400012a7983 */ /* 0x000f280000100800 */
[----:B------:R-:W4:Y:S04]  /*15710*/  LDL.LU R59, [R1+0x618] ;  /* 0x00061800013b7983 */ /* 0x000f280000300800 */
[----:B------:R-:W4:Y:S01]  /*15720*/  LDL.LU R57, [R1+0x620] ;  /* 0x0006200001397983 */ /* 0x000f220000300800 */
[----:B------:R-:W-:-:S04]  /*15730*/  FMUL.FTZ R43, R40, R4 ;  /* 0x00000004282b7220 */ /* 0x000fc80000410000 */
[----:B------:R-:W-:Y:S01]  /*15740*/  FADD.FTZ R45, R45, R43 ;  /* 0x0000002b2d2d7221 */ /* 0x000fe20000010000 */
[----:B--2---:R-:W-:Y:S02]  /*15750*/  SHF.L.U32 R47, R47, 0x10, RZ ;  /* 0x000000102f2f7819 */ /* 0x004fe400000006ff */
[----:B---3--:R-:W-:-:S03]  /*15760*/  SHF.L.U32 R54, R54, 0x10, RZ ;  /* 0x0000001036367819 */ /* 0x008fc600000006ff */
[----:B------:R-:W-:Y:S02]  /*15770*/  FADD.FTZ R47, R47, -UR16 ;  /* 0x800000102f2f7e21 */ /* 0x000fe40008010000 */
[----:B------:R-:W-:Y:S01]  /*15780*/  FADD.FTZ R54, R54, -UR16 ;  /* 0x8000001036367e21 */ /* 0x000fe20008010000 */
[----:B----4-:R-:W-:Y:S01]  /*15790*/  FFMA.FTZ R60, R42, R43, R60 ;  /* 0x0000002b2a3c7223 */ /* 0x010fe2000001003c */
[----:B------:R-:W-:Y:S02]  /*157a0*/  IMAD.U32 R42, R59, 0x10000, RZ ;  /* 0x000100003b2a7824 */ /* 0x000fe400078e00ff */
[----:B------:R-:W-:Y:S01]  /*157b0*/  FMUL.FTZ R59, R54, UR12 ;  /* 0x0000000c363b7c20 */ /* 0x000fe20008410000 */
[----:B------:R-:W-:Y:S01]  /*157c0*/  SHF.L.U32 R43, R57, 0x10, RZ ;  /* 0x00000010392b7819 */ /* 0x000fe200000006ff */
[----:B------:R-:W-:-:S03]  /*157d0*/  FMUL.FTZ R57, R47, UR12 ;  /* 0x0000000c2f397c20 */ /* 0x000fc60008410000 */
[----:B------:R0:W-:Y:S04]  /*157e0*/  STL [R1+0x294], R59 ;  /* 0x0002943b01007387 */ /* 0x0001e80000100800 */
[----:B------:R0:W-:Y:S01]  /*157f0*/  STL [R1+0x298], R57 ;  /* 0x0002983901007387 */ /* 0x0001e20000100800 */
        /* <DEDUP_REMOVED lines=20> */
.L_x_361:
[----:B------:R-:W2:Y:S04]  /*15940*/  LDL R54, [R1+0x2a0] ;  /* 0x0002a00001367983 */ /* 0x000ea80000100800 */
[----:B------:R1:W-:Y:S04]  /*15950*/  STL [R1+0x6a8], R2 ;  /* 0x0006a80201007387 */ /* 0x0003e80000100800 */
[----:B0-----:R-:W3:Y:S04]  /*15960*/  LDL R57, [R1+0x294] ;  /* 0x0002940001397983 */ /* 0x001ee80000100800 */
[----:B-----5:R0:W-:Y:S04]  /*15970*/  STL [R1+0x6a4], R0 ;  /* 0x0006a40001007387 */ /* 0x0201e80000100800 */
[----:B-1----:R-:W4:Y:S01]  /*15980*/  LDL.LU R2, [R1+0x248] ;  /* 0x0002480001027983 */ /* 0x002f220000300800 */
[----:B------:R-:W-:Y:S01]  /*15990*/  FADD.FTZ R45, R47, R45 ;  /* 0x0000002d2f2d7221 */ /* 0x000fe20000010000 */
[----:B------:R-:W-:-:S02]  /*159a0*/  FADD.FTZ R49, R49, R44 ;  /* 0x0000002c31317221 */ /* 0x000fc40000010000 */
[----:B------:R-:W3:Y:S04]  /*159b0*/  LDL.LU R59, [R1+0x62c] ;  /* 0x00062c00013b7983 */ /* 0x000ee80000300800 */
[----:B0-----:R-:W3:Y:S01]  /*159c0*/  LDL.LU R0, [R1+0x244] ;  /* 0x0002440001007983 */ /* 0x001ee20000300800 */
[----:B--2---:R-:W-:-:S03]  /*159d0*/  FFMA.FTZ R60, R54, R47, R60 ;  /* 0x0000002f363c7223 */ /* 0x004fc6000001003c */
[----:B------:R-:W2:Y:S01]  /*159e0*/  LDL R47, [R1+0x298] ;  /* 0x00029800012f7983 */ /* 0x000ea20000100800 */
[----:B----4-:R-:W-:-:S03]  /*159f0*/  FFMA.FTZ R61, R2, R44, R61 ;  /* 0x0000002c023d7223 */ /* 0x010fc6000001003d */
[----:B------:R-:W4:Y:S01]  /*15a00*/  LDL.LU R44, [R1+0x288] ;  /* 0x00028800012c7983 */ /* 0x000f220000300800 */
[----:B------:R-:W-:-:S03]  /*15a10*/  FMUL.FTZ R54, R42, R4 ;  /* 0x000000042a367220 */ /* 0x000fc60000410000 */
[----:B------:R0:W5:Y:S01]  /*15a20*/  LDL.LU R2, [R1+0x6a8] ;  /* 0x0006a80001027983 */ /* 0x0001620000300800 */
[----:B---3--:R-:W-:-:S03]  /*15a30*/  FFMA.FTZ R48, R0, R46, R48 ;  /* 0x0000002e00307223 */ /* 0x008fc60000010030 */
[----:B------:R0:W5:Y:S01]  /*15a40*/  LDL.LU R0, [R1+0x6a4] ;  /* 0x0006a40001007983 */ /* 0x0001620000300800 */
[----:B--2---:R-:W-:Y:S01]  /*15a50*/  FFMA.FTZ R60, R47, R54, R60 ;  /* 0x000000362f3c7223 */ /* 0x004fe2000001003c */
[----:B------:R-:W-:Y:S02]  /*15a60*/  FADD.FTZ R54, R45, R54 ;  /* 0x000000362d367221 */ /* 0x000fe40000010000 */
[----:B------:R-:W2:Y:S01]  /*15a70*/  LDL.LU R45, [R1+0x624] ;  /* 0x00062400012d7983 */ /* 0x000ea20000300800 */
[----:B------:R-:W-:-:S04]  /*15a80*/  FMUL.FTZ R47, R43, R5 ;  /* 0x000000052b2f7220 */ /* 0x000fc80000410000 */
[----:B------:R-:W-:Y:S01]  /*15a90*/  FFMA.FTZ R60, R57, R47, R60 ;  /* 0x0000002f393c7223 */ /* 0x000fe2000001003c */
[----:B------:R-:W-:Y:S01]  /*15aa0*/  FADD.FTZ R54, R47, R54 ;  /* 0x000000362f367221 */ /* 0x000fe20000010000 */
[----:B----4-:R-:W-:-:S05]  /*15ab0*/  SHF.L.U32 R44, R44, 0x10, RZ ;  /* 0x000000102c2c7819 */ /* 0x010fca00000006ff */
[----:B------:R-:W-:Y:S02]  /*15ac0*/  FADD.FTZ R47, R44, -UR16 ;  /* 0x800000102c2f7e21 */ /* 0x000fe40008010000 */
[----:B------:R-:W3:Y:S02]  /*15ad0*/  LDL.LU R44, [R1+0x628] ;  /* 0x00062800012c7983 */ /* 0x000ee40000300800 */
[----:B------:R-:W-:-:S05]  /*15ae0*/  FMUL.FTZ R47, R47, UR12 ;  /* 0x0000000c2f2f7c20 */ /* 0x000fca0008410000 */
[----:B------:R0:W-:Y:S01]  /*15af0*/  STL [R1+0x288], R47 ;  /* 0x0002882f01007387 */ /* 0x0001e20000100800 */
[----:B--2---:R-:W-:-:S05]  /*15b00*/  SHF.L.U32 R45, R45, 0x10, RZ ;  /* 0x000000102d2d7819 */ /* 0x004fca00000006ff */
[----:B------:R-:W-:Y:S01]  /*15b10*/  FADD.FTZ R57, R45, -UR16 ;  /* 0x800000102d397e21 */ /* 0x000fe20008010000 */
[----:B------:R-:W-:-:S03]  /*15b20*/  SHF.L.U32 R45, R59, 0x10, RZ ;  /* 0x000000103b2d7819 */ /* 0x000fc600000006ff */
[----:B------:R-:W-:-:S05]  /*15b30*/  FMUL.FTZ R59, R57, UR12 ;  /* 0x0000000c393b7c20 */ /* 0x000fca0008410000 */
[----:B------:R0:W-:Y:S01]  /*15b40*/  STL [R1+0x284], R59 ;  /* 0x0002843b01007387 */ /* 0x0001e20000100800 */
[----:B---3--:R-:W-:Y:S01]  /*15b50*/  SHF.L.U32 R44, R44, 0x10, RZ ;  /* 0x000000102c2c7819 */ /* 0x008fe200000006ff */
[----:B------:R-:W-:Y:S06]  /*15b60*/  @!P1 BRA `(.L_x_362) ;  /* 0x0000000000489947 */ /* 0x000fec0003800000 */
        /* <DEDUP_REMOVED lines=18> */
.L_x_362:
[----:B0-----:R-:W2:Y:S01]  /*15c90*/  LDL.LU R47, [R1+0x274] ;  /* 0x00027400012f7983 */ /* 0x001ea20000300800 */
[----:B------:R-:W-:-:S03]  /*15ca0*/  FADD.FTZ R46, R51, R46 ;  /* 0x0000002e332e7221 */ /* 0x000fc60000010000 */
[----:B------:R-:W3:Y:S04]  /*15cb0*/  LDL R51, [R1+0x288] ;  /* 0x0002880001337983 */ /* 0x000ee80000100800 */
[----:B------:R-:W4:Y:S01]  /*15cc0*/  LDL.LU R57, [R1+0x63c] ;  /* 0x00063c0001397983 */ /* 0x000f220000300800 */
[----:B------:R-:W-:-:S03]  /*15cd0*/  FMUL.FTZ R59, R44, R4 ;  /* 0x000000042c3b7220 */ /* 0x000fc60000410000 */
[----:B------:R0:W-:Y:S01]  /*15ce0*/  STL [R1+0x21c], R46 ;  /* 0x00021c2e01007387 */ /* 0x0001e20000100800 */
[----:B------:R-:W-:-:S03]  /*15cf0*/  FADD.FTZ R54, R54, R59 ;  /* 0x0000003b36367221 */ /* 0x000fc60000010000 */
[----:B0-----:R-:W4:Y:S01]  /*15d00*/  LDL.LU R46, [R1+0x638] ;  /* 0x00063800012e7983 */ /* 0x001f220000300800 */
[----:B--2---:R-:W-:Y:S01]  /*15d10*/  SHF.L.U32 R47, R47, 0x10, RZ ;  /* 0x000000102f2f7819 */ /* 0x004fe200000006ff */
[----:B---3--:R-:W-:-:S04]  /*15d20*/  FFMA.FTZ R51, R51, R59, R60 ;  /* 0x0000003b33337223 */ /* 0x008fc8000001003c */
[----:B------:R-:W-:Y:S02]  /*15d30*/  FADD.FTZ R59, R47, -UR16 ;  /* 0x800000102f3b7e21 */ /* 0x000fe40008010000 */
[----:B------:R-:W2:Y:S01]  /*15d40*/  LDL.LU R47, [R1+0x648] ;  /* 0x00064800012f7983 */ /* 0x000ea20000300800 */
[----:B----4-:R-:W-:Y:S01]  /*15d50*/  SHF.L.U32 R57, R57, 0x10, RZ ;  /* 0x0000001039397819 */ /* 0x010fe200000006ff */
[----:B------:R-:W-:-:S04]  /*15d60*/  FMUL.FTZ R59, R59, UR12 ;  /* 0x0000000c3b3b7c20 */ /* 0x000fc80008410000 */
[----:B------:R-:W-:-:S04]  /*15d70*/  FADD.FTZ R60, R57, -UR16 ;  /* 0x80000010393c7e21 */ /* 0x000fc80008010000 */
[----:B------:R-:W-:Y:S01]  /*15d80*/  FMUL.FTZ R60, R60, UR12 ;  /* 0x0000000c3c3c7c20 */ /* 0x000fe20008410000 */
[----:B------:R0:W-:Y:S04]  /*15d90*/  STL [R1+0x278], R59 ;  /* 0x0002783b01007387 */ /* 0x0001e80000100800 */
[----:B------:R0:W-:Y:S01]  /*15da0*/  STL [R1+0x274], R60 ;  /* 0x0002743c01007387 */ /* 0x0001e20000100800 */
[----:B------:R-:W-:Y:S01]  /*15db0*/  SHF.L.U32 R46, R46, 0x10, RZ ;  /* 0x000000102e2e7819 */ /* 0x000fe200000006ff */
[----:B------:R-:W-:Y:S01]  /*15dc0*/  FMUL.FTZ R57, R45, R5 ;  /* 0x000000052d397220 */ /* 0x000fe20000410000 */
[----:B--2---:R-:W-:Y:S01]  /*15dd0*/  SHF.L.U32 R47, R47, 0x10, RZ ;  /* 0x000000102f2f7819 */ /* 0x004fe200000006ff */
[----:B0-----:R-:W-:Y:S06]  /*15de0*/  @!P1 BRA `(.L_x_363) ;  /* 0x00000000004c9947 */ /* 0x001fec0003800000 */
[----:B-----5:R-:W-:-:S04]  /*15df0*/  FFMA.FTZ R59, R59, R4, R2 ;  /* 0x000000043b3b7223 */ /* 0x020fc80000010002 */
        /* <DEDUP_REMOVED lines=18> */
.L_x_363:
[----:B------:R0:W-:Y:S04]  /*15f20*/  STL [R1+0x6ac], R3 ;  /* 0x0006ac0301007387 */ /* 0x0001e80000100800 */
[----:B------:R-:W2:Y:S04]  /*15f30*/  LDL R59, [R1+0x284] ;  /* 0x00028400013b7983 */ /* 0x000ea80000100800 */
[----:B-----5:R1:W-:Y:S04]  /*15f40*/  STL [R1+0x6a4], R0 ;  /* 0x0006a40001007387 */ /* 0x0203e80000100800 */
[----:B0-----:R-:W3:Y:S04]  /*15f50*/  LDL.LU R3, [R1+0x254] ;  /* 0x0002540001037983 */ /* 0x001ee80000300800 */
[----:B------:R0:W-:Y:S04]  /*15f60*/  STL [R1+0x6a8], R2 ;  /* 0x0006a80201007387 */ /* 0x0001e80000100800 */
[----:B-1----:R-:W4:Y:S04]  /*15f70*/  LDL.LU R0, [R1+0x24c] ;  /* 0x00024c0001007983 */ /* 0x002f280000300800 */
[----:B------:R-:W4:Y:S04]  /*15f80*/  LDL.LU R60, [R1+0x640] ;  /* 0x00064000013c7983 */ /* 0x000f280000300800 */
[----:B0-----:R-:W4:Y:S01]  /*15f90*/  LDL R2, [R1+0x278] ;  /* 0x0002780001027983 */ /* 0x001f220000100800 */
[----:B------:R-:W-:Y:S01]  /*15fa0*/  FADD.FTZ R54, R57, R54 ;  /* 0x0000003639367221 */ /* 0x000fe20000010000 */
[----:B--2---:R-:W-:-:S02]  /*15fb0*/  FFMA.FTZ R51, R59, R57, R51 ;  /* 0x000000393b337223 */ /* 0x004fc40000010033 */
[----:B------:R-:W2:Y:S01]  /*15fc0*/  LDL.LU R57, [R1+0x634] ;  /* 0x0006340001397983 */ /* 0x000ea20000300800 */
[----:B---3--:R-:W-:Y:S01]  /*15fd0*/  FFMA.FTZ R61, R3, R53, R61 ;  /* 0x00000035033d7223 */ /* 0x008fe2000001003d */
[----:B------:R-:W-:Y:S01]  /*15fe0*/  FADD.FTZ R53, R49, R53 ;  /* 0x0000003531357221 */ /* 0x000fe20000010000 */
[----:B------:R-:W-:Y:S01]  /*15ff0*/  FMUL.FTZ R59, R46, R4 ;  /* 0x000000042e3b7220 */ /* 0x000fe20000410000 */
[----:B------:R-:W3:Y:S04]  /*16000*/  LDL.LU R49, [R1+0x630] ;  /* 0x0006300001317983 */ /* 0x000ee80000300800 */
[----:B------:R0:W-:Y:S01]  /*16010*/  STL [R1+0x218], R61 ;  /* 0x0002183d01007387 */ /* 0x0001e20000100800 */
[----:B----4-:R-:W-:-:S03]  /*16020*/  FFMA.FTZ R48, R0, R50, R48 ;  /* 0x0000003200307223 */ /* 0x010fc60000010030 */
[----:B------:R1:W5:Y:S04]  /*16030*/  LDL.LU R3, [R1+0x6ac] ;  /* 0x0006ac0001037983 */ /* 0x0003680000300800 */
[----:B0-----:R-:W4:Y:S04]  /*16040*/  LDL R61, [R1+0x274] ;  /* 0x00027400013d7983 */ /* 0x001f280000100800 */
[----:B------:R0:W-:Y:S01]  /*16050*/  STL [R1+0x214], R48 ;  /* 0x0002143001007387 */ /* 0x0001e20000100800 */
[----:B------:R-:W-:-:S03]  /*16060*/  FFMA.FTZ R51, R2, R59, R51 ;  /* 0x0000003b02337223 */ /* 0x000fc60000010033 */
[----:B------:R1:W5:Y:S04]  /*16070*/  LDL.LU R2, [R1+0x6a8] ;  /* 0x0006a80001027983 */ /* 0x0003680000300800 */
[----:B------:R1:W5:Y:S04]  /*16080*/  LDL.LU R0, [R1+0x6a4] ;  /* 0x0006a40001007983 */ /* 0x0003680000300800 */
[----:B0-----:R-:W4:Y:S01]  /*16090*/  LDL.LU R48, [R1+0x644] ;  /* 0x0006440001307983 */ /* 0x001f220000300800 */
[----:B------:R-:W-:Y:S01]  /*160a0*/  FADD.FTZ R54, R54, R59 ;  /* 0x0000003b36367221 */ /* 0x000fe20000010000 */
[----:B------:R-:W-:-:S04]  /*160b0*/  FMUL.FTZ R59, R47, R5 ;  /* 0x000000052f3b7220 */ /* 0x000fc80000410000 */
[----:B------:R-:W-:Y:S01]  /*160c0*/  FADD.FTZ R54, R59, R54 ;  /* 0x000000363b367221 */ /* 0x000fe20000010000 */
[----:B--2---:R-:W-:Y:S02]  /*160d0*/  SHF.L.U32 R57, R57, 0x10, RZ ;  /* 0x0000001039397819 */ /* 0x004fe400000006ff */
[----:B---3--:R-:W-:-:S03]  /*160e0*/  SHF.L.U32 R49, R49, 0x10, RZ ;  /* 0x0000001031317819 */ /* 0x008fc600000006ff */
[----:B------:R-:W-:Y:S01]  /*160f0*/  FADD.FTZ R57, R57, -UR16 ;  /* 0x8000001039397e21 */ /* 0x000fe20008010000 */
[----:B----4-:R-:W-:Y:S01]  /*16100*/  FFMA.FTZ R61, R61, R59, R51 ;  /* 0x0000003b3d3d7223 */ /* 0x010fe20000010033 */
[----:B------:R-:W-:Y:S02]  /*16110*/  FADD.FTZ R51, R49, -UR16 ;  /* 0x8000001031337e21 */ /* 0x000fe40008010000 */
[----:B------:R-:W-:Y:S02]  /*16120*/  FMUL.FTZ R59, R57, UR12 ;  /* 0x0000000c393b7c20 */ /* 0x000fe40008410000 */
[----:B------:R-:W-:-:S03]  /*16130*/  FMUL.FTZ R51, R51, UR12 ;  /* 0x0000000c33337c20 */ /* 0x000fc60008410000 */
[----:B------:R1:W-:Y:S04]  /*16140*/  STL [R1+0x264], R59 ;  /* 0x0002643b01007387 */ /* 0x0003e80000100800 */
[----:B------:R1:W-:Y:S01]  /*16150*/  STL [R1+0x268], R51 ;  /* 0x0002683301007387 */ /* 0x0003e20000100800 */
[----:B------:R-:W-:Y:S02]  /*16160*/  SHF.L.U32 R49, R60, 0x10, RZ ;  /* 0x000000103c317819 */ /* 0x000fe400000006ff */
[----:B------:R-:W-:Y:S01]  /*16170*/  SHF.L.U32 R48, R48, 0x10, RZ ;  /* 0x0000001030307819 */ /* 0x000fe200000006ff */
[----:B------:R-:W-:Y:S06]  /*16180*/  @!P1 BRA `(.L_x_364) ;  /* 0x0000000000489947 */ /* 0x000fec0003800000 */
[----:B-1---5:R-:W-:-:S04]  /*16190*/  FFMA.FTZ R51, R51, R4, R2 ;  /* 0x0000000433337223 */ /* 0x022fc80000010002 */
        /* <DEDUP_REMOVED lines=17> */
.L_x_364:
[----:B-----5:R0:W-:Y:S04]  /*162b0*/  STL [R1+0x6a8], R2 ;  /* 0x0006a80201007387 */ /* 0x0201e80000100800 */
[----:B------:R2:W-:Y:S04]  /*162c0*/  STL [R1+0x6a4], R0 ;  /* 0x0006a40001007387 */ /* 0x0005e80000100800 */
[----:B------:R-:W3:Y:S04]  /*162d0*/  LDL.LU R57, [R1+0x64c] ;  /* 0x00064c0001397983 */ /* 0x000ee80000300800 */
[----:B0-----:R-:W4:Y:S04]  /*162e0*/  LDL.LU R2, [R1+0x21c] ;  /* 0x00021c0001027983 */ /* 0x001f280000300800 */
[----:B--2---:R-:W2:Y:S04]  /*162f0*/  LDL R0, [R1+0x268] ;  /* 0x0002680001007983 */ /* 0x004ea80000100800 */
[----:B-1----:R-:W3:Y:S04]  /*16300*/  LDL.LU R59, [R1+0x650] ;  /* 0x00065000013b7983 */ /* 0x002ee80000300800 */
[----:B------:R-:W3:Y:S01]  /*16310*/  LDL.LU R60, [R1+0x658] ;  /* 0x00065800013c7983 */ /* 0x000ee20000300800 */
[----:B------:R-:W-:-:S04]  /*16320*/  FMUL.FTZ R51, R48, R4 ;  /* 0x0000000430337220 */ /* 0x000fc80000410000 */
[----:B------:R-:W-:Y:S01]  /*16330*/  FADD.FTZ R54, R54, R51 ;  /* 0x0000003336367221 */ /* 0x000fe20000010000 */
[----:B----4-:R-:W-:Y:S02]  /*16340*/  FADD.FTZ R50, R2, R50 ;  /* 0x0000003202327221 */ /* 0x010fe40000010000 */
[----:B------:R0:W5:Y:S04]  /*16350*/  LDL.LU R2, [R1+0x6a8] ;  /* 0x0006a80001027983 */ /* 0x0001680000300800 */
[----:B------:R1:W-:Y:S01]  /*16360*/  STL [R1+0x21c], R50 ;  /* 0x00021c3201007387 */ /* 0x0003e20000100800 */
[----:B--2---:R-:W-:-:S03]  /*16370*/  FFMA.FTZ R61, R0, R51, R61 ;  /* 0x00000033003d7223 */ /* 0x004fc6000001003d */
[----:B------:R0:W5:Y:S04]  /*16380*/  LDL.LU R0, [R1+0x6a4] ;  /* 0x0006a40001007983 */ /* 0x0001680000300800 */
[----:B-1----:R-:W2:Y:S01]  /*16390*/  LDL.LU R50, [R1+0x654] ;  /* 0x0006540001327983 */ /* 0x002ea20000300800 */
[----:B---3--:R-:W-:Y:S02]  /*163a0*/  SHF.L.U32 R57, R57, 0x10, RZ ;  /* 0x0000001039397819 */ /* 0x008fe400000006ff */
[----:B------:R-:W-:-:S03]  /*163b0*/  SHF.L.U32 R59, R59, 0x10, RZ ;  /* 0x000000103b3b7819 */ /* 0x000fc600000006ff */
[----:B------:R-:W-:Y:S02]  /*163c0*/  FADD.FTZ R57, R57, -UR16 ;  /* 0x8000001039397e21 */ /* 0x000fe40008010000 */
[----:B------:R-:W-:Y:S01]  /*163d0*/  FADD.FTZ R59, R59, -UR16 ;  /* 0x800000103b3b7e21 */ /* 0x000fe20008010000 */
[----:B------:R-:W-:Y:S01]  /*163e0*/  SHF.L.U32 R51, R60, 0x10, RZ ;  /* 0x000000103c337819 */ /* 0x000fe200000006ff */
[----:B------:R-:W-:Y:S02]  /*163f0*/  FMUL.FTZ R60, R57, UR12 ;  /* 0x0000000c393c7c20 */ /* 0x000fe40008410000 */
[----:B------:R-:W-:-:S03]  /*16400*/  FMUL.FTZ R59, R59, UR12 ;  /* 0x0000000c3b3b7c20 */ /* 0x000fc60008410000 */
[----:B------:R0:W-:Y:S04]  /*16410*/  STL [R1+0x254], R60 ;  /* 0x0002543c01007387 */ /* 0x0001e80000100800 */
[----:B------:R0:W-:Y:S01]  /*16420*/  STL [R1+0x24c], R59 ;  /* 0x00024c3b01007387 */ /* 0x0001e20000100800 */
        /* <DEDUP_REMOVED lines=22> */
.L_x_365:
[----:B------:R-:W2:Y:S01]  /*16590*/  LDL R59, [R1+0x264] ;  /* 0x00026400013b7983 */ /* 0x000ea20000100800 */
[----:B------:R-:W-:-:S03]  /*165a0*/  FADD.FTZ R54, R57, R54 ;  /* 0x0000003639367221 */ /* 0x000fc60000010000 */
[----:B------:R0:W-:Y:S04]  /*165b0*/  STL [R1+0x6ac], R3 ;  /* 0x0006ac0301007387 */ /* 0x0001e80000100800 */
[----:B-----5:R1:W-:Y:S04]  /*165c0*/  STL [R1+0x6a8], R2 ;  /* 0x0006a80201007387 */ /* 0x0203e80000100800 */
[----:B------:R3:W-:Y:S04]  /*165d0*/  STL [R1+0x6a4], R0 ;  /* 0x0006a40001007387 */ /* 0x0007e80000100800 */
[----:B0-----:R-:W4:Y:S04]  /*165e0*/  LDL.LU R3, [R1+0x218] ;  /* 0x0002180001037983 */ /* 0x001f280000300800 */
[----:B-1----:R-:W4:Y:S04]  /*165f0*/  LDL.LU R2, [R1+0x260] ;  /* 0x0002600001027983 */ /* 0x002f280000300800 */
[----:B---3--:R-:W3:Y:S04]  /*16600*/  LDL.LU R0, [R1+0x214] ;  /* 0x0002140001007983 */ /* 0x008ee80000300800 */
[----:B------:R-:W3:Y:S01]  /*16610*/  LDL R60, [R1+0x24c] ;  /* 0x00024c00013c7983 */ /* 0x000ee20000100800 */
[----:B--2---:R-:W-:Y:S01]  /*16620*/  FFMA.FTZ R61, R59, R57, R61 ;  /* 0x000000393b3d7223 */ /* 0x004fe2000001003d */
[----:B------:R-:W-:-:S02]  /*16630*/  FMUL.FTZ R59, R50, R4 ;  /* 0x00000004323b7220 */ /* 0x000fc40000410000 */
[----:B------:R-:W2:Y:S01]  /*16640*/  LDL R57, [R1+0x254] ;  /* 0x0002540001397983 */ /* 0x000ea20000100800 */
[----:B------:R-:W-:Y:S01]  /*16650*/  FADD.FTZ R53, R53, R52 ;  /* 0x0000003435357221 */ /* 0x000fe20000010000 */
[----:B----4-:R-:W-:Y:S02]  /*16660*/  FFMA.FTZ R2, R2, R52, R3 ;  /* 0x0000003402027223 */ /* 0x010fe40000010003 */
[----:B------:R-:W4:Y:S01]  /*16670*/  LDL.LU R52, [R1+0x65c] ;  /* 0x00065c0001347983 */ /* 0x000f220000300800 */
[----:B--2---:R-:W-:Y:S01]  /*16680*/  FFMA.FTZ R61, R57, R59, R61 ;  /* 0x0000003b393d7223 */ /* 0x004fe2000001003d */
[----:B------:R-:W-:Y:S02]  /*16690*/  FADD.FTZ R57, R54, R59 ;  /* 0x0000003b36397221 */ /* 0x000fe40000010000 */
[----:B------:R0:W-:Y:S04]  /*166a0*/  STL [R1+0x218], R53 ;  /* 0x0002183501007387 */ /* 0x0001e80000100800 */
[----:B------:R-:W3:Y:S01]  /*166b0*/  LDL.LU R54, [R1+0x25c] ;  /* 0x00025c0001367983 */ /* 0x000ee20000300800 */
[----:B------:R-:W-:-:S03]  /*166c0*/  FMUL.FTZ R59, R51, R5 ;  /* 0x00000005333b7220 */ /* 0x000fc60000410000 */
[----:B------:R1:W5:Y:S04]  /*166d0*/  LDL.LU R3, [R1+0x6ac] ;  /* 0x0006ac0001037983 */ /* 0x0003680000300800 */
[----:B0-----:R-:W2:Y:S01]  /*166e0*/  LDL.LU R53, [R1+0x660] ;  /* 0x0006600001357983 */ /* 0x001ea20000300800 */
[----:B------:R-:W-:-:S03]  /*166f0*/  FADD.FTZ R57, R59, R57 ;  /* 0x000000393b397221 */ /* 0x000fc60000010000 */
[----:B------:R0:W-:Y:S01]  /*16700*/  STL [R1+0x228], R2 ;  /* 0x0002280201007387 */ /* 0x0001e20000100800 */
[----:B----4-:R-:W-:-:S03]  /*16710*/  SHF.L.U32 R52, R52, 0x10, RZ ;  /* 0x0000001034347819 */ /* 0x010fc600000006ff */
[----:B0-----:R1:W5:Y:S01]  /*16720*/  LDL.LU R2, [R1+0x6a8] ;  /* 0x0006a80001027983 */ /* 0x0013620000300800 */
[----:B---3--:R-:W-:-:S03]  /*16730*/  FFMA.FTZ R54, R54, R55, R0 ;  /* 0x0000003736367223 */ /* 0x008fc60000010000 */
[----:B------:R1:W5:Y:S04]  /*16740*/  LDL.LU R0, [R1+0x6a4] ;  /* 0x0006a40001007983 */ /* 0x0003680000300800 */
[----:B------:R0:W-:Y:S02]  /*16750*/  STL [R1+0x220], R54 ;  /* 0x0002203601007387 */ /* 0x0001e40000100800 */
[----:B0-----:R-:W-:Y:S02]  /*16760*/  FFMA.FTZ R54, R60, R59, R61 ;  /* 0x0000003b3c367223 */ /* 0x001fe4000001003d */
[----:B------:R-:W3:Y:S01]  /*16770*/  LDL.LU R61, [R1+0x668] ;  /* 0x00066800013d7983 */ /* 0x000ee20000300800 */
[----:B------:R-:W-:-:S03]  /*16780*/  FADD.FTZ R59, R52, -UR16 ;  /* 0x80000010343b7e21 */ /* 0x000fc60008010000 */
[----:B------:R-:W4:Y:S01]  /*16790*/  LDL.LU R52, [R1+0x664] ;  /* 0x0006640001347983 */ /* 0x000f220000300800 */
[----:B--2---:R-:W-:-:S05]  /*167a0*/  SHF.L.U32 R53, R53, 0x10, RZ ;  /* 0x0000001035357819 */ /* 0x004fca00000006ff */
[----:B------:R-:W-:Y:S01]  /*167b0*/  FADD.FTZ R60, R53, -UR16 ;  /* 0x80000010353c7e21 */ /* 0x000fe20008010000 */
[----:B---3--:R-:W-:Y:S01]  /*167c0*/  SHF.L.U32 R53, R61, 0x10, RZ ;  /* 0x000000103d357819 */ /* 0x008fe200000006ff */
[----:B------:R-:W-:Y:S02]  /*167d0*/  FMUL.FTZ R61, R59, UR12 ;  /* 0x0000000c3b3d7c20 */ /* 0x000fe40008410000 */
[----:B------:R-:W-:-:S03]  /*167e0*/  FMUL.FTZ R59, R60, UR12 ;  /* 0x0000000c3c3b7c20 */ /* 0x000fc60008410000 */
[----:B------:R1:W-:Y:S04]  /*167f0*/  STL [R1+0x248], R61 ;  /* 0x0002483d01007387 */ /* 0x0003e80000100800 */
[----:B------:R1:W-:Y:S01]  /*16800*/  STL [R1+0x244], R59 ;  /* 0x0002443b01007387 */ /* 0x0003e20000100800 */
[----:B----4-:R-:W-:Y:S01]  /*16810*/  SHF.L.U32 R52, R52, 0x10, RZ ;  /* 0x0000001034347819 */ /* 0x010fe200000006ff */
        /* <DEDUP_REMOVED lines=20> */
.L_x_366:
[----:B-----5:R0:W-:Y:S04]  /*16960*/  STL [R1+0x6a4], R0 ;  /* 0x0006a40001007387 */ /* 0x0201e80000100800 */
[----:B------:R-:W2:Y:S04]  /*16970*/  LDL.LU R60, [R1+0x670] ;  /* 0x00067000013c7983 */ /* 0x000ea80000300800 */
[----:B0-----:R-:W3:Y:S01]  /*16980*/  LDL.LU R0, [R1+0x21c] ;  /* 0x00021c0001007983 */ /* 0x001ee20000300800 */
[----:B-1----:R-:W-:-:S04]  /*16990*/  FMUL.FTZ R59, R52, R4 ;  /* 0x00000004343b7220 */ /* 0x002fc80000410000 */
[----:B------:R-:W-:Y:S02]  /*169a0*/  FFMA.FTZ R61, R61, R59, R54 ;  /* 0x0000003b3d3d7223 */ /* 0x000fe40000010036 */
[----:B------:R-:W4:Y:S04]  /*169b0*/  LDL.LU R54, [R1+0x674] ;  /* 0x0006740001367983 */ /* 0x000f280000300800 */
[----:B------:R0:W-:Y:S02]  /*169c0*/  STL [R1+0x214], R61 ;  /* 0x0002143d01007387 */ /* 0x0001e40000100800 */
[----:B0-----:R-:W-:Y:S02]  /*169d0*/  FADD.FTZ R61, R57, R59 ;  /* 0x0000003b393d7221 */ /* 0x001fe40000010000 */
[----:B------:R-:W4:Y:S01]  /*169e0*/  LDL.LU R59, [R1+0x678] ;  /* 0x00067800013b7983 */ /* 0x000f220000300800 */
[----:B--2---:R-:W-:Y:S01]  /*169f0*/  SHF.L.U32 R60, R60, 0x10, RZ ;  /* 0x000000103c3c7819 */ /* 0x004fe200000006ff */
[----:B---3--:R-:W-:-:S02]  /*16a00*/  FADD.FTZ R55, R0, R55 ;  /* 0x0000003700377221 */ /* 0x008fc40000010000 */
[----:B------:R0:W5:Y:S04]  /*16a10*/  LDL.LU R0, [R1+0x6a4] ;  /* 0x0006a40001007983 */ /* 0x0001680000300800 */
[----:B------:R1:W-:Y:S04]  /*16a20*/  STL [R1+0x224], R55 ;  /* 0x0002243701007387 */ /* 0x0003e80000100800 */
[----:B-1----:R-:W2:Y:S01]  /*16a30*/  LDL.LU R55, [R1+0x66c] ;  /* 0x00066c0001377983 */ /* 0x002ea20000300800 */
[----:B------:R-:W-:-:S04]  /*16a40*/  FADD.FTZ R60, R60, -UR16 ;  /* 0x800000103c3c7e21 */ /* 0x000fc80008010000 */
[----:B------:R-:W-:-:S05]  /*16a50*/  FMUL.FTZ R60, R60, UR12 ;  /* 0x0000000c3c3c7c20 */ /* 0x000fca0008410000 */
[----:B------:R0:W-:Y:S01]  /*16a60*/  STL [R1+0x23c], R60 ;  /* 0x00023c3c01007387 */ /* 0x0001e20000100800 */
[----:B----4-:R-:W-:Y:S02]  /*16a70*/  SHF.L.U32 R54, R54, 0x10, RZ ;  /* 0x0000001036367819 */ /* 0x010fe400000006ff */
[----:B--2---:R-:W-:-:S05]  /*16a80*/  SHF.L.U32 R55, R55, 0x10, RZ ;  /* 0x0000001037377819 */ /* 0x004fca00000006ff */
[----:B------:R-:W-:-:S04]  /*16a90*/  FADD.FTZ R57, R55, -UR16 ;  /* 0x8000001037397e21 */ /* 0x000fc80008010000 */
[----:B------:R-:W-:-:S05]  /*16aa0*/  FMUL.FTZ R57, R57, UR12 ;  /* 0x0000000c39397c20 */ /* 0x000fca0008410000 */
[----:B------:R0:W-:Y:S01]  /*16ab0*/  STL [R1+0x238], R57 ;  /* 0x0002383901007387 */ /* 0x0001e20000100800 */
[----:B------:R-:W-:Y:S01]  /*16ac0*/  SHF.L.U32 R55, R59, 0x10, RZ ;  /* 0x000000103b377819 */ /* 0x000fe200000006ff */
[----:B------:R-:W-:Y:S01]  /*16ad0*/  FMUL.FTZ R59, R53, R5 ;  /* 0x00000005353b7220 */ /* 0x000fe20000410000 */
        /* <DEDUP_REMOVED lines=20> */
.L_x_367:
[----:B------:R1:W-:Y:S04]  /*16c20*/  STL [R1+0x6b8], R8 ;  /* 0x0006b80801007387 */ /* 0x0003e80000100800 */
[----:B------:R2:W-:Y:S04]  /*16c30*/  STL [R1+0x6b4], R7 ;  /* 0x0006b40701007387 */ /* 0x0005e80000100800 */
[----:B------:R3:W-:Y:S04]  /*16c40*/  STL [R1+0x6b0], R6 ;  /* 0x0006b00601007387 */ /* 0x0007e80000100800 */
[----:B-1----:R-:W4:Y:S04]  /*16c50*/  LDL.LU R8, [R1+0x228] ;  /* 0x0002280001087983 */ /* 0x002f280000300800 */
[----:B--2---:R-:W4:Y:S04]  /*16c60*/  LDL.LU R7, [R1+0x358] ;  /* 0x0003580001077983 */ /* 0x004f280000300800 */
[----:B---3--:R-:W2:Y:S04]  /*16c70*/  LDL.LU R6, [R1+0x218] ;  /* 0x0002180001067983 */ /* 0x008ea80000300800 */
[----:B0-----:R-:W3:Y:S04]  /*16c80*/  LDL.LU R60, [R1+0x214] ;  /* 0x00021400013c7983 */ /* 0x001ee80000300800 */
[----:B------:R-:W3:Y:S04]  /*16c90*/  LDL R57, [R1+0x244] ;  /* 0x0002440001397983 */ /* 0x000ee80000100800 */
[----:B-----5:R0:W-:Y:S04]  /*16ca0*/  STL [R1+0x6a4], R0 ;  /* 0x0006a40001007387 */ /* 0x0201e80000100800 */
[----:B------:R1:W-:Y:S04]  /*16cb0*/  STL [R1+0x6ac], R3 ;  /* 0x0006ac0301007387 */ /* 0x0003e80000100800 */
[----:B0-----:R-:W3:Y:S04]  /*16cc0*/  LDL R0, [R1+0x238] ;  /* 0x0002380001007983 */ /* 0x001ee80000100800 */
[----:B------:R0:W-:Y:S04]  /*16cd0*/  STL [R1+0x6a8], R2 ;  /* 0x0006a80201007387 */ /* 0x0001e80000100800 */
[----:B-1----:R-:W3:Y:S04]  /*16ce0*/  LDL.LU R3, [R1+0x220] ;  /* 0x0002200001037983 */ /* 0x002ee80000300800 */
[----:B0-----:R-:W3:Y:S01]  /*16cf0*/  LDL.LU R2, [R1+0x34c] ;  /* 0x00034c0001027983 */ /* 0x001ee20000300800 */
[----:B----4-:R-:W-:-:S03]  /*16d00*/  FFMA.FTZ R7, R7, R56, R8 ;  /* 0x0000003807077223 */ /* 0x010fc60000010008 */
[----:B------:R0:W5:Y:S01]  /*16d10*/  LDL.LU R8, [R1+0x6b8] ;  /* 0x0006b80001087983 */ /* 0x0001620000300800 */
[----:B--2---:R-:W-:Y:S01]  /*16d20*/  FADD.FTZ R56, R6, R56 ;  /* 0x0000003806387221 */ /* 0x004fe20000010000 */
[----:B---3--:R-:W-:-:S04]  /*16d30*/  FFMA.FTZ R60, R57, R59, R60 ;  /* 0x0000003b393c7223 */ /* 0x008fc8000001003c */
[----:B------:R1:W-:Y:S04]  /*16d40*/  STL [R1+0x260], R56 ;  /* 0x0002603801007387 */ /* 0x0003e80000100800 */
[----:B------:R2:W-:Y:S04]  /*16d50*/  STL [R1+0x234], R7 ;  /* 0x0002340701007387 */ /* 0x0005e80000100800 */
[----:B------:R0:W5:Y:S04]  /*16d60*/  LDL.LU R6, [R1+0x6b0] ;  /* 0x0006b00001067983 */ /* 0x0001680000300800 */
[----:B-1----:R-:W3:Y:S01]  /*16d70*/  LDL R56, [R1+0x23c] ;  /* 0x00023c0001387983 */ /* 0x002ee20000100800 */
[----:B------:R-:W-:Y:S01]  /*16d80*/  FMUL.FTZ R57, R54, R4 ;  /* 0x0000000436397220 */ /* 0x000fe20000410000 */
[----:B------:R-:W-:-:S02]  /*16d90*/  FADD.FTZ R59, R59, R61 ;  /* 0x0000003d3b3b7221 */ /* 0x000fc40000010000 */
[----:B------:R-:W4:Y:S04]  /*16da0*/  LDL.LU R61, [R1+0x680] ;  /* 0x00068000013d7983 */ /* 0x000f280000300800 */
[----:B--2---:R0:W5:Y:S01]  /*16db0*/  LDL.LU R7, [R1+0x6b4] ;  /* 0x0006b40001077983 */ /* 0x0041620000300800 */
[----:B------:R-:W-:-:S03]  /*16dc0*/  FFMA.FTZ R2, R2, R58, R3 ;  /* 0x0000003a02027223 */ /* 0x000fc60000010003 */
[----:B------:R0:W5:Y:S04]  /*16dd0*/  LDL.LU R3, [R1+0x6ac] ;  /* 0x0006ac0001037983 */ /* 0x0001680000300800 */
[----:B------:R1:W-:Y:S04]  /*16de0*/  STL [R1+0x25c], R2 ;  /* 0x00025c0201007387 */ /* 0x0003e80000100800 */
[----:B-1----:R0:W5:Y:S01]  /*16df0*/  LDL.LU R2, [R1+0x6a8] ;  /* 0x0006a80001027983 */ /* 0x0021620000300800 */
[----:B---3--:R-:W-:Y:S01]  /*16e00*/  FFMA.FTZ R56, R56, R57, R60 ;  /* 0x0000003938387223 */ /* 0x008fe2000001003c */
[----:B------:R-:W-:-:S02]  /*16e10*/  FADD.FTZ R57, R59, R57 ;  /* 0x000000393b397221 */ /* 0x000fc40000010000 */
[----:B------:R-:W2:Y:S01]  /*16e20*/  LDL.LU R59, [R1+0x67c] ;  /* 0x00067c00013b7983 */ /* 0x000ea20000300800 */
[----:B------:R-:W-:-:S04]  /*16e30*/  FMUL.FTZ R60, R55, R5 ;  /* 0x00000005373c7220 */ /* 0x000fc80000410000 */
[----:B------:R-:W-:Y:S01]  /*16e40*/  FFMA.FTZ R56, R0, R60, R56 ;  /* 0x0000003c00387223 */ /* 0x000fe20000010038 */
[----:B------:R-:W-:Y:S01]  /*16e50*/  FADD.FTZ R60, R60, R57 ;  /* 0x000000393c3c7221 */ /* 0x000fe20000010000 */
[----:B------:R0:W5:Y:S04]  /*16e60*/  LDL.LU R0, [R1+0x6a4] ;  /* 0x0006a40001007983 */ /* 0x0001680000300800 */
[----:B------:R1:W-:Y:S04]  /*16e70*/  STL [R1+0x218], R56 ;  /* 0x0002183801007387 */ /* 0x0003e80000100800 */
[----:B------:R-:W3:Y:S04]  /*16e80*/  LDL.LU R57, [R1+0x684] ;  /* 0x0006840001397983 */ /* 0x000ee80000300800 */
[----:B-1----:R-:W3:Y:S01]  /*16e90*/  LDL.LU R56, [R1+0x688] ;  /* 0x0006880001387983 */ /* 0x002ee20000300800 */
[----:B----4-:R-:W-:-:S03]  /*16ea0*/  SHF.L.U32 R61, R61, 0x10, RZ ;  /* 0x000000103d3d7819 */ /* 0x010fc600000006ff */
[----:B------:R1:W-:Y:S01]  /*16eb0*/  STL [R1+0x214], R60 ;  /* 0x0002143c01007387 */ /* 0x0003e20000100800 */
[----:B--2---:R-:W-:-:S05]  /*16ec0*/  SHF.L.U32 R59, R59, 0x10, RZ ;  /* 0x000000103b3b7819 */ /* 0x004fca00000006ff */
[----:B-1----:R-:W-:Y:S01]  /*16ed0*/  FADD.FTZ R60, R59, -UR16 ;  /* 0x800000103b3c7e21 */ /* 0x002fe20008010000 */
[----:B------:R-:W-:-:S03]  /*16ee0*/  FADD.FTZ R59, R61, -UR16 ;  /* 0x800000103d3b7e21 */ /* 0x000fc60008010000 */
[----:B------:R-:W-:Y:S01]  /*16ef0*/  FMUL.FTZ R60, R60, UR12 ;  /* 0x0000000c3c3c7c20 */ /* 0x000fe20008410000 */
[----:B------:R-:W-:-:S04]  /*16f00*/  FMUL.FTZ R61, R59, UR12 ;  /* 0x0000000c3b3d7c20 */ /* 0x000fc80008410000 */
[----:B------:R0:W-:Y:S04]  /*16f10*/  STL [R1+0x220], R60 ;  /* 0x0002203c01007387 */ /* 0x0001e80000100800 */
[----:B------:R0:W-:Y:S01]  /*16f20*/  STL [R1+0x21c], R61 ;  /* 0x00021c3d01007387 */ /* 0x0001e20000100800 */
[----:B---3--:R-:W-:Y:S02]  /*16f30*/  SHF.L.U32 R57, R57, 0x10, RZ ;  /* 0x0000001039397819 */ /* 0x008fe400000006ff */
[----:B------:R-:W-:Y:S01]  /*16f40*/  SHF.L.U32 R56, R56, 0x10, RZ ;  /* 0x0000001038387819 */ /* 0x000fe200000006ff */
        /* <DEDUP_REMOVED lines=19> */
.L_x_368:
[----:B-----5:R1:W-:Y:S04]  /*17080*/  STL [R1+0x6b0], R6 ;  /* 0x0006b00601007387 */ /* 0x0203e80000100800 */
[----:B------:R2:W-:Y:S04]  /*17090*/  STL [R1+0x6ac], R3 ;  /* 0x0006ac0301007387 */ /* 0x0005e80000100800 */
[----:B------:R3:W-:Y:S04]  /*170a0*/  STL [R1+0x6a8], R2 ;  /* 0x0006a80201007387 */ /* 0x0007e80000100800 */
[----:B-1----:R-:W4:Y:S04]  /*170b0*/  LDL.LU R6, [R1+0x218] ;  /* 0x0002180001067983 */ /* 0x002f280000300800 */
[----:B--2---:R-:W4:Y:S04]  /*170c0*/  LDL R3, [R1+0x220] ;  /* 0x0002200001037983 */ /* 0x004f280000100800 */
[----:B---3--:R-:W2:Y:S04]  /*170d0*/  LDL.LU R2, [R1+0x214] ;  /* 0x0002140001027983 */ /* 0x008ea80000300800 */
[----:B------:R1:W-:Y:S04]  /*170e0*/  STL [R1+0x6b4], R7 ;  /* 0x0006b40701007387 */ /* 0x0003e80000100800 */
[----:B------:R3:W-:Y:S04]  /*170f0*/  STL [R1+0x6a4], R0 ;  /* 0x0006a40001007387 */ /* 0x0007e80000100800 */
[----:B0-----:R-:W2:Y:S04]  /*17100*/  LDL.LU R60, [R1+0x68c] ;  /* 0x00068c00013c7983 */ /* 0x001ea80000300800 */
[----:B-1----:R-:W2:Y:S04]  /*17110*/  LDL.LU R7, [R1+0x224] ;  /* 0x0002240001077983 */ /* 0x002ea80000300800 */
[----:B---3--:R-:W3:Y:S04]  /*17120*/  LDL.LU R0, [R1+0x698] ;  /* 0x0006980001007983 */ /* 0x008ee80000300800 */
[----:B------:R-:W3:Y:S01]  /*17130*/  LDL.LU R61, [R1+0x690] ;  /* 0x00069000013d7983 */ /* 0x000ee20000300800 */
[----:B------:R-:W-:-:S04]  /*17140*/  FMUL.FTZ R59, R56, R4 ;  /* 0x00000004383b7220 */ /* 0x000fc80000410000 */
[----:B----4-:R-:W-:Y:S02]  /*17150*/  FFMA.FTZ R3, R3, R59, R6 ;  /* 0x0000003b03037223 */ /* 0x010fe40000010006 */
[----:B------:R0:W5:Y:S01]  /*17160*/  LDL.LU R6, [R1+0x6b0] ;  /* 0x0006b00001067983 */ /* 0x0001620000300800 */
[----:B--2---:R-:W-:-:S03]  /*17170*/  FADD.FTZ R59, R2, R59 ;  /* 0x0000003b023b7221 */ /* 0x004fc60000010000 */
[----:B------:R1:W-:Y:S04]  /*17180*/  STL [R1+0x230], R3 ;  /* 0x0002300301007387 */ /* 0x0003e80000100800 */
[----:B------:R3:W-:Y:S04]  /*17190*/  STL [R1+0x22c], R59 ;  /* 0x00022c3b01007387 */ /* 0x0007e80000100800 */
[----:B------:R0:W5:Y:S04]  /*171a0*/  LDL.LU R2, [R1+0x6a8] ;  /* 0x0006a80001027983 */ /* 0x0001680000300800 */
[----:B-1----:R0:W5:Y:S01]  /*171b0*/  LDL.LU R3, [R1+0x6ac] ;  /* 0x0006ac0001037983 */ /* 0x0021620000300800 */
[----:B------:R-:W-:-:S03]  /*171c0*/  FADD.FTZ R58, R7, R58 ;  /* 0x0000003a073a7221 */ /* 0x000fc60000010000 */
[----:B------:R0:W5:Y:S01]  /*171d0*/  LDL.LU R7, [R1+0x6b4] ;  /* 0x0006b40001077983 */ /* 0x0001620000300800 */
[----:B---3--:R-:W-:Y:S01]  /*171e0*/  SHF.L.U32 R59, R0, 0x10, RZ ;  /* 0x00000010003b7819 */ /* 0x008fe200000006ff */
[----:B------:R-:W-:Y:S02]  /*171f0*/  FMUL.FTZ R0, R57, R5 ;  /* 0x0000000539007220 */ /* 0x000fe40000410000 */
[----:B------:R1:W-:Y:S04]  /*17200*/  STL [R1+0x240], R58 ;  /* 0x0002403a01007387 */ /* 0x0003e80000100800 */
[----:B------:R2:W-:Y:S04]  /*17210*/  STL [R1+0x224], R0 ;  /* 0x0002240001007387 */ /* 0x0005e80000100800 */
[----:B-1----:R-:W3:Y:S04]  /*17220*/  LDL.LU R58, [R1+0x694] ;  /* 0x00069400013a7983 */ /* 0x002ee80000300800 */
[----:B--2---:R0:W5:Y:S01]  /*17230*/  LDL.LU R0, [R1+0x6a4] ;  /* 0x0006a40001007983 */ /* 0x0041620000300800 */
[----:B------:R-:W-:-:S02]  /*17240*/  SHF.L.U32 R60, R60, 0x10, RZ ;  /* 0x000000103c3c7819 */ /* 0x000fc400000006ff */
[----:B------:R-:W-:-:S03]  /*17250*/  SHF.L.U32 R61, R61, 0x10, RZ ;  /* 0x000000103d3d7819 */ /* 0x000fc600000006ff */
[----:B------:R-:W-:Y:S02]  /*17260*/  FADD.FTZ R60, R60, -UR16 ;  /* 0x800000103c3c7e21 */ /* 0x000fe40008010000 */
[----:B------:R-:W-:Y:S02]  /*17270*/  FADD.FTZ R61, R61, -UR16 ;  /* 0x800000103d3d7e21 */ /* 0x000fe40008010000 */
[----:B------:R-:W-:Y:S02]  /*17280*/  FMUL.FTZ R60, R60, UR12 ;  /* 0x0000000c3c3c7c20 */ /* 0x000fe40008410000 */
[----:B------:R-:W-:-:S03]  /*17290*/  FMUL.FTZ R61, R61, UR12 ;  /* 0x0000000c3d3d7c20 */ /* 0x000fc60008410000 */
[----:B------:R0:W-:Y:S04]  /*172a0*/  STL [R1+0x218], R60 ;  /* 0x0002183c01007387 */ /* 0x0001e80000100800 */
[----:B------:R0:W-:Y:S01]  /*172b0*/  STL [R1+0x214], R61 ;  /* 0x0002143d01007387 */ /* 0x0001e20000100800 */
[----:B---3--:R-:W-:Y:S01]  /*172c0*/  SHF.L.U32 R58, R58, 0x10, RZ ;  /* 0x000000103a3a7819 */ /* 0x008fe200000006ff */
[----:B0-----:R-:W-:Y:S06]  /*172d0*/  @!P1 BRA `(.L_x_369) ;  /* 0x00000000005c9947 */ /* 0x001fec0003800000 */
[----:B-----5:R0:W-:Y:S04]  /*172e0*/  STL [R1+0x6a4], R0 ;  /* 0x0006a40001007387 */ /* 0x0201e80000100800 */
[----:B------:R1:W-:Y:S01]  /*172f0*/  STL [R1+0x6a8], R6 ;  /* 0x0006a80601007387 */ /* 0x0003e20000100800 */
[----:B0-----:R-:W-:Y:S01]  /*17300*/  MOV R0, R61 ;  /* 0x0000003d00007202 */ /* 0x001fe20000000f00 */
[----:B------:R-:W-:-:S04]  /*17310*/  FFMA.FTZ R61, R60, R4, R2 ;  /* 0x000000043c3d7223 */ /* 0x000fc80000010002 */
[----:B------:R-:W-:-:S06]  /*17320*/  FMUL.FTZ R60, R61, -1.4426950216293334961 ;  /* 0xbfb8aa3b3d3c7820 */ /* 0x000fcc0000410000 */
[----:B------:R-:W0:Y:S02]  /*17330*/  MUFU.EX2 R60, R60 ;  /* 0x0000003c003c7308 */ /* 0x000e240000000800 */
[----:B0-----:R-:W-:-:S06]  /*17340*/  FADD.FTZ R60, R60, 1 ;  /* 0x3f8000003c3c7421 */ /* 0x001fcc0000010000 */
[----:B------:R-:W1:Y:S02]  /*17350*/  MUFU.RCP R60, R60 ;  /* 0x0000003c003c7308 */ /* 0x000e640000001000 */
[----:B-1----:R-:W-:Y:S01]  /*17360*/  FMUL.FTZ R6, R58, R60 ;  /* 0x0000003c3a067220 */ /* 0x002fe20000410000 */
        /* <DEDUP_REMOVED lines=14> */
.L_x_369:
[----:B------:R1:W-:Y:S04]  /*17450*/  STL [R1+0x6e8], R47 ;  /* 0x0006e82f01007387 */ /* 0x0003e80000100800 */
[----:B------:R2:W-:Y:S04]  /*17460*/  STL [R1+0x6e4], R48 ;  /* 0x0006e43001007387 */ /* 0x0005e80000100800 */
[----:B------:R-:W3:Y:S04]  /*17470*/  LDL R60, [R1+0x21c] ;  /* 0x00021c00013c7983 */ /* 0x000ee80000100800 */
[----:B-1----:R-:W3:Y:S04]  /*17480*/  LDL.LU R47, [R1+0x230] ;  /* 0x00023000012f7983 */ /* 0x002ee80000300800 */
[----:B--2---:R-:W3:Y:S04]  /*17490*/  LDL.LU R48, [R1+0x224] ;  /* 0x0002240001307983 */ /* 0x004ee80000300800 */
[----:B------:R1:W-:Y:S04]  /*174a0*/  STL [R1+0x6b8], R34 ;  /* 0x0006b82201007387 */ /* 0x0003e80000100800 */
[----:B-----5:R2:W-:Y:S04]  /*174b0*/  STL [R1+0x6a8], R3 ;  /* 0x0006a80301007387 */ /* 0x0205e80000100800 */
[----:B------:R-:W4:Y:S04]  /*174c0*/  LDL.LU R61, [R1+0x364] ;  /* 0x00036400013d7983 */ /* 0x000f280000300800 */
[----:B-1----:R-:W4:Y:S04]  /*174d0*/  LDL.LU R34, [R1+0x22c] ;  /* 0x00022c0001227983 */ /* 0x002f280000300800 */
[----:B--2---:R-:W2:Y:S04]  /*174e0*/  LDL.LU R3, [R1+0x218] ;  /* 0x0002180001037983 */ /* 0x004ea80000300800 */
[----:B------:R1:W-:Y:S04]  /*174f0*/  STL [R1+0x6e0], R49 ;  /* 0x0006e03101007387 */ /* 0x0003e80000100800 */
[----:B------:R0:W-:Y:S04]  /*17500*/  STL [R1+0x6b0], R32 ;  /* 0x0006b02001007387 */ /* 0x0001e80000100800 */
[----:B------:R0:W-:Y:S04]  /*17510*/  STL [R1+0x6dc], R50 ;  /* 0x0006dc3201007387 */ /* 0x0001e80000100800 */
[----:B-1----:R-:W2:Y:S04]  /*17520*/  LDL.LU R49, [R1+0x35c] ;  /* 0x00035c0001317983 */ /* 0x002ea80000300800 */
[----:B0-----:R-:W2:Y:S04]  /*17530*/  LDL.LU R32, [R1+0x2c8] ;  /* 0x0002c80001207983 */ /* 0x001ea80000300800 */
[----:B------:R-:W2:Y:S04]  /*17540*/  LDL.LU R50, [R1+0x240] ;  /* 0x0002400001327983 */ /* 0x000ea80000300800 */
[----:B------:R0:W-:Y:S04]  /*17550*/  STL [R1+0x6bc], R35 ;  /* 0x0006bc2301007387 */ /* 0x0001e80000100800 */
[----:B------:R1:W-:Y:S04]  /*17560*/  STL [R1+0x6c8], R55 ;  /* 0x0006c83701007387 */ /* 0x0003e80000100800 */
[----:B0-----:R-:W2:Y:S04]  /*17570*/  LDL.LU R35, [R1+0x350] ;  /* 0x0003500001237983 */ /* 0x001ea80000300800 */
[----:B-1----:R-:W2:Y:S04]  /*17580*/  LDL.LU R55, [R1+0x344] ;  /* 0x0003440001377983 */ /* 0x002ea80000300800 */
[----:B------:R0:W-:Y:S04]  /*17590*/  STL [R1+0x6c4], R56 ;  /* 0x0006c43801007387 */ /* 0x0001e80000100800 */
[----:B0-----:R-:W2:Y:S01]  /*175a0*/  LDL.LU R56, [R1+0x33c] ;  /* 0x00033c0001387983 */ /* 0x001ea20000300800 */
[----:B---3--:R-:W-:Y:S01]  /*175b0*/  FFMA.FTZ R47, R60, R48, R47 ;  /* 0x000000303c2f7223 */ /* 0x008fe2000001002f */
[----:B------:R-:W-:Y:S01]  /*175c0*/  FMUL.FTZ R60, R58, R4 ;  /* 0x000000043a3c7220 */ /* 0x000fe20000410000 */
[----:B----4-:R-:W-:Y:S01]  /*175d0*/  FADD.FTZ R48, R48, R34 ;  /* 0x0000002230307221 */ /* 0x010fe20000010000 */
[----:B------:R0:W-:Y:S02]  /*175e0*/  STL [R1+0x6c0], R57 ;  /* 0x0006c03901007387 */ /* 0x0001e40000100800 */
[----:B--2---:R-:W-:Y:S01]  /*175f0*/  FFMA.FTZ R47, R3, R60, R47 ;  /* 0x0000003c032f7223 */ /* 0x004fe2000001002f */
[----:B------:R-:W-:Y:S01]  /*17600*/  FADD.FTZ R48, R48, R60 ;  /* 0x0000003c30307221 */ /* 0x000fe20000010000 */
[----:B------:R1:W-:Y:S04]  /*17610*/  STL [R1+0x6ac], R6 ;  /* 0x0006ac0601007387 */ /* 0x0003e80000100800 */
[----:B------:R-:W2:Y:S04]  /*17620*/  LDL.LU R60, [R1+0x25c] ;  /* 0x00025c00013c7983 */ /* 0x000ea80000300800 */
[----:B0-----:R-:W3:Y:S04]  /*17630*/  LDL.LU R57, [R1+0x234] ;  /* 0x0002340001397983 */ /* 0x001ee80000300800 */
[----:B-1----:R-:W3:Y:S04]  /*17640*/  LDL.LU R6, [R1+0x2f0] ;  /* 0x0002f00001067983 */ /* 0x002ee80000300800 */
[----:B------:R0:W-:Y:S04]  /*17650*/  STL [R1+0x6d8], R51 ;  /* 0x0006d83301007387 */ /* 0x0001e80000100800 */
[----:B------:R1:W-:Y:S01]  /*17660*/  STL [R1+0x6cc], R54 ;  /* 0x0006cc3601007387 */ /* 0x0003e20000100800 */
[----:B------:R-:W-:-:S03]  /*17670*/  FADD.FTZ R50, R50, R32 ;  /* 0x0000002032327221 */ /* 0x000fc60000010000 */
[----:B------:R4:W-:Y:S04]  /*17680*/  STL [R1+0x6d4], R52 ;  /* 0x0006d43401007387 */ /* 0x0009e80000100800 */
[----:B0-----:R-:W3:Y:S04]  /*17690*/  LDL.LU R51, [R1+0x360] ;  /* 0x0003600001337983 */ /* 0x001ee80000300800 */
[----:B-1----:R-:W3:Y:S04]  /*176a0*/  LDL.LU R54, [R1+0x2d0] ;  /* 0x0002d00001367983 */ /* 0x002ee80000300800 */
[----:B------:R0:W-:Y:S04]  /*176b0*/  STL [R1+0x6d0], R53 ;  /* 0x0006d03501007387 */ /* 0x0001e80000100800 */
[----:B----4-:R-:W4:Y:S04]  /*176c0*/  LDL.LU R52, [R1+0x210] ;  /* 0x0002100001347983 */ /* 0x010f280000300800 */
[----:B------:R-:W4:Y:S04]  /*176d0*/  LDL.LU R34, [R1+0x334] ;  /* 0x0003340001227983 */ /* 0x000f280000300800 */
[----:B0-----:R-:W4:Y:S01]  /*176e0*/  LDL.LU R53, [R1+0x354] ;  /* 0x0003540001357983 */ /* 0x001f220000300800 */
[----:B--2---:R-:W-:-:S03]  /*176f0*/  FFMA.FTZ R49, R49, R32, R60 ;  /* 0x0000002031317223 */ /* 0x004fc6000001003c */
[----:B------:R0:W-:Y:S01]  /*17700*/  STL [R1+0x6b4], R33 ;  /* 0x0006b42101007387 */ /* 0x0001e20000100800 */
[----:B------:R-:W-:Y:S01]  /*17710*/  FFMA.FTZ R35, R35, R0, R49 ;  /* 0x0000000023237223 */ /* 0x000fe20000010031 */
[----:B------:R-:W-:Y:S02]  /*17720*/  FADD.FTZ R0, R50, R0 ;  /* 0x0000000032007221 */ /* 0x000fe40000010000 */
[----:B------:R-:W2:Y:S01]  /*17730*/  LDL.LU R32, [R1+0x330] ;  /* 0x0003300001207983 */ /* 0x000ea20000300800 */
[----:B------:R-:W-:Y:S01]  /*17740*/  FFMA.FTZ R55, R55, R7, R35 ;  /* 0x0000000737377223 */ /* 0x000fe20000010023 */
[----:B------:R-:W-:Y:S01]  /*17750*/  FADD.FTZ R7, R0, R7 ;  /* 0x0000000700077221 */ /* 0x000fe20000010000 */
[----:B---3--:R-:W-:Y:S01]  /*17760*/  FFMA.FTZ R57, R61, R6, R57 ;  /* 0x000000063d397223 */ /* 0x008fe20000010039 */
[----:B------:R-:W3:Y:S01]  /*17770*/  LDL.LU R0, [R1+0x348] ;  /* 0x0003480001007983 */ /* 0x000ee20000300800 */
[----:B------:R-:W-:Y:S01]  /*17780*/  FFMA.FTZ R56, R56, R9, R55 ;  /* 0x0000000938387223 */ /* 0x000fe20000010037 */
[----:B------:R-:W-:-:S02]  /*17790*/  FADD.FTZ R9, R7, R9 ;  /* 0x0000000907097221 */ /* 0x000fc40000010000 */
[----:B------:R-:W2:Y:S04]  /*177a0*/  LDL.LU R7, [R1+0x340] ;  /* 0x0003400001077983 */ /* 0x000ea80000300800 */
[----:B0-----:R-:W3:Y:S04]  /*177b0*/  LDL.LU R33, [R1+0x260] ;  /* 0x0002600001217983 */ /* 0x001ee80000300800 */
[----:B------:R0:W-:Y:S04]  /*177c0*/  STL [R1+0x6a4], R2 ;  /* 0x0006a40201007387 */ /* 0x0001e80000100800 */
[----:B------:R-:W2:Y:S01]  /*177d0*/  LDL.LU R49, [R1+0x6e0] ;  /* 0x0006e00001317983 */ /* 0x000ea20000300800 */
[----:B------:R-:W-:Y:S01]  /*177e0*/  FFMA.FTZ R51, R51, R54, R57 ;  /* 0x0000003633337223 */ /* 0x000fe20000010039 */
[----:B------:R-:W-:Y:S01]  /*177f0*/  FADD.FTZ R9, R9, R11 ;  /* 0x0000000b09097221 */ /* 0x000fe20000010000 */
[----:B------:R-:W1:Y:S01]  /*17800*/  S2R R35, SR_LANEID ;  /* 0x0000000000237919 */ /* 0x000e620000000000 */
[----:B0-----:R-:W2:Y:S01]  /*17810*/  LDL.LU R2, [R1+0x214] ;  /* 0x0002140001027983 */ /* 0x001ea20000300800 */
[----:B------:R-:W-:-:S03]  /*17820*/  FMUL.FTZ R61, R59, R5 ;  /* 0x000000053b3d7220 */ /* 0x000fc60000410000 */
[----:B------:R-:W2:Y:S04]  /*17830*/  LDL.LU R50, [R1+0x6dc] ;  /* 0x0006dc0001327983 */ /* 0x000ea80000300800 */
[----:B------:R-:W2:Y:S01]  /*17840*/  LDL.LU R55, [R1+0x6c8] ;  /* 0x0006c80001377983 */ /* 0x000ea20000300800 */
[----:B----4-:R-:W-:Y:S01]  /*17850*/  FFMA.FTZ R53, R53, R52, R51 ;  /* 0x0000003435357223 */ /* 0x010fe20000010033 */
[----:B---3--:R-:W-:-:S03]  /*17860*/  FADD.FTZ R6, R33, R6 ;  /* 0x0000000621067221 */ /* 0x008fc60000010000 */
[----:B------:R-:W-:Y:S01]  /*17870*/  FFMA.FTZ R0, R0, R8, R53 ;  /* 0x0000000800007223 */ /* 0x000fe20000010035 */
[----:B------:R-:W3:Y:S03]  /*17880*/  LDL.LU R33, [R1+0x32c] ;  /* 0x00032c0001217983 */ /* 0x000ee60000300800 */
[----:B--2---:R-:W-:Y:S01]  /*17890*/  FFMA.FTZ R0, R7, R10, R0 ;  /* 0x0000000a07007223 */ /* 0x004fe20000010000 */
[----:B------:R-:W-:Y:S01]  /*178a0*/  FFMA.FTZ R7, R34, R11, R56 ;  /* 0x0000000b22077223 */ /* 0x000fe20000010038 */
[----:B------:R-:W-:Y:S01]  /*178b0*/  FADD.FTZ R54, R6, R54 ;  /* 0x0000003606367221 */ /* 0x000fe20000010000 */
[----:B------:R-:W2:Y:S03]  /*178c0*/  LDL.LU R11, [R1+0x338] ;  /* 0x00033800010b7983 */ /* 0x000ea60000300800 */
[----:B------:R-:W-:Y:S01]  /*178d0*/  FADD.FTZ R54, R54, R52 ;  /* 0x0000003436367221 */ /* 0x000fe20000010000 */
[----:B------:R-:W-:Y:S01]  /*178e0*/  FADD.FTZ R9, R9, R13 ;  /* 0x0000000d09097221 */ /* 0x000fe20000010000 */
[----:B-1----:R-:W-:Y:S01]  /*178f0*/  ISETP.GT.AND P1, PT, R35, 0x1e, PT ;  /* 0x0000001e2300780c */ /* 0x002fe20003f24270 */
[----:B------:R-:W4:Y:S01]  /*17900*/  LDL.LU R34, [R1+0x318] ;  /* 0x0003180001227983 */ /* 0x000f220000300800 */
[----:B------:R-:W-:-:S03]  /*17910*/  FADD.FTZ R8, R54, R8 ;  /* 0x0000000836087221 */ /* 0x000fc60000010000 */
[----:B------:R-:W4:Y:S01]  /*17920*/  LDL.LU R35, [R1+0x320] ;  /* 0x0003200001237983 */ /* 0x000f220000300800 */
[----:B------:R-:W-:-:S03]  /*17930*/  FADD.FTZ R10, R8, R10 ;  /* 0x0000000a080a7221 */ /* 0x000fc60000010000 */
[----:B------:R-:W4:Y:S01]  /*17940*/  LDL.LU R8, [R1+0x328] ;  /* 0x0003280001087983 */ /* 0x000f220000300800 */
[----:B------:R-:W-:-:S03]  /*17950*/  FFMA.FTZ R60, R2, R61, R47 ;  /* 0x0000003d023c7223 */ /* 0x000fc6000001002f */
[----:B------:R-:W4:Y:S04]  /*17960*/  LDL.LU R51, [R1+0x6d8] ;  /* 0x0006d80001337983 */ /* 0x000f280000300800 */
[----:B------:R-:W4:Y:S04]  /*17970*/  LDL.LU R53, [R1+0x6d0] ;  /* 0x0006d00001357983 */ /* 0x000f280000300800 */
[----:B------:R-:W4:Y:S01]  /*17980*/  LDL.LU R56, [R1+0x6c4] ;  /* 0x0006c40001387983 */ /* 0x000f220000300800 */
[----:B--2---:R-:W-:Y:S01]  /*17990*/  FFMA.FTZ R0, R11, R12, R0 ;  /* 0x0000000c0b007223 */ /* 0x004fe20000010000 */
[----:B------:R-:W-:Y:S01]  /*179a0*/  FADD.FTZ R12, R10, R12 ;  /* 0x0000000c0a0c7221 */ /* 0x000fe20000010000 */
[----:B---3--:R-:W-:Y:S01]  /*179b0*/  FFMA.FTZ R7, R33, R13, R7 ;  /* 0x0000000d21077223 */ /* 0x008fe20000010007 */
[----:B------:R-:W2:Y:S01]  /*179c0*/  LDL.LU R10, [R1+0x324] ;  /* 0x00032400010a7983 */ /* 0x000ea20000300800 */
[----:B------:R-:W-:Y:S01]  /*179d0*/  FFMA.FTZ R0, R32, R14, R0 ;  /* 0x0000000e20007223 */ /* 0x000fe20000010000 */
[----:B------:R-:W-:-:S02]  /*179e0*/  FADD.FTZ R12, R12, R14 ;  /* 0x0000000e0c0c7221 */ /* 0x000fc40000010000 */
[----:B------:R-:W3:Y:S02]  /*179f0*/  LDL.LU R13, [R1+0x31c] ;  /* 0x00031c00010d7983 */ /* 0x000ee40000300800 */
[----:B------:R-:W-:Y:S02]  /*17a00*/  FADD.FTZ R12, R12, R16 ;  /* 0x000000100c0c7221 */ /* 0x000fe40000010000 */
[----:B------:R-:W3:Y:S01]  /*17a10*/  LDL.LU R14, [R1+0x314] ;  /* 0x00031400010e7983 */ /* 0x000ee20000300800 */
[----:B----4-:R-:W-:Y:S01]  /*17a20*/  FFMA.FTZ R0, R8, R16, R0 ;  /* 0x0000001008007223 */ /* 0x010fe20000010000 */
[----:B------:R-:W-:Y:S02]  /*17a30*/  FADD.FTZ R9, R9, R15 ;  /* 0x0000000f09097221 */ /* 0x000fe40000010000 */
[----:B------:R-:W4:Y:S04]  /*17a40*/  LDL.LU R16, [R1+0x250] ;  /* 0x0002500001107983 */ /* 0x000f280000300800 */
[----:B------:R-:W4:Y:S04]  /*17a50*/  LDL.LU R11, [R1+0x310] ;  /* 0x00031000010b7983 */ /* 0x000f280000300800 */
[----:B------:R-:W4:Y:S04]  /*17a60*/  LDL.LU R33, [R1+0x26c] ;  /* 0x00026c0001217983 */ /* 0x000f280000300800 */
[----:B------:R-:W4:Y:S01]  /*17a70*/  LDL.LU R32, [R1+0x304] ;  /* 0x0003040001207983 */ /* 0x000f220000300800 */
[----:B------:R-:W-:-:S03]  /*17a80*/  FADD.FTZ R61, R61, R48 ;  /* 0x000000303d3d7221 */ /* 0x000fc60000010000 */
[----:B------:R-:W4:Y:S04]  /*17a90*/  LDL.LU R47, [R1+0x6e8] ;  /* 0x0006e800012f7983 */ /* 0x000f280000300800 */
[----:B------:R-:W4:Y:S04]  /*17aa0*/  LDL.LU R52, [R1+0x6d4] ;  /* 0x0006d40001347983 */ /* 0x000f280000300800 */
[----:B------:R-:W4:Y:S01]  /*17ab0*/  LDL.LU R54, [R1+0x6cc] ;  /* 0x0006cc0001367983 */ /* 0x000f220000300800 */
[----:B--2---:R-:W-:Y:S01]  /*17ac0*/  FFMA.FTZ R7, R10, R15, R7 ;  /* 0x0000000f0a077223 */ /* 0x004fe20000010007 */
[----:B------:R-:W-:-:S02]  /*17ad0*/  FADD.FTZ R9, R9, R17 ;  /* 0x0000001109097221 */ /* 0x000fc40000010000 */
[----:B------:R-:W2:Y:S04]  /*17ae0*/  LDL.LU R15, [R1+0x30c] ;  /* 0x00030c00010f7983 */ /* 0x000ea80000300800 */
[----:B------:R-:W0:Y:S01]  /*17af0*/  SHFL.DOWN PT, R6, R61, 0x1, 0x1f ;  /* 0x08201f003d067f89 */ /* 0x000e2200000e0000 */
[----:B---3--:R-:W-:Y:S01]  /*17b00*/  FFMA.FTZ R7, R13, R17, R7 ;  /* 0x000000110d077223 */ /* 0x008fe20000010007 */
[----:B------:R-:W-:Y:S02]  /*17b10*/  FADD.FTZ R9, R9, R18 ;  /* 0x0000001209097221 */ /* 0x000fe40000010000 */
[----:B------:R-:W3:Y:S01]  /*17b20*/  LDL.LU R13, [R1+0x2f4] ;  /* 0x0002f400010d7983 */ /* 0x000ee20000300800 */
[----:B------:R-:W-:Y:S01]  /*17b30*/  FFMA.FTZ R7, R14, R18, R7 ;  /* 0x000000120e077223 */ /* 0x000fe20000010007 */
[----:B----4-:R-:W-:Y:S01]  /*17b40*/  FFMA.FTZ R0, R35, R16, R0 ;  /* 0x0000001023007223 */ /* 0x010fe20000010000 */
[----:B------:R-:W-:Y:S01]  /*17b50*/  FADD.FTZ R12, R12, R16 ;  /* 0x000000100c0c7221 */ /* 0x000fe20000010000 */
[----:B------:R-:W-:Y:S01]  /*17b60*/  FADD.FTZ R9, R9, R20 ;  /* 0x0000001409097221 */ /* 0x000fe20000010000 */
[----:B------:R-:W4:Y:S01]  /*17b70*/  LDL.LU R17, [R1+0x270] ;  /* 0x0002700001117983 */ /* 0x000f220000300800 */
[----:B------:R-:W-:Y:S01]  /*17b80*/  FFMA.FTZ R0, R34, R19, R0 ;  /* 0x0000001322007223 */ /* 0x000fe20000010000 */
[----:B------:R-:W-:-:S02]  /*17b90*/  FADD.FTZ R12, R12, R19 ;  /* 0x000000130c0c7221 */ /* 0x000fc40000010000 */
[----:B------:R-:W3:Y:S04]  /*17ba0*/  LDL.LU R19, [R1+0x2fc] ;  /* 0x0002fc0001137983 */ /* 0x000ee80000300800 */
[----:B------:R-:W1:Y:S04]  /*17bb0*/  SHFL.DOWN PT, R57, R60, 0x1, 0x1f ;  /* 0x08201f003c397f89 */ /* 0x000e6800000e0000 */
[----:B------:R-:W4:Y:S01]  /*17bc0*/  LDL.LU R48, [R1+0x6e4] ;  /* 0x0006e40001307983 */ /* 0x000f220000300800 */
[----:B0-----:R-:W-:-:S03]  /*17bd0*/  @!P1 FADD.FTZ R61, R61, R6 ;  /* 0x000000063d3d9221 */ /* 0x001fc60000010000 */
[----:B------:R-:W4:Y:S01]  /*17be0*/  LDL.LU R6, [R1+0x308] ;  /* 0x0003080001067983 */ /* 0x000f220000300800 */
[----:B------:R-:W-:Y:S01]  /*17bf0*/  FFMA.FTZ R0, R11, R33, R0 ;  /* 0x000000210b007223 */ /* 0x000fe20000010000 */
[----:B------:R-:W-:Y:S02]  /*17c00*/  FADD.FTZ R12, R12, R33 ;  /* 0x000000210c0c7221 */ /* 0x000fe40000010000 */
[----:B------:R-:W4:Y:S04]  /*17c10*/  LDL.LU R18, [R1+0x300] ;  /* 0x0003000001127983 */ /* 0x000f280000300800 */
[----:B------:R-:W4:Y:S04]  /*17c20*/  LDL.LU R33, [R1+0x2e8] ;  /* 0x0002e80001217983 */ /* 0x000f280000300800 */
[----:B------:R-:W4:Y:S01]  /*17c30*/  LDL.LU R16, [R1+0x2f8] ;  /* 0x0002f80001107983 */ /* 0x000f220000300800 */
[----:B--2---:R-:W-:Y:S01]  /*17c40*/  FFMA.FTZ R7, R15, R20, R7 ;  /* 0x000000140f077223 */ /* 0x004fe20000010007 */
[----:B------:R-:W-:-:S02]  /*17c50*/  FADD.FTZ R9, R9, R21 ;  /* 0x0000001509097221 */ /* 0x000fc40000010000 */
[----:B------:R-:W2:Y:S01]  /*17c60*/  LDL.LU R20, [R1+0x258] ;  /* 0x0002580001147983 */ /* 0x000ea20000300800 */
[----:B------:R-:W-:-:S03]  /*17c70*/  FFMA.FTZ R7, R32, R21, R7 ;  /* 0x0000001520077223 */ /* 0x000fc60000010007 */
[----:B------:R-:W2:Y:S04]  /*17c80*/  LDL.LU R32, [R1+0x2ec] ;  /* 0x0002ec0001207983 */ /* 0x000ea80000300800 */
[----:B------:R-:W2:Y:S01]  /*17c90*/  LDL.LU R15, [R1+0x29c] ;  /* 0x00029c00010f7983 */ /* 0x000ea20000300800 */
[----:B------:R-:W-:-:S03]  /*17ca0*/  FADD.FTZ R9, R9, R22 ;  /* 0x0000001609097221 */ /* 0x000fc60000010000 */
[----:B------:R-:W2:Y:S01]  /*17cb0*/  LDL.LU R11, [R1+0x280] ;  /* 0x00028000010b7983 */ /* 0x000ea20000300800 */
[----:B---3--:R-:W-:-:S03]  /*17cc0*/  FFMA.FTZ R7, R19, R22, R7 ;  /* 0x0000001613077223 */ /* 0x008fc60000010007 */
[----:B------:R-:W3:Y:S04]  /*17cd0*/  LDL.LU R21, [R1+0x2d8] ;  /* 0x0002d80001157983 */ /* 0x000ee80000300800 */
[----:B------:R-:W3:Y:S01]  /*17ce0*/  LDL.LU R22, [R1+0x2e4] ;  /* 0x0002e40001167983 */ /* 0x000ee20000300800 */
[----:B------:R-:W-:Y:S01]  /*17cf0*/  FFMA.FTZ R7, R13, R23, R7 ;  /* 0x000000170d077223 */ /* 0x000fe20000010007 */
[----:B------:R-:W-:Y:S02]  /*17d00*/  FADD.FTZ R9, R9, R23 ;  /* 0x0000001709097221 */ /* 0x000fe40000010000 */
[----:B------:R-:W3:Y:S02]  /*17d10*/  LDL.LU R13, [R1+0x2cc] ;  /* 0x0002cc00010d7983 */ /* 0x000ee40000300800 */
[----:B------:R-:W-:-:S02]  /*17d20*/  FADD.FTZ R9, R9, R25 ;  /* 0x0000001909097221 */ /* 0x000fc40000010000 */
[----:B------:R-:W3:Y:S04]  /*17d30*/  LDL.LU R19, [R1+0x2c0] ;  /* 0x0002c00001137983 */ /* 0x000ee80000300800 */
[----:B------:R-:W3:Y:S01]  /*17d40*/  LDL.LU R23, [R1+0x28c] ;  /* 0x00028c0001177983 */ /* 0x000ee20000300800 */
[----:B----4-:R-:W-:Y:S01]  /*17d50*/  FFMA.FTZ R7, R33, R25, R7 ;  /* 0x0000001921077223 */ /* 0x010fe20000010007 */
[----:B------:R-:W0:Y:S02]  /*17d60*/  S2R R14, SR_LANEID ;  /* 0x00000000000e7919 */ /* 0x000e240000000000 */
[----:B------:R-:W4:Y:S04]  /*17d70*/  LDL.LU R25, [R1+0x2dc] ;  /* 0x0002dc0001197983 */ /* 0x000f280000300800 */
[----:B------:R0:W5:Y:S04]  /*17d80*/  LDL.LU R35, [R1+0x6bc] ;  /* 0x0006bc0001237983 */ /* 0x0001680000300800 */
[----:B------:R0:W5:Y:S01]  /*17d90*/  LDL.LU R34, [R1+0x6b8] ;  /* 0x0006b80001227983 */ /* 0x0001620000300800 */
[----:B--2---:R-:W-:Y:S01]  /*17da0*/  FFMA.FTZ R0, R6, R20, R0 ;  /* 0x0000001406007223 */ /* 0x004fe20000010000 */
[----:B------:R-:W-:-:S02]  /*17db0*/  FADD.FTZ R12, R12, R20 ;  /* 0x000000140c0c7221 */ /* 0x000fc40000010000 */
[----:B------:R-:W2:Y:S01]  /*17dc0*/  LDL.LU R6, [R1+0x2e0] ;  /* 0x0002e00001067983 */ /* 0x000ea20000300800 */
[----:B------:R-:W-:Y:S01]  /*17dd0*/  FFMA.FTZ R0, R18, R17, R0 ;  /* 0x0000001112007223 */ /* 0x000fe20000010000 */
[----:B------:R-:W-:Y:S02]  /*17de0*/  FADD.FTZ R12, R12, R17 ;  /* 0x000000110c0c7221 */ /* 0x000fe40000010000 */
[----:B------:R-:W4:Y:S01]  /*17df0*/  LDL.LU R20, [R1+0x290] ;  /* 0x0002900001147983 */ /* 0x000f220000300800 */
[----:B------:R-:W-:Y:S01]  /*17e00*/  FFMA.FTZ R0, R16, R24, R0 ;  /* 0x0000001810007223 */ /* 0x000fe20000010000 */
[----:B------:R-:W-:Y:S02]  /*17e10*/  FADD.FTZ R12, R12, R24 ;  /* 0x000000180c0c7221 */ /* 0x000fe40000010000 */
[----:B------:R-:W4:Y:S04]  /*17e20*/  LDL.LU R18, [R1+0x2c4] ;  /* 0x0002c40001127983 */ /* 0x000f280000300800 */
[----:B------:R-:W4:Y:S01]  /*17e30*/  LDL.LU R24, [R1+0x2d4] ;  /* 0x0002d40001187983 */ /* 0x000f220000300800 */
[----:B------:R-:W-:-:S03]  /*17e40*/  FFMA.FTZ R0, R32, R15, R0 ;  /* 0x0000000f20007223 */ /* 0x000fc60000010000 */
[----:B------:R-:W4:Y:S01]  /*17e50*/  LDL.LU R17, [R1+0x27c] ;  /* 0x00027c0001117983 */ /* 0x000f220000300800 */
[----:B------:R-:W-:-:S03]  /*17e60*/  FADD.FTZ R12, R12, R15 ;  /* 0x0000000f0c0c7221 */ /* 0x000fc60000010000 */
[----:B------:R-:W4:Y:S04]  /*17e70*/  LDL.LU R16, [R1+0x2b8] ;  /* 0x0002b80001107983 */ /* 0x000f280000300800 */
[----:B------:R-:W4:Y:S01]  /*17e80*/  LDL.LU R15, [R1+0x2bc] ;  /* 0x0002bc00010f7983 */ /* 0x000f220000300800 */
[----:B---3--:R-:W-:Y:S01]  /*17e90*/  FFMA.FTZ R0, R22, R11, R0 ;  /* 0x0000000b16007223 */ /* 0x008fe20000010000 */
[----:B------:R-:W-:Y:S02]  /*17ea0*/  FADD.FTZ R12, R12, R11 ;  /* 0x0000000b0c0c7221 */ /* 0x000fe40000010000 */
[----:B------:R-:W3:Y:S04]  /*17eb0*/  LDL.LU R11, [R1+0x2b0] ;  /* 0x0002b000010b7983 */ /* 0x000ee80000300800 */
[----:B------:R-:W3:Y:S01]  /*17ec0*/  LDL.LU R22, [R1+0x2b4] ;  /* 0x0002b40001167983 */ /* 0x000ee20000300800 */
[----:B-1----:R-:W-:-:S03]  /*17ed0*/  @!P1 FADD.FTZ R60, R60, R57 ;  /* 0x000000393c3c9221 */ /* 0x002fc60000010000 */
[----:B------:R-:W3:Y:S04]  /*17ee0*/  LDL.LU R57, [R1+0x6c0] ;  /* 0x0006c00001397983 */ /* 0x000ee80000300800 */
[----:B------:R-:W-:Y:S01]  /*17ef0*/  SHFL.DOWN PT, R10, R61, 0x2, 0x1f ;  /* 0x08401f003d0a7f89 */ /* 0x000fe200000e0000 */
[----:B------:R-:W-:-:S03]  /*17f00*/  FADD.FTZ R9, R9, R26 ;  /* 0x0000001a09097221 */ /* 0x000fc60000010000 */
[----:B------:R1:W5:Y:S04]  /*17f10*/  LDL.LU R33, [R1+0x6b4] ;  /* 0x0006b40001217983 */ /* 0x0003680000300800 */
[----:B------:R1:W5:Y:S01]  /*17f20*/  LDL.LU R32, [R1+0x6b0] ;  /* 0x0006b00001207983 */ /* 0x0003620000300800 */
[----:B--2---:R-:W-:Y:S01]  /*17f30*/  FFMA.FTZ R7, R6, R26, R7 ;  /* 0x0000001a06077223 */ /* 0x004fe20000010007 */
[----:B----4-:R-:W-:-:S03]  /*17f40*/  FFMA.FTZ R0, R25, R20, R0 ;  /* 0x0000001419007223 */ /* 0x010fc60000010000 */
[----:B------:R-:W-:Y:S01]  /*17f50*/  FFMA.FTZ R7, R21, R27, R7 ;  /* 0x0000001b15077223 */ /* 0x000fe20000010007 */
[----:B------:R-:W-:Y:S01]  /*17f60*/  FADD.FTZ R12, R12, R20 ;  /* 0x000000140c0c7221 */ /* 0x000fe20000010000 */
[----:B------:R-:W2:Y:S02]  /*17f70*/  LDL.LU R21, [R1+0x2ac] ;  /* 0x0002ac0001157983 */ /* 0x000ea40000300800 */
[----:B------:R-:W-:Y:S02]  /*17f80*/  FFMA.FTZ R7, R13, R28, R7 ;  /* 0x0000001c0d077223 */ /* 0x000fe40000010007 */
[----:B------:R-:W4:Y:S01]  /*17f90*/  LDL.LU R13, [R1+0x2a4] ;  /* 0x0002a400010d7983 */ /* 0x000f220000300800 */
[----:B------:R-:W-:-:S03]  /*17fa0*/  FFMA.FTZ R0, R24, R23, R0 ;  /* 0x0000001718007223 */ /* 0x000fc60000010000 */
[----:B------:R-:W4:Y:S01]  /*17fb0*/  LDL.LU R20, [R1+0x2a8] ;  /* 0x0002a80001147983 */ /* 0x000f220000300800 */
[----:B------:R-:W-:Y:S01]  /*17fc0*/  FADD.FTZ R12, R12, R23 ;  /* 0x000000170c0c7221 */ /* 0x000fe20000010000 */
[----:B------:R-:W-:Y:S02]  /*17fd0*/  FFMA.FTZ R7, R19, R29, R7 ;  /* 0x0000001d13077223 */ /* 0x000fe40000010007 */
[----:B------:R-:W4:Y:S01]  /*17fe0*/  LDL.LU R19, [R1+0x2a0] ;  /* 0x0002a00001137983 */ /* 0x000f220000300800 */
[----:B------:R-:W-:Y:S01]  /*17ff0*/  FFMA.FTZ R0, R18, R17, R0 ;  /* 0x0000001112007223 */ /* 0x000fe20000010000 */
[----:B------:R-:W-:Y:S02]  /*18000*/  FADD.FTZ R12, R12, R17 ;  /* 0x000000110c0c7221 */ /* 0x000fe40000010000 */
[----:B------:R-:W4:Y:S01]  /*18010*/  LDL.LU R18, [R1+0x298] ;  /* 0x0002980001127983 */ /* 0x000f220000300800 */
[----:B------:R-:W-:-:S03]  /*18020*/  FFMA.FTZ R7, R16, R30, R7 ;  /* 0x0000001e10077223 */ /* 0x000fc60000010007 */
[----:B------:R-:W4:Y:S01]  /*18030*/  LDL.LU R17, [R1+0x294] ;  /* 0x0002940001117983 */ /* 0x000f220000300800 */
[----:B------:R-:W-:-:S03]  /*18040*/  FFMA.FTZ R0, R15, R31, R0 ;  /* 0x0000001f0f007223 */ /* 0x000fc60000010000 */
[----:B------:R-:W4:Y:S04]  /*18050*/  LDL.LU R16, [R1+0x288] ;  /* 0x0002880001107983 */ /* 0x000f280000300800 */
[----:B------:R-:W4:Y:S01]  /*18060*/  LDL.LU R15, [R1+0x284] ;  /* 0x00028400010f7983 */ /* 0x000f220000300800 */
[----:B---3--:R-:W-:-:S03]  /*18070*/  FFMA.FTZ R7, R11, R36, R7 ;  /* 0x000000240b077223 */ /* 0x008fc60000010007 */
[----:B------:R-:W3:Y:S01]  /*18080*/  LDL.LU R11, [R1+0x278] ;  /* 0x00027800010b7983 */ /* 0x000ee20000300800 */
[----:B------:R-:W-:-:S03]  /*18090*/  FFMA.FTZ R0, R22, R37, R0 ;  /* 0x0000002516007223 */ /* 0x000fc60000010000 */
[----:B------:R-:W3:Y:S04]  /*180a0*/  LDL.LU R24, [R1+0x274] ;  /* 0x0002740001187983 */ /* 0x000ee80000300800 */
[----:B------:R-:W3:Y:S04]  /*180b0*/  LDL.LU R23, [R1+0x268] ;  /* 0x0002680001177983 */ /* 0x000ee80000300800 */
[----:B------:R-:W3:Y:S04]  /*180c0*/  LDL.LU R22, [R1+0x254] ;  /* 0x0002540001167983 */ /* 0x000ee80000300800 */
[----:B------:R-:W1:Y:S01]  /*180d0*/  SHFL.DOWN PT, R8, R60, 0x2, 0x1f ;  /* 0x08401f003c087f89 */ /* 0x000e6200000e0000 */
[----:B0-----:R-:W-:Y:S01]  /*180e0*/  ISETP.GT.AND P1, PT, R14, 0x1d, PT ;  /* 0x0000001d0e00780c */ /* 0x001fe20003f24270 */
[----:B------:R-:W-:-:S02]  /*180f0*/  FADD.FTZ R9, R9, R27 ;  /* 0x0000001b09097221 */ /* 0x000fc40000010000 */
[----:B------:R0:W5:Y:S01]  /*18100*/  LDL.LU R6, [R1+0x6ac] ;  /* 0x0006ac0001067983 */ /* 0x0001620000300800 */
[----:B--2---:R-:W-:-:S03]  /*18110*/  FFMA.FTZ R7, R21, R38, R7 ;  /* 0x0000002615077223 */ /* 0x004fc60000010007 */
[----:B------:R-:W2:Y:S01]  /*18120*/  LDL.LU R21, [R1+0x24c] ;  /* 0x00024c0001157983 */ /* 0x000ea20000300800 */
[----:B----4-:R-:W-:-:S03]  /*18130*/  FFMA.FTZ R7, R13, R40, R7 ;  /* 0x000000280d077223 */ /* 0x010fc60000010007 */
[----:B------:R-:W4:Y:S01]  /*18140*/  LDL.LU R13, [R1+0x264] ;  /* 0x00026400010d7983 */ /* 0x000f220000300800 */
[----:B------:R-:W-:-:S03]  /*18150*/  FFMA.FTZ R0, R20, R39, R0 ;  /* 0x0000002714007223 */ /* 0x000fc60000010000 */
[----:B------:R-:W2:Y:S01]  /*18160*/  LDL.LU R20, [R1+0x248] ;  /* 0x0002480001147983 */ /* 0x000ea20000300800 */
        /* <DEDUP_REMOVED lines=10> */
[----:B-1----:R-:W-:-:S05]  /*18210*/  @!P1 FADD.FTZ R60, R60, R8 ;  /* 0x000000083c3c9221 */ /* 0x002fca0000010000 */
[----:B------:R-:W1:Y:S01]  /*18220*/  SHFL.DOWN PT, R8, R60, 0x4, 0x1f ;  /* 0x08801f003c087f89 */ /* 0x000e6200000e0000 */
[----:B------:R-:W-:Y:S01]  /*18230*/  @!P1 FADD.FTZ R61, R61, R10 ;  /* 0x0000000a3d3d9221 */ /* 0x000fe20000010000 */
[----:B------:R-:W-:-:S04]  /*18240*/  ISETP.GT.AND P1, PT, R14, 0x1b, PT ;  /* 0x0000001b0e00780c */ /* 0x000fc80003f24270 */
[----:B------:R-:W0:Y:S01]  /*18250*/  SHFL.DOWN PT, R10, R61, 0x4, 0x1f ;  /* 0x08801f003d0a7f89 */ /* 0x000e2200000e0000 */
[----:B------:R-:W-:-:S04]  /*18260*/  FADD.FTZ R9, R9, R28 ;  /* 0x0000001c09097221 */ /* 0x000fc80000010000 */
[----:B------:R-:W-:Y:S01]  /*18270*/  FADD.FTZ R9, R9, R29 ;  /* 0x0000001d09097221 */ /* 0x000fe20000010000 */
[----:B------:R-:W-:-:S03]  /*18280*/  FADD.FTZ R12, R12, R31 ;  /* 0x0000001f0c0c7221 */ /* 0x000fc60000010000 */
[----:B------:R-:W-:Y:S01]  /*18290*/  FADD.FTZ R9, R9, R30 ;  /* 0x0000001e09097221 */ /* 0x000fe20000010000 */
[----:B-1----:R-:W-:-:S05]  /*182a0*/  @!P1 FADD.FTZ R60, R60, R8 ;  /* 0x000000083c3c9221 */ /* 0x002fca0000010000 */
[----:B------:R-:W1:Y:S01]  /*182b0*/  SHFL.DOWN PT, R8, R60, 0x8, 0x1f ;  /* 0x09001f003c087f89 */ /* 0x000e6200000e0000 */
[----:B------:R-:W-:Y:S01]  /*182c0*/  FADD.FTZ R9, R9, R36 ;  /* 0x0000002409097221 */ /* 0x000fe20000010000 */
[----:B------:R-:W-:Y:S01]  /*182d0*/  FADD.FTZ R12, R12, R37 ;  /* 0x000000250c0c7221 */ /* 0x000fe20000010000 */
[----:B0-----:R-:W-:Y:S01]  /*182e0*/  @!P1 FADD.FTZ R61, R61, R10 ;  /* 0x0000000a3d3d9221 */ /* 0x001fe20000010000 */
[----:B------:R-:W-:Y:S01]  /*182f0*/  ISETP.GT.AND P1, PT, R14, 0x17, PT ;  /* 0x000000170e00780c */ /* 0x000fe20003f24270 */
[----:B------:R-:W-:Y:S01]  /*18300*/  FADD.FTZ R9, R9, R38 ;  /* 0x0000002609097221 */ /* 0x000fe20000010000 */
[----:B------:R-:W-:Y:S02]  /*18310*/  FADD.FTZ R12, R12, R39 ;  /* 0x000000270c0c7221 */ /* 0x000fe40000010000 */
[----:B------:R-:W0:Y:S01]  /*18320*/  SHFL.DOWN PT, R10, R61, 0x8, 0x1f ;  /* 0x09001f003d0a7f89 */ /* 0x000e2200000e0000 */
[----:B------:R-:W-:Y:S01]  /*18330*/  FADD.FTZ R9, R9, R40 ;  /* 0x0000002809097221 */ /* 0x000fe20000010000 */
[----:B------:R-:W-:Y:S01]  /*18340*/  FADD.FTZ R12, R12, R41 ;  /* 0x000000290c0c7221 */ /* 0x000fe20000010000 */
[----:B---3--:R-:W-:Y:S01]  /*18350*/  FFMA.FTZ R11, R11, R46, R7 ;  /* 0x0000002e0b0b7223 */ /* 0x008fe20000010007 */
[----:B------:R-:W3:Y:S01]  /*18360*/  S2UR UR8, SR_CgaCtaId ;  /* 0x00000000000879c3 */ /* 0x000ee20000008800 */
[----:B------:R-:W-:Y:S01]  /*18370*/  FADD.FTZ R9, R9, R42 ;  /* 0x0000002a09097221 */ /* 0x000fe20000010000 */
[----:B------:R-:W-:-:S03]  /*18380*/  FADD.FTZ R12, R12, R43 ;  /* 0x0000002b0c0c7221 */ /* 0x000fc60000010000 */
[----:B------:R-:W-:Y:S01]  /*18390*/  FADD.FTZ R9, R9, R44 ;  /* 0x0000002c09097221 */ /* 0x000fe20000010000 */
[----:B------:R-:W-:Y:S01]  /*183a0*/  FADD.FTZ R12, R12, R45 ;  /* 0x0000002d0c0c7221 */ /* 0x000fe20000010000 */
[----:B------:R-:W-:Y:S01]  /*183b0*/  FFMA.FTZ R11, R23, R48, R11 ;  /* 0x00000030170b7223 */ /* 0x000fe2000001000b */
[----:B------:R-:W-:Y:S01]  /*183c0*/  UMOV UR7, 0x400 ;  /* 0x0000040000077882 */ /* 0x000fe20000000000 */
[----:B-1----:R-:W-:Y:S01]  /*183d0*/  @!P1 FADD.FTZ R60, R60, R8 ;  /* 0x000000083c3c9221 */ /* 0x002fe20000010000 */
[----:B------:R-:W-:Y:S01]  /*183e0*/  FFMA.FTZ R8, R24, R47, R0 ;  /* 0x0000002f18087223 */ /* 0x000fe20000010000 */
[----:B------:R-:W-:Y:S01]  /*183f0*/  FADD.FTZ R9, R9, R46 ;  /* 0x0000002e09097221 */ /* 0x000fe20000010000 */
[----:B------:R-:W-:Y:S01]  /*18400*/  FADD.FTZ R12, R12, R47 ;  /* 0x0000002f0c0c7221 */ /* 0x000fe20000010000 */
[----:B------:R-:W-:Y:S01]  /*18410*/  FFMA.FTZ R11, R22, R50, R11 ;  /* 0x00000032160b7223 */ /* 0x000fe2000001000b */
[----:B------:R-:W1:Y:S01]  /*18420*/  LDC.64 R40, c[0x0][0x268] ;  /* 0x00009a00ff287b82 */ /* 0x000e620000000a00 */
[----:B------:R-:W-:Y:S01]  /*18430*/  FADD.FTZ R9, R9, R48 ;  /* 0x0000003009097221 */ /* 0x000fe20000010000 */
[----:B------:R-:W-:-:S03]  /*18440*/  FADD.FTZ R12, R12, R49 ;  /* 0x000000310c0c7221 */ /* 0x000fc60000010000 */
[----:B------:R-:W-:Y:S01]  /*18450*/  FADD.FTZ R9, R9, R50 ;  /* 0x0000003209097221 */ /* 0x000fe20000010000 */
[----:B------:R-:W-:Y:S01]  /*18460*/  FADD.FTZ R12, R12, R51 ;  /* 0x000000330c0c7221 */ /* 0x000fe20000010000 */
[----:B0-----:R-:W-:Y:S02]  /*18470*/  @!P1 FADD.FTZ R61, R61, R10 ;  /* 0x0000000a3d3d9221 */ /* 0x001fe40000010000 */
[----:B------:R-:W-:Y:S01]  /*18480*/  FADD.FTZ R9, R9, R52 ;  /* 0x0000003409097221 */ /* 0x000fe20000010000 */
[----:B------:R-:W-:Y:S01]  /*18490*/  FADD.FTZ R12, R12, R53 ;  /* 0x000000350c0c7221 */ /* 0x000fe20000010000 */
[----:B------:R-:W3:Y:S02]  /*184a0*/  LDL R10, [R1+0x6a0] ;  /* 0x0006a000010a7983 */ /* 0x000ee40000100800 */
[----:B------:R-:W-:Y:S01]  /*184b0*/  FADD.FTZ R9, R9, R54 ;  /* 0x0000003609097221 */ /* 0x000fe20000010000 */
[----:B------:R-:W-:-:S03]  /*184c0*/  FADD.FTZ R12, R12, R55 ;  /* 0x000000370c0c7221 */ /* 0x000fc60000010000 */
[----:B------:R-:W-:Y:S01]  /*184d0*/  FADD.FTZ R9, R9, R56 ;  /* 0x0000003809097221 */ /* 0x000fe20000010000 */
[----:B------:R-:W-:Y:S01]  /*184e0*/  FADD.FTZ R12, R12, R57 ;  /* 0x000000390c0c7221 */ /* 0x000fe20000010000 */
[----:B----4-:R-:W-:Y:S02]  /*184f0*/  FFMA.FTZ R8, R13, R49, R8 ;  /* 0x000000310d087223 */ /* 0x010fe40000010008 */
[----:B------:R-:W4:Y:S02]  /*18500*/  LDL R13, [R1+0x610] ;  /* 0x00061000010d7983 */ /* 0x000f240000100800 */
[----:B--2---:R-:W-:Y:S01]  /*18510*/  FFMA.FTZ R8, R21, R51, R8 ;  /* 0x0000003315087223 */ /* 0x004fe20000010008 */
[----:B------:R-:W-:-:S03]  /*18520*/  FFMA.FTZ R11, R20, R52, R11 ;  /* 0x00000034140b7223 */ /* 0x000fc6000001000b */
[----:B------:R-:W-:Y:S01]  /*18530*/  FFMA.FTZ R8, R19, R53, R8 ;  /* 0x0000003513087223 */ /* 0x000fe20000010008 */
[----:B------:R-:W-:-:S03]  /*18540*/  FFMA.FTZ R11, R18, R54, R11 ;  /* 0x00000036120b7223 */ /* 0x000fc6000001000b */
[----:B------:R-:W-:Y:S01]  /*18550*/  FFMA.FTZ R8, R17, R55, R8 ;  /* 0x0000003711087223 */ /* 0x000fe20000010008 */
[----:B------:R-:W-:-:S03]  /*18560*/  FFMA.FTZ R11, R16, R56, R11 ;  /* 0x00000038100b7223 */ /* 0x000fc6000001000b */
[----:B------:R-:W-:Y:S01]  /*18570*/  FFMA.FTZ R8, R15, R57, R8 ;  /* 0x000000390f087223 */ /* 0x000fe20000010008 */
[----:B------:R-:W-:Y:S02]  /*18580*/  FFMA.FTZ R56, R3, R58, R11 ;  /* 0x0000003a03387223 */ /* 0x000fe4000001000b */
[----:B------:R0:W5:Y:S01]  /*18590*/  LDL.LU R3, [R1+0x6a8] ;  /* 0x0006a80001037983 */ /* 0x0001620000300800 */
[----:B------:R-:W-:-:S03]  /*185a0*/  FFMA.FTZ R57, R2, R59, R8 ;  /* 0x0000003b02397223 */ /* 0x000fc60000010008 */
[----:B------:R0:W5:Y:S04]  /*185b0*/  LDL.LU R2, [R1+0x6a4] ;  /* 0x0006a40001027983 */ /* 0x0001680000300800 */
[----:B------:R-:W2:Y:S04]  /*185c0*/  SHFL.DOWN PT, R7, R60, 0x10, 0x1f ;  /* 0x0a001f003c077f89 */ /* 0x000ea800000e0000 */
[----:B------:R-:W1:Y:S01]  /*185d0*/  SHFL.DOWN PT, R0, R61, 0x10, 0x1f ;  /* 0x0a001f003d007f89 */ /* 0x000e6200000e0000 */
[----:B------:R-:W-:Y:S01]  /*185e0*/  ISETP.GT.AND P1, PT, R14, 0xf, PT ;  /* 0x0000000f0e00780c */ /* 0x000fe20003f24270 */
[----:B------:R-:W-:-:S04]  /*185f0*/  UIADD3 UR6, UR7, 0xa0, URZ ;  /* 0x000000a007067890 */ /* 0x000fc8000fffe03f */
[----:B---3--:R-:W-:Y:S01]  /*18600*/  ULEA UR6, UR8, UR6, 0x18 ;  /* 0x0000000608067291 */ /* 0x008fe2000f8ec03f */
[----:B------:R-:W-:Y:S01]  /*18610*/  FADD.FTZ R58, R9, R58 ;  /* 0x0000003a093a7221 */ /* 0x000fe20000010000 */
[----:B------:R-:W-:-:S06]  /*18620*/  FADD.FTZ R59, R12, R59 ;  /* 0x0000003b0c3b7221 */ /* 0x000fcc0000010000 */
[----:B--2---:R-:W-:Y:S01]  /*18630*/  @!P1 FADD.FTZ R60, R60, R7 ;  /* 0x000000073c3c9221 */ /* 0x004fe20000010000 */
[----:B-1----:R-:W-:Y:S01]  /*18640*/  @!P1 FADD.FTZ R61, R61, R0 ;  /* 0x000000003d3d9221 */ /* 0x002fe20000010000 */
[----:B------:R-:W-:Y:S02]  /*18650*/  ISETP.NE.AND P1, PT, R14, RZ, PT ;  /* 0x000000ff0e00720c */ /* 0x000fe40003f25270 */
[----:B------:R-:W-:Y:S01]  /*18660*/  MOV R7, UR9 ;  /* 0x0000000900077c02 */ /* 0x000fe20008000f00 */
[----:B------:R-:W-:Y:S01]  /*18670*/  BSSY B0, `(.L_x_370) ;  /* 0x000002e000007945 */ /* 0x000fe20003800000 */
[C---:B----4-:R-:W-:Y:S02]  /*18680*/  ISETP.NE.AND P2, PT, R13.reuse, RZ, PT ;  /* 0x000000ff0d00720c */ /* 0x050fe40003f45270 */
[----:B------:R-:W-:-:S05]  /*18690*/  LEA R0, R13, UR6, 0x4 ;  /* 0x000000060d007c11 */ /* 0x000fca000f8e20ff */
[----:B------:R0:W-:Y:S04]  /*186a0*/  STS.128 [R0], R56 ;  /* 0x0000003800007388 */ /* 0x0001e80000000c00 */
[----:B------:R0:W-:Y:S01]  /*186b0*/  @!P1 STS.64 [R10+0x10], R60 ;  /* 0x0000103c0a009388 */ /* 0x0001e20000000a00 */
[----:B------:R-:W-:Y:S01]  /*186c0*/  BAR.SYNC.DEFER_BLOCKING 0x0 ;  /* 0x0000000000007b1d */ /* 0x000fe20000010000 */
[----:B------:R-:W-:Y:S01]  /*186d0*/  ISETP.GT.U32.AND P3, PT, R13, 0x3b, PT ;  /* 0x0000003b0d00780c */ /* 0x000fe20003f64070 */
[----:B------:R-:W-:-:S04]  /*186e0*/  IMAD R7, R7, 0x3c, R13 ;  /* 0x0000003c07077824 */ /* 0x000fc800078e020d */
[----:B------:R-:W-:Y:S08]  /*186f0*/  @P2 BRA `(.L_x_371) ;  /* 0x0000000000942947 */ /* 0x000ff00003800000 */
[----:B------:R-:W-:-:S09]  /*18700*/  ULEA UR6, UR8, UR7, 0x18 ;  /* 0x0000000708067291 */ /* 0x000fd2000f8ec03f */
[----:B------:R-:W1:Y:S04]  /*18710*/  LDS.64 R28, [UR6+0x18] ;  /* 0x00001806ff1c7984 */ /* 0x000e680008000a00 */
[----:B0-----:R-:W0:Y:S04]  /*18720*/  LDS.128 R8, [UR6+0x20] ;  /* 0x00002006ff087984 */ /* 0x001e280008000c00 */
[----:B------:R-:W2:Y:S04]  /*18730*/  LDS.128 R12, [UR6+0x30] ;  /* 0x00003006ff0c7984 */ /* 0x000ea80008000c00 */
[----:B------:R-:W3:Y:S04]  /*18740*/  LDS.128 R24, [UR6+0x40] ;  /* 0x00004006ff187984 */ /* 0x000ee80008000c00 */
[----:B------:R-:W4:Y:S04]  /*18750*/  LDS.128 R20, [UR6+0x50] ;  /* 0x00005006ff147984 */ /* 0x000f280008000c00 */
[----:B------:R-:W4:Y:S01]  /*18760*/  LDS.128 R16, [UR6+0x60] ;  /* 0x00006006ff107984 */ /* 0x000f220008000c00 */
[----:B-1----:R-:W-:Y:S01]  /*18770*/  FADD.FTZ R31, R60, R28 ;  /* 0x0000001c3c1f7221 */ /* 0x002fe20000010000 */
[----:B------:R-:W-:-:S02]  /*18780*/  FADD.FTZ R36, R61, R29 ;  /* 0x0000001d3d247221 */ /* 0x000fc40000010000 */
[----:B------:R-:W-:Y:S01]  /*18790*/  LDS.64 R60, [UR6+0x80] ;  /* 0x00008006ff3c7984 */ /* 0x000fe20008000a00 */
[----:B0-----:R-:W-:Y:S01]  /*187a0*/  FADD.FTZ R37, R31, R8 ;  /* 0x000000081f257221 */ /* 0x001fe20000010000 */
        /* <DEDUP_REMOVED lines=16> */
[----:B------:R-:W-:Y:S01]  /*188b0*/  FADD.FTZ R37, R37, R16 ;  /* 0x0000001025257221 */ /* 0x000fe20000010000 */
        /* <DEDUP_REMOVED lines=9> */
.L_x_371:
[----:B------:R-:W-:Y:S05]  /*18950*/  BSYNC B0 ;  /* 0x0000000000007941 */ /* 0x000fea0003800000 */
.L_x_370:
[----:B------:R-:W-:Y:S06]  /*18960*/  BAR.SYNC.DEFER_BLOCKING 0x0 ;  /* 0x0000000000007b1d */ /* 0x000fec0000010000 */
[----:B------:R-:W-:Y:S04]  /*18970*/  BSSY B0, `(.L_x_372) ;  /* 0x0000025000007945 */ /* 0x000fe80003800000 */
[----:B------:R-:W-:Y:S05]  /*18980*/  @P3 BRA `(.L_x_373) ;  /* 0x00000000008c3947 */ /* 0x000fea0003800000 */
[----:B------:R-:W1:Y:S04]  /*18990*/  LDS.128 R28, [R0+0x3c0] ;  /* 0x0003c000001c7984 */ /* 0x000e680000000c00 */
[----:B------:R-:W2:Y:S04]  /*189a0*/  LDS.128 R24, [R0+0x780] ;  /* 0x0007800000187984 */ /* 0x000ea80000000c00 */
[----:B------:R-:W3:Y:S04]  /*189b0*/  LDS.128 R20, [R0+0xb40] ;  /* 0x000b400000147984 */ /* 0x000ee80000000c00 */
[----:B------:R-:W4:Y:S04]  /*189c0*/  LDS.128 R16, [R0+0xf00] ;  /* 0x000f000000107984 */ /* 0x000f280000000c00 */
[----:B------:R-:W4:Y:S04]  /*189d0*/  LDS.128 R12, [R0+0x12c0] ;  /* 0x0012c000000c7984 */ /* 0x000f280000000c00 */
[----:B0-----:R-:W0:Y:S04]  /*189e0*/  LDS.128 R8, [R0+0x1680] ;  /* 0x0016800000087984 */ /* 0x001e280000000c00 */
[----:B------:R-:W0:Y:S01]  /*189f0*/  LDS.128 R36, [R0+0x1a40] ;  /* 0x001a400000247984 */ /* 0x000e220000000c00 */
        /* <DEDUP_REMOVED lines=16> */
[----:B------:R-:W-:Y:S01]  /*18b00*/  FADD.FTZ R43, R43, R12 ;  /* 0x0000000c2b2b7221 */ /* 0x000fe20000010000 */
[----:B------:R-:W-:Y:S01]  /*18b10*/  FADD.FTZ R28, R28, R13 ;  /* 0x0000000d1c1c7221 */ /* 0x000fe20000010000 */
[----:B------:R-:W-:Y:S01]  /*18b20*/  FADD.FTZ R29, R29, R14 ;  /* 0x0000000e1d1d7221 */ /* 0x000fe20000010000 */
[----:B------:R-:W-:Y:S01]  /*18b30*/  FADD.FTZ R30, R30, R15 ;  /* 0x0000000f1e1e7221 */ /* 0x000fe20000010000 */
[----:B0-----:R-:W-:Y:S01]  /*18b40*/  FADD.FTZ R43, R43, R8 ;  /* 0x000000082b2b7221 */ /* 0x001fe20000010000 */
[----:B------:R-:W-:Y:S01]  /*18b50*/  FADD.FTZ R28, R28, R9 ;  /* 0x000000091c1c7221 */ /* 0x000fe20000010000 */
[----:B------:R-:W-:Y:S01]  /*18b60*/  FADD.FTZ R29, R29, R10 ;  /* 0x0000000a1d1d7221 */ /* 0x000fe20000010000 */
[----:B------:R-:W-:Y:S01]  /*18b70*/  FADD.FTZ R30, R30, R11 ;  /* 0x0000000b1e1e7221 */ /* 0x000fe20000010000 */
[----:B------:R-:W-:Y:S01]  /*18b80*/  FADD.FTZ R56, R43, R36 ;  /* 0x000000242b387221 */ /* 0x000fe20000010000 */
[----:B------:R-:W-:Y:S01]  /*18b90*/  FADD.FTZ R57, R28, R37 ;  /* 0x000000251c397221 */ /* 0x000fe20000010000 */
[----:B------:R-:W-:Y:S01]  /*18ba0*/  FADD.FTZ R58, R29, R38 ;  /* 0x000000261d3a7221 */ /* 0x000fe20000010000 */
[----:B------:R-:W-:-:S07]  /*18bb0*/  FADD.FTZ R59, R30, R39 ;  /* 0x000000271e3b7221 */ /* 0x000fce0000010000 */
.L_x_373:
[----:B------:R-:W-:Y:S05]  /*18bc0*/  BSYNC B0 ;  /* 0x0000000000007941 */ /* 0x000fea0003800000 */
.L_x_372:
[----:B------:R-:W-:Y:S01]  /*18bd0*/  ULDC UR7, c[0x0][0xc] ;  /* 0x0000030000077ab9 */ /* 0x000fe20000000800 */
[----:B------:R-:W-:Y:S01]  /*18be0*/  BSSY B0, `(.L_x_374) ;  /* 0x000001c000007945 */ /* 0x000fe20003800000 */
[----:B------:R-:W-:-:S03]  /*18bf0*/  IMAD.WIDE R40, R7, 0x4, R40 ;  /* 0x0000000407287825 */ /* 0x000fc600078e0228 */
[----:B------:R-:W-:Y:S05]  /*18c00*/  @P3 BRA `(.L_x_375) ;  /* 0x0000000000643947 */ /* 0x000fea0003800000 */
[----:B0-----:R-:W0:Y:S01]  /*18c10*/  LDC.64 R10, c[0x0][0x288] ;  /* 0x0000a200ff0a7b82 */ /* 0x001e220000000a00 */
[----:B------:R1:W-:Y:S07]  /*18c20*/  REDG.E.ADD.F32.FTZ.RN.STRONG.GPU desc[UR10][R40.64], R56 ;  /* 0x00000038280079a6 */ /* 0x0003ee000c10f38a */
[----:B------:R-:W2:Y:S01]  /*18c30*/  LDC.64 R12, c[0x0][0x288] ;  /* 0x0000a200ff0c7b82 */ /* 0x000ea20000000a00 */
[C---:B0-----:R-:W-:Y:S02]  /*18c40*/  IMAD R7, R11.reuse, 0x3, RZ ;  /* 0x000000030b077824 */ /* 0x041fe400078e02ff */
[----:B------:R-:W-:Y:S01]  /*18c50*/  IMAD.WIDE.U32 R8, R10, 0x3, RZ ;  /* 0x000000030a087825 */ /* 0x000fe200078e00ff */
[----:B------:R-:W-:-:S04]  /*18c60*/  LEA.HI R10, P3, R11, R10, RZ, 0x1 ;  /* 0x0000000a0b0a7211 */ /* 0x000fc800078708ff */
[----:B------:R-:W-:Y:S02]  /*18c70*/  IADD3 R7, R9, R7, RZ ;  /* 0x0000000709077210 */ /* 0x000fe40007ffe0ff */
[----:B------:R-:W-:Y:S02]  /*18c80*/  IADD3.X R11, RZ, R11, RZ, P3, !PT ;  /* 0x0000000bff0b7210 */ /* 0x000fe40001ffe4ff */
[----:B------:R-:W-:Y:S02]  /*18c90*/  LEA.HI R8, P1, R7, R8, RZ, 0x1 ;  /* 0x0000000807087211 */ /* 0x000fe400078308ff */
[--C-:B------:R-:W-:Y:S02]  /*18ca0*/  SHF.R.S64 R15, R10, 0x1, R11.reuse ;  /* 0x000000010a0f7819 */ /* 0x100fe4000000100b */
[----:B------:R-:W-:Y:S02]  /*18cb0*/  IADD3.X R7, RZ, R7, RZ, P1, !PT ;  /* 0x00000007ff077210 */ /* 0x000fe40000ffe4ff */
[----:B------:R-:W-:-:S02]  /*18cc0*/  SHF.R.S32.HI R14, RZ, 0x1, R11 ;  /* 0x00000001ff0e7819 */ /* 0x000fc4000001140b */
[-C--:B--2---:R-:W-:Y:S02]  /*18cd0*/  LEA R10, P3, R12, R40.reuse, 0x2 ;  /* 0x000000280c0a7211 */ /* 0x084fe400078610ff */
[--C-:B------:R-:W-:Y:S02]  /*18ce0*/  SHF.R.S64 R9, R8, 0x1, R7.reuse ;  /* 0x0000000108097819 */ /* 0x100fe40000001007 */
[----:B------:R-:W-:Y:S02]  /*18cf0*/  SHF.R.S32.HI R0, RZ, 0x1, R7 ;  /* 0x00000001ff007819 */ /* 0x000fe40000011407 */
[C---:B------:R-:W-:Y:S02]  /*18d00*/  SHF.L.U64.HI R17, R15.reuse, 0x2, R14 ;  /* 0x000000020f117819 */ /* 0x040fe4000001020e */
[----:B------:R-:W-:Y:S02]  /*18d10*/  LEA R8, P1, R15, R40, 0x2 ;  /* 0x000000280f087211 */ /* 0x000fe400078210ff */
[----:B------:R-:W-:-:S02]  /*18d20*/  LEA.HI.X R11, R12, R41, R13, 0x2, P3 ;  /* 0x000000290c0b7211 */ /* 0x000fc400018f140d */
[C---:B------:R-:W-:Y:S02]  /*18d30*/  SHF.L.U64.HI R7, R9.reuse, 0x2, R0 ;  /* 0x0000000209077819 */ /* 0x040fe40000010200 */
[----:B------:R-:W-:Y:S02]  /*18d40*/  LEA R12, P3, R9, R40, 0x2 ;  /* 0x00000028090c7211 */ /* 0x000fe400078610ff */
[C---:B------:R-:W-:Y:S02]  /*18d50*/  IADD3.X R9, R41.reuse, R17, RZ, P1, !PT ;  /* 0x0000001129097210 */ /* 0x040fe40000ffe4ff */
[----:B------:R-:W-:-:S03]  /*18d60*/  IADD3.X R13, R41, R7, RZ, P3, !PT ;  /* 0x00000007290d7210 */ /* 0x000fc60001ffe4ff */
[----:B------:R1:W-:Y:S04]  /*18d70*/  REDG.E.ADD.F32.FTZ.RN.STRONG.GPU desc[UR10][R8.64], R57 ;  /* 0x00000039080079a6 */ /* 0x0003e8000c10f38a */
[----:B------:R1:W-:Y:S04]  /*18d80*/  REDG.E.ADD.F32.FTZ.RN.STRONG.GPU desc[UR10][R10.64], R58 ;  /* 0x0000003a0a0079a6 */ /* 0x0003e8000c10f38a */
[----:B------:R1:W-:Y:S02]  /*18d90*/  REDG.E.ADD.F32.FTZ.RN.STRONG.GPU desc[UR10][R12.64], R59 ;  /* 0x0000003b0c0079a6 */ /* 0x0003e4000c10f38a */
.L_x_375:
[----:B------:R-:W-:Y:S05]  /*18da0*/  BSYNC B0 ;  /* 0x0000000000007941 */ /* 0x000fea0003800000 */
.L_x_374:
[----:B------:R-:W-:-:S06]  /*18db0*/  UISETP.GE.U32.AND UP0, UPT, UR7, 0x2, UPT ;  /* 0x000000020700788c */ /* 0x000fcc000bf06070 */
[----:B------:R-:W-:-:S13]  /*18dc0*/  PLOP3.LUT P1, PT, PT, PT, UP0, 0x80, 0x0 ;  /* 0x000000000000781c */ /* 0x000fda0003f2f008 */
[----:B------:R-:W-:Y:S05]  /*18dd0*/  @!P1 BRA `(.L_x_376) ;  /* 0x0000001000b49947 */ /* 0x000fea0003800000 */
[----:B------:R-:W2:Y:S01]  /*18de0*/  LDC R7, c[0x0][0x10] ;  /* 0x00000400ff077b82 */ /* 0x000ea20000000800 */
[----:B01----:R-:W0:Y:S01]  /*18df0*/  S2R R10, SR_CTAID.Y ;  /* 0x00000000000a7919 */ /* 0x003e220000002600 */
[----:B------:R-:W-:Y:S01]  /*18e00*/  ULOP3.LUT UR6, UR4, 0x1, URZ, 0xc0, !UPT ;  /* 0x0000000104067892 */ /* 0x000fe2000f8ec03f */
[----:B------:R-:W-:Y:S05]  /*18e10*/  BSSY B0, `(.L_x_377) ;  /* 0x0000027000007945 */ /* 0x000fea0003800000 */
[----:B------:R-:W1:Y:S08]  /*18e20*/  LDC.64 R8, c[0x0][0x258] ;  /* 0x00009600ff087b82 */ /* 0x000e700000000a00 */
[----:B------:R-:W3:Y:S01]  /*18e30*/  LDC.64 R12, c[0x0][0x260] ;  /* 0x00009800ff0c7b82 */ /* 0x000ee20000000a00 */
[----:B--2---:R-:W-:-:S04]  /*18e40*/  IMAD R11, R7, UR6, RZ ;  /* 0x00000006070b7c24 */ /* 0x004fc8000f8e02ff */
[C---:B------:R-:W-:Y:S01]  /*18e50*/  IMAD R0, R11.reuse, UR7, RZ ;  /* 0x000000070b007c24 */ /* 0x040fe2000f8e02ff */
[----:B0-----:R-:W-:-:S04]  /*18e60*/  IADD3 R15, R11, R10, RZ ;  /* 0x0000000a0b0f7210 */ /* 0x001fc80007ffe0ff */
[----:B------:R-:W-:Y:S01]  /*18e70*/  SHF.L.U32 R11, R0, 0x1, RZ ;  /* 0x00000001000b7819 */ /* 0x000fe200000006ff */
[----:B-1----:R-:W-:-:S04]  /*18e80*/  IMAD.WIDE.U32 R14, R15, 0x4, R8 ;  /* 0x000000040f0e7825 */ /* 0x002fc800078e0008 */
[----:B---3--:R-:W-:Y:S01]  /*18e90*/  IMAD.WIDE R8, R11, 0x4, R12 ;  /* 0x000000040b087825 */ /* 0x008fe200078e020c */
[----:B------:R-:W-:Y:S06]  /*18ea0*/  @P2 BRA `(.L_x_378) ;  /* 0x0000000000742947 */ /* 0x000fec0003800000 */
[----:B------:R-:W0:Y:S01]  /*18eb0*/  S2R R0, SR_LANEID ;  /* 0x0000000000007919 */ /* 0x000e220000000000 */
[----:B------:R-:W-:Y:S01]  /*18ec0*/  VOTEU.ANY UR8, UPT, PT ;  /* 0x0000000000087886 */ /* 0x000fe200038e0100 */
[----:B------:R-:W-:Y:S01]  /*18ed0*/  ULOP3.LUT UP0, URZ, UR4, 0x2, URZ, 0xc0, !UPT ;  /* 0x00000002043f7892 */ /* 0x000fe2000f80c03f */
[----:B------:R-:W-:Y:S01]  /*18ee0*/  IMAD R13, R7, UR13, R10 ;  /* 0x0000000d070d7c24 */ /* 0x000fe2000f8e020a */
[----:B------:R-:W-:Y:S01]  /*18ef0*/  UFLO.U32 UR9, UR8 ;  /* 0x00000008000972bd */ /* 0x000fe200080e0000 */
[----:B------:R-:W-:Y:S01]  /*18f00*/  UMOV UR6, 0x1 ;  /* 0x0000000100067882 */ /* 0x000fe20000000000 */
[----:B------:R-:W-:Y:S01]  /*18f10*/  UPOPC UR8, UR8 ;  /* 0x00000008000872bf */ /* 0x000fe20008000000 */
[----:B------:R-:W-:Y:S01]  /*18f20*/  IMAD.WIDE.U32 R12, R13, 0x8, R8 ;  /* 0x000000080d0c7825 */ /* 0x000fe200078e0008 */
[----:B------:R-:W-:-:S04]  /*18f30*/  USEL UR6, UR6, 0xffffffff, !UP0 ;  /* 0xffffffff06067887 */ /* 0x000fc8000c000000 */
[----:B------:R-:W-:Y:S01]  /*18f40*/  UIMAD UR6, UR6, UR8, URZ ;  /* 0x00000008060672a4 */ /* 0x000fe2000f8e023f */
[----:B------:R1:W-:Y:S02]  /*18f50*/  STG.E.64 desc[UR10][R12.64], R60 ;  /* 0x0000003c0c007986 */ /* 0x0003e4000c101b0a */
[----:B------:R-:W-:-:S03]  /*18f60*/  UMOV UR8, 0xffffffff ;  /* 0xffffffff00087882 */ /* 0x000fc60000000000 */
[----:B------:R-:W-:Y:S01]  /*18f70*/  MOV R11, UR6 ;  /* 0x00000006000b7c02 */ /* 0x000fe20008000f00 */
[----:B------:R-:W-:Y:S01]  /*18f80*/  USEL UR6, UR7, URZ, !UP0 ;  /* 0x0000003f07067287 */ /* 0x000fe2000c000000 */
[----:B0-----:R-:W-:Y:S02]  /*18f90*/  ISETP.EQ.U32.AND P1, PT, R0, UR9, PT ;  /* 0x0000000900007c0c */ /* 0x001fe4000bf22070 */
[----:B------:R-:W-:Y:S01]  /*18fa0*/  MOV R0, 0xffffffff ;  /* 0xffffffff00007802 */ /* 0x000fe20000000f00 */
[----:B------:R-:W-:-:S10]  /*18fb0*/  UISETP.NE.AND UP0, UPT, UR8, UR6, UPT ;  /* 0x000000060800728c */ /* 0x000fd4000bf05270 */
[----:B------:R-:W-:Y:S06]  /*18fc0*/  @P1 MEMBAR.ALL.GPU ;  /* 0x0000000000001992 */ /* 0x000fec000000a000 */
[----:B------:R-:W-:-:S00]  /*18fd0*/  @P1 ERRBAR ;  /* 0x00000000000019ab */ /* 0x000fc00000000000 */
[----:B------:R-:W-:Y:S06]  /*18fe0*/  @P1 CGAERRBAR ;  /* 0x00000000000015ab */ /* 0x000fec0000000000 */
[----:B------:R1:W-:Y:S01]  /*18ff0*/  @P1 REDG.E.ADD.S32.STRONG.GPU desc[UR10][R14.64], R11 ;  /* 0x0000000b0e00198e */ /* 0x0003e2000c10e38a */
[----:B------:R-:W-:-:S03]  /*19000*/  PLOP3.LUT P1, PT, PT, PT, UP0, 0x80, 0x0 ;  /* 0x000000000000781c */ /* 0x000fc60003f2f008 */
[----:B------:R1:W-:Y:S10]  /*19010*/  STL [R1], R0 ;  /* 0x0000000001007387 */ /* 0x0003f40000100800 */
[----:B-1----:R-:W-:Y:S05]  /*19020*/  @!P1 BRA `(.L_x_378) ;  /* 0x0000000000149947 */ /* 0x002fea0003800000 */
.L_x_379:
[----:B------:R-:W2:Y:S04]  /*19030*/  LDG.E.STRONG.GPU R0, desc[UR10][R14.64] ;  /* 0x0000000a0e007981 */ /* 0x000ea8000c1ef900 */
[----:B--2---:R-:W-:Y:S04]  /*19040*/  CCTL.IVALL ;  /* 0x00000000ff00798f */ /* 0x004fe80002000000 */
[----:B------:R0:W-:Y:S01]  /*19050*/  STL [R1], R0 ;  /* 0x0000000001007387 */ /* 0x0001e20000100800 */
[----:B------:R-:W-:-:S13]  /*19060*/  ISETP.NE.AND P1, PT, R0, UR6, PT ;  /* 0x0000000600007c0c */ /* 0x000fda000bf25270 */
[----:B0-----:R-:W-:Y:S05]  /*19070*/  @P1 BRA `(.L_x_379) ;  /* 0xfffffffc00ec1947 */ /* 0x001fea000383ffff */
.L_x_378:
[----:B------:R-:W-:Y:S05]  /*19080*/  BSYNC B0 ;  /* 0x0000000000007941 */ /* 0x000fea0003800000 */
.L_x_377:
[----:B------:R-:W-:Y:S01]  /*19090*/  BAR.SYNC.DEFER_BLOCKING 0x0 ;  /* 0x0000000000007b1d */ /* 0x000fe20000010000 */
[----:B------:R-:W-:-:S13]  /*190a0*/  ISETP.NE.AND P1, PT, RZ, UR7, PT ;  /* 0x00000007ff007c0c */ /* 0x000fda000bf25270 */
[----:B------:R-:W-:Y:S05]  /*190b0*/  @!P1 BRA `(.L_x_376) ;  /* 0x0000000c00fc9947 */ /* 0x000fea0003800000 */
[----:B------:R-:W-:Y:S01]  /*190c0*/  UIADD3 UR6, UR7, -0x1, URZ ;  /* 0xffffffff07067890 */ /* 0x000fe2000fffe03f */
[----:B------:R-:W-:-:S03]  /*190d0*/  HFMA2.MMA R0, -RZ, RZ, 0, 0 ;  /* 0x00000000ff007435 */ /* 0x000fc600000001ff */
[----:B------:R-:W-:-:S06]  /*190e0*/  UISETP.GE.U32.AND UP0, UPT, UR6, 0x3, UPT ;  /* 0x000000030600788c */ /* 0x000fcc000bf06070 */
[----:B------:R-:W-:-:S13]  /*190f0*/  PLOP3.LUT P1, PT, PT, PT, UP0, 0x80, 0x0 ;  /* 0x000000000000781c */ /* 0x000fda0003f2f008 */
[----:B------:R-:W-:Y:S05]  /*19100*/  @!P1 BRA `(.L_x_380) ;  /* 0x0000000c006c9947 */ /* 0x000fea0003800000 */
[----:B------:R-:W-:Y:S01]  /*19110*/  ULOP3.LUT UR6, UR7, 0x3, URZ, 0xc0, !UPT ;  /* 0x0000000307067892 */ /* 0x000fe2000f8ec03f */
[----:B------:R-:W-:-:S03]  /*19120*/  MOV R0, RZ ;  /* 0x000000ff00007202 */ /* 0x000fc60000000f00 */
[----:B------:R-:W-:-:S06]  /*19130*/  UIADD3 UR6, -UR6, UR7, URZ ;  /* 0x0000000706067290 */ /* 0x000fcc000fffe13f */
[----:B------:R-:W-:Y:S02]  /*19140*/  ISETP.LT.AND P1, PT, RZ, UR6, PT ;  /* 0x00000006ff007c0c */ /* 0x000fe4000bf21270 */
[----:B------:R-:W-:-:S11]  /*19150*/  MOV R11, UR6 ;  /* 0x00000006000b7c02 */ /* 0x000fd60008000f00 */
[----:B------:R-:W-:Y:S05]  /*19160*/  @!P1 BRA `(.L_x_381) ;  /* 0x0000000800d89947 */ /* 0x000fea0003800000 */
[----:B------:R-:W-:Y:S02]  /*19170*/  ISETP.GT.AND P3, PT, R11, 0xc, PT ;  /* 0x0000000c0b00780c */ /* 0x000fe40003f64270 */
[----:B------:R-:W-:-:S11]  /*19180*/  PLOP3.LUT P1, PT, PT, PT, PT, 0x80, 0x0 ;  /* 0x000000000000781c */ /* 0x000fd60003f2f070 */
[----:B------:R-:W-:Y:S05]  /*19190*/  @!P3 BRA `(.L_x_382) ;  /* 0x0000000400d0b947 */ /* 0x000fea0003800000 */
[----:B------:R-:W-:-:S13]  /*191a0*/  PLOP3.LUT P1, PT, PT, PT, PT, 0x8, 0x0 ;  /* 0x000000000000781c */ /* 0x000fda0003f2e170 */
.L_x_383:
[C---:B------:R-:W-:Y:S02]  /*191b0*/  IADD3 R15, R0.reuse, 0x1, RZ ;  /* 0x00000001000f7810 */ /* 0x040fe40007ffe0ff */
[C---:B------:R-:W-:Y:S02]  /*191c0*/  ISETP.EQ.OR P3, PT, R0.reuse, UR13, P2 ;  /* 0x0000000d00007c0c */ /* 0x040fe40009762670 */
[----:B------:R-:W-:Y:S02]  /*191d0*/  ISETP.EQ.OR P4, PT, R15, UR13, P2 ;  /* 0x0000000d0f007c0c */ /* 0x000fe40009782670 */
[C---:B------:R-:W-:Y:S02]  /*191e0*/  IADD3 R17, R0.reuse, 0x2, RZ ;  /* 0x0000000200117810 */ /* 0x040fe40007ffe0ff */
[----:B------:R-:W-:Y:S02]  /*191f0*/  IADD3 R19, R0, 0x3, RZ ;  /* 0x0000000300137810 */ /* 0x000fe40007ffe0ff */
[----:B------:R-:W-:-:S02]  /*19200*/  ISETP.EQ.OR P6, PT, R17, UR13, P2 ;  /* 0x0000000d11007c0c */ /* 0x000fc400097c2670 */
[----:B------:R-:W-:-:S03]  /*19210*/  ISETP.EQ.OR P5, PT, R19, UR13, P2 ;  /* 0x0000000d13007c0c */ /* 0x000fc600097a2670 */
[C-C-:B------:R-:W-:Y:S02]  /*19220*/  @!P3 IMAD R13, R7.reuse, R0, R10.reuse ;  /* 0x00000000070db224 */ /* 0x140fe400078e020a */
[----:B------:R-:W-:Y:S02]  /*19230*/  @!P4 IMAD R15, R7, R15, R10 ;  /* 0x0000000f070fc224 */ /* 0x000fe400078e020a */
[----:B------:R-:W-:-:S04]  /*19240*/  @!P3 IMAD.WIDE.U32 R12, R13, 0x8, R8 ;  /* 0x000000080d0cb825 */ /* 0x000fc800078e0008 */
[----:B------:R-:W-:Y:S02]  /*19250*/  @!P4 IMAD.WIDE.U32 R14, R15, 0x8, R8 ;  /* 0x000000080f0ec825 */ /* 0x000fe400078e0008 */
[----:B------:R-:W2:Y:S02]  /*19260*/  @!P3 LDG.E.64 R12, desc[UR10][R12.64] ;  /* 0x0000000a0c0cb981 */ /* 0x000ea4000c1e1b00 */
[C-C-:B------:R-:W-:Y:S02]  /*19270*/  @!P6 IMAD R17, R7.reuse, R17, R10.reuse ;  /* 0x000000110711e224 */ /* 0x140fe400078e020a */
[----:B------:R-:W-:Y:S01]  /*19280*/  @!P5 IMAD R19, R7, R19, R10 ;  /* 0x000000130713d224 */ /* 0x000fe200078e020a */
[----:B------:R-:W3:Y:S01]  /*19290*/  @!P4 LDG.E.64 R14, desc[UR10][R14.64] ;  /* 0x0000000a0e0ec981 */ /* 0x000ee2000c1e1b00 */
[----:B------:R-:W-:-:S04]  /*192a0*/  @!P6 IMAD.WIDE.U32 R16, R17, 0x8, R8 ;  /* 0x000000081110e825 */ /* 0x000fc800078e0008 */
[----:B------:R-:W-:Y:S02]  /*192b0*/  @!P5 IMAD.WIDE.U32 R18, R19, 0x8, R8 ;  /* 0x000000081312d825 */ /* 0x000fe400078e0008 */
[----:B------:R-:W4:Y:S04]  /*192c0*/  @!P6 LDG.E.64 R16, desc[UR10][R16.64] ;  /* 0x0000000a1010e981 */ /* 0x000f28000c1e1b00 */
[----:B------:R-:W4:Y:S01]  /*192d0*/  @!P5 LDG.E.64 R18, desc[UR10][R18.64] ;  /* 0x0000000a1212d981 */ /* 0x000f22000c1e1b00 */
[----:B------:R-:W-:Y:S01]  /*192e0*/  IADD3 R20, R0, 0x4, RZ ;  /* 0x0000000400147810 */ /* 0x000fe20007ffe0ff */
[----:B--2---:R-:W-:Y:S01]  /*192f0*/  @!P3 FADD.FTZ R60, R60, R12 ;  /* 0x0000000c3c3cb221 */ /* 0x004fe20000010000 */
[----:B------:R-:W-:Y:S01]  /*19300*/  @!P3 FADD.FTZ R61, R61, R13 ;  /* 0x0000000d3d3db221 */ /* 0x000fe20000010000 */
[----:B------:R-:W-:-:S02]  /*19310*/  IADD3 R12, R0, 0x5, RZ ;  /* 0x00000005000c7810 */ /* 0x000fc40007ffe0ff */
[----:B------:R-:W-:Y:S01]  /*19320*/  ISETP.EQ.OR P3, PT, R20, UR13, P2 ;  /* 0x0000000d14007c0c */ /* 0x000fe20009762670 */
[----:B---3--:R-:W-:Y:S01]  /*19330*/  @!P4 FADD.FTZ R60, R60, R14 ;  /* 0x0000000e3c3cc221 */ /* 0x008fe20000010000 */
[----:B------:R-:W-:Y:S01]  /*19340*/  @!P4 FADD.FTZ R61, R61, R15 ;  /* 0x0000000f3d3dc221 */ /* 0x000fe20000010000 */
[----:B------:R-:W-:Y:S02]  /*19350*/  IADD3 R14, R0, 0x6, RZ ;  /* 0x00000006000e7810 */ /* 0x000fe40007ffe0ff */
[----:B------:R-:W-:Y:S01]  /*19360*/  ISETP.EQ.OR P4, PT, R12, UR13, P2 ;  /* 0x0000000d0c007c0c */ /* 0x000fe20009782670 */
[----:B----4-:R-:W-:Y:S01]  /*19370*/  @!P6 FADD.FTZ R60, R60, R16 ;  /* 0x000000103c3ce221 */ /* 0x010fe20000010000 */
[----:B------:R-:W-:Y:S01]  /*19380*/  @!P6 FADD.FTZ R61, R61, R17 ;  /* 0x000000113d3de221 */ /* 0x000fe20000010000 */
[----:B------:R-:W-:Y:S02]  /*19390*/  IADD3 R16, R0, 0x7, RZ ;  /* 0x0000000700107810 */ /* 0x000fe40007ffe0ff */
[----:B------:R-:W-:Y:S01]  /*193a0*/  ISETP.EQ.OR P6, PT, R14, UR13, P2 ;  /* 0x0000000d0e007c0c */ /* 0x000fe200097c2670 */
[----:B------:R-:W-:Y:S01]  /*193b0*/  @!P5 FADD.FTZ R60, R60, R18 ;  /* 0x000000123c3cd221 */ /* 0x000fe20000010000 */
[----:B------:R-:W-:Y:S01]  /*193c0*/  @!P5 FADD.FTZ R61, R61, R19 ;  /* 0x000000133d3dd221 */ /* 0x000fe20000010000 */
[----:B------:R-:W-:Y:S01]  /*193d0*/  ISETP.EQ.OR P5, PT, R16, UR13, P2 ;  /* 0x0000000d10007c0c */ /* 0x000fe200097a2670 */
[----:B------:R-:W-:-:S04]  /*193e0*/  @!P3 IMAD R13, R7, R20, R10 ;  /* 0x00000014070db224 */ /* 0x000fc800078e020a */
[----:B------:R-:W-:Y:S02]  /*193f0*/  @!P4 IMAD R15, R7, R12, R10 ;  /* 0x0000000c070fc224 */ /* 0x000fe400078e020a */
[----:B------:R-:W-:-:S04]  /*19400*/  @!P3 IMAD.WIDE.U32 R12, R13, 0x8, R8 ;  /* 0x000000080d0cb825 */ /* 0x000fc800078e0008 */
[----:B------:R-:W-:Y:S02]  /*19410*/  @!P6 IMAD R17, R7, R14, R10 ;  /* 0x0000000e0711e224 */ /* 0x000fe400078e020a */
[----:B------:R-:W2:Y:S01]  /*19420*/  @!P3 LDG.E.64 R12, desc[UR10][R12.64] ;  /* 0x0000000a0c0cb981 */ /* 0x000ea2000c1e1b00 */
[----:B------:R-:W-:-:S04]  /*19430*/  @!P4 IMAD.WIDE.U32 R14, R15, 0x8, R8 ;  /* 0x000000080f0ec825 */ /* 0x000fc800078e0008 */
[----:B------:R-:W-:Y:S02]  /*19440*/  @!P5 IMAD R19, R7, R16, R10 ;  /* 0x000000100713d224 */ /* 0x000fe400078e020a */
[--C-:B------:R-:W-:Y:S01]  /*19450*/  @!P6 IMAD.WIDE.U32 R16, R17, 0x8, R8.reuse ;  /* 0x000000081110e825 */ /* 0x100fe200078e0008 */
[----:B------:R-:W3:Y:S05]  /*19460*/  @!P4 LDG.E.64 R14, desc[UR10][R14.64] ;  /* 0x0000000a0e0ec981 */ /* 0x000eea000c1e1b00 */
[----:B------:R-:W4:Y:S01]  /*19470*/  @!P6 LDG.E.64 R16, desc[UR10][R16.64] ;  /* 0x0000000a1010e981 */ /* 0x000f22000c1e1b00 */
[----:B------:R-:W-:-:S06]  /*19480*/  @!P5 IMAD.WIDE.U32 R18, R19, 0x8, R8 ;  /* 0x000000081312d825 */ /* 0x000fcc00078e0008 */
[----:B------:R-:W4:Y:S01]  /*19490*/  @!P5 LDG.E.64 R18, desc[UR10][R18.64] ;  /* 0x0000000a1212d981 */ /* 0x000f22000c1e1b00 */
[C---:B------:R-:W-:Y:S02]  /*194a0*/  IADD3 R20, R0.reuse, 0x8, RZ ;  /* 0x0000000800147810 */ /* 0x040fe40007ffe0ff */
[C---:B------:R-:W-:Y:S02]  /*194b0*/  IADD3 R21, R0.reuse, 0x9, RZ ;  /* 0x0000000900157810 */ /* 0x040fe40007ffe0ff */
[----:B------:R-:W-:Y:S01]  /*194c0*/  IADD3 R22, R0, 0xb, RZ ;  /* 0x0000000b00167810 */ /* 0x000fe20007ffe0ff */
[----:B--2---:R-:W-:Y:S01]  /*194d0*/  @!P3 FADD.FTZ R60, R60, R12 ;  /* 0x0000000c3c3cb221 */ /* 0x004fe20000010000 */
[----:B------:R-:W-:Y:S01]  /*194e0*/  @!P3 FADD.FTZ R61, R61, R13 ;  /* 0x0000000d3d3db221 */ /* 0x000fe20000010000 */
[----:B------:R-:W-:Y:S02]  /*194f0*/  ISETP.EQ.OR P3, PT, R20, UR13, P2 ;  /* 0x0000000d14007c0c */ /* 0x000fe40009762670 */
[----:B---3--:R-:W-:Y:S01]  /*19500*/  @!P4 FADD.FTZ R60, R60, R14 ;  /* 0x0000000e3c3cc221 */ /* 0x008fe20000010000 */
[----:B------:R-:W-:Y:S01]  /*19510*/  @!P4 FADD.FTZ R61, R61, R15 ;  /* 0x0000000f3d3dc221 */ /* 0x000fe20000010000 */
[----:B------:R-:W-:-:S02]  /*19520*/  ISETP.EQ.OR P4, PT, R21, UR13, P2 ;  /* 0x0000000d15007c0c */ /* 0x000fc40009782670 */
[----:B----4-:R-:W-:Y:S01]  /*19530*/  @!P6 FADD.FTZ R60, R60, R16 ;  /* 0x000000103c3ce221 */ /* 0x010fe20000010000 */
[----:B------:R-:W-:Y:S02]  /*19540*/  VIADD R16, R0, 0xa ;  /* 0x0000000a00107836 */ /* 0x000fe40000000000 */
[----:B------:R-:W-:-:S04]  /*19550*/  @!P6 FADD.FTZ R61, R61, R17 ;  /* 0x000000113d3de221 */ /* 0x000fc80000010000 */
[----:B------:R-:W-:Y:S01]  /*19560*/  @!P3 IMAD R13, R7, R20, R10 ;  /* 0x00000014070db224 */ /* 0x000fe200078e020a */
[----:B------:R-:W-:Y:S01]  /*19570*/  ISETP.EQ.OR P6, PT, R16, UR13, P2 ;  /* 0x0000000d10007c0c */ /* 0x000fe200097c2670 */
[----:B------:R-:W-:Y:S01]  /*19580*/  @!P5 FADD.FTZ R60, R60, R18 ;  /* 0x000000123c3cd221 */ /* 0x000fe20000010000 */
[----:B------:R-:W-:Y:S01]  /*19590*/  @!P5 FADD.FTZ R61, R61, R19 ;  /* 0x000000133d3dd221 */ /* 0x000fe20000010000 */
[----:B------:R-:W-:Y:S01]  /*195a0*/  ISETP.EQ.OR P5, PT, R22, UR13, P2 ;  /* 0x0000000d16007c0c */ /* 0x000fe200097a2670 */
[----:B------:R-:W-:Y:S02]  /*195b0*/  @!P4 IMAD R15, R7, R21, R10 ;  /* 0x00000015070fc224 */ /* 0x000fe400078e020a */
[----:B------:R-:W-:-:S04]  /*195c0*/  @!P3 IMAD.WIDE.U32 R12, R13, 0x8, R8 ;  /* 0x000000080d0cb825 */ /* 0x000fc800078e0008 */
[----:B------:R-:W-:Y:S02]  /*195d0*/  @!P4 IMAD.WIDE.U32 R14, R15, 0x8, R8 ;  /* 0x000000080f0ec825 */ /* 0x000fe400078e0008 */
[----:B------:R-:W2:Y:S02]  /*195e0*/  @!P3 LDG.E.64 R12, desc[UR10][R12.64] ;  /* 0x0000000a0c0cb981 */ /* 0x000ea4000c1e1b00 */
[C-C-:B------:R-:W-:Y:S02]  /*195f0*/  @!P6 IMAD R17, R7.reuse, R16, R10.reuse ;  /* 0x000000100711e224 */ /* 0x140fe400078e020a */
[----:B------:R-:W3:Y:S01]  /*19600*/  @!P4 LDG.E.64 R14, desc[UR10][R14.64] ;  /* 0x0000000a0e0ec981 */ /* 0x000ee2000c1e1b00 */
[----:B------:R-:W-:Y:S02]  /*19610*/  @!P5 IMAD R19, R7, R22, R10 ;  /* 0x000000160713d224 */ /* 0x000fe400078e020a */
        /* <DEDUP_REMOVED lines=11> */
[----:B------:R-:W-:Y:S02]  /*196d0*/  ISETP.EQ.OR P4, PT, R12, UR13, P2 ;  /* 0x0000000d0c007c0c */ /* 0x000fe40009782670 */
[----:B------:R-:W-:Y:S01]  /*196e0*/  IADD3 R14, R0, 0xe, RZ ;  /* 0x0000000e000e7810 */ /* 0x000fe20007ffe0ff */
[----:B----4-:R-:W-:Y:S01]  /*196f0*/  @!P6 FADD.FTZ R60, R60, R16 ;  /* 0x000000103c3ce221 */ /* 0x010fe20000010000 */
[----:B------:R-:W-:Y:S01]  /*19700*/  @!P6 FADD.FTZ R61, R61, R17 ;  /* 0x000000113d3de221 */ /* 0x000fe20000010000 */
[----:B------:R-:W-:Y:S02]  /*19710*/  IADD3 R16, R0, 0xf, RZ ;  /* 0x0000000f00107810 */ /* 0x000fe40007ffe0ff */
[----:B------:R-:W-:-:S03]  /*19720*/  ISETP.EQ.OR P6, PT, R14, UR13, P2 ;  /* 0x0000000d0e007c0c */ /* 0x000fc600097c2670 */
[----:B------:R-:W-:Y:S02]  /*19730*/  @!P3 IMAD R13, R7, R20, R10 ;  /* 0x00000014070db224 */ /* 0x000fe400078e020a */
[----:B------:R-:W-:Y:S01]  /*19740*/  @!P5 FADD.FTZ R60, R60, R18 ;  /* 0x000000123c3cd221 */ /* 0x000fe20000010000 */
[----:B------:R-:W-:Y:S01]  /*19750*/  @!P5 FADD.FTZ R61, R61, R19 ;  /* 0x000000133d3dd221 */ /* 0x000fe20000010000 */
[----:B------:R-:W-:Y:S01]  /*19760*/  ISETP.EQ.OR P5, PT, R16, UR13, P2 ;  /* 0x0000000d10007c0c */ /* 0x000fe200097a2670 */
[----:B------:R-:W-:Y:S02]  /*19770*/  @!P4 IMAD R15, R7, R12, R10 ;  /* 0x0000000c070fc224 */ /* 0x000fe400078e020a */
[----:B------:R-:W-:-:S06]  /*19780*/  @!P3 IMAD.WIDE.U32 R12, R13, 0x8, R8 ;  /* 0x000000080d0cb825 */ /* 0x000fcc00078e0008 */
[----:B------:R-:W2:Y:S01]  /*19790*/  @!P3 LDG.E.64 R12, desc[UR10][R12.64] ;  /* 0x0000000a0c0cb981 */ /* 0x000ea2000c1e1b00 */
[----:B------:R-:W-:Y:S02]  /*197a0*/  @!P6 IMAD R17, R7, R14, R10 ;  /* 0x0000000e0711e224 */ /* 0x000fe400078e020a */
[----:B------:R-:W-:-:S04]  /*197b0*/  @!P4 IMAD.WIDE.U32 R14, R15, 0x8, R8 ;  /* 0x000000080f0ec825 */ /* 0x000fc800078e0008 */
[----:B------:R-:W-:Y:S02]  /*197c0*/  @!P5 IMAD R19, R7, R16, R10 ;  /* 0x000000100713d224 */ /* 0x000fe400078e020a */
[--C-:B------:R-:W-:Y:S01]  /*197d0*/  @!P6 IMAD.WIDE.U32 R16, R17, 0x8, R8.reuse ;  /* 0x000000081110e825 */ /* 0x100fe200078e0008 */
[----:B------:R-:W3:Y:S03]  /*197e0*/  @!P4 LDG.E.64 R14, desc[UR10][R14.64] ;  /* 0x0000000a0e0ec981 */ /* 0x000ee6000c1e1b00 */
[----:B------:R-:W-:Y:S02]  /*197f0*/  @!P5 IMAD.WIDE.U32 R18, R19, 0x8, R8 ;  /* 0x000000081312d825 */ /* 0x000fe400078e0008 */
[----:B------:R-:W4:Y:S04]  /*19800*/  @!P6 LDG.E.64 R16, desc[UR10][R16.64] ;  /* 0x0000000a1010e981 */ /* 0x000f28000c1e1b00 */
[----:B------:R-:W4:Y:S01]  /*19810*/  @!P5 LDG.E.64 R18, desc[UR10][R18.64] ;  /* 0x0000000a1212d981 */ /* 0x000f22000c1e1b00 */
[----:B------:R-:W-:-:S02]  /*19820*/  IADD3 R11, R11, -0x10, RZ ;  /* 0xfffffff00b0b7810 */ /* 0x000fc40007ffe0ff */
[----:B------:R-:W-:Y:S01]  /*19830*/  IADD3 R0, R0, 0x10, RZ ;  /* 0x0000001000007810 */ /* 0x000fe20007ffe0ff */
[----:B--2---:R-:W-:Y:S01]  /*19840*/  @!P3 FADD.FTZ R60, R60, R12 ;  /* 0x0000000c3c3cb221 */ /* 0x004fe20000010000 */
[----:B------:R-:W-:Y:S01]  /*19850*/  @!P3 FADD.FTZ R61, R61, R13 ;  /* 0x0000000d3d3db221 */ /* 0x000fe20000010000 */
[----:B------:R-:W-:Y:S02]  /*19860*/  ISETP.GT.AND P3, PT, R11, 0xc, PT ;  /* 0x0000000c0b00780c */ /* 0x000fe40003f64270 */
[----:B---3--:R-:W-:Y:S01]  /*19870*/  @!P4 FADD.FTZ R60, R60, R14 ;  /* 0x0000000e3c3cc221 */ /* 0x008fe20000010000 */
[----:B------:R-:W-:-:S03]  /*19880*/  @!P4 FADD.FTZ R61, R61, R15 ;  /* 0x0000000f3d3dc221 */ /* 0x000fc60000010000 */
[----:B----4-:R-:W-:Y:S01]  /*19890*/  @!P6 FADD.FTZ R60, R60, R16 ;  /* 0x000000103c3ce221 */ /* 0x010fe20000010000 */
[----:B------:R-:W-:-:S03]  /*198a0*/  @!P6 FADD.FTZ R61, R61, R17 ;  /* 0x000000113d3de221 */ /* 0x000fc60000010000 */
[----:B------:R-:W-:Y:S01]  /*198b0*/  @!P5 FADD.FTZ R60, R60, R18 ;  /* 0x000000123c3cd221 */ /* 0x000fe20000010000 */
[----:B------:R-:W-:Y:S02]  /*198c0*/  @!P5 FADD.FTZ R61, R61, R19 ;  /* 0x000000133d3dd221 */ /* 0x000fe40000010000 */
[----:B------:R-:W-:Y:S05]  /*198d0*/  @P3 BRA `(.L_x_383) ;  /* 0xfffffff800343947 */ /* 0x000fea000383ffff */
.L_x_382:
[----:B------:R-:W-:-:S13]  /*198e0*/  ISETP.GT.AND P3, PT, R11, 0x4, PT ;  /* 0x000000040b00780c */ /* 0x000fda0003f64270 */
[----:B------:R-:W-:Y:S05]  /*198f0*/  @!P3 BRA `(.L_x_384) ;  /* 0x0000000000ecb947 */ /* 0x000fea0003800000 */
[C---:B------:R-:W-:Y:S02]  /*19900*/  IADD3 R15, R0.reuse, 0x1, RZ ;  /* 0x00000001000f7810 */ /* 0x040fe40007ffe0ff */
[C---:B------:R-:W-:Y:S02]  /*19910*/  ISETP.EQ.OR P5, PT, R0.reuse, UR13, P2 ;  /* 0x0000000d00007c0c */ /* 0x040fe400097a2670 */
[----:B------:R-:W-:Y:S02]  /*19920*/  IADD3 R17, R0, 0x2, RZ ;  /* 0x0000000200117810 */ /* 0x000fe40007ffe0ff */
[----:B------:R-:W-:Y:S02]  /*19930*/  ISETP.EQ.OR P6, PT, R15, UR13, P2 ;  /* 0x0000000d0f007c0c */ /* 0x000fe400097c2670 */
[----:B------:R-:W-:-:S07]  /*19940*/  ISETP.EQ.OR P3, PT, R17, UR13, P2 ;  /* 0x0000000d11007c0c */ /* 0x000fce0009762670 */
[----:B------:R-:W-:-:S04]  /*19950*/  @!P5 IMAD R13, R0, R7, R10 ;  /* 0x00000007000dd224 */ /* 0x000fc800078e020a */
[----:B------:R-:W-:Y:S02]  /*19960*/  @!P6 IMAD R15, R7, R15, R10 ;  /* 0x0000000f070fe224 */ /* 0x000fe400078e020a */
[----:B------:R-:W-:-:S04]  /*19970*/  @!P5 IMAD.WIDE.U32 R12, R13, 0x8, R8 ;  /* 0x000000080d0cd825 */ /* 0x000fc800078e0008 */
[----:B------:R-:W-:Y:S02]  /*19980*/  @!P3 IMAD R17, R7, R17, R10 ;  /* 0x000000110711b224 */ /* 0x000fe400078e020a */
[--C-:B------:R-:W-:Y:S01]  /*19990*/  @!P6 IMAD.WIDE.U32 R14, R15, 0x8, R8.reuse ;  /* 0x000000080f0ee825 */ /* 0x100fe200078e0008 */
[----:B------:R-:W2:Y:S03]  /*199a0*/  @!P5 LDG.E.64 R12, desc[UR10][R12.64] ;  /* 0x0000000a0c0cd981 */ /* 0x000ea6000c1e1b00 */
[----:B------:R-:W-:Y:S02]  /*199b0*/  @!P3 IMAD.WIDE.U32 R16, R17, 0x8, R8 ;  /* 0x000000081110b825 */ /* 0x000fe400078e0008 */
[----:B------:R-:W3:Y:S04]  /*199c0*/  @!P6 LDG.E.64 R14, desc[UR10][R14.64] ;  /* 0x0000000a0e0ee981 */ /* 0x000ee8000c1e1b00 */
[----:B------:R-:W4:Y:S01]  /*199d0*/  @!P3 LDG.E.64 R16, desc[UR10][R16.64] ;  /* 0x0000000a1010b981 */ /* 0x000f22000c1e1b00 */
[----:B------:R-:W-:-:S02]  /*199e0*/  IADD3 R18, R0, 0x3, RZ ;  /* 0x0000000300127810 */ /* 0x000fc40007ffe0ff */
[----:B------:R-:W-:Y:S02]  /*199f0*/  IADD3 R0, R0, 0x4, RZ ;  /* 0x0000000400007810 */ /* 0x000fe40007ffe0ff */
[----:B------:R-:W-:Y:S02]  /*19a00*/  ISETP.EQ.OR P1, PT, R18, UR13, P2 ;  /* 0x0000000d12007c0c */ /* 0x000fe40009722670 */
[C---:B------:R-:W-:Y:S02]  /*19a10*/  ISETP.EQ.OR P4, PT, R0.reuse, UR13, P2 ;  /* 0x0000000d00007c0c */ /* 0x040fe40009782670 */
[C---:B------:R-:W-:Y:S02]  /*19a20*/  IADD3 R19, R0.reuse, 0x1, RZ ;  /* 0x0000000100137810 */ /* 0x040fe40007ffe0ff */
[C---:B------:R-:W-:Y:S02]  /*19a30*/  IADD3 R20, R0.reuse, 0x2, RZ ;  /* 0x0000000200147810 */ /* 0x040fe40007ffe0ff */
[----:B------:R-:W-:Y:S01]  /*19a40*/  IADD3 R21, R0, 0x3, RZ ;  /* 0x0000000300157810 */ /* 0x000fe20007ffe0ff */
[----:B--2---:R-:W-:Y:S01]  /*19a50*/  @!P5 FADD.FTZ R60, R60, R12 ;  /* 0x0000000c3c3cd221 */ /* 0x004fe20000010000 */
[----:B------:R-:W-:Y:S01]  /*19a60*/  @!P5 FADD.FTZ R61, R61, R13 ;  /* 0x0000000d3d3dd221 */ /* 0x000fe20000010000 */
[----:B------:R-:W-:-:S02]  /*19a70*/  ISETP.EQ.OR P5, PT, R19, UR13, P2 ;  /* 0x0000000d13007c0c */ /* 0x000fc400097a2670 */
[----:B------:R-:W-:Y:S02]  /*19a80*/  @!P1 IMAD R13, R7, R18, R10 ;  /* 0x00000012070d9224 */ /* 0x000fe400078e020a */
[----:B---3--:R-:W-:Y:S01]  /*19a90*/  @!P6 FADD.FTZ R60, R60, R14 ;  /* 0x0000000e3c3ce221 */ /* 0x008fe20000010000 */
[----:B------:R-:W-:Y:S01]  /*19aa0*/  @!P6 FADD.FTZ R61, R61, R15 ;  /* 0x0000000f3d3de221 */ /* 0x000fe20000010000 */
[----:B------:R-:W-:Y:S01]  /*19ab0*/  ISETP.EQ.OR P6, PT, R20, UR13, P2 ;  /* 0x0000000d14007c0c */ /* 0x000fe200097c2670 */
[----:B------:R-:W-:Y:S02]  /*19ac0*/  @!P4 IMAD R15, R7, R0, R10 ;  /* 0x00000000070fc224 */ /* 0x000fe400078e020a */
[----:B----4-:R-:W-:Y:S01]  /*19ad0*/  @!P3 FADD.FTZ R60, R60, R16 ;  /* 0x000000103c3cb221 */ /* 0x010fe20000010000 */
[----:B------:R-:W-:Y:S01]  /*19ae0*/  @!P3 FADD.FTZ R61, R61, R17 ;  /* 0x000000113d3db221 */ /* 0x000fe20000010000 */
[----:B------:R-:W-:Y:S01]  /*19af0*/  ISETP.EQ.OR P3, PT, R21, UR13, P2 ;  /* 0x0000000d15007c0c */ /* 0x000fe20009762670 */
[----:B------:R-:W-:-:S04]  /*19b00*/  @!P1 IMAD.WIDE.U32 R12, R13, 0x8, R8 ;  /* 0x000000080d0c9825 */ /* 0x000fc800078e0008 */
[----:B------:R-:W-:Y:S02]  /*19b10*/  @!P5 IMAD R17, R7, R19, R10 ;  /* 0x000000130711d224 */ /* 0x000fe400078e020a */
[----:B------:R-:W-:Y:S01]  /*19b20*/  @!P4 IMAD.WIDE.U32 R14, R15, 0x8, R8 ;  /* 0x000000080f0ec825 */ /* 0x000fe200078e0008 */
[----:B------:R-:W2:Y:S03]  /*19b30*/  @!P1 LDG.E.64 R12, desc[UR10][R12.64] ;  /* 0x0000000a0c0c9981 */ /* 0x000ea6000c1e1b00 */
[----:B------:R-:W-:Y:S02]  /*19b40*/  @!P6 IMAD R19, R7, R20, R10 ;  /* 0x000000140713e224 */ /* 0x000fe400078e020a */
[----:B------:R-:W-:Y:S01]  /*19b50*/  @!P5 IMAD.WIDE.U32 R16, R17, 0x8, R8 ;  /* 0x000000081110d825 */ /* 0x000fe200078e0008 */
[----:B------:R-:W3:Y:S03]  /*19b60*/  @!P4 LDG.E.64 R14, desc[UR10][R14.64] ;  /* 0x0000000a0e0ec981 */ /* 0x000ee6000c1e1b00 */
[----:B------:R-:W-:-:S02]  /*19b70*/  @!P3 IMAD R21, R7, R21, R10 ;  /* 0x000000150715b224 */ /* 0x000fc400078e020a */
[--C-:B------:R-:W-:Y:S01]  /*19b80*/  @!P6 IMAD.WIDE.U32 R18, R19, 0x8, R8.reuse ;  /* 0x000000081312e825 */ /* 0x100fe200078e0008 */
[----:B------:R-:W4:Y:S03]  /*19b90*/  @!P5 LDG.E.64 R16, desc[UR10][R16.64] ;  /* 0x0000000a1010d981 */ /* 0x000f26000c1e1b00 */
[----:B------:R-:W-:Y:S02]  /*19ba0*/  @!P3 IMAD.WIDE.U32 R20, R21, 0x8, R8 ;  /* 0x000000081514b825 */ /* 0x000fe400078e0008 */
[----:B------:R-:W4:Y:S04]  /*19bb0*/  @!P6 LDG.E.64 R18, desc[UR10][R18.64] ;  /* 0x0000000a1212e981 */ /* 0x000f28000c1e1b00 */
[----:B------:R-:W4:Y:S01]  /*19bc0*/  @!P3 LDG.E.64 R20, desc[UR10][R20.64] ;  /* 0x0000000a1414b981 */ /* 0x000f22000c1e1b00 */
[----:B------:R-:W-:-:S02]  /*19bd0*/  IADD3 R11, R11, -0x4, RZ ;  /* 0xfffffffc0b0b7810 */ /* 0x000fc40007ffe0ff */
[----:B------:R-:W-:Y:S02]  /*19be0*/  IADD3 R0, R0, 0x4, RZ ;  /* 0x0000000400007810 */ /* 0x000fe40007ffe0ff */
[----:B------:R-:W-:Y:S01]  /*19bf0*/  IADD3 R11, R11, -0x4, RZ ;  /* 0xfffffffc0b0b7810 */ /* 0x000fe20007ffe0ff */
[----:B--2---:R-:W-:Y:S01]  /*19c00*/  @!P1 FADD.FTZ R60, R60, R12 ;  /* 0x0000000c3c3c9221 */ /* 0x004fe20000010000 */
[----:B------:R-:W-:Y:S01]  /*19c10*/  @!P1 FADD.FTZ R61, R61, R13 ;  /* 0x0000000d3d3d9221 */ /* 0x000fe20000010000 */
[----:B------:R-:W-:Y:S02]  /*19c20*/  PLOP3.LUT P1, PT, PT, PT, PT, 0x8, 0x0 ;  /* 0x000000000000781c */ /* 0x000fe40003f2e170 */
[----:B---3--:R-:W-:Y:S01]  /*19c30*/  @!P4 FADD.FTZ R60, R60, R14 ;  /* 0x0000000e3c3cc221 */ /* 0x008fe20000010000 */
[----:B------:R-:W-:-:S03]  /*19c40*/  @!P4 FADD.FTZ R61, R61, R15 ;  /* 0x0000000f3d3dc221 */ /* 0x000fc60000010000 */
[----:B----4-:R-:W-:Y:S01]  /*19c50*/  @!P5 FADD.FTZ R60, R60, R16 ;  /* 0x000000103c3cd221 */ /* 0x010fe20000010000 */
[----:B------:R-:W-:-:S03]  /*19c60*/  @!P5 FADD.FTZ R61, R61, R17 ;  /* 0x000000113d3dd221 */ /* 0x000fc60000010000 */
[----:B------:R-:W-:Y:S01]  /*19c70*/  @!P6 FADD.FTZ R60, R60, R18 ;  /* 0x000000123c3ce221 */ /* 0x000fe20000010000 */
[----:B------:R-:W-:-:S03]  /*19c80*/  @!P6 FADD.FTZ R61, R61, R19 ;  /* 0x000000133d3de221 */ /* 0x000fc60000010000 */
[----:B------:R-:W-:Y:S01]  /*19c90*/  @!P3 FADD.FTZ R60, R60, R20 ;  /* 0x000000143c3cb221 */ /* 0x000fe20000010000 */
[----:B------:R-:W-:-:S07]  /*19ca0*/  @!P3 FADD.FTZ R61, R61, R21 ;  /* 0x000000153d3db221 */ /* 0x000fce0000010000 */
.L_x_384:
[----:B------:R-:W-:-:S13]  /*19cb0*/  ISETP.NE.OR P1, PT, R11, RZ, P1 ;  /* 0x000000ff0b00720c */ /* 0x000fda0000f25670 */
[----:B------:R-:W-:Y:S05]  /*19cc0*/  @!P1 BRA `(.L_x_380) ;  /* 0x00000000007c9947 */ /* 0x000fea0003800000 */
.L_x_381:
[C---:B------:R-:W-:Y:S02]  /*19cd0*/  ISETP.EQ.OR P1, PT, R0.reuse, UR13, P2 ;  /* 0x0000000d00007c0c */ /* 0x040fe40009722670 */
[C---:B------:R-:W-:Y:S02]  /*19ce0*/  IADD3 R15, R0.reuse, 0x1, RZ ;  /* 0x00000001000f7810 */ /* 0x040fe40007ffe0ff */
[C---:B------:R-:W-:Y:S02]  /*19cf0*/  IADD3 R17, R0.reuse, 0x2, RZ ;  /* 0x0000000200117810 */ /* 0x040fe40007ffe0ff */
[----:B------:R-:W-:Y:S02]  /*19d00*/  ISETP.EQ.OR P3, PT, R15, UR13, P2 ;  /* 0x0000000d0f007c0c */ /* 0x000fe40009762670 */
[----:B------:R-:W-:Y:S02]  /*19d10*/  IADD3 R19, R0, 0x3, RZ ;  /* 0x0000000300137810 */ /* 0x000fe40007ffe0ff */
[----:B------:R-:W-:-:S02]  /*19d20*/  ISETP.EQ.OR P4, PT, R17, UR13, P2 ;  /* 0x0000000d11007c0c */ /* 0x000fc40009782670 */
[----:B------:R-:W-:Y:S01]  /*19d30*/  ISETP.EQ.OR P5, PT, R19, UR13, P2 ;  /* 0x0000000d13007c0c */ /* 0x000fe200097a2670 */
[----:B------:R-:W-:-:S04]  /*19d40*/  @!P1 IMAD R13, R7, R0, R10 ;  /* 0x00000000070d9224 */ /* 0x000fc800078e020a */
[----:B------:R-:W-:-:S04]  /*19d50*/  @!P1 IMAD.WIDE.U32 R12, R13, 0x8, R8 ;  /* 0x000000080d0c9825 */ /* 0x000fc800078e0008 */
[C-C-:B------:R-:W-:Y:S02]  /*19d60*/  @!P3 IMAD R15, R7.reuse, R15, R10.reuse ;  /* 0x0000000f070fb224 */ /* 0x140fe400078e020a */
        /* <DEDUP_REMOVED lines=13> */
[----:B------:R-:W-:Y:S02]  /*19e40*/  ISETP.NE.AND P1, PT, R11, RZ, PT ;  /* 0x000000ff0b00720c */ /* 0x000fe40003f25270 */
[----:B---3--:R-:W-:Y:S01]  /*19e50*/  @!P3 FADD.FTZ R60, R60, R14 ;  /* 0x0000000e3c3cb221 */ /* 0x008fe20000010000 */
[----:B------:R-:W-:-:S03]  /*19e60*/  @!P3 FADD.FTZ R61, R61, R15 ;  /* 0x0000000f3d3db221 */ /* 0x000fc60000010000 */
[----:B----4-:R-:W-:Y:S01]  /*19e70*/  @!P4 FADD.FTZ R60, R60, R16 ;  /* 0x000000103c3cc221 */ /* 0x010fe20000010000 */
[----:B------:R-:W-:-:S03]  /*19e80*/  @!P4 FADD.FTZ R61, R61, R17 ;  /* 0x000000113d3dc221 */ /* 0x000fc60000010000 */
[----:B------:R-:W-:Y:S01]  /*19e90*/  @!P5 FADD.FTZ R60, R60, R18 ;  /* 0x000000123c3cd221 */ /* 0x000fe20000010000 */
[----:B------:R-:W-:Y:S02]  /*19ea0*/  @!P5 FADD.FTZ R61, R61, R19 ;  /* 0x000000133d3dd221 */ /* 0x000fe40000010000 */
[----:B------:R-:W-:Y:S05]  /*19eb0*/  @P1 BRA `(.L_x_381) ;  /* 0xfffffffc00841947 */ /* 0x000fea000383ffff */
.L_x_380:
[----:B------:R-:W-:-:S06]  /*19ec0*/  ULOP3.LUT UP0, UR6, UR7, 0x3, URZ, 0xc0, !UPT ;  /* 0x0000000307067892 */ /* 0x000fcc000f80c03f */
[----:B------:R-:W-:-:S13]  /*19ed0*/  PLOP3.LUT P1, PT, PT, PT, UP0, 0x80, 0x0 ;  /* 0x000000000000781c */ /* 0x000fda0003f2f008 */
        /* <DEDUP_REMOVED lines=9> */
.L_x_386:
[----:B------:R-:W-:Y:S05]  /*19f70*/  BSYNC B0 ;  /* 0x0000000000007941 */ /* 0x000fea0003800000 */
.L_x_385:
[----:B------:R-:W-:-:S06]  /*19f80*/  UISETP.NE.AND UP0, UPT, UR6, 0x1, UPT ;  /* 0x000000010600788c */ /* 0x000fcc000bf05270 */
[----:B------:R-:W-:-:S13]  /*19f90*/  PLOP3.LUT P1, PT, PT, PT, UP0, 0x80, 0x0 ;  /* 0x000000000000781c */ /* 0x000fda0003f2f008 */
[----:B------:R-:W-:Y:S05]  /*19fa0*/  @!P1 BRA `(.L_x_376) ;  /* 0x0000000000409947 */ /* 0x000fea0003800000 */
[C---:B------:R-:W-:Y:S02]  /*19fb0*/  IADD3 R12, R0.reuse, 0x2, RZ ;  /* 0x00000002000c7810 */ /* 0x040fe40007ffe0ff */
[----:B------:R-:W-:Y:S02]  /*19fc0*/  IADD3 R0, R0, 0x1, RZ ;  /* 0x0000000100007810 */ /* 0x000fe40007ffe0ff */
[----:B------:R-:W-:Y:S02]  /*19fd0*/  MOV R11, UR6 ;  /* 0x00000006000b7c02 */ /* 0x000fe40008000f00 */
[----:B------:R-:W-:Y:S02]  /*19fe0*/  ISETP.EQ.OR P1, PT, R12, UR13, P2 ;  /* 0x0000000d0c007c0c */ /* 0x000fe40009722670 */
[----:B------:R-:W-:Y:S02]  /*19ff0*/  ISETP.EQ.OR P3, PT, R0, UR13, P2 ;  /* 0x0000000d00007c0c */ /* 0x000fe40009762670 */
[----:B------:R-:W-:-:S11]  /*1a000*/  ISETP.EQ.OR P1, PT, R11, 0x2, P1 ;  /* 0x000000020b00780c */ /* 0x000fd60000f22670 */
[-CC-:B------:R-:W-:Y:S02]  /*1a010*/  @!P3 IMAD R11, R0, R7.reuse, R10.reuse ;  /* 0x00000007000bb224 */ /* 0x180fe400078e020a */
[----:B------:R-:W-:Y:S02]  /*1a020*/  @!P1 IMAD R7, R12, R7, R10 ;  /* 0x000000070c079224 */ /* 0x000fe400078e020a */
[----:B------:R-:W-:-:S04]  /*1a030*/  @!P3 IMAD.WIDE.U32 R10, R11, 0x8, R8 ;  /* 0x000000080b0ab825 */ /* 0x000fc800078e0008 */
[----:B------:R-:W-:Y:S02]  /*1a040*/  @!P1 IMAD.WIDE.U32 R8, R7, 0x8, R8 ;  /* 0x0000000807089825 */ /* 0x000fe400078e0008 */
[----:B------:R-:W2:Y:S04]  /*1a050*/  @!P3 LDG.E.64 R10, desc[UR10][R10.64] ;  /* 0x0000000a0a0ab981 */ /* 0x000ea8000c1e1b00 */
[----:B------:R-:W3:Y:S01]  /*1a060*/  @!P1 LDG.E.64 R8, desc[UR10][R8.64] ;  /* 0x0000000a08089981 */ /* 0x000ee2000c1e1b00 */
[----:B--2---:R-:W-:Y:S01]  /*1a070*/  @!P3 FADD.FTZ R60, R60, R10 ;  /* 0x0000000a3c3cb221 */ /* 0x004fe20000010000 */
[----:B------:R-:W-:-:S03]  /*1a080*/  @!P3 FADD.FTZ R61, R61, R11 ;  /* 0x0000000b3d3db221 */ /* 0x000fc60000010000 */
[----:B---3--:R-:W-:Y:S01]  /*1a090*/  @!P1 FADD.FTZ R60, R60, R8 ;  /* 0x000000083c3c9221 */ /* 0x008fe20000010000 */
[----:B------:R-:W-:-:S07]  /*1a0a0*/  @!P1 FADD.FTZ R61, R61, R9 ;  /* 0x000000093d3d9221 */ /* 0x000fce0000010000 */
.L_x_376:
[----:B------:R-:W2:Y:S01]  /*1a0b0*/  S2UR UR7, SR_CgaCtaId ;  /* 0x00000000000779c3 */ /* 0x000ea20000008800 */
[----:B------:R-:W-:Y:S01]  /*1a0c0*/  UMOV UR6, 0x400 ;  /* 0x0000040000067882 */ /* 0x000fe20000000000 */
[----:B-1----:R-:W-:Y:S01]  /*1a0d0*/  HFMA2.MMA R13, -RZ, RZ, 0, 0 ;  /* 0x00000000ff0d7435 */ /* 0x002fe200000001ff */
[----:B------:R-:W-:Y:S01]  /*1a0e0*/  ULDC.64 UR8, c[0x0][0x288] ;  /* 0x0000a20000087ab9 */ /* 0x000fe20000000a00 */
[----:B------:R-:W-:Y:S01]  /*1a0f0*/  ULDC.64 UR18, c[0x0][0x210] ;  /* 0x0000840000127ab9 */ /* 0x000fe20000000a00 */
[----:B--2---:R-:W-:-:S09]  /*1a100*/  ULEA UR6, UR7, UR6, 0x18 ;  /* 0x0000000607067291 */ /* 0x004fd2000f8ec03f */
[----:B------:R-:W-:Y:S01]  /*1a110*/  @!P2 STS.64 [UR6+0x90], R60 ;  /* 0x0000903cff00a988 */ /* 0x000fe20008000a06 */
[----:B------:R-:W-:Y:S01]  /*1a120*/  BAR.SYNC.DEFER_BLOCKING 0x0 ;  /* 0x0000000000007b1d */ /* 0x000fe20000010000 */
[----:B------:R-:W-:-:S05]  /*1a130*/  ISETP.NE.AND P2, PT, RZ, UR15, PT ;  /* 0x0000000fff007c0c */ /* 0x000fca000bf45270 */
[----:B------:R-:W0:Y:S01]  /*1a140*/  LDS.64 R8, [UR6+0x90] ;  /* 0x00009006ff087984 */ /* 0x000e220008000a00 */
[----:B------:R-:W-:Y:S02]  /*1a150*/  ULDC UR6, c[0x0][0x2bc] ;  /* 0x0000af0000067ab9 */ /* 0x000fe40000000800 */
[----:B0-----:R-:W-:Y:S01]  /*1a160*/  FMUL.FTZ R0, R8, UR6 ;  /* 0x0000000608007c20 */ /* 0x001fe20008410000 */
[----:B------:R-:W-:Y:S01]  /*1a170*/  FMUL.FTZ R7, R9, UR6 ;  /* 0x0000000609077c20 */ /* 0x000fe20008410000 */
[----:B------:R-:W-:-:S06]  /*1a180*/  ULDC.64 UR6, c[0x0][0x290] ;  /* 0x0000a40000067ab9 */ /* 0x000fcc0000000a00 */
.L_x_389:
[----:B------:R-:W-:-:S05]  /*1a190*/  LEA R15, R13, UR14, 0x2 ;  /* 0x0000000e0d0f7c11 */ /* 0x000fca000f8e10ff */
[----:B------:R-:W2:Y:S04]  /*1a1a0*/  LDL.U16 R8, [R15+0x10] ;  /* 0x000010000f087983 */ /* 0x000ea80000100400 */
[----:B0-----:R-:W3:Y:S04]  /*1a1b0*/  LDL.U16 R9, [R15+0x12] ;  /* 0x000012000f097983 */ /* 0x001ee80000100400 */
[----:B------:R-:W4:Y:S04]  /*1a1c0*/  LDL.U16 R11, [R15+0x14] ;  /* 0x000014000f0b7983 */ /* 0x000f280000100400 */
[----:B------:R-:W4:Y:S04]  /*1a1d0*/  LDL.U16 R21, [R15+0x16] ;  /* 0x000016000f157983 */ /* 0x000f280000100400 */
[----:B------:R-:W4:Y:S04]  /*1a1e0*/  LDL.U16 R10, [R15+0x110] ;  /* 0x000110000f0a7983 */ /* 0x000f280000100400 */
[----:B------:R-:W4:Y:S04]  /*1a1f0*/  LDL.U16 R16, [R15+0x112] ;  /* 0x000112000f107983 */ /* 0x000f280000100400 */
[----:B------:R-:W4:Y:S04]  /*1a200*/  LDL.U16 R14, [R15+0x116] ;  /* 0x000116000f0e7983 */ /* 0x000f280000100400 */
[----:B------:R0:W4:Y:S02]  /*1a210*/  LDL.U16 R12, [R15+0x114] ;  /* 0x000114000f0c7983 */ /* 0x0001240000100400 */
[----:B0----5:R-:W-:-:S04]  /*1a220*/  LEA R15, R13, R6, 0x3 ;  /* 0x000000060d0f7211 */ /* 0x021fc800078e18ff */
[----:B------:R-:W-:Y:S02]  /*1a230*/  ISETP.GE.U32.AND P1, PT, R15, UR6, PT ;  /* 0x000000060f007c0c */ /* 0x000fe4000bf26070 */
[----:B------:R-:W-:-:S04]  /*1a240*/  SHF.R.S32.HI R17, RZ, 0x1f, R15 ;  /* 0x0000001fff117819 */ /* 0x000fc8000001140f */
[----:B------:R-:W-:Y:S01]  /*1a250*/  ISETP.GE.OR.EX P1, PT, R17, UR7, P0, P1 ;  /* 0x0000000711007c0c */ /* 0x000fe20008726710 */
[----:B------:R-:W-:Y:S01]  /*1a260*/  BSSY B0, `(.L_x_387) ;  /* 0x000005e000007945 */ /* 0x000fe20003800000 */
[----:B------:R-:W-:Y:S02]  /*1a270*/  IADD3 R13, R13, 0x2, RZ ;  /* 0x000000020d0d7810 */ /* 0x000fe40007ffe0ff */
[----:B--2---:R-:W-:Y:S02]  /*1a280*/  SHF.L.U32 R8, R8, 0x10, RZ ;  /* 0x0000001008087819 */ /* 0x004fe400000006ff */
[----:B---3--:R-:W-:-:S03]  /*1a290*/  SHF.L.U32 R9, R9, 0x10, RZ ;  /* 0x0000001009097819 */ /* 0x008fc600000006ff */
[----:B------:R-:W-:-:S04]  /*1a2a0*/  FADD.FTZ R8, R8, -UR16 ;  /* 0x8000001008087e21 */ /* 0x000fc80008010000 */
[----:B------:R-:W-:Y:S01]  /*1a2b0*/  FMUL.FTZ R19, R8, UR12 ;  /* 0x0000000c08137c20 */ /* 0x000fe20008410000 */
[----:B------:R-:W-:-:S03]  /*1a2c0*/  FADD.FTZ R9, R9, -UR16 ;  /* 0x8000001009097e21 */ /* 0x000fc60008010000 */
[----:B------:R-:W-:Y:S01]  /*1a2d0*/  @P2 FFMA.FTZ R24, R19, R4, R2 ;  /* 0x0000000413182223 */ /* 0x000fe20000010002 */
[----:B------:R-:W-:-:S03]  /*1a2e0*/  FMUL.FTZ R18, R9, UR12 ;  /* 0x0000000c09127c20 */ /* 0x000fc60008410000 */
[----:B------:R-:W-:Y:S01]  /*1a2f0*/  @P2 FMUL.FTZ R8, R24, -1.4426950216293334961 ;  /* 0xbfb8aa3b18082820 */ /* 0x000fe20000410000 */
[----:B------:R-:W-:-:S04]  /*1a300*/  @P2 FFMA.FTZ R25, R18, R5, R3 ;  /* 0x0000000512192223 */ /* 0x000fc80000010003 */
[----:B------:R-:W-:Y:S01]  /*1a310*/  @P2 FMUL.FTZ R9, R25, -1.4426950216293334961 ;  /* 0xbfb8aa3b19092820 */ /* 0x000fe20000410000 */
[----:B------:R-:W0:Y:S08]  /*1a320*/  @P2 MUFU.EX2 R8, R8 ;  /* 0x0000000800082308 */ /* 0x000e300000000800 */
[----:B------:R-:W1:Y:S01]  /*1a330*/  @P2 MUFU.EX2 R9, R9 ;  /* 0x0000000900092308 */ /* 0x000e620000000800 */
[----:B----4-:R-:W-:Y:S01]  /*1a340*/  SHF.L.U32 R20, R11, 0x10, RZ ;  /* 0x000000100b147819 */ /* 0x010fe200000006ff */
[----:B0-----:R-:W-:Y:S01]  /*1a350*/  @P2 FADD.FTZ R11, R8, 1 ;  /* 0x3f800000080b2421 */ /* 0x001fe20000010000 */
[----:B------:R-:W-:-:S03]  /*1a360*/  SHF.L.U32 R8, R21, 0x10, RZ ;  /* 0x0000001015087819 */ /* 0x000fc600000006ff */
[----:B------:R-:W-:Y:S02]  /*1a370*/  FADD.FTZ R20, R20, -UR16 ;  /* 0x8000001014147e21 */ /* 0x000fe40008010000 */
[----:B------:R-:W-:Y:S01]  /*1a380*/  FADD.FTZ R8, R8, -UR16 ;  /* 0x8000001008087e21 */ /* 0x000fe20008010000 */
[----:B-1----:R-:W-:Y:S01]  /*1a390*/  @P2 FADD.FTZ R26, R9, 1 ;  /* 0x3f800000091a2421 */ /* 0x002fe20000010000 */
[----:B------:R0:W1:Y:S02]  /*1a3a0*/  @P2 MUFU.RCP R28, R11 ;  /* 0x0000000b001c2308 */ /* 0x0000640000001000 */
[----:B------:R-:W-:Y:S01]  /*1a3b0*/  FMUL.FTZ R22, R8, UR12 ;  /* 0x0000000c08167c20 */ /* 0x000fe20008410000 */
[----:B------:R-:W-:Y:S01]  /*1a3c0*/  FMUL.FTZ R21, R20, UR12 ;  /* 0x0000000c14157c20 */ /* 0x000fe20008410000 */
[----:B------:R-:W2:Y:S04]  /*1a3d0*/  @!P1 LDC.64 R8, c[0x0][0x288] ;  /* 0x0000a200ff089b82 */ /* 0x000ea80000000a00 */
[----:B------:R3:W4:Y:S01]  /*1a3e0*/  @P2 MUFU.RCP R29, R26 ;  /* 0x0000001a001d2308 */ /* 0x0007220000001000 */
[----:B------:R-:W-:Y:S01]  /*1a3f0*/  @P2 FFMA.FTZ R23, R22, R5, R3 ;  /* 0x0000000516172223 */ /* 0x000fe20000010003 */
[----:B------:R-:W-:-:S03]  /*1a400*/  @P2 FFMA.FTZ R20, R21, R4, R2 ;  /* 0x0000000415142223 */ /* 0x000fc60000010002 */
[----:B------:R-:W-:Y:S01]  /*1a410*/  @P2 FMUL.FTZ R37, R23, -1.4426950216293334961 ;  /* 0xbfb8aa3b17252820 */ /* 0x000fe20000410000 */
[----:B------:R-:W-:Y:S01]  /*1a420*/  @P2 FMUL.FTZ R36, R20, -1.4426950216293334961 ;  /* 0xbfb8aa3b14242820 */ /* 0x000fe20000410000 */
[----:B------:R-:W-:Y:S02]  /*1a430*/  SHF.L.U32 R27, R10, 0x10, RZ ;  /* 0x000000100a1b7819 */ /* 0x000fe400000006ff */
[----:B0-----:R-:W0:Y:S02]  /*1a440*/  @!P1 LDC.64 R10, c[0x0][0x210] ;  /* 0x00008400ff0a9b82 */ /* 0x001e240000000a00 */
[----:B------:R-:W2:Y:S01]  /*1a450*/  @P2 MUFU.EX2 R37, R37 ;  /* 0x0000002500252308 */ /* 0x000ea20000000800 */
[----:B-1----:R-:W-:Y:S01]  /*1a460*/  @P2 FADD.FTZ R31, -R28, 1 ;  /* 0x3f8000001c1f2421 */ /* 0x002fe20000010100 */
[----:B---3--:R-:W-:Y:S01]  /*1a470*/  SHF.L.U32 R26, R16, 0x10, RZ ;  /* 0x00000010101a7819 */ /* 0x008fe200000006ff */
[----:B----4-:R-:W-:-:S05]  /*1a480*/  @P2 FADD.FTZ R30, -R29, 1 ;  /* 0x3f8000001d1e2421 */ /* 0x010fca0000010100 */
[----:B------:R-:W1:Y:S01]  /*1a490*/  @P2 MUFU.EX2 R36, R36 ;  /* 0x0000002400242308 */ /* 0x000e620000000800 */
[----:B------:R-:W-:Y:S01]  /*1a4a0*/  @P2 FFMA.FTZ R31, R24, R31, 1 ;  /* 0x3f800000181f2423 */ /* 0x000fe2000001001f */
[----:B------:R-:W-:Y:S01]  /*1a4b0*/  @P2 FFMA.FTZ R30, R25, R30, 1 ;  /* 0x3f800000191e2423 */ /* 0x000fe2000001001e */
[----:B------:R-:W-:Y:S01]  /*1a4c0*/  @P2 FMUL.FTZ R28, R27, R28 ;  /* 0x0000001c1b1c2220 */ /* 0x000fe20000410000 */
[----:B------:R-:W-:Y:S02]  /*1a4d0*/  @!P1 MOV R24, R34 ;  /* 0x0000002200189202 */ /* 0x000fe40000000f00 */
[----:B------:R-:W-:Y:S01]  /*1a4e0*/  @!P1 MOV R25, R33 ;  /* 0x0000002100199202 */ /* 0x000fe20000000f00 */
[----:B------:R-:W-:Y:S01]  /*1a4f0*/  @P2 FMUL.FTZ R29, R26, R29 ;  /* 0x0000001d1a1d2220 */ /* 0x000fe20000410000 */
[----:B------:R-:W-:Y:S01]  /*1a500*/  @P2 FMUL.FTZ R27, R28, R31 ;  /* 0x0000001f1c1b2220 */ /* 0x000fe20000410000 */
[-C--:B--2---:R-:W-:Y:S02]  /*1a510*/  @!P1 IMAD R28, R17, R8.reuse, RZ ;  /* 0x00000008111c9224 */ /* 0x084fe400078e02ff */
[----:B------:R-:W-:-:S04]  /*1a520*/  @!P1 IMAD.WIDE.U32 R16, R15, R8, R24 ;  /* 0x000000080f109225 */ /* 0x000fc800078e0018 */
[C-C-:B------:R-:W-:Y:S01]  /*1a530*/  FFMA.FTZ R8, R0.reuse, R19, R7.reuse ;  /* 0x0000001300087223 */ /* 0x140fe20000010007 */
[----:B------:R-:W-:Y:S01]  /*1a540*/  @P2 FMUL.FTZ R26, R29, R30 ;  /* 0x0000001e1d1a2220 */ /* 0x000fe20000410000 */
[----:B------:R-:W-:Y:S01]  /*1a550*/  FFMA.FTZ R19, R0, R18, R7 ;  /* 0x0000001200137223 */ /* 0x000fe20000010007 */
[----:B------:R-:W-:Y:S01]  /*1a560*/  @P2 FADD.FTZ R37, R37, 1 ;  /* 0x3f80000025252421 */ /* 0x000fe20000010000 */
[----:B------:R-:W-:Y:S01]  /*1a570*/  FFMA.FTZ R8, R27, R4, -R8 ;  /* 0x000000041b087223 */ /* 0x000fe20000010808 */
[----:B-1----:R-:W-:Y:S01]  /*1a580*/  @P2 FADD.FTZ R36, R36, 1 ;  /* 0x3f80000024242421 */ /* 0x002fe20000010000 */
[----:B------:R-:W-:Y:S02]  /*1a590*/  @!P1 IMAD R9, R15, R9, R28 ;  /* 0x000000090f099224 */ /* 0x000fe400078e021c */
[----:B------:R-:W-:Y:S01]  /*1a5a0*/  FFMA.FTZ R26, R26, R5, -R19 ;  /* 0x000000051a1a7223 */ /* 0x000fe20000010813 */
[----:B------:R-:W-:Y:S01]  /*1a5b0*/  FMUL.FTZ R19, R8, UR12 ;  /* 0x0000000c08137c20 */ /* 0x000fe20008410000 */
[----:B------:R-:W1:Y:S01]  /*1a5c0*/  @P2 MUFU.RCP R37, R37 ;  /* 0x0000002500252308 */ /* 0x000e620000001000 */
[----:B0-----:R-:W-:Y:S01]  /*1a5d0*/  @!P1 LEA R10, P3, R16, R10, 0x1 ;  /* 0x0000000a100a9211 */ /* 0x001fe200078608ff */
[----:B------:R-:W-:Y:S01]  /*1a5e0*/  @!P1 FMUL.FTZ R8, R26, UR12 ;  /* 0x0000000c1a089c20 */ /* 0x000fe20008410000 */
[----:B------:R-:W-:-:S05]  /*1a5f0*/  @!P1 IADD3 R9, R17, R9, RZ ;  /* 0x0000000911099210 */ /* 0x000fca0007ffe0ff */
[----:B------:R-:W0:Y:S01]  /*1a600*/  @P2 MUFU.RCP R36, R36 ;  /* 0x0000002400242308 */ /* 0x000e220000001000 */
[----:B------:R-:W-:Y:S02]  /*1a610*/  @!P1 LEA.HI.X R11, R16, R11, R9, 0x1, P3 ;  /* 0x0000000b100b9211 */ /* 0x000fe400018f0c09 */
[----:B------:R-:W-:Y:S02]  /*1a620*/  @!P1 F2FP.BF16.F32.PACK_AB R19, R8, R19 ;  /* 0x000000130813923e */ /* 0x000fe400000010ff */
[----:B------:R-:W-:-:S03]  /*1a630*/  IADD3 R15, R15, 0x8, RZ ;  /* 0x000000080f0f7810 */ /* 0x000fc60007ffe0ff */
[----:B------:R2:W-:Y:S01]  /*1a640*/  @!P1 STG.E desc[UR10][R10.64], R19 ;  /* 0x000000130a009986 */ /* 0x0005e2000c10190a */
[----:B------:R-:W-:Y:S02]  /*1a650*/  ISETP.GE.U32.AND P1, PT, R15, UR6, PT ;  /* 0x000000060f007c0c */ /* 0x000fe4000bf26070 */
[----:B------:R-:W-:Y:S01]  /*1a660*/  SHF.R.S32.HI R16, RZ, 0x1f, R15 ;  /* 0x0000001fff107819 */ /* 0x000fe2000001140f */
[----:B-1----:R-:W-:Y:S01]  /*1a670*/  @P2 FADD.FTZ R8, -R37, 1 ;  /* 0x3f80000025082421 */ /* 0x002fe20000010100 */
[----:B------:R-:W-:Y:S02]  /*1a680*/  SHF.L.U32 R14, R14, 0x10, RZ ;  /* 0x000000100e0e7819 */ /* 0x000fe400000006ff */
[----:B------:R-:W-:Y:S02]  /*1a690*/  ISETP.GE.OR.EX P1, PT, R16, UR7, P0, P1 ;  /* 0x0000000710007c0c */ /* 0x000fe40008726710 */
[----:B------:R-:W-:Y:S01]  /*1a6a0*/  SHF.L.U32 R9, R12, 0x10, RZ ;  /* 0x000000100c097819 */ /* 0x000fe200000006ff */
[----:B0-----:R-:W-:Y:S01]  /*1a6b0*/  @P2 FADD.FTZ R17, -R36, 1 ;  /* 0x3f80000024112421 */ /* 0x001fe20000010100 */
[----:B------:R-:W-:Y:S01]  /*1a6c0*/  @P2 FFMA.FTZ R8, R23, R8, 1 ;  /* 0x3f80000017082423 */ /* 0x000fe20000010008 */
[----:B------:R-:W-:-:S02]  /*1a6d0*/  @P2 FMUL.FTZ R37, R14, R37 ;  /* 0x000000250e252220 */ /* 0x000fc40000410000 */
[----:B------:R-:W-:Y:S01]  /*1a6e0*/  @P2 FFMA.FTZ R17, R20, R17, 1 ;  /* 0x3f80000014112423 */ /* 0x000fe20000010011 */
[----:B------:R-:W-:Y:S01]  /*1a6f0*/  @P2 FMUL.FTZ R36, R9, R36 ;  /* 0x0000002409242220 */ /* 0x000fe20000410000 */
[----:B------:R-:W-:Y:S01]  /*1a700*/  @P2 FMUL.FTZ R14, R37, R8 ;  /* 0x00000008250e2220 */ /* 0x000fe20000410000 */
[C-C-:B------:R-:W-:Y:S01]  /*1a710*/  FFMA.FTZ R8, R0.reuse, R21, R7.reuse ;  /* 0x0000001500087223 */ /* 0x140fe20000010007 */
[----:B--2---:R-:W-:Y:S01]  /*1a720*/  FFMA.FTZ R11, R0, R22, R7 ;  /* 0x00000016000b7223 */ /* 0x004fe20000010007 */
[----:B------:R-:W-:Y:S01]  /*1a730*/  @P2 FMUL.FTZ R9, R36, R17 ;  /* 0x0000001124092220 */ /* 0x000fe20000410000 */
[----:B------:R-:W-:Y:S02]  /*1a740*/  ISETP.NE.AND P3, PT, R13, 0x40, PT ;  /* 0x000000400d00780c */ /* 0x000fe40003f65270 */
[----:B------:R-:W-:Y:S01]  /*1a750*/  FFMA.FTZ R12, R14, R5, -R11 ;  /* 0x000000050e0c7223 */ /* 0x000fe2000001080b */
[----:B------:R-:W-:Y:S01]  /*1a760*/  FFMA.FTZ R10, R9, R4, -R8 ;  /* 0x00000004090a7223 */ /* 0x000fe20000010808 */
[----:B------:R-:W-:Y:S09]  /*1a770*/  @P1 BRA `(.L_x_388) ;  /* 0x0000000000301947 */ /* 0x000ff20003800000 */
[----:B------:R-:W-:Y:S01]  /*1a780*/  MOV R8, R34 ;  /* 0x0000002200087202 */ /* 0x000fe20000000f00 */
[----:B------:R-:W-:Y:S01]  /*1a790*/  IMAD R11, R16, UR8, RZ ;  /* 0x00000008100b7c24 */ /* 0x000fe2000f8e02ff */
[----:B------:R-:W-:Y:S01]  /*1a7a0*/  MOV R9, R33 ;  /* 0x0000002100097202 */ /* 0x000fe20000000f00 */
[----:B------:R-:W-:Y:S02]  /*1a7b0*/  FMUL.FTZ R12, R12, UR12 ;  /* 0x0000000c0c0c7c20 */ /* 0x000fe40008410000 */
[C---:B------:R-:W-:Y:S02]  /*1a7c0*/  IMAD R11, R15.reuse, UR9, R11 ;  /* 0x000000090f0b7c24 */ /* 0x040fe4000f8e020b */
[----:B------:R-:W-:-:S04]  /*1a7d0*/  IMAD.WIDE.U32 R8, R15, UR8, R8 ;  /* 0x000000080f087c25 */ /* 0x000fc8000f8e0008 */
[----:B------:R-:W-:Y:S01]  /*1a7e0*/  FMUL.FTZ R15, R10, UR12 ;  /* 0x0000000c0a0f7c20 */ /* 0x000fe20008410000 */
[----:B------:R-:W-:Y:S02]  /*1a7f0*/  IADD3 R9, R9, R11, RZ ;  /* 0x0000000b09097210 */ /* 0x000fe40007ffe0ff */
[----:B------:R-:W-:-:S04]  /*1a800*/  LEA R10, P1, R8, UR18, 0x1 ;  /* 0x00000012080a7c11 */ /* 0x000fc8000f8208ff */
[----:B------:R-:W-:Y:S02]  /*1a810*/  LEA.HI.X R11, R8, UR19, R9, 0x1, P1 ;  /* 0x00000013080b7c11 */ /* 0x000fe400088f0c09 */
[----:B------:R-:W-:-:S05]  /*1a820*/  F2FP.BF16.F32.PACK_AB R9, R12, R15 ;  /* 0x0000000f0c09723e */ /* 0x000fca00000010ff */
[----:B------:R0:W-:Y:S02]  /*1a830*/  STG.E desc[UR10][R10.64], R9 ;  /* 0x000000090a007986 */ /* 0x0001e4000c10190a */
.L_x_388:
[----:B------:R-:W-:Y:S05]  /*1a840*/  BSYNC B0 ;  /* 0x0000000000007941 */ /* 0x000fea0003800000 */
.L_x_387:
[----:B------:R-:W-:Y:S05]  /*1a850*/  @P3 BRA `(.L_x_389) ;  /* 0xfffffff8004c3947 */ /* 0x000fea000383ffff */
        /* <DEDUP_REMOVED lines=8> */
[----:B------:R-:W-:Y:S05]  /*1a8e0*/  @!P0 BRA `(.L_x_390) ;  /* 0xfffffe5800448947 */ /* 0x000fea000383ffff */
.L_x_303:
[----:B------:R-:W2:Y:S01]  /*1a8f0*/  LDL R8, [R1+0x610] ;  /* 0x0006100001087983 */ /* 0x000ea20000100800 */
[----:B------:R-:W1:Y:S01]  /*1a900*/  LDC R6, c[0x0][0xc] ;  /* 0x00000300ff067b82 */ /* 0x000e620000000800 */
[----:B------:R-:W-:Y:S01]  /*1a910*/  BSSY B0, `(.L_x_391) ;  /* 0x0000017000007945 */ /* 0x000fe20003800000 */
[----:B------:R-:W3:Y:S06]  /*1a920*/  S2R R5, SR_CTAID.Y ;  /* 0x0000000000057919 */ /* 0x000eec0000002600 */
[----:B------:R-:W4:Y:S08]  /*1a930*/  LDC R7, c[0x0][0x10] ;  /* 0x00000400ff077b82 */ /* 0x000f300000000800 */
[----:B------:R-:W5:Y:S01]  /*1a940*/  LDC.64 R2, c[0x0][0x258] ;  /* 0x00009600ff027b82 */ /* 0x000f620000000a00 */
[----:B-1----:R-:W-:-:S02]  /*1a950*/  IADD3 R0, R6, -0x1, RZ ;  /* 0xffffffff06007810 */ /* 0x002fc40007ffe0ff */
[----:B------:R-:W-:Y:S02]  /*1a960*/  ISETP.NE.AND P1, PT, R6, 0x1, PT ;  /* 0x000000010600780c */ /* 0x000fe40003f25270 */
[----:B------:R-:W-:Y:S02]  /*1a970*/  ISETP.NE.AND P0, PT, R0, UR13, PT ;  /* 0x0000000d00007c0c */ /* 0x000fe4000bf05270 */
[C---:B----4-:R-:W-:Y:S02]  /*1a980*/  IADD3 R4, R7.reuse, -0x1, RZ ;  /* 0xffffffff07047810 */ /* 0x050fe40007ffe0ff */
[----:B------:R-:W-:Y:S02]  /*1a990*/  SHF.L.U32 R0, R7, 0x1, RZ ;  /* 0x0000000107007819 */ /* 0x000fe400000006ff */
[----:B---3--:R-:W-:Y:S02]  /*1a9a0*/  ISETP.NE.OR P0, PT, R5, R4, P0 ;  /* 0x000000040500720c */ /* 0x008fe40000705670 */
[----:B------:R-:W-:-:S05]  /*1a9b0*/  SEL R5, R0, RZ, P1 ;  /* 0x000000ff00057207 */ /* 0x000fca0000800000 */
[----:B-----5:R-:W-:Y:S01]  /*1a9c0*/  IMAD.WIDE.U32 R2, R5, 0x4, R2 ;  /* 0x0000000405027825 */ /* 0x020fe200078e0002 */
[----:B--2---:R-:W-:-:S13]  /*1a9d0*/  ISETP.NE.AND P2, PT, R8, RZ, PT ;  /* 0x000000ff0800720c */ /* 0x004fda0003f45270 */
[----:B------:R-:W-:Y:S05]  /*1a9e0*/  @P2 BRA `(.L_x_392) ;  /* 0x0000000000242947 */ /* 0x000fea0003800000 */
[----:B------:R-:W1:Y:S01]  /*1a9f0*/  S2R R0, SR_LANEID ;  /* 0x0000000000007919 */ /* 0x000e620000000000 */
[----:B------:R-:W-:Y:S02]  /*1aa00*/  VOTEU.ANY UR4, UPT, PT ;  /* 0x0000000000047886 */ /* 0x000fe400038e0100 */
[----:B------:R-:W-:Y:S02]  /*1aa10*/  UFLO.U32 UR5, UR4 ;  /* 0x00000004000572bd */ /* 0x000fe400080e0000 */
[----:B------:R-:W2:Y:S04]  /*1aa20*/  POPC R5, UR4 ;  /* 0x0000000400057d09 */ /* 0x000ea80008000000 */
[----:B-1----:R-:W-:-:S13]  /*1aa30*/  ISETP.EQ.U32.AND P1, PT, R0, UR5, PT ;  /* 0x0000000500007c0c */ /* 0x002fda000bf22070 */
[----:B------:R-:W-:Y:S06]  /*1aa40*/  @P1 MEMBAR.ALL.GPU ;  /* 0x0000000000001992 */ /* 0x000fec000000a000 */
[----:B------:R-:W-:-:S00]  /*1aa50*/  @P1 ERRBAR ;  /* 0x00000000000019ab */ /* 0x000fc00000000000 */
[----:B------:R-:W-:Y:S06]  /*1aa60*/  @P1 CGAERRBAR ;  /* 0x00000000000015ab */ /* 0x000fec0000000000 */
[----:B--2---:R1:W-:Y:S02]  /*1aa70*/  @P1 REDG.E.ADD.S32.STRONG.GPU desc[UR10][R2.64], R5 ;  /* 0x000000050200198e */ /* 0x0043e4000c10e38a */
.L_x_392:
[----:B------:R-:W-:Y:S05]  /*1aa80*/  BSYNC B0 ;  /* 0x0000000000007941 */ /* 0x000fea0003800000 */
.L_x_391:
[----:B------:R-:W-:Y:S05]  /*1aa90*/  @P0 EXIT ;  /* 0x000000000000094d */ /* 0x000fea0003800000 */
[----:B------:R-:W-:Y:S05]  /*1aaa0*/  @P2 BRA `(.L_x_393) ;  /* 0x0000000000202947 */ /* 0x000fea0003800000 */
[----:B------:R-:W-:-:S05]  /*1aab0*/  IMAD R0, R6, R7, RZ ;  /* 0x0000000706007224 */ /* 0x000fca00078e02ff */
[----:B------:R-:W-:-:S13]  /*1aac0*/  ISETP.NE.AND P0, PT, R0, -0x1, PT ;  /* 0xffffffff0000780c */ /* 0x000fda0003f05270 */
[----:B------:R-:W-:Y:S05]  /*1aad0*/  @!P0 BRA `(.L_x_393) ;  /* 0x0000000000148947 */ /* 0x000fea0003800000 */
.L_x_394:
[----:B-1----:R-:W2:Y:S04]  /*1aae0*/  LDG.E.STRONG.GPU R5, desc[UR10][R2.64] ;  /* 0x0000000a02057981 */ /* 0x002ea8000c1ef900 */
[----:B--2---:R-:W-:Y:S01]  /*1aaf0*/  CCTL.IVALL ;  /* 0x00000000ff00798f */ /* 0x004fe20002000000 */
[----:B------:R-:W-:Y:S05]  /*1ab00*/  YIELD ;  /* 0x0000000000007946 */ /* 0x000fea0003800000 */
[----:B------:R-:W-:-:S13]  /*1ab10*/  ISETP.NE.AND P0, PT, R5, R0, PT ;  /* 0x000000000500720c */ /* 0x000fda0003f05270 */
[----:B------:R-:W-:Y:S05]  /*1ab20*/  @P0 BRA `(.L_x_394) ;  /* 0xfffffffc00ec0947 */ /* 0x000fea000383ffff */
.L_x_393:
[----:B------:R-:W-:Y:S05]  /*1ab30*/  WARPSYNC.ALL ;  /* 0x0000000000007948 */ /* 0x000fea0003800000 */
[----:B------:R-:W2:Y:S01]  /*1ab40*/  LDL R4, [R1+0x610] ;  /* 0x0006100001047983 */ /* 0x000ea20000100800 */
[----:B------:R-:W3:Y:S08]  /*1ab50*/  LDC.64 R22, c[0x0][0x288] ;  /* 0x0000a200ff167b82 */ /* 0x000ef00000000a00 */
[----:B------:R-:W-:Y:S01]  /*1ab60*/  BAR.SYNC.DEFER_BLOCKING 0x0 ;  /* 0x0000000000007b1d */ /* 0x000fe20000010000 */
[----:B---3--:R-:W-:-:S04]  /*1ab70*/  LEA.HI R0, P0, R23, R22, RZ, 0x1 ;  /* 0x0000001617007211 */ /* 0x008fc800078108ff */
[----:B-1----:R-:W-:-:S04]  /*1ab80*/  IADD3.X R3, RZ, R23, RZ, P0, !PT ;  /* 0x00000017ff037210 */ /* 0x002fc800007fe4ff */
[--C-:B------:R-:W-:Y:S02]  /*1ab90*/  SHF.R.S64 R25, R0, 0x1, R3.reuse ;  /* 0x0000000100197819 */ /* 0x100fe40000001003 */
[----:B------:R-:W-:Y:S02]  /*1aba0*/  SHF.R.S32.HI R24, RZ, 0x1, R3 ;  /* 0x00000001ff187819 */ /* 0x000fe40000011403 */
[----:B--2---:R-:W-:Y:S02]  /*1abb0*/  SHF.R.S32.HI R0, RZ, 0x1f, R4 ;  /* 0x0000001fff007819 */ /* 0x004fe40000011404 */
[----:B------:R-:W-:-:S04]  /*1abc0*/  ISETP.GT.U32.AND P0, PT, R25, R4, PT ;  /* 0x000000041900720c */ /* 0x000fc80003f04070 */
[----:B------:R-:W-:-:S13]  /*1abd0*/  ISETP.GT.AND.EX P0, PT, R24, R0, PT, P0 ;  /* 0x000000001800720c */ /* 0x000fda0003f04300 */
[----:B------:R-:W-:Y:S05]  /*1abe0*/  @!P0 EXIT ;  /* 0x000000000000894d */ /* 0x000fea0003800000 */
[----:B------:R-:W-:Y:S01]  /*1abf0*/  IMAD R5, R23, 0x3, RZ ;  /* 0x0000000317057824 */ /* 0x000fe200078e02ff */
[----:B------:R-:W1:Y:S01]  /*1ac00*/  LDC.64 R14, c[0x0][0x218] ;  /* 0x00008600ff0e7b82 */ /* 0x000e620000000a00 */
[C---:B------:R-:W-:Y:S01]  /*1ac10*/  IMAD.WIDE.U32 R2, R22.reuse, 0x3, RZ ;  /* 0x0000000316027825 */ /* 0x040fe200078e00ff */
[----:B------:R-:W-:Y:S01]  /*1ac20*/  MOV R7, R0 ;  /* 0x0000000000077202 */ /* 0x000fe20000000f00 */
[----:B------:R-:W-:Y:S01]  /*1ac30*/  ULDC.64 UR4, c[0x0][0x268] ;  /* 0x00009a0000047ab9 */ /* 0x000fe20000000a00 */
[----:B------:R-:W-:Y:S02]  /*1ac40*/  SHF.L.U64.HI R23, R22, 0x2, R23 ;  /* 0x0000000216177819 */ /* 0x000fe40000010217 */
[----:B------:R-:W-:Y:S02]  /*1ac50*/  IADD3 R5, R3, R5, RZ ;  /* 0x0000000503057210 */ /* 0x000fe40007ffe0ff */
[----:B------:R-:W2:Y:S01]  /*1ac60*/  LDC.64 R16, c[0x0][0x220] ;  /* 0x00008800ff107b82 */ /* 0x000ea20000000a00 */
[----:B------:R-:W-:-:S02]  /*1ac70*/  MOV R0, R4 ;  /* 0x0000000400007202 */ /* 0x000fc40000000f00 */
[----:B------:R-:W-:Y:S02]  /*1ac80*/  LEA.HI R2, P0, R5, R2, RZ, 0x1 ;  /* 0x0000000205027211 */ /* 0x000fe400078108ff */
[----:B------:R-:W-:Y:S02]  /*1ac90*/  SHF.L.U64.HI R31, R25, 0x2, R24 ;  /* 0x00000002191f7819 */ /* 0x000fe40000010218 */
[----:B------:R-:W-:-:S04]  /*1aca0*/  IADD3.X R5, RZ, R5, RZ, P0, !PT ;  /* 0x00000005ff057210 */ /* 0x000fc800007fe4ff */
[--C-:B------:R-:W-:Y:S02]  /*1acb0*/  SHF.R.S64 R27, R2, 0x1, R5.reuse ;  /* 0x00000001021b7819 */ /* 0x100fe40000001005 */
[----:B------:R-:W-:-:S04]  /*1acc0*/  SHF.R.S32.HI R2, RZ, 0x1, R5 ;  /* 0x00000001ff027819 */ /* 0x000fc80000011405 */
[----:B------:R-:W-:-:S07]  /*1acd0*/  SHF.L.U64.HI R29, R27, 0x2, R2 ;  /* 0x000000021b1d7819 */ /* 0x000fce0000010202 */
.L_x_395:
[C---:B------:R-:W-:Y:S01]  /*1ace0*/  LEA R6, P0, R0.reuse, UR4, 0x2 ;  /* 0x0000000400067c11 */ /* 0x040fe2000f8010ff */
[----:B---3--:R-:W3:Y:S03]  /*1acf0*/  LDL.LU R26, [R1+0x610] ;  /* 0x00061000011a7983 */ /* 0x008ee60000300800 */
[----:B------:R-:W-:Y:S02]  /*1ad00*/  LEA.HI.X R7, R0, UR5, R7, 0x2, P0 ;  /* 0x0000000500077c11 */ /* 0x000fe400080f1407 */
[-C--:B------:R-:W-:Y:S02]  /*1ad10*/  LEA R8, P0, R25, R6.reuse, 0x2 ;  /* 0x0000000619087211 */ /* 0x080fe400078010ff */
[-C--:B------:R-:W-:Y:S01]  /*1ad20*/  LEA R12, P1, R22, R6.reuse, 0x2 ;  /* 0x00000006160c7211 */ /* 0x080fe200078210ff */
[----:B------:R4:W5:Y:S01]  /*1ad30*/  LDG.E R18, desc[UR10][R6.64] ;  /* 0x0000000a06127981 */ /* 0x000962000c1e1900 */
[----:B0-----:R-:W-:-:S02]  /*1ad40*/  LEA R10, P2, R27, R6, 0x2 ;  /* 0x000000061b0a7211 */ /* 0x001fc400078410ff */
[----:B------:R-:W-:Y:S02]  /*1ad50*/  IADD3.X R9, R7, R31, RZ, P0, !PT ;  /* 0x0000001f07097210 */ /* 0x000fe400007fe4ff */
[----:B------:R-:W-:Y:S02]  /*1ad60*/  IADD3.X R13, R23, R7, RZ, P1, !PT ;  /* 0x00000007170d7210 */ /* 0x000fe40000ffe4ff */
[----:B------:R-:W-:Y:S01]  /*1ad70*/  IADD3.X R11, R7, R29, RZ, P2, !PT ;  /* 0x0000001d070b7210 */ /* 0x000fe200017fe4ff */
[----:B------:R-:W5:Y:S04]  /*1ad80*/  LDG.E R19, desc[UR10][R8.64] ;  /* 0x0000000a08137981 */ /* 0x000f68000c1e1900 */
[----:B------:R-:W5:Y:S04]  /*1ad90*/  LDG.E R20, desc[UR10][R12.64] ;  /* 0x0000000a0c147981 */ /* 0x000f68000c1e1900 */
[----:B------:R-:W5:Y:S01]  /*1ada0*/  LDG.E R21, desc[UR10][R10.64] ;  /* 0x0000000a0a157981 */ /* 0x000f62000c1e1900 */
[----:B---3--:R-:W-:-:S02]  /*1adb0*/  SHF.L.U32 R5, R26, 0x1, RZ ;  /* 0x000000011a057819 */ /* 0x008fc400000006ff */
[----:B------:R-:W-:-:S03]  /*1adc0*/  IADD3 R0, R26, 0x1e0, RZ ;  /* 0x000001e01a007810 */ /* 0x000fc60007ffe0ff */
[----:B-1----:R-:W-:-:S04]  /*1add0*/  IMAD.WIDE R2, R5, 0x4, R14 ;  /* 0x0000000405027825 */ /* 0x002fc800078e020e */
[----:B--2---:R-:W-:Y:S01]  /*1ade0*/  IMAD.WIDE R4, R5, 0x4, R16 ;  /* 0x0000000405047825 */ /* 0x004fe200078e0210 */
[----:B------:R3:W-:Y:S01]  /*1adf0*/  STL [R1+0x610], R0 ;  /* 0x0006100001007387 */ /* 0x0007e20000100800 */
[----:B------:R-:W-:Y:S02]  /*1ae00*/  ISETP.GT.U32.AND P0, PT, R25, R0, PT ;  /* 0x000000001900720c */ /* 0x000fe40003f04070 */
[----:B----4-:R-:W-:Y:S01]  /*1ae10*/  SHF.R.S32.HI R7, RZ, 0x1f, R0 ;  /* 0x0000001fff077819 */ /* 0x010fe20000011400 */
[----:B-----5:R3:W-:Y:S03]  /*1ae20*/  STG.E.64 desc[UR10][R2.64], R18 ;  /* 0x0000001202007986 */ /* 0x0207e6000c101b0a */
[----:B------:R-:W-:Y:S01]  /*1ae30*/  ISETP.GT.AND.EX P0, PT, R24, R7, PT, P0 ;  /* 0x000000071800720c */ /* 0x000fe20003f04300 */
[----:B------:R3:W-:-:S12]  /*1ae40*/  STG.E.64 desc[UR10][R4.64], R20 ;  /* 0x0000001404007986 */ /* 0x0007d8000c101b0a */
[----:B------:R-:W-:Y:S05]  /*1ae50*/  @P0 BRA `(.L_x_395) ;  /* 0xfffffffc00a00947 */ /* 0x000fea000383ffff */
[----:B------:R-:W-:Y:S05]  /*1ae60*/  EXIT ;  /* 0x000000000000794d */ /* 0x000fea0003800000 */
.L_x_396:
        /* <DEDUP_REMOVED lines=9> */
.L_x_5597:


//--------------------- .text._Z35group_norm_nhwc_bwd_one_pass_kernelI11Bf16IOBf16WLi64ELi120ELi480EEv26Group_norm_nhwc_bwd_params --------------------------
	.section	.text._Z35group_norm_nhwc_bwd_one_pass_kernelI11Bf16IOBf16WLi64ELi120ELi480EEv26Group_norm_nhwc_bwd_params,"ax",@progbits
	.align	128
        .global         _Z35group_norm_nhwc_bwd_one_pass_kernelI11Bf16IOBf16WLi64ELi120ELi480EEv26Group_norm_nhwc_bwd_params
        .type           _Z35group_norm_nhwc_bwd_one_pass_kernelI11Bf16IOBf16WLi64ELi120ELi480EEv26Group_norm_nhwc_bwd_params,@function
        .size           _Z35group_norm_nhwc_bwd_one_pass_kernelI11Bf16IOBf16WLi64ELi120ELi480EEv26Group_norm_nhwc_bwd_params,(.L_x_5598 - _Z35group_norm_nhwc_bwd_one_pass_kernelI11Bf16IOBf16WLi64ELi120ELi480EEv26Group_norm_nhwc_bwd_params)
        .other          _Z35group_norm_nhwc_bwd_one_pass_kernelI11Bf16IOBf16WLi64ELi120ELi480EEv26Group_norm_nhwc_bwd_params,@"STO_CUDA_ENTRY STV_DEFAULT"
_Z35group_norm_nhwc_bwd_one_pass_kernelI11Bf16IOBf16WLi64ELi120ELi480EEv26Group_norm_nhwc_bwd_params:
.text._Z35group_norm_nhwc_bwd_one_pass_kernelI11Bf16IOBf16WLi64ELi120ELi480EEv26Group_norm_nhwc_bwd_params:
        /* <DEDUP_REMOVED lines=71> */
.L_x_448:
        /* <DEDUP_REMOVED lines=215> */
[----:B------:R-:W-:Y:S02]  /*11e0*/  ISETP.NE.AND P0, PT, RZ, UR10, PT ;  /* 0x0000000aff007c0c */ /* 0x000fe4000bf05270 */
[----:B------:R-:W-:-:S04]  /*11f0*/  IADD3 R55, R14, R55, RZ ;  /* 0x000000370e377210 */ /* 0x000fc80007ffe0ff */
[----:B------:R-:W-:-:S07]  /*1200*/  SHF.R.S32.HI R24, RZ, 0x1f, R55 ;  /* 0x0000001fff187819 */ /* 0x000fce0000011437 */
[----:B------:R-:W1:Y:S02]  /*1210*/  @P0 LDC.64 R26, c[0x0][0x240] ;  /* 0x00009000ff1a0b82 */ /* 0x000e640000000a00 */
[----:B-1----:R-:W-:-:S04]  /*1220*/  @P0 LEA R26, P6, R55, R26, 0x1 ;  /* 0x0000001a371a0211 */ /* 0x002fc800078c08ff */
[C---:B------:R-:W-:Y:S02]  /*1230*/  @P0 LEA.HI.X R27, R55.reuse, R27, R24, 0x1, P6 ;  /* 0x0000001b371b0211 */ /* 0x040fe400030f0c18 */
[----:B------:R-:W1:Y:S03]  /*1240*/  LDC.64 R24, c[0x0][0x238] ;  /* 0x00008e00ff187b82 */ /* 0x000e660000000a00 */
[----:B------:R-:W2:Y:S04]  /*1250*/  @P0 LDG.E.U16 R30, desc[UR8][R26.64] ;  /* 0x000000081a1e0981 */ /* 0x000ea8000c1e1500 */
[----:B------:R-:W3:Y:S01]  /*1260*/  @P0 LDG.E.U16 R28, desc[UR8][R26.64+0x2] ;  /* 0x000002081a1c0981 */ /* 0x000ee2000c1e1500 */
[----:B-1----:R-:W-:-:S05]  /*1270*/  IMAD.WIDE R24, R55, 0x2, R24 ;  /* 0x0000000237187825 */ /* 0x002fca00078e0218 */
[----:B------:R-:W4:Y:S04]  /*1280*/  LDG.E.U16 R80, desc[UR8][R24.64] ;  /* 0x0000000818507981 */ /* 0x000f28000c1e1500 */
[----:B------:R-:W4:Y:S01]  /*1290*/  LDG.E.U16 R83, desc[UR8][R24.64+0x2] ;  /* 0x0000020818537981 */ /* 0x000f22000c1e1500 */
[----:B--2---:R-:W-:Y:S02]  /*12a0*/  @P0 SHF.L.U32 R81, R30, 0x10, RZ ;  /* 0x000000101e510819 */ /* 0x004fe400000006ff */
[----:B---3--:R-:W-:Y:S02]  /*12b0*/  @P0 SHF.L.U32 R82, R28, 0x10, RZ ;  /* 0x000000101c520819 */ /* 0x008fe400000006ff */
[----:B----4-:R-:W-:Y:S02]  /*12c0*/  SHF.L.U32 R80, R80, 0x10, RZ ;  /* 0x0000001050507819 */ /* 0x010fe400000006ff */
[----:B------:R-:W-:-:S07]  /*12d0*/  SHF.L.U32 R83, R83, 0x10, RZ ;  /* 0x0000001053537819 */ /* 0x000fce00000006ff */
.L_x_399:
[----:B------:R-:W-:Y:S05]  /*12e0*/  BSYNC B0 ;  /* 0x0000000000007941 */ /* 0x000fea0003800000 */
.L_x_398:
[----:B------:R-:W-:Y:S02]  /*12f0*/  ISETP.NE.AND P0, PT, RZ, UR10, PT ;  /* 0x0000000aff007c0c */ /* 0x000fe4000bf05270 */
[C---:B-----5:R-:W-:Y:S02]  /*1300*/  PRMT R24, R62.reuse, 0x7632, R24 ;  /* 0x000076323e187816 */ /* 0x060fe40000000018 */
[----:B------:R-:W-:Y:S02]  /*1310*/  SHF.L.U32 R25, R62, 0x10, RZ ;  /* 0x000000103e197819 */ /* 0x000fe400000006ff */
[----:B------:R-:W-:Y:S02]  /*1320*/  SHF.L.U32 R33, R24, 0x10, RZ ;  /* 0x0000001018217819 */ /* 0x000fe400000006ff */
[----:B------:R-:W-:Y:S01]  /*1330*/  SHF.L.U32 R35, R64, 0x10, RZ ;  /* 0x0000001040237819 */ /* 0x000fe200000006ff */
[----:B------:R-:W-:Y:S01]  /*1340*/  FADD.FTZ R24, -R66, R25 ;  /* 0x0000001942187221 */ /* 0x000fe20000010100 */
[----:B------:R-:W-:Y:S01]  /*1350*/  PRMT R28, R64, 0x7632, R28 ;  /* 0x00007632401c7816 */ /* 0x000fe2000000001c */
[C---:B------:R-:W-:Y:S01]  /*1360*/  FADD.FTZ R30, -R66.reuse, R33 ;  /* 0x00000021421e7221 */ /* 0x040fe20000010100 */
[----:B------:R-:W-:Y:S01]  /*1370*/  PRMT R26, R63, 0x7632, R26 ;  /* 0x000076323f1a7816 */ /* 0x000fe2000000001a */
[----:B------:R-:W-:Y:S01]  /*1380*/  FADD.FTZ R38, -R66, R35 ;  /* 0x0000002342267221 */ /* 0x000fe20000010100 */
[----:B------:R-:W-:Y:S01]  /*1390*/  LOP3.LUT R58, R58, 0xfffffffb, RZ, 0xc0, !PT ;  /* 0xfffffffb3a3a7812 */ /* 0x000fe200078ec0ff */
[-C--:B0-----:R-:W-:Y:S01]  /*13a0*/  FMUL.FTZ R24, R24, R67.reuse ;  /* 0x0000004318187220 */ /* 0x081fe20000410000 */
        /* <DEDUP_REMOVED lines=27> */
.L_x_400:
        /* <DEDUP_REMOVED lines=26> */
.L_x_401:
[--C-:B------:R-:W-:Y:S01]  /*1700*/  FFMA.FTZ R39, R25, R34, R32.reuse ;  /* 0x0000002219277223 */ /* 0x100fe20000010020 */
[----:B------:R-:W-:Y:S01]  /*1710*/  FMUL.FTZ R37, R27, R80 ;  /* 0x000000501b257220 */ /* 0x000fe20000410000 */
[----:B------:R-:W-:Y:S01]  /*1720*/  FADD.FTZ R34, R34, R35 ;  /* 0x0000002322227221 */ /* 0x000fe20000010000 */
[----:B------:R-:W-:Y:S01]  /*1730*/  PRMT R32, R68, 0x7632, R32 ;  /* 0x0000763244207816 */ /* 0x000fe20000000020 */
[----:B------:R-:W-:Y:S01]  /*1740*/  FMUL.FTZ R38, R28, R83 ;  /* 0x000000531c267220 */ /* 0x000fe20000410000 */
[----:B------:R-:W-:Y:S01]  /*1750*/  FFMA.FTZ R36, R30, R37, R39 ;  /* 0x000000251e247223 */ /* 0x000fe20000010027 */
[----:B------:R-:W-:Y:S01]  /*1760*/  FADD.FTZ R39, R34, R37 ;  /* 0x0000002522277221 */ /* 0x000fe20000010000 */
[----:B------:R-:W-:Y:S02]  /*1770*/  SHF.L.U32 R41, R68, 0x10, RZ ;  /* 0x0000001044297819 */ /* 0x000fe400000006ff */
[----:B------:R-:W-:Y:S02]  /*1780*/  SHF.L.U32 R37, R32, 0x10, RZ ;  /* 0x0000001020257819 */ /* 0x000fe400000006ff */
[C---:B------:R-:W-:Y:S01]  /*1790*/  PRMT R34, R69.reuse, 0x7632, R34 ;  /* 0x0000763245227816 */ /* 0x040fe20000000022 */
[C---:B------:R-:W-:Y:S01]  /*17a0*/  FADD.FTZ R32, -R66.reuse, R41 ;  /* 0x0000002942207221 */ /* 0x040fe20000010100 */
[----:B------:R-:W-:Y:S01]  /*17b0*/  SHF.L.U32 R35, R69, 0x10, RZ ;  /* 0x0000001045237819 */ /* 0x000fe200000006ff */
[----:B------:R-:W-:Y:S01]  /*17c0*/  FADD.FTZ R40, -R66, R37 ;  /* 0x0000002542287221 */ /* 0x000fe20000010100 */
[----:B------:R-:W-:Y:S01]  /*17d0*/  PRMT R50, R72, 0x7632, R50 ;  /* 0x0000763248327816 */ /* 0x000fe20000000032 */
        /* <DEDUP_REMOVED lines=22> */
.L_x_402:
        /* <DEDUP_REMOVED lines=34> */
.L_x_403:
        /* <DEDUP_REMOVED lines=36> */
.L_x_404:
        /* <DEDUP_REMOVED lines=34> */
.L_x_405:
[----:B------:R-:W-:Y:S01]  /*1fc0*/  FFMA.FTZ R55, R45, R50, R48 ;  /* 0x000000322d377223 */ /* 0x000fe20000010030 */
[----:B------:R-:W-:Y:S01]  /*1fd0*/  FMUL.FTZ R53, R47, R80 ;  /* 0x000000502f357220 */ /* 0x000fe20000410000 */
[--C-:B------:R-:W-:Y:S01]  /*1fe0*/  FADD.FTZ R52, R50, R51.reuse ;  /* 0x0000003332347221 */ /* 0x100fe20000010000 */
[C---:B------:R-:W-:Y:S01]  /*1ff0*/  PRMT R51, R59.reuse, 0x7632, R51 ;  /* 0x000076323b337816 */ /* 0x040fe20000000033 */
[----:B------:R-:W-:Y:S01]  /*2000*/  FMUL.FTZ R50, R46, R83 ;  /* 0x000000532e327220 */ /* 0x000fe20000410000 */
[----:B------:R-:W-:Y:S01]  /*2010*/  FFMA.FTZ R48, R44, R53, R55 ;  /* 0x000000352c307223 */ /* 0x000fe20000010037 */
[----:B------:R-:W-:Y:S01]  /*2020*/  FADD.FTZ R53, R52, R53 ;  /* 0x0000003534357221 */ /* 0x000fe20000010000 */
[----:B------:R-:W-:Y:S02]  /*2030*/  SHF.L.U32 R55, R59, 0x10, RZ ;  /* 0x000000103b377819 */ /* 0x000fe400000006ff */
[----:B------:R-:W-:Y:S01]  /*2040*/  SHF.L.U32 R51, R51, 0x10, RZ ;  /* 0x0000001033337819 */ /* 0x000fe200000006ff */
[----:B------:R-:W-:Y:S01]  /*2050*/  FFMA.FTZ R93, R49, R50, R48 ;  /* 0x00000032315d7223 */ /* 0x000fe20000010030 */
[----:B------:R-:W-:Y:S01]  /*2060*/  FADD.FTZ R90, R50, R53 ;  /* 0x00000035325a7221 */ /* 0x000fe20000010000 */
[----:B------:R-:W-:Y:S01]  /*2070*/  PRMT R50, R60, 0x7632, R50 ;  /* 0x000076323c327816 */ /* 0x000fe20000000032 */
        /* <DEDUP_REMOVED lines=25> */
.L_x_406:
[----:B------:R-:W-:Y:S01]  /*2210*/  FMUL.FTZ R55, R53, R80 ;  /* 0x0000005035377220 */ /* 0x000fe20000410000 */
[----:B------:R-:W-:-:S03]  /*2220*/  FMUL.FTZ R54, R50, R83 ;  /* 0x0000005332367220 */ /* 0x000fc60000410000 */
[----:B------:R-:W-:Y:S01]  /*2230*/  FFMA.FTZ R52, R48, R55, R93 ;  /* 0x0000003730347223 */ /* 0x000fe2000001005d */
[----:B------:R-:W-:-:S03]  /*2240*/  FADD.FTZ R55, R90, R55 ;  /* 0x000000375a377221 */ /* 0x000fc60000010000 */
[--C-:B------:R-:W-:Y:S01]  /*2250*/  FFMA.FTZ R95, R51, R54, R52.reuse ;  /* 0x00000036335f7223 */ /* 0x100fe20000010034 */
[----:B------:R-:W-:Y:S01]  /*2260*/  PRMT R52, R78, 0x7632, R52 ;  /* 0x000076324e347816 */ /* 0x000fe20000000034 */
[----:B------:R-:W-:Y:S01]  /*2270*/  FADD.FTZ R94, R54, R55 ;  /* 0x00000037365e7221 */ /* 0x000fe20000010000 */
[----:B------:R-:W-:Y:S02]  /*2280*/  SHF.L.U32 R55, R78, 0x10, RZ ;  /* 0x000000104e377819 */ /* 0x000fe400000006ff */
[----:B------:R-:W-:Y:S02]  /*2290*/  SHF.L.U32 R71, R52, 0x10, RZ ;  /* 0x0000001034477819 */ /* 0x000fe400000006ff */
[C---:B------:R-:W-:Y:S01]  /*22a0*/  PRMT R52, R79.reuse, 0x7632, R52 ;  /* 0x000076324f347816 */ /* 0x040fe20000000034 */
[C---:B------:R-:W-:Y:S02]  /*22b0*/  FADD.FTZ R54, -R66.reuse, R55 ;  /* 0x0000003742367221 */ /* 0x040fe40000010100 */
[----:B------:R-:W-:Y:S01]  /*22c0*/  FADD.FTZ R70, -R66, R71 ;  /* 0x0000004742467221 */ /* 0x000fe20000010100 */
[----:B------:R-:W-:Y:S01]  /*22d0*/  SHF.L.U32 R52, R52, 0x10, RZ ;  /* 0x0000001034347819 */ /* 0x000fe200000006ff */
[-C--:B------:R-:W-:Y:S01]  /*22e0*/  FMUL.FTZ R54, R54, R67.reuse ;  /* 0x0000004336367220 */ /* 0x080fe20000410000 */
[----:B------:R-:W-:Y:S01]  /*22f0*/  SHF.L.U32 R71, R79, 0x10, RZ ;  /* 0x000000104f477819 */ /* 0x000fe200000006ff */
        /* <DEDUP_REMOVED lines=9> */
[----:B------:R-:W-:Y:S01]  /*2390*/  FFMA.FTZ R92, R70, R91, 1 ;  /* 0x3f800000465c7423 */ /* 0x000fe2000001005b */
[----:B------:R-:W-:-:S03]  /*23a0*/  FFMA.FTZ R70, R55, R83, R82 ;  /* 0x0000005337467223 */ /* 0x000fc60000010052 */
[----:B------:R-:W-:Y:S01]  /*23b0*/  FMUL.FTZ R71, R71, R92 ;  /* 0x0000005c47477220 */ /* 0x000fe20000410000 */
        /* <DEDUP_REMOVED lines=8> */
.L_x_407:
[----:B------:R-:W-:Y:S01]  /*2440*/  FMUL.FTZ R85, R71, R80 ;  /* 0x0000005047557220 */ /* 0x000fe20000410000 */
[----:B------:R-:W-:Y:S01]  /*2450*/  FMUL.FTZ R84, R52, R83 ;  /* 0x0000005334547220 */ /* 0x000fe20000410000 */
[----:B------:R-:W-:Y:S01]  /*2460*/  ISETP.GT.AND P0, PT, R3, 0x1e, PT ;  /* 0x0000001e0300780c */ /* 0x000fe20003f04270 */
[----:B------:R-:W0:Y:S01]  /*2470*/  S2UR UR11, SR_CgaCtaId ;  /* 0x00000000000b79c3 */ /* 0x000e220000008800 */
[----:B------:R-:W-:Y:S01]  /*2480*/  FFMA.FTZ R70, R54, R85, R95 ;  /* 0x0000005536467223 */ /* 0x000fe2000001005f */
[----:B------:R-:W-:Y:S01]  /*2490*/  FADD.FTZ R85, R94, R85 ;  /* 0x000000555e557221 */ /* 0x000fe20000010000 */
[----:B------:R-:W-:Y:S01]  /*24a0*/  UMOV UR6, 0x400 ;  /* 0x0000040000067882 */ /* 0x000fe20000000000 */
[----:B------:R-:W-:Y:S01]  /*24b0*/  BSSY B0, `(.L_x_408) ;  /* 0x000006d000007945 */ /* 0x000fe20003800000 */
[----:B------:R-:W-:Y:S01]  /*24c0*/  FFMA.FTZ R70, R55, R84, R70 ;  /* 0x0000005437467223 */ /* 0x000fe20000010046 */
[----:B------:R-:W-:Y:S01]  /*24d0*/  FADD.FTZ R84, R84, R85 ;  /* 0x0000005554547221 */ /* 0x000fe20000010000 */
[----:B------:R-:W-:-:S03]  /*24e0*/  UIADD3 UR5, UR6, 0xa0, URZ ;  /* 0x000000a006057890 */ /* 0x000fc6000fffe03f */
        /* <DEDUP_REMOVED lines=26> */
[----:B------:R-:W-:Y:S01]  /*2690*/  FADD.FTZ R24, RZ, R31 ;  /* 0x0000001fff187221 */ /* 0x000fe20000010000 */
[----:B-1----:R-:W-:-:S02]  /*26a0*/  @!P0 FADD.FTZ R84, R84, R91 ;  /* 0x0000005b54548221 */ /* 0x002fc40000010000 */
[----:B------:R-:W-:Y:S01]  /*26b0*/  FFMA.FTZ R85, R30, R27, R85 ;  /* 0x0000001b1e557223 */ /* 0x000fe20000010055 */
[----:B------:R-:W-:Y:S01]  /*26c0*/  FFMA.FTZ R30, R25, R26, RZ ;  /* 0x0000001a191e7223 */ /* 0x000fe200000100ff */
        /* <DEDUP_REMOVED lines=75> */
.L_x_409:
[----:B------:R-:W-:Y:S05]  /*2b80*/  BSYNC B0 ;  /* 0x0000000000007941 */ /* 0x000fea0003800000 */
.L_x_408:
        /* <DEDUP_REMOVED lines=41> */
.L_x_411:
[----:B------:R-:W-:Y:S05]  /*2e20*/  BSYNC B0 ;  /* 0x0000000000007941 */ /* 0x000fea0003800000 */
.L_x_410:
        /* <DEDUP_REMOVED lines=15> */
.L_x_413:
[----:B------:R-:W-:Y:S05]  /*2f20*/  BSYNC B0 ;  /* 0x0000000000007941 */ /* 0x000fea0003800000 */
.L_x_412:
[----:B--2---:R-:W-:Y:S02]  /*2f30*/  ISETP.GE.U32.AND P6, PT, R84, 0x2, PT ;  /* 0x000000025400780c */ /* 0x004fe40003fc6070 */
[----:B------:R-:W-:Y:S02]  /*2f40*/  PRMT R41, R63, 0x7632, R41 ;  /* 0x000076323f297816 */ /* 0x000fe40000000029 */
[----:B------:R-:W-:Y:S02]  /*2f50*/  PRMT R40, R64, 0x7632, R40 ;  /* 0x0000763240287816 */ /* 0x000fe40000000028 */
[----:B------:R-:W-:Y:S02]  /*2f60*/  PRMT R39, R65, 0x7632, R39 ;  /* 0x0000763241277816 */ /* 0x000fe40000000027 */
[----:B------:R-:W-:Y:S02]  /*2f70*/  PRMT R38, R68, 0x7632, R38 ;  /* 0x0000763244267816 */ /* 0x000fe40000000026 */
[----:B------:R-:W-:-:S02]  /*2f80*/  PRMT R37, R69, 0x7632, R37 ;  /* 0x0000763245257816 */ /* 0x000fc40000000025 */
[----:B-1----:R-:W-:Y:S02]  /*2f90*/  PRMT R24, R72, 0x7632, R24 ;  /* 0x0000763248187816 */ /* 0x002fe40000000018 */
        /* <DEDUP_REMOVED lines=43> */
.L_x_416:
[----:B-1----:R-:W2:Y:S04]  /*3250*/  LDG.E.STRONG.GPU R44, desc[UR8][R34.64] ;  /* 0x00000008222c7981 */ /* 0x002ea8000c1ef900 */
[----:B--2---:R-:W-:Y:S01]  /*3260*/  CCTL.IVALL ;  /* 0x00000000ff00798f */ /* 0x004fe20002000000 */
[----:B------:R-:W-:Y:S05]  /*3270*/  YIELD ;  /* 0x0000000000007946 */ /* 0x000fea0003800000 */
[----:B------:R-:W-:-:S13]  /*3280*/  ISETP.NE.AND P6, PT, R44, R51, PT ;  /* 0x000000332c00720c */ /* 0x000fda0003fc5270 */
[----:B------:R-:W-:Y:S05]  /*3290*/  @P6 BRA `(.L_x_416) ;  /* 0xfffffffc00ec6947 */ /* 0x000fea000383ffff */
.L_x_415:
        /* <DEDUP_REMOVED lines=23> */
.L_x_420:
        /* <DEDUP_REMOVED lines=115> */
.L_x_419:
        /* <DEDUP_REMOVED lines=63> */
.L_x_421:
[----:B------:R-:W-:-:S04]  /*3f30*/  LOP3.LUT P6, RZ, R58, 0x1, RZ, 0xc0, !PT ;  /* 0x000000013aff7812 */ /* 0x000fc800078cc0ff */
[----:B------:R-:W-:-:S13]  /*3f40*/  ISETP.NE.OR P6, PT, R44, RZ, P6 ;  /* 0x000000ff2c00720c */ /* 0x000fda00037c5670 */
[----:B------:R-:W-:Y:S05]  /*3f50*/  @!P6 BRA `(.L_x_417) ;  /* 0x00000000007ce947 */ /* 0x000fea0003800000 */
.L_x_418:
        /* <DEDUP_REMOVED lines=31> */
.L_x_417:
        /* <DEDUP_REMOVED lines=10> */
.L_x_423:
[----:B------:R-:W-:Y:S05]  /*41f0*/  BSYNC B0 ;  /* 0x0000000000007941 */ /* 0x000fea0003800000 */
.L_x_422:
        /* <DEDUP_REMOVED lines=17> */
.L_x_414:
        /* <DEDUP_REMOVED lines=12> */
[----:B------:R-:W-:Y:S02]  /*43d0*/  SHF.L.U32 R55, R64, 0x10, RZ ;  /* 0x0000001040377819 */ /* 0x000fe400000006ff */
[----:B------:R-:W-:Y:S01]  /*43e0*/  SHF.L.U32 R53, R40, 0x10, RZ ;  /* 0x0000001028357819 */ /* 0x000fe200000006ff */
[----:B0-----:R-:W-:-:S09]  /*43f0*/  ULEA UR5, UR6, UR5, 0x18 ;  /* 0x0000000506057291 */ /* 0x001fd2000f8ec03f */
[----:B------:R-:W-:Y:S01]  /*4400*/  @!P0 STS.64 [UR5+0x90], R70 ;  /* 0x00009046ff008988 */ /* 0x000fe20008000a05 */
[----:B------:R-:W-:Y:S06]  /*4410*/  BAR.SYNC.DEFER_BLOCKING 0x0 ;  /* 0x0000000000007b1d */ /* 0x000fec0000010000 */
        /* <DEDUP_REMOVED lines=25> */
.L_x_424:
        /* <DEDUP_REMOVED lines=21> */
.L_x_426:
[----:B------:R-:W-:Y:S05]  /*4700*/  BSYNC B0 ;  /* 0x0000000000007941 */ /* 0x000fea0003800000 */
.L_x_425:
[----:B------:R-:W-:Y:S01]  /*4710*/  ISETP.NE.AND P6, PT, RZ, UR10, PT ;  /* 0x0000000aff007c0c */ /* 0x000fe2000bfc5270 */
[C---:B------:R-:W-:Y:S01]  /*4720*/  FADD.FTZ R42, -R66.reuse, R55 ;  /* 0x00000037422a7221 */ /* 0x040fe20000010100 */
[----:B------:R-:W-:Y:S01]  /*4730*/  FADD.FTZ R34, -R66, R53 ;  /* 0x0000003542227221 */ /* 0x000fe20000010100 */
[----:B------:R-:W-:Y:S02]  /*4740*/  SHF.L.U32 R65, R65, 0x10, RZ ;  /* 0x0000001041417819 */ /* 0x000fe400000006ff */
[----:B0-----:R-:W-:Y:S01]  /*4750*/  SHF.L.U32 R40, R39, 0x10, RZ ;  /* 0x0000001027287819 */ /* 0x001fe200000006ff */
        /* <DEDUP_REMOVED lines=23> */
.L_x_427:
        /* <DEDUP_REMOVED lines=20> */
.L_x_429:
[----:B------:R-:W-:Y:S05]  /*4a10*/  BSYNC B0 ;  /* 0x0000000000007941 */ /* 0x000fea0003800000 */
.L_x_428:
        /* <DEDUP_REMOVED lines=27> */
.L_x_430:
[----:B------:R-:W-:Y:S04]  /*4bd0*/  BSSY B0, `(.L_x_431) ;  /* 0x0000014000007945 */ /* 0x000fe80003800000 */
[----:B------:R-:W-:Y:S05]  /*4be0*/  @!P4 BRA `(.L_x_432) ;  /* 0x000000000048c947 */ /* 0x000fea0003800000 */
[----:B------:R-:W-:Y:S01]  /*4bf0*/  ULDC.64 UR12, c[0x0][0x288] ;  /* 0x0000a200000c7ab9 */ /* 0x000fe20000000a00 */
[----:B------:R-:W-:Y:S01]  /*4c00*/  MOV R38, R86 ;  /* 0x0000005600267202 */ /* 0x000fe20000000f00 */
[C-C-:B------:R-:W-:Y:S01]  /*4c10*/  FFMA.FTZ R24, R28.reuse, R46, R43.reuse ;  /* 0x0000002e1c187223 */ /* 0x140fe2000001002b */
[----:B------:R-:W-:Y:S01]  /*4c20*/  MOV R39, R89 ;  /* 0x0000005900277202 */ /* 0x000fe20000000f00 */
[----:B------:R-:W-:Y:S02]  /*4c30*/  IMAD R35, R13, UR12, RZ ;  /* 0x0000000c0d237c24 */ /* 0x000fe4000f8e02ff */
[----:B------:R-:W-:Y:S01]  /*4c40*/  FFMA.FTZ R37, R28, R42, R43 ;  /* 0x0000002a1c257223 */ /* 0x000fe2000001002b */
[----:B------:R-:W-:Y:S01]  /*4c50*/  FFMA.FTZ R24, R69, R80, -R24 ;  /* 0x0000005045187223 */ /* 0x000fe20000010818 */
[----:B------:R-:W-:-:S04]  /*4c60*/  IMAD.WIDE.U32 R38, R6, UR12, R38 ;  /* 0x0000000c06267c25 */ /* 0x000fc8000f8e0026 */
[----:B------:R-:W-:Y:S01]  /*4c70*/  FFMA.FTZ R40, R40, R83, -R37 ;  /* 0x0000005328287223 */ /* 0x000fe20000010825 */
[-C--:B------:R-:W-:Y:S01]  /*4c80*/  FMUL.FTZ R37, R24, R67.reuse ;  /* 0x0000004318257220 */ /* 0x080fe20000410000 */
[----:B------:R-:W-:Y:S01]  /*4c90*/  IMAD R35, R6, UR13, R35 ;  /* 0x0000000d06237c24 */ /* 0x000fe2000f8e0223 */
[----:B------:R-:W-:Y:S01]  /*4ca0*/  ULDC.64 UR12, c[0x0][0x210] ;  /* 0x00008400000c7ab9 */ /* 0x000fe20000000a00 */
[----:B------:R-:W-:Y:S01]  /*4cb0*/  FMUL.FTZ R24, R40, R67 ;  /* 0x0000004328187220 */ /* 0x000fe20000410000 */
[----:B------:R-:W-:Y:S02]  /*4cc0*/  LEA R34, P0, R38, UR12, 0x1 ;  /* 0x0000000c26227c11 */ /* 0x000fe4000f8008ff */
[----:B------:R-:W-:Y:S02]  /*4cd0*/  IADD3 R35, R39, R35, RZ ;  /* 0x0000002327237210 */ /* 0x000fe40007ffe0ff */
[----:B------:R-:W-:Y:S02]  /*4ce0*/  F2FP.BF16.F32.PACK_AB R37, R24, R37 ;  /* 0x000000251825723e */ /* 0x000fe400000010ff */
[----:B------:R-:W-:-:S05]  /*4cf0*/  LEA.HI.X R35, R38, UR13, R35, 0x1, P0 ;  /* 0x0000000d26237c11 */ /* 0x000fca00080f0c23 */
[----:B------:R0:W-:Y:S02]  /*4d00*/  STG.E desc[UR8][R34.64], R37 ;  /* 0x0000002522007986 */ /* 0x0001e4000c101908 */
.L_x_432:
[----:B------:R-:W-:Y:S05]  /*4d10*/  BSYNC B0 ;  /* 0x0000000000007941 */ /* 0x000fea0003800000 */
.L_x_431:
        /* <DEDUP_REMOVED lines=27> */
.L_x_433:
        /* <DEDUP_REMOVED lines=20> */
.L_x_435:
[----:B------:R-:W-:Y:S05]  /*5010*/  BSYNC B0 ;  /* 0x0000000000007941 */ /* 0x000fea0003800000 */
.L_x_434:
        /* <DEDUP_REMOVED lines=27> */
.L_x_436:
        /* <DEDUP_REMOVED lines=20> */
.L_x_438:
[----:B------:R-:W-:Y:S05]  /*5310*/  BSYNC B0 ;  /* 0x0000000000007941 */ /* 0x000fea0003800000 */
.L_x_437:
        /* <DEDUP_REMOVED lines=27> */
.L_x_439:
        /* <DEDUP_REMOVED lines=20> */
.L_x_441:
[----:B------:R-:W-:Y:S05]  /*5610*/  BSYNC B0 ;  /* 0x0000000000007941 */ /* 0x000fea0003800000 */
.L_x_440:
        /* <DEDUP_REMOVED lines=29> */
.L_x_442:
        /* <DEDUP_REMOVED lines=23> */
.L_x_444:
[----:B------:R-:W-:Y:S05]  /*5960*/  BSYNC B0 ;  /* 0x0000000000007941 */ /* 0x000fea0003800000 */
.L_x_443:
        /* <DEDUP_REMOVED lines=30> */
.L_x_445:
        /* <DEDUP_REMOVED lines=19> */
.L_x_447:
[----:B------:R-:W-:Y:S05]  /*5c80*/  BSYNC B0 ;  /* 0x0000000000007941 */ /* 0x000fea0003800000 */
.L_x_446:
[----:B0-----:R-:W0:Y:S01]  /*5c90*/  LDC R25, c[0x0][0x10] ;  /* 0x00000400ff197b82 */ /* 0x001e220000000800 */
[----:B------:R-:W-:Y:S02]  /*5ca0*/  IADD3 R12, R12, 0x1, RZ ;  /* 0x000000010c0c7810 */ /* 0x000fe40007ffe0ff */
[----:B0-----:R-:W-:-:S04]  /*5cb0*/  IADD3 R10, R25, R10, RZ ;  /* 0x0000000a190a7210 */ /* 0x001fc80007ffe0ff */
[----:B------:R-:W-:-:S13]  /*5cc0*/  ISETP.GE.AND P0, PT, R10, UR4, PT ;  /* 0x000000040a007c0c */ /* 0x000fda000bf06270 */
[----:B------:R-:W-:Y:S05]  /*5cd0*/  @!P0 BRA `(.L_x_448) ;  /* 0xffffffa400e48947 */ /* 0x000fea000383ffff */
.L_x_397:
        /* <DEDUP_REMOVED lines=19> */
.L_x_450:
[----:B------:R-:W-:Y:S05]  /*5e10*/  BSYNC B0 ;  /* 0x0000000000007941 */ /* 0x000fea0003800000 */
.L_x_449:
        /* <DEDUP_REMOVED lines=11> */
.L_x_452:
[----:B------:R-:W2:Y:S04]  /*5ed0*/  LDG.E.STRONG.GPU R5, desc[UR8][R2.64] ;  /* 0x0000000802057981 */ /* 0x000ea8000c1ef900 */
[----:B--2---:R-:W-:Y:S01]  /*5ee0*/  CCTL.IVALL ;  /* 0x00000000ff00798f */ /* 0x004fe20002000000 */
[----:B------:R-:W-:Y:S05]  /*5ef0*/  YIELD ;  /* 0x0000000000007946 */ /* 0x000fea0003800000 */
[----:B------:R-:W-:-:S13]  /*5f00*/  ISETP.NE.AND P0, PT, R5, R4, PT ;  /* 0x000000040500720c */ /* 0x000fda0003f05270 */
[----:B------:R-:W-:Y:S05]  /*5f10*/  @P0 BRA `(.L_x_452) ;  /* 0xfffffffc00ec0947 */ /* 0x000fea000383ffff */
.L_x_451:
        /* <DEDUP_REMOVED lines=25> */
.L_x_453:
[----:B------:R-:W-:-:S04]  /*60b0*/  LEA R6, P0, R0, UR4, 0x2 ;  /* 0x0000000400067c11 */ /* 0x000fc8000f8010ff */
[----:B------:R-:W-:Y:S02]  /*60c0*/  LEA.HI.X R7, R0, UR5, R7, 0x2, P0 ;  /* 0x0000000500077c11 */ /* 0x000fe400080f1407 */
[-C--:B------:R-:W-:Y:S02]  /*60d0*/  LEA R8, P0, R25, R6.reuse, 0x2 ;  /* 0x0000000619087211 */ /* 0x080fe400078010ff */
[-C--:B------:R-:W-:Y:S01]  /*60e0*/  LEA R12, P2, R27, R6.reuse, 0x2 ;  /* 0x000000061b0c7211 */ /* 0x080fe200078410ff */
[----:B--2---:R2:W3:Y:S01]  /*60f0*/  LDG.E R2, desc[UR8][R6.64] ;  /* 0x0000000806027981 */ /* 0x0044e2000c1e1900 */
[----:B------:R-:W-:Y:S02]  /*6100*/  LEA R10, P1, R22, R6, 0x2 ;  /* 0x00000006160a7211 */ /* 0x000fe400078210ff */
[C---:B------:R-:W-:Y:S02]  /*6110*/  IADD3.X R9, R7.reuse, R31, RZ, P0, !PT ;  /* 0x0000001f07097210 */ /* 0x040fe400007fe4ff */
[----:B------:R-:W-:-:S02]  /*6120*/  IADD3.X R13, R7, R29, RZ, P2, !PT ;  /* 0x0000001d070d7210 */ /* 0x000fc400017fe4ff */
[----:B------:R-:W-:Y:S02]  /*6130*/  IADD3.X R11, R23, R7, RZ, P1, !PT ;  /* 0x00000007170b7210 */ /* 0x000fe40000ffe4ff */
[----:B------:R-:W3:Y:S04]  /*6140*/  LDG.E R9, desc[UR8][R8.64] ;  /* 0x0000000808097981 */ /* 0x000ee8000c1e1900 */
[----:B------:R-:W4:Y:S04]  /*6150*/  LDG.E R10, desc[UR8][R10.64] ;  /* 0x000000080a0a7981 */ /* 0x000f28000c1e1900 */
[----:B------:R-:W4:Y:S01]  /*6160*/  LDG.E R13, desc[UR8][R12.64] ;  /* 0x000000080c0d7981 */ /* 0x000f22000c1e1900 */
[----:B------:R-:W-:-:S02]  /*6170*/  SHF.L.U32 R5, R0, 0x1, RZ ;  /* 0x0000000100057819 */ /* 0x000fc400000006ff */
[----:B------:R-:W-:-:S04]  /*6180*/  IADD3 R0, R0, 0x1e0, RZ ;  /* 0x000001e000007810 */ /* 0x000fc80007ffe0ff */
[----:B------:R-:W-:Y:S02]  /*6190*/  ISETP.GT.U32.AND P0, PT, R25, R0, PT ;  /* 0x000000001900720c */ /* 0x000fe40003f04070 */
[----:B--2---:R-:W-:-:S04]  /*61a0*/  SHF.R.S32.HI R7, RZ, 0x1f, R0 ;  /* 0x0000001fff077819 */ /* 0x004fc80000011400 */
[----:B------:R-:W-:Y:S02]  /*61b0*/  ISETP.GT.AND.EX P0, PT, R18, R7, PT, P0 ;  /* 0x000000071200720c */ /* 0x000fe40003f04300 */
[----:B---3--:R-:W-:Y:S01]  /*61c0*/  F2FP.BF16.F32.PACK_AB R19, R9, R2 ;  /* 0x000000020913723e */ /* 0x008fe200000010ff */
[----:B0-----:R-:W-:-:S04]  /*61d0*/  IMAD.WIDE R2, R5, 0x2, R14 ;  /* 0x0000000205027825 */ /* 0x001fc800078e020e */
[----:B-1----:R-:W-:Y:S01]  /*61e0*/  IMAD.WIDE R4, R5, 0x2, R16 ;  /* 0x0000000205047825 */ /* 0x002fe200078e0210 */
[----:B----4-:R-:W-:Y:S01]  /*61f0*/  F2FP.BF16.F32.PACK_AB R21, R13, R10 ;  /* 0x0000000a0d15723e */ /* 0x010fe200000010ff */
[----:B------:R2:W-:Y:S04]  /*6200*/  STG.E desc[UR8][R2.64], R19 ;  /* 0x0000001302007986 */ /* 0x0005e8000c101908 */
[----:B------:R2:W-:Y:S01]  /*6210*/  STG.E desc[UR8][R4.64], R21 ;  /* 0x0000001504007986 */ /* 0x0005e2000c101908 */
[----:B------:R-:W-:Y:S05]  /*6220*/  @P0 BRA `(.L_x_453) ;  /* 0xfffffffc00a00947 */ /* 0x000fea000383ffff */
[----:B------:R-:W-:Y:S05]  /*6230*/  EXIT ;  /* 0x000000000000794d */ /* 0x000fea0003800000 */
.L_x_454:
        /* <DEDUP_REMOVED lines=12> */
.L_x_5598:


//--------------------- .text._Z35group_norm_nhwc_bwd_one_pass_kernelI11Bf16IOBf16WLi128ELi120ELi480EEv26Group_norm_nhwc_bwd_params --------------------------
	.section	.text._Z35group_norm_nhwc_bwd_one_pass_kernelI11Bf16IOBf16WLi128ELi120ELi480EEv26Group_norm_nhwc_bwd_params,"ax",@progbits
	.align	128
        .global         _Z35group_norm_nhwc_bwd_one_pass_kernelI11Bf16IOBf16WLi128ELi120ELi480EEv26Group_norm_nhwc_bwd_params
        .type           _Z35group_norm_nhwc_bwd_one_pass_kernelI11Bf16IOBf16WLi128ELi120ELi480EEv26Group_norm_nhwc_bwd_params,@function
        .size           _Z35group_norm_nhwc_bwd_one_pass_kernelI11Bf16IOBf16WLi128ELi120ELi480EEv26Group_norm_nhwc_bwd_params,(.L_x_5599 - _Z35group_norm_nhwc_bwd_one_pass_kernelI11Bf16IOBf16WLi128ELi120ELi480EEv26Group_norm_nhwc_bwd_params)
        .other          _Z35group_norm_nhwc_bwd_one_pass_kernelI11Bf16IOBf16WLi128ELi120ELi480EEv26Group_norm_nhwc_bwd_params,@"STO_CUDA_ENTRY STV_DEFAULT"
_Z35group_norm_nhwc_bwd_one_pass_kernelI11Bf16IOBf16WLi128ELi120ELi480EEv26Group_norm_nhwc_bwd_params:
.text._Z35group_norm_nhwc_bwd_one_pass_kernelI11Bf16IOBf16WLi128ELi120ELi480EEv26Group_norm_nhwc_bwd_params:
        /* <DEDUP_REMOVED lines=14> */
[----:B------:R-:W-:Y:S01]  /*00e0*/  UMOV UR5, 0x400 ;  /* 0x0000040000057882 */ /* 0x000fe20000000000 */
[----:B------:R-:W-:Y:S01]  /*00f0*/  LOP3.LUT R23, R23, 0xffffffbf, RZ, 0xc0, !PT ;  /* 0xffffffbf17177812 */ /* 0x000fe200078ec0ff */
[----:B------:R-:W-:Y:S01]  /*0100*/  HFMA2.MMA R12, -RZ, RZ, 0, 0 ;  /* 0x00000000ff0c7435 */ /* 0x000fe200000001ff */
[----:B------:R-:W-:Y:S01]  /*0110*/  SHF.R.U32.HI R15, RZ, 0x5, R5 ;  /* 0x00000005ff0f7819 */ /* 0x000fe20000011605 */
[----:B------:R-:W1:Y:S01]  /*0120*/  LDC.64 R10, c[0x0][0x288] ;  /* 0x0000a200ff0a7b82 */ /* 0x000e620000000a00 */
[--C-:B------:R-:W-:Y:S02]  /*0130*/  SHF.R.S32.HI R13, RZ, 0x1f, R2.reuse ;  /* 0x0000001fff0d7819 */ /* 0x100fe40000011402 */
[----:B------:R-:W-:Y:S01]  /*0140*/  MOV R14, R0 ;  /* 0x00000000000e7202 */ /* 0x000fe20000000f00 */
[----:B------:R-:W-:-:S04]  /*0150*/  IMAD R16, R15, -0x3c, R2 ;  /* 0xffffffc40f107824 */ /* 0x000fc800078e0202 */
[----:B------:R-:W2:Y:S01]  /*0160*/  S2UR UR6, SR_CgaCtaId ;  /* 0x00000000000679c3 */ /* 0x000ea20000008800 */
[----:B------:R-:W-:Y:S01]  /*0170*/  SHF.L.U32 R16, R16, 0x1, RZ ;  /* 0x0000000110107819 */ /* 0x000fe200000006ff */
[----:B0-----:R-:W-:Y:S01]  /*0180*/  IMAD R3, R6, UR7, R15 ;  /* 0x0000000706037c24 */ /* 0x001fe2000f8e020f */
[----:B------:R-:W-:-:S04]  /*0190*/  LEA.HI R15, R13, R2, RZ, 0x5 ;  /* 0x000000020d0f7211 */ /* 0x000fc800078f28ff */
[C---:B------:R-:W-:Y:S02]  /*01a0*/  IADD3 R4, R3.reuse, 0x18, RZ ;  /* 0x0000001803047810 */ /* 0x040fe40007ffe0ff */
[----:B------:R-:W-:Y:S02]  /*01b0*/  IADD3 R5, R3, 0x20, RZ ;  /* 0x0000002003057810 */ /* 0x000fe40007ffe0ff */
[----:B------:R-:W-:Y:S02]  /*01c0*/  ISETP.LT.U32.AND P0, PT, R4, UR10, PT ;  /* 0x0000000a04007c0c */ /* 0x000fe4000bf01070 */
[----:B------:R-:W-:Y:S02]  /*01d0*/  SHF.R.S32.HI R4, RZ, 0x1f, R4 ;  /* 0x0000001fff047819 */ /* 0x000fe40000011404 */
[----:B------:R-:W-:Y:S02]  /*01e0*/  ISETP.LT.U32.AND P2, PT, R5, UR10, PT ;  /* 0x0000000a05007c0c */ /* 0x000fe4000bf41070 */
[----:B------:R-:W-:Y:S01]  /*01f0*/  ISETP.LT.AND.EX P0, PT, R4, UR11, !P1, P0 ;  /* 0x0000000b04007c0c */ /* 0x000fe2000cf01300 */
[----:B--2---:R-:W-:Y:S01]  /*0200*/  ULEA UR5, UR6, UR5, 0x18 ;  /* 0x0000000506057291 */ /* 0x004fe2000f8ec03f */
        /* <DEDUP_REMOVED lines=27> */
[----:B------:R-:W-:Y:S02]  /*03c0*/  SHF.R.S32.HI R6, RZ, 0x1f, R4 ;  /* 0x0000001fff067819 */ /* 0x000fe40000011404 */
[----:B------:R-:W-:Y:S02]  /*03d0*/  ISETP.LT.U32.AND P5, PT, R4, UR10, PT ;  /* 0x0000000a04007c0c */ /* 0x000fe4000bfa1070 */
[----:B------:R-:W-:Y:S02]  /*03e0*/  IADD3 R5, R3, 0x50, RZ ;  /* 0x0000005003057810 */ /* 0x000fe40007ffe0ff */
[----:B------:R-:W-:-:S02]  /*03f0*/  @P2 LOP3.LUT R23, R23, 0x4, RZ, 0xfc, !PT ;  /* 0x0000000417172812 */ /* 0x000fc400078efcff */
[----:B------:R-:W-:Y:S02]  /*0400*/  IADD3 R4, R3, 0x58, RZ ;  /* 0x0000005803047810 */ /* 0x000fe40007ffe0ff */
[----:B------:R-:W-:Y:S02]  /*0410*/  ISETP.LT.AND.EX P5, PT, R6, UR11, !P1, P5 ;  /* 0x0000000b06007c0c */ /* 0x000fe4000cfa1350 */
[----:B------:R-:W-:Y:S02]  /*0420*/  SHF.R.S32.HI R6, RZ, 0x1f, R5 ;  /* 0x0000001fff067819 */ /* 0x000fe40000011405 */
[----:B------:R-:W-:Y:S02]  /*0430*/  ISETP.LT.U32.AND P4, PT, R5, UR10, PT ;  /* 0x0000000a05007c0c */ /* 0x000fe4000bf81070 */
[----:B------:R-:W-:Y:S02]  /*0440*/  LOP3.LUT R23, R23, 0xfffffffd, RZ, 0xc0, !PT ;  /* 0xfffffffd17177812 */ /* 0x000fe400078ec0ff */
[----:B------:R-:W-:-:S02]  /*0450*/  SHF.R.S32.HI R5, RZ, 0x1f, R4 ;  /* 0x0000001fff057819 */ /* 0x000fc40000011404 */
[----:B------:R-:W-:Y:S02]  /*0460*/  ISETP.LT.U32.AND P3, PT, R4, UR10, PT ;  /* 0x0000000a04007c0c */ /* 0x000fe4000bf61070 */
[----:B------:R-:W-:Y:S02]  /*0470*/  @P0 LOP3.LUT R23, R23, 0x2, RZ, 0xfc, !PT ;  /* 0x0000000217170812 */ /* 0x000fe400078efcff */
[----:B------:R-:W-:Y:S02]  /*0480*/  ISETP.LT.AND.EX P3, PT, R5, UR11, !P1, P3 ;  /* 0x0000000b05007c0c */ /* 0x000fe4000cf61330 */
[----:B------:R-:W-:Y:S02]  /*0490*/  SHF.R.S32.HI R5, RZ, 0x1f, R3 ;  /* 0x0000001fff057819 */ /* 0x000fe40000011403 */
[----:B------:R-:W-:Y:S02]  /*04a0*/  ISETP.LT.U32.AND P0, PT, R3, UR10, PT ;  /* 0x0000000a03007c0c */ /* 0x000fe4000bf01070 */
[----:B------:R-:W-:-:S02]  /*04b0*/  ISETP.LT.AND.EX P4, PT, R6, UR11, !P1, P4 ;  /* 0x0000000b06007c0c */ /* 0x000fc4000cf81340 */
[----:B------:R-:W-:Y:S02]  /*04c0*/  ISETP.LT.AND.EX P0, PT, R5, UR11, !P1, P0 ;  /* 0x0000000b05007c0c */ /* 0x000fe4000cf01300 */
[----:B------:R-:W-:Y:S02]  /*04d0*/  IADD3 R4, R3, 0x8, RZ ;  /* 0x0000000803047810 */ /* 0x000fe40007ffe0ff */
[----:B------:R-:W-:Y:S02]  /*04e0*/  LOP3.LUT R23, R23, 0xffffff7f, RZ, 0xc0, !PT ;  /* 0xffffff7f17177812 */ /* 0x000fe400078ec0ff */
[----:B------:R-:W-:Y:S02]  /*04f0*/  IADD3 R6, R3, 0x10, RZ ;  /* 0x0000001003067810 */ /* 0x000fe40007ffe0ff */
[----:B------:R-:W-:Y:S02]  /*0500*/  SHF.R.S32.HI R7, RZ, 0x1f, R4 ;  /* 0x0000001fff077819 */ /* 0x000fe40000011404 */
[----:B------:R-:W-:-:S02]  /*0510*/  ISETP.LT.U32.AND P2, PT, R4, UR10, PT ;  /* 0x0000000a04007c0c */ /* 0x000fc4000bf41070 */
[----:B------:R-:W-:Y:S02]  /*0520*/  SHF.R.S32.HI R9, RZ, 0x1f, R6 ;  /* 0x0000001fff097819 */ /* 0x000fe40000011406 */
[----:B------:R-:W-:Y:S02]  /*0530*/  @P0 LOP3.LUT R23, R23, 0x80, RZ, 0xfc, !PT ;  /* 0x0000008017170812 */ /* 0x000fe400078efcff */
[----:B------:R-:W-:Y:S01]  /*0540*/  ISETP.LT.U32.AND P0, PT, R6, UR10, PT ;  /* 0x0000000a06007c0c */ /* 0x000fe2000bf01070 */
[----:B------:R-:W-:Y:S01]  /*0550*/  ULDC.U8 UR10, c[0x0][0x2a4] ;  /* 0x0000a900000a7ab9 */ /* 0x000fe20000000000 */
[----:B------:R-:W-:Y:S02]  /*0560*/  ISETP.LT.AND.EX P2, PT, R7, UR11, !P1, P2 ;  /* 0x0000000b07007c0c */ /* 0x000fe4000cf41320 */
[----:B------:R-:W-:Y:S02]  /*0570*/  ISETP.LT.AND.EX P1, PT, R9, UR11, !P1, P0 ;  /* 0x0000000b09007c0c */ /* 0x000fe4000cf21300 */
[----:B-1----:R-:W-:-:S02]  /*0580*/  LEA.HI R17, P0, R11, R10, RZ, 0x1 ;  /* 0x0000000a0b117211 */ /* 0x002fc400078108ff */
[-C--:B------:R-:W-:Y:S02]  /*0590*/  LEA R25, R11, R11.reuse, 0x1 ;  /* 0x0000000b0b197211 */ /* 0x080fe400078e08ff */
[----:B------:R-:W-:Y:S01]  /*05a0*/  IADD3.X R22, RZ, R11, RZ, P0, !PT ;  /* 0x0000000bff167210 */ /* 0x000fe200007fe4ff */
[----:B------:R-:W-:Y:S01]  /*05b0*/  IMAD.WIDE.U32 R10, R10, 0x3, RZ ;  /* 0x000000030a0a7825 */ /* 0x000fe200078e00ff */
[----:B------:R-:W-:Y:S02]  /*05c0*/  SHF.R.S32.HI R19, RZ, 0x5, R15 ;  /* 0x00000005ff137819 */ /* 0x000fe4000001140f */
[--C-:B------:R-:W-:Y:S02]  /*05d0*/  SHF.R.S64 R17, R17, 0x1, R22.reuse ;  /* 0x0000000111117819 */ /* 0x100fe40000001016 */
[----:B------:R-:W-:Y:S02]  /*05e0*/  IADD3 R25, R11, R25, RZ ;  /* 0x000000190b197210 */ /* 0x000fe40007ffe0ff */
[----:B------:R-:W0:Y:S01]  /*05f0*/  LDC R11, c[0x0][0x10] ;  /* 0x00000400ff0b7b82 */ /* 0x000e220000000800 */
[----:B------:R-:W-:-:S02]  /*0600*/  SHF.R.S32.HI R22, RZ, 0x1, R22 ;  /* 0x00000001ff167819 */ /* 0x000fc40000011416 */
[----:B------:R-:W-:Y:S02]  /*0610*/  LEA.HI R18, P0, R25, R10, RZ, 0x1 ;  /* 0x0000000a19127211 */ /* 0x000fe400078108ff */
[----:B------:R-:W1:Y:S01]  /*0620*/  S2R R10, SR_LANEID ;  /* 0x00000000000a7919 */ /* 0x000e620000000000 */
[----:B------:R-:W-:Y:S02]  /*0630*/  SHF.L.U64.HI R21, R17, 0x2, R22 ;  /* 0x0000000211157819 */ /* 0x000fe40000010216 */
[----:B------:R-:W2:Y:S01]  /*0640*/  LDC R8, c[0x0][0xc] ;  /* 0x00000300ff087b82 */ /* 0x000ea20000000800 */
[----:B------:R-:W-:Y:S02]  /*0650*/  IADD3.X R25, RZ, R25, RZ, P0, !PT ;  /* 0x00000019ff197210 */ /* 0x000fe400007fe4ff */
[----:B------:R-:W-:Y:S02]  /*0660*/  LEA R19, R19, UR5, 0x3 ;  /* 0x0000000513137c11 */ /* 0x000fe4000f8e18ff */
[----:B------:R-:W-:-:S02]  /*0670*/  SHF.R.S64 R18, R18, 0x1, R25 ;  /* 0x0000000112127819 */ /* 0x000fc40000001019 */
[----:B------:R-:W-:Y:S02]  /*0680*/  SHF.R.S32.HI R25, RZ, 0x1, R25 ;  /* 0x00000001ff197819 */ /* 0x000fe40000011419 */
[----:B------:R-:W-:Y:S02]  /*0690*/  IADD3 R20, R3, 0x78, RZ ;  /* 0x0000007803147810 */ /* 0x000fe40007ffe0ff */
[----:B------:R-:W-:Y:S01]  /*06a0*/  SHF.L.U64.HI R22, R18, 0x2, R25 ;  /* 0x0000000212167819 */ /* 0x000fe20000010219 */
[----:B0-----:R-:W-:Y:S01]  /*06b0*/  IMAD R13, R11, UR7, R0 ;  /* 0x000000070b0d7c24 */ /* 0x001fe2000f8e0200 */
[----:B-12---:R-:W-:-:S07]  /*06c0*/  LOP3.LUT R15, R8, 0x3, RZ, 0xc0, !PT ;  /* 0x00000003080f7812 */ /* 0x006fce00078ec0ff */
.L_x_538:
[----:B0-----:R-:W0:Y:S01]  /*06d0*/  LDC R31, c[0x0][0x2a0] ;  /* 0x0000a800ff1f7b82 */ /* 0x001e220000000800 */
[----:B------:R-:W-:Y:S01]  /*06e0*/  LOP3.LUT P6, RZ, R23, 0x80, RZ, 0xc0, !PT ;  /* 0x0000008017ff7812 */ /* 0x000fe200078cc0ff */
[----:B------:R-:W-:Y:S01]  /*06f0*/  ULDC.64 UR12, c[0x0][0x298] ;  /* 0x0000a600000c7ab9 */ /* 0x000fe20000000a00 */
[----:B------:R-:W-:Y:S02]  /*0700*/  P2R R93, PR, RZ, 0x4 ;  /* 0x00000004ff5d7803 */ /* 0x000fe40000000000 */
[C---:B------:R-:W-:Y:S02]  /*0710*/  IADD3 R59, R3.reuse, 0x58, RZ ;  /* 0x00000058033b7810 */ /* 0x040fe40007ffe0ff */
[----:B------:R-:W-:Y:S01]  /*0720*/  IADD3 R65, R3, 0x60, RZ ;  /* 0x0000006003417810 */ /* 0x000fe20007ffe0ff */
[----:B------:R-:W1:Y:S01]  /*0730*/  @P2 LDC.64 R76, c[0x0][0x230] ;  /* 0x00008c00ff4c2b82 */ /* 0x000e620000000a00 */
[----:B------:R-:W-:Y:S02]  /*0740*/  P2R R30, PR, RZ, 0x20 ;  /* 0x00000020ff1e7803 */ /* 0x000fe40000000000 */
[----:B------:R-:W-:-:S05]  /*0750*/  SHF.R.S32.HI R61, RZ, 0x1f, R65 ;  /* 0x0000001fff3d7819 */ /* 0x000fca0000011441 */
        /* <DEDUP_REMOVED lines=26> */
[----:B------:R-:W-:-:S11]  /*0900*/  IADD3 R29, R3, 0x18, RZ ;  /* 0x00000018031d7810 */ /* 0x000fd60007ffe0ff */
        /* <DEDUP_REMOVED lines=34> */
[----:B------:R-:W-:-:S13]  /*0b30*/  LOP3.LUT P6, RZ, R23, 0x40, RZ, 0xc0, !PT ;  /* 0x0000004017ff7812 */ /* 0x000fda00078cc0ff */
[----:B------:R-:W2:Y:S01]  /*0b40*/  @P6 LDC.64 R80, c[0x0][0x230] ;  /* 0x00008c00ff506b82 */ /* 0x000ea20000000a00 */
[----:B-1----:R-:W-:-:S04]  /*0b50*/  @P2 IMAD R24, R7, R26, RZ ;  /* 0x0000001a07182224 */ /* 0x002fc800078e02ff */
[----:B------:R-:W-:Y:S01]  /*0b60*/  @P2 IMAD R27, R4, R27, R24 ;  /* 0x0000001b041b2224 */ /* 0x000fe200078e0218 */
[----:B------:R-:W-:-:S05]  /*0b70*/  @P2 MOV R24, R98 ;  /* 0x0000006200182202 */ /* 0x000fca0000000f00 */
[----:B------:R-:W-:-:S05]  /*0b80*/  @P2 IMAD.WIDE.U32 R24, R4, R26, R24 ;  /* 0x0000001a04182225 */ /* 0x000fca00078e0018 */
[----:B------:R-:W-:Y:S02]  /*0b90*/  @P2 IADD3 R25, R25, R27, RZ ;  /* 0x0000001b19192210 */ /* 0x000fe40007ffe0ff */
[----:B------:R-:W1:Y:S01]  /*0ba0*/  @P2 LDC.64 R26, c[0x0][0x228] ;  /* 0x00008a00ff1a2b82 */ /* 0x000e620000000a00 */
[C---:B------:R-:W-:Y:S02]  /*0bb0*/  @P2 SHF.L.U32 R87, R24.reuse, 0x1, RZ ;  /* 0x0000000118572819 */ /* 0x040fe400000006ff */
[----:B------:R-:W-:Y:S02]  /*0bc0*/  @P2 SHF.L.U64.HI R24, R24, 0x1, R25 ;  /* 0x0000000118182819 */ /* 0x000fe40000010219 */
[----:B------:R-:W-:Y:S02]  /*0bd0*/  @P2 IADD3 R76, P0, R87, R76, RZ ;  /* 0x0000004c574c2210 */ /* 0x000fe40007f1e0ff */
[----:B------:R-:W-:Y:S02]  /*0be0*/  @P1 MOV R25, R101 ;  /* 0x0000006500191202 */ /* 0x000fe40000000f00 */
[----:B------:R-:W-:-:S02]  /*0bf0*/  @P2 IADD3.X R77, R24, R77, RZ, P0, !PT ;  /* 0x0000004d184d2210 */ /* 0x000fc400007fe4ff */
[----:B-1----:R-:W-:-:S04]  /*0c00*/  @P2 IADD3 R86, P0, R87, R26, RZ ;  /* 0x0000001a57562210 */ /* 0x002fc80007f1e0ff */
[----:B------:R-:W-:Y:S02]  /*0c10*/  @P2 IADD3.X R87, R24, R27, RZ, P0, !PT ;  /* 0x0000001b18572210 */ /* 0x000fe400007fe4ff */
[----:B------:R-:W1:Y:S01]  /*0c20*/  @P1 LDC.64 R26, c[0x0][0x288] ;  /* 0x0000a200ff1a1b82 */ /* 0x000e620000000a00 */
[----:B------:R-:W-:-:S13]  /*0c30*/  LOP3.LUT P2, RZ, R23, 0x20, RZ, 0xc0, !PT ;  /* 0x0000002017ff7812 */ /* 0x000fda000784c0ff */
[----:B------:R-:W3:Y:S01]  /*0c40*/  @P2 LDC.64 R68, c[0x0][0x230] ;  /* 0x00008c00ff442b82 */ /* 0x000ee20000000a00 */
        /* <DEDUP_REMOVED lines=8> */
[----:B0-----:R-:W-:Y:S02]  /*0cd0*/  @P1 IADD3 R78, P0, R85, R78, RZ ;  /* 0x0000004e554e1210 */ /* 0x001fe40007f1e0ff */
[----:B------:R-:W-:Y:S02]  /*0ce0*/  SHF.R.S32.HI R25, RZ, 0x1f, R29 ;  /* 0x0000001fff197819 */ /* 0x000fe4000001141d */
[----:B------:R-:W-:-:S02]  /*0cf0*/  @P1 IADD3.X R79, R24, R79, RZ, P0, !PT ;  /* 0x0000004f184f1210 */ /* 0x000fc400007fe4ff */
[----:B-1----:R-:W-:-:S04]  /*0d00*/  @P1 IADD3 R84, P0, R85, R26, RZ ;  /* 0x0000001a55541210 */ /* 0x002fc80007f1e0ff */
[----:B------:R-:W-:Y:S02]  /*0d10*/  @P1 IADD3.X R85, R24, R27, RZ, P0, !PT ;  /* 0x0000001b18551210 */ /* 0x000fe400007fe4ff */
[----:B------:R-:W0:Y:S02]  /*0d20*/  @P6 LDC.64 R26, c[0x0][0x288] ;  /* 0x0000a200ff1a6b82 */ /* 0x000e240000000a00 */
[----:B0-----:R-:W-:Y:S01]  /*0d30*/  @P6 IMAD R24, R25, R26, RZ ;  /* 0x0000001a19186224 */ /* 0x001fe200078e02ff */
[----:B------:R-:W-:-:S03]  /*0d40*/  @P6 MOV R25, R101 ;  /* 0x0000006500196202 */ /* 0x000fc60000000f00 */
[----:B------:R-:W-:Y:S01]  /*0d50*/  @P6 IMAD R27, R29, R27, R24 ;  /* 0x0000001b1d1b6224 */ /* 0x000fe200078e0218 */
[----:B------:R-:W-:-:S05]  /*0d60*/  @P6 MOV R24, R98 ;  /* 0x0000006200186202 */ /* 0x000fca0000000f00 */
        /* <DEDUP_REMOVED lines=12> */
[----:B------:R-:W-:-:S13]  /*0e30*/  LOP3.LUT P6, RZ, R23, 0x10, RZ, 0xc0, !PT ;  /* 0x0000001017ff7812 */ /* 0x000fda00078cc0ff */
[----:B------:R-:W1:Y:S01]  /*0e40*/  @P6 LDC.64 R52, c[0x0][0x230] ;  /* 0x00008c00ff346b82 */ /* 0x000e620000000a00 */
        /* <DEDUP_REMOVED lines=86> */
[----:B------:R-:W-:Y:S02]  /*13b0*/  IADD3 R67, R3, 0x68, RZ ;  /* 0x0000006803437810 */ /* 0x000fe40007ffe0ff */
        /* <DEDUP_REMOVED lines=27> */
[----:B------:R-:W-:Y:S01]  /*1570*/  @P4 IMAD R27, R29, R27, R24 ;  /* 0x0000001b1d1b4224 */ /* 0x000fe200078e0218 */
[----:B------:R-:W-:-:S05]  /*1580*/  @P4 MOV R24, R98 ;  /* 0x0000006200184202 */ /* 0x000fca0000000f00 */
[----:B------:R-:W-:Y:S02]  /*1590*/  @P4 IMAD.WIDE.U32 R24, R29, R26, R24 ;  /* 0x0000001a1d184225 */ /* 0x000fe400078e0018 */
[----:B------:R-:W0:Y:S03]  /*15a0*/  @P4 LDC.64 R28, c[0x0][0x228] ;  /* 0x00008a00ff1c4b82 */ /* 0x000e260000000a00 */
[----:B------:R-:W-:Y:S02]  /*15b0*/  @P4 IADD3 R27, R25, R27, RZ ;  /* 0x0000001b191b4210 */ /* 0x000fe40007ffe0ff */
[C---:B------:R-:W-:Y:S02]  /*15c0*/  @P4 SHF.L.U32 R25, R24.reuse, 0x1, RZ ;  /* 0x0000000118194819 */ /* 0x040fe400000006ff */
[----:B------:R-:W-:Y:S02]  /*15d0*/  @P4 SHF.L.U64.HI R26, R24, 0x1, R27 ;  /* 0x00000001181a4819 */ /* 0x000fe4000001021b */
[----:B------:R-:W-:-:S04]  /*15e0*/  @P4 IADD3 R32, P0, R25, R32, RZ ;  /* 0x0000002019204210 */ /* 0x000fc80007f1e0ff */
[----:B------:R-:W-:Y:S02]  /*15f0*/  @P4 IADD3.X R33, R26, R33, RZ, P0, !PT ;  /* 0x000000211a214210 */ /* 0x000fe400007fe4ff */
[----:B0-----:R-:W-:-:S04]  /*1600*/  @P4 IADD3 R24, P0, R25, R28, RZ ;  /* 0x0000001c19184210 */ /* 0x001fc80007f1e0ff */
[----:B------:R-:W-:Y:S02]  /*1610*/  @P4 IADD3.X R25, R26, R29, RZ, P0, !PT ;  /* 0x0000001d1a194210 */ /* 0x000fe400007fe4ff */
[----:B------:R-:W-:Y:S01]  /*1620*/  SHF.R.S32.HI R29, RZ, 0x1f, R59 ;  /* 0x0000001fff1d7819 */ /* 0x000fe2000001143b */
[----:B------:R-:W0:Y:S04]  /*1630*/  @P3 LDC.64 R26, c[0x0][0x230] ;  /* 0x00008c00ff1a3b82 */ /* 0x000e280000000a00 */
[----:B------:R-:W-:Y:S01]  /*1640*/  @P3 IMAD R28, R29, R56, RZ ;  /* 0x000000381d1c3224 */ /* 0x000fe200078e02ff */
[----:B------:R-:W-:-:S03]  /*1650*/  @P3 MOV R29, R101 ;  /* 0x00000065001d3202 */ /* 0x000fc60000000f00 */
[----:B------:R-:W-:Y:S01]  /*1660*/  @P3 IMAD R57, R59, R57, R28 ;  /* 0x000000393b393224 */ /* 0x000fe200078e021c */
[----:B------:R-:W-:-:S05]  /*1670*/  @P3 MOV R28, R98 ;  /* 0x00000062001c3202 */ /* 0x000fca0000000f00 */
[----:B------:R-:W-:Y:S02]  /*1680*/  @P3 IMAD.WIDE.U32 R28, R59, R56, R28 ;  /* 0x000000383b1c3225 */ /* 0x000fe400078e001c */
[----:B------:R-:W1:Y:S03]  /*1690*/  @P3 LDC.64 R58, c[0x0][0x228] ;  /* 0x00008a00ff3a3b82 */ /* 0x000e660000000a00 */
[----:B------:R-:W-:Y:S02]  /*16a0*/  @P3 IADD3 R57, R29, R57, RZ ;  /* 0x000000391d393210 */ /* 0x000fe40007ffe0ff */
[C---:B------:R-:W-:Y:S02]  /*16b0*/  @P3 SHF.L.U32 R29, R28.reuse, 0x1, RZ ;  /* 0x000000011c1d3819 */ /* 0x040fe400000006ff */
[----:B------:R-:W-:Y:S02]  /*16c0*/  @P3 SHF.L.U64.HI R56, R28, 0x1, R57 ;  /* 0x000000011c383819 */ /* 0x000fe40000010239 */
[----:B0-----:R-:W-:-:S04]  /*16d0*/  @P3 IADD3 R26, P0, R29, R26, RZ ;  /* 0x0000001a1d1a3210 */ /* 0x001fc80007f1e0ff */
[----:B------:R-:W-:Y:S02]  /*16e0*/  @P3 IADD3.X R27, R56, R27, RZ, P0, !PT ;  /* 0x0000001b381b3210 */ /* 0x000fe400007fe4ff */
[----:B-1----:R-:W-:-:S04]  /*16f0*/  @P3 IADD3 R28, P0, R29, R58, RZ ;  /* 0x0000003a1d1c3210 */ /* 0x002fc80007f1e0ff */
[----:B------:R-:W-:Y:S01]  /*1700*/  @P3 IADD3.X R29, R56, R59, RZ, P0, !PT ;  /* 0x0000003b381d3210 */ /* 0x000fe200007fe4ff */
[----:B------:R-:W-:Y:S01]  /*1710*/  IMAD.WIDE.U32 R56, R2, -0x77777777, RZ ;  /* 0x8888888902387825 */ /* 0x000fe200078e00ff */
[----:B------:R-:W0:Y:S04]  /*1720*/  LDC R59, c[0x0][0x2ac] ;  /* 0x0000ab00ff3b7b82 */ /* 0x000e280000000800 */
[----:B------:R-:W-:-:S05]  /*1730*/  SHF.R.U32.HI R56, RZ, 0x5, R57 ;  /* 0x00000005ff387819 */ /* 0x000fca0000011639 */
[----:B0-----:R-:W-:-:S05]  /*1740*/  IMAD R72, R59, UR7, R56 ;  /* 0x000000073b487c24 */ /* 0x001fca000f8e0238 */
        /* <DEDUP_REMOVED lines=17> */
[----:B------:R-:W0:Y:S02]  /*1860*/  @P0 LDC.64 R56, c[0x0][0x228] ;  /* 0x00008a00ff380b82 */ /* 0x000e240000000a00 */
[----:B0-----:R-:W-:-:S04]  /*1870*/  @P0 IADD3 R64, P6, R65, R56, RZ ;  /* 0x0000003841400210 */ /* 0x001fc80007fde0ff */
[----:B------:R-:W-:Y:S02]  /*1880*/  @P0 IADD3.X R65, R60, R57, RZ, P6, !PT ;  /* 0x000000393c410210 */ /* 0x000fe400037fe4ff */
[----:B------:R-:W-:Y:S02]  /*1890*/  CS2R R56, SRZ ;  /* 0x0000000000387805 */ /* 0x000fe4000001ff00 */
[----:B------:R-:W-:-:S04]  /*18a0*/  IADD3 R60, R72, 0x68, RZ ;  /* 0x00000068483c7810 */ /* 0x000fc80007ffe0ff */
[----:B------:R-:W-:Y:S01]  /*18b0*/  SHF.R.S32.HI R61, RZ, 0x1f, R60 ;  /* 0x0000001fff3d7819 */ /* 0x000fe2000001143c */
[----:B------:R0:W5:Y:S04]  /*18c0*/  @P0 LDG.E R56, desc[UR8][R58.64] ;  /* 0x000000083a380981 */ /* 0x000168000c1e1900 */
[----:B------:R1:W5:Y:S01]  /*18d0*/  @P0 LDG.E R57, desc[UR8][R64.64] ;  /* 0x0000000840390981 */ /* 0x000362000c1e1900 */
[----:B------:R-:W-:-:S04]  /*18e0*/  ISETP.GE.U32.AND P0, PT, R60, UR12, PT ;  /* 0x0000000c3c007c0c */ /* 0x000fc8000bf06070 */
[----:B------:R-:W-:-:S04]  /*18f0*/  ISETP.GE.AND.EX P0, PT, R61, UR13, PT, P0 ;  /* 0x0000000d3d007c0c */ /* 0x000fc8000bf06300 */
[----:B------:R-:W-:-:S13]  /*1900*/  ISETP.LT.U32.AND P0, PT, R2, 0x1e0, !P0 ;  /* 0x000001e00200780c */ /* 0x000fda0004701070 */
[----:B------:R-:W2:Y:S01]  /*1910*/  @P0 LDC.64 R60, c[0x0][0x288] ;  /* 0x0000a200ff3c0b82 */ /* 0x000ea20000000a00 */
[----:B0-----:R-:W-:-:S07]  /*1920*/  @P0 MOV R59, R101 ;  /* 0x00000065003b0202 */ /* 0x001fce0000000f00 */
[----:B------:R-:W0:Y:S08]  /*1930*/  @P0 LDC.64 R62, c[0x0][0x230] ;  /* 0x00008c00ff3e0b82 */ /* 0x000e300000000a00 */
[----:B-1----:R-:W1:Y:S01]  /*1940*/  @P0 LDC.64 R64, c[0x0][0x228] ;  /* 0x00008a00ff400b82 */ /* 0x002e620000000a00 */
[----:B--2---:R-:W-:-:S04]  /*1950*/  @P0 IMAD R58, R71, R60, RZ ;  /* 0x0000003c473a0224 */ /* 0x004fc800078e02ff */
[----:B------:R-:W-:Y:S01]  /*1960*/  @P0 IMAD R61, R67, R61, R58 ;  /* 0x0000003d433d0224 */ /* 0x000fe200078e023a */
[----:B------:R-:W-:-:S05]  /*1970*/  @P0 MOV R58, R98 ;  /* 0x00000062003a0202 */ /* 0x000fca0000000f00 */
[----:B------:R-:W-:-:S05]  /*1980*/  @P0 IMAD.WIDE.U32 R58, R67, R60, R58 ;  /* 0x0000003c433a0225 */ /* 0x000fca00078e003a */
[----:B------:R-:W-:Y:S02]  /*1990*/  @P0 IADD3 R61, R59, R61, RZ ;  /* 0x0000003d3b3d0210 */ /* 0x000fe40007ffe0ff */
[C---:B------:R-:W-:Y:S02]  /*19a0*/  @P0 SHF.L.U32 R59, R58.reuse, 0x1, RZ ;  /* 0x000000013a3b0819 */ /* 0x040fe400000006ff */
[----:B------:R-:W-:Y:S02]  /*19b0*/  @P0 SHF.L.U64.HI R58, R58, 0x1, R61 ;  /* 0x000000013a3a0819 */ /* 0x000fe4000001023d */
[----:B0-----:R-:W-:-:S04]  /*19c0*/  @P0 IADD3 R62, P6, R59, R62, RZ ;  /* 0x0000003e3b3e0210 */ /* 0x001fc80007fde0ff */
[----:B------:R-:W-:Y:S02]  /*19d0*/  @P0 IADD3.X R63, R58, R63, RZ, P6, !PT ;  /* 0x0000003f3a3f0210 */ /* 0x000fe400037fe4ff */
[----:B-1----:R-:W-:-:S04]  /*19e0*/  @P0 IADD3 R64, P6, R59, R64, RZ ;  /* 0x000000403b400210 */ /* 0x002fc80007fde0ff */
[----:B------:R-:W-:Y:S02]  /*19f0*/  @P0 IADD3.X R65, R58, R65, RZ, P6, !PT ;  /* 0x000000413a410210 */ /* 0x000fe400037fe4ff */
[----:B------:R-:W-:Y:S02]  /*1a00*/  CS2R R58, SRZ ;  /* 0x00000000003a7805 */ /* 0x000fe4000001ff00 */
[----:B------:R-:W-:-:S04]  /*1a10*/  IADD3 R60, R72, 0x70, RZ ;  /* 0x00000070483c7810 */ /* 0x000fc80007ffe0ff */
[----:B------:R-:W-:Y:S01]  /*1a20*/  SHF.R.S32.HI R61, RZ, 0x1f, R60 ;  /* 0x0000001fff3d7819 */ /* 0x000fe2000001143c */
[----:B------:R0:W5:Y:S04]  /*1a30*/  @P0 LDG.E R58, desc[UR8][R62.64] ;  /* 0x000000083e3a0981 */ /* 0x000168000c1e1900 */
[----:B------:R-:W5:Y:S01]  /*1a40*/  @P0 LDG.E R59, desc[UR8][R64.64] ;  /* 0x00000008403b0981 */ /* 0x000f62000c1e1900 */
[----:B------:R-:W-:Y:S02]  /*1a50*/  ISETP.GE.U32.AND P0, PT, R60, UR12, PT ;  /* 0x0000000c3c007c0c */ /* 0x000fe4000bf06070 */
[----:B------:R-:W-:Y:S02]  /*1a60*/  IADD3 R71, R3, 0x70, RZ ;  /* 0x0000007003477810 */ /* 0x000fe40007ffe0ff */
[----:B------:R-:W-:-:S02]  /*1a70*/  ISETP.GE.AND.EX P0, PT, R61, UR13, PT, P0 ;  /* 0x0000000d3d007c0c */ /* 0x000fc4000bf06300 */
[----:B------:R-:W-:Y:S02]  /*1a80*/  SHF.R.S32.HI R73, RZ, 0x1f, R71 ;  /* 0x0000001fff497819 */ /* 0x000fe40000011447 */
[----:B------:R-:W-:-:S13]  /*1a90*/  ISETP.LT.U32.AND P0, PT, R2, 0x1e0, !P0 ;  /* 0x000001e00200780c */ /* 0x000fda0004701070 */
[----:B------:R-:W1:Y:S01]  /*1aa0*/  @P0 LDC.64 R60, c[0x0][0x288] ;  /* 0x0000a200ff3c0b82 */ /* 0x000e620000000a00 */
[----:B0-----:R-:W-:-:S07]  /*1ab0*/  @P0 MOV R63, R101 ;  /* 0x00000065003f0202 */ /* 0x001fce0000000f00 */
[----:B------:R-:W0:Y:S01]  /*1ac0*/  @P0 LDC.64 R66, c[0x0][0x230] ;  /* 0x00008c00ff420b82 */ /* 0x000e220000000a00 */
[----:B-1----:R-:W-:-:S04]  /*1ad0*/  @P0 IMAD R62, R73, R60, RZ ;  /* 0x0000003c493e0224 */ /* 0x002fc800078e02ff */
        /* <DEDUP_REMOVED lines=9> */
[----:B------:R-:W-:Y:S02]  /*1b70*/  IADD3 R72, R72, 0x78, RZ ;  /* 0x0000007848487810 */ /* 0x000fe40007ffe0ff */
[----:B-1----:R-:W-:Y:S02]  /*1b80*/  @P0 IADD3 R70, P6, R61, R70, RZ ;  /* 0x000000463d460210 */ /* 0x002fe40007fde0ff */
[----:B------:R-:W-:Y:S02]  /*1b90*/  CS2R R60, SRZ ;  /* 0x00000000003c7805 */ /* 0x000fe4000001ff00 */
[----:B------:R-:W-:Y:S02]  /*1ba0*/  @P0 IADD3.X R71, R62, R71, RZ, P6, !PT ;  /* 0x000000473e470210 */ /* 0x000fe400037fe4ff */
[----:B------:R-:W-:-:S02]  /*1bb0*/  SHF.R.S32.HI R62, RZ, 0x1f, R72 ;  /* 0x0000001fff3e7819 */ /* 0x000fc40000011448 */
[----:B------:R0:W5:Y:S04]  /*1bc0*/  @P0 LDG.E R60, desc[UR8][R66.64] ;  /* 0x00000008423c0981 */ /* 0x000168000c1e1900 */
[----:B------:R1:W5:Y:S01]  /*1bd0*/  @P0 LDG.E R61, desc[UR8][R70.64] ;  /* 0x00000008463d0981 */ /* 0x000362000c1e1900 */
[----:B------:R-:W-:Y:S02]  /*1be0*/  ISETP.GE.U32.AND P0, PT, R72, UR12, PT ;  /* 0x0000000c48007c0c */ /* 0x000fe4000bf06070 */
[----:B------:R-:W-:Y:S02]  /*1bf0*/  SHF.R.S32.HI R73, RZ, 0x1f, R20 ;  /* 0x0000001fff497819 */ /* 0x000fe40000011414 */
[----:B------:R-:W-:-:S04]  /*1c00*/  ISETP.GE.AND.EX P0, PT, R62, UR13, PT, P0 ;  /* 0x0000000d3e007c0c */ /* 0x000fc8000bf06300 */
[----:B------:R-:W-:-:S13]  /*1c10*/  ISETP.LT.U32.AND P0, PT, R2, 0x1e0, !P0 ;  /* 0x000001e00200780c */ /* 0x000fda0004701070 */
[----:B------:R-:W2:Y:S01]  /*1c20*/  @P0 LDC.64 R62, c[0x0][0x288] ;  /* 0x0000a200ff3e0b82 */ /* 0x000ea20000000a00 */
[----:B0-----:R-:W-:Y:S02]  /*1c30*/  @P0 MOV R66, R98 ;  /* 0x0000006200420202 */ /* 0x001fe40000000f00 */
[----:B------:R-:W-:-:S05]  /*1c40*/  @P0 MOV R67, R101 ;  /* 0x0000006500430202 */ /* 0x000fca0000000f00 */
[----:B------:R-:W0:Y:S08]  /*1c50*/  @P0 LDC.64 R64, c[0x0][0x230] ;  /* 0x00008c00ff400b82 */ /* 0x000e300000000a00 */
[----:B-1----:R-:W1:Y:S01]  /*1c60*/  @P0 LDC.64 R70, c[0x0][0x228] ;  /* 0x00008a00ff460b82 */ /* 0x002e620000000a00 */
[-C--:B--2---:R-:W-:Y:S02]  /*1c70*/  @P0 IMAD R72, R73, R62.reuse, RZ ;  /* 0x0000003e49480224 */ /* 0x084fe400078e02ff */
[----:B------:R-:W-:-:S04]  /*1c80*/  @P0 IMAD.WIDE.U32 R66, R20, R62, R66 ;  /* 0x0000003e14420225 */ /* 0x000fc800078e0042 */
[----:B------:R-:W-:-:S05]  /*1c90*/  @P0 IMAD R63, R20, R63, R72 ;  /* 0x0000003f143f0224 */ /* 0x000fca00078e0248 */
[----:B------:R-:W-:Y:S02]  /*1ca0*/  @P0 IADD3 R67, R67, R63, RZ ;  /* 0x0000003f43430210 */ /* 0x000fe40007ffe0ff */
[C---:B------:R-:W-:Y:S02]  /*1cb0*/  @P0 SHF.L.U32 R63, R66.reuse, 0x1, RZ ;  /* 0x00000001423f0819 */ /* 0x040fe400000006ff */
[----:B------:R-:W-:Y:S02]  /*1cc0*/  @P0 SHF.L.U64.HI R66, R66, 0x1, R67 ;  /* 0x0000000142420819 */ /* 0x000fe40000010243 */
[----:B0-----:R-:W-:-:S04]  /*1cd0*/  @P0 IADD3 R64, P6, R63, R64, RZ ;  /* 0x000000403f400210 */ /* 0x001fc80007fde0ff */
[C---:B------:R-:W-:Y:S02]  /*1ce0*/  @P0 IADD3.X R65, R66.reuse, R65, RZ, P6, !PT ;  /* 0x0000004142410210 */ /* 0x040fe400037fe4ff */
[----:B-1----:R-:W-:Y:S02]  /*1cf0*/  @P0 IADD3 R70, P6, R63, R70, RZ ;  /* 0x000000463f460210 */ /* 0x002fe40007fde0ff */
[----:B------:R-:W-:Y:S02]  /*1d00*/  CS2R R62, SRZ ;  /* 0x00000000003e7805 */ /* 0x000fe4000001ff00 */
[----:B------:R-:W-:Y:S02]  /*1d10*/  @P0 IADD3.X R71, R66, R71, RZ, P6, !PT ;  /* 0x0000004742470210 */ /* 0x000fe400037fe4ff */
[----:B------:R-:W0:Y:S02]  /*1d20*/  LDC.64 R66, c[0x0][0x248] ;  /* 0x00009200ff427b82 */ /* 0x000e240000000a00 */
[----:B------:R1:W5:Y:S01]  /*1d30*/  @P0 LDG.E R62, desc[UR8][R64.64] ;  /* 0x00000008403e0981 */ /* 0x000362000c1e1900 */
[----:B------:R-:W-:-:S03]  /*1d40*/  LOP3.LUT P6, RZ, R23, 0x2, RZ, 0xc0, !PT ;  /* 0x0000000217ff7812 */ /* 0x000fc600078cc0ff */
[----:B------:R-:W5:Y:S01]  /*1d50*/  @P0 LDG.E R63, desc[UR8][R70.64] ;  /* 0x00000008463f0981 */ /* 0x000f62000c1e1900 */
[----:B0-----:R-:W-:-:S05]  /*1d60*/  IMAD.WIDE R72, R14, 0x8, R66 ;  /* 0x000000080e487825 */ /* 0x001fca00078e0242 */
[----:B------:R0:W2:Y:S01]  /*1d70*/  LDG.E.64 R66, desc[UR8][R72.64] ;  /* 0x0000000848427981 */ /* 0x0000a2000c1e1b00 */
[----:B-1----:R-:W-:-:S06]  /*1d80*/  CS2R R64, SRZ ;  /* 0x0000000000407805 */ /* 0x002fcc000001ff00 */
[----:B------:R1:W5:Y:S01]  /*1d90*/  @P2 LDG.E R64, desc[UR8][R74.64] ;  /* 0x000000084a402981 */ /* 0x000362000c1e1900 */
[----:B0-----:R-:W-:-:S03]  /*1da0*/  CS2R R72, SRZ ;  /* 0x0000000000487805 */ /* 0x001fc6000001ff00 */
[----:B------:R-:W5:Y:S01]  /*1db0*/  @P2 LDG.E R65, desc[UR8][R88.64] ;  /* 0x0000000858412981 */ /* 0x000f62000c1e1900 */
[----:B------:R-:W-:-:S03]  /*1dc0*/  ISETP.NE.AND P2, PT, R93, RZ, PT ;  /* 0x000000ff5d00720c */ /* 0x000fc60003f45270 */
[----:B------:R0:W5:Y:S01]  /*1dd0*/  @P5 LDG.E R73, desc[UR8][R80.64] ;  /* 0x0000000850495981 */ /* 0x000162000c1e1900 */
[----:B-1----:R-:W-:Y:S02]  /*1de0*/  CS2R R74, SRZ ;  /* 0x00000000004a7805 */ /* 0x002fe4000001ff00 */
[----:B------:R-:W-:Y:S01]  /*1df0*/  CS2R R70, SRZ ;  /* 0x0000000000467805 */ /* 0x000fe2000001ff00 */
[----:B------:R1:W5:Y:S04]  /*1e00*/  @P1 LDG.E R72, desc[UR8][R84.64] ;  /* 0x0000000854481981 */ /* 0x000368000c1e1900 */
[----:B------:R3:W5:Y:S01]  /*1e10*/  @P5 LDG.E R74, desc[UR8][R82.64] ;  /* 0x00000008524a5981 */ /* 0x000762000c1e1900 */
[----:B------:R-:W-:-:S03]  /*1e20*/  ISETP.NE.AND P5, PT, R92, RZ, PT ;  /* 0x000000ff5c00720c */ /* 0x000fc60003fa5270 */
[----:B------:R4:W5:Y:S01]  /*1e30*/  @P1 LDG.E R71, desc[UR8][R78.64] ;  /* 0x000000084e471981 */ /* 0x000962000c1e1900 */
[----:B0-----:R-:W-:Y:S02]  /*1e40*/  CS2R R80, SRZ ;  /* 0x0000000000507805 */ /* 0x001fe4000001ff00 */
[----:B------:R-:W-:Y:S02]  /*1e50*/  CS2R R88, SRZ ;  /* 0x0000000000587805 */ /* 0x000fe4000001ff00 */
[----:B-1----:R-:W-:Y:S01]  /*1e60*/  CS2R R84, SRZ ;  /* 0x0000000000547805 */ /* 0x002fe2000001ff00 */
[----:B------:R0:W5:Y:S01]  /*1e70*/  @P2 LDG.E R70, desc[UR8][R86.64] ;  /* 0x0000000856462981 */ /* 0x000162000c1e1900 */
[----:B---3--:R-:W-:-:S03]  /*1e80*/  CS2R R82, SRZ ;  /* 0x0000000000527805 */ /* 0x008fc6000001ff00 */
[----:B------:R-:W5:Y:S04]  /*1e90*/  @P4 LDG.E R88, desc[UR8][R24.64] ;  /* 0x0000000818584981 */ /* 0x000f68000c1e1900 */
[----:B------:R-:W5:Y:S01]  /*1ea0*/  @P5 LDG.E R75, desc[UR8][R68.64] ;  /* 0x00000008444b5981 */ /* 0x000f62000c1e1900 */
[----:B----4-:R-:W-:Y:S02]  /*1eb0*/  CS2R R78, SRZ ;  /* 0x00000000004e7805 */ /* 0x010fe4000001ff00 */
[----:B0-----:R-:W-:Y:S01]  /*1ec0*/  CS2R R86, SRZ ;  /* 0x0000000000567805 */ /* 0x001fe2000001ff00 */
[----:B------:R-:W5:Y:S04]  /*1ed0*/  @P6 LDG.E R83, desc[UR8][R40.64] ;  /* 0x0000000828536981 */ /* 0x000f68000c1e1900 */
[----:B------:R-:W5:Y:S04]  /*1ee0*/  @P6 LDG.E R84, desc[UR8][R38.64] ;  /* 0x0000000826546981 */ /* 0x000f68000c1e1900 */
[----:B------:R-:W5:Y:S04]  /*1ef0*/  @P4 LDG.E R87, desc[UR8][R32.64] ;  /* 0x0000000820574981 */ /* 0x000f68000c1e1900 */
[----:B------:R-:W5:Y:S01]  /*1f00*/  @P3 LDG.E R89, desc[UR8][R26.64] ;  /* 0x000000081a593981 */ /* 0x000f62000c1e1900 */
[----:B--2---:R-:W-:-:S05]  /*1f10*/  FFMA.FTZ R67, -R66, R66, R67 ;  /* 0x0000004242437223 */ /* 0x004fca0000010143 */
[----:B------:R-:W-:-:S13]  /*1f20*/  FSETP.GTU.FTZ.AND P0, PT, R67, RZ, PT ;  /* 0x000000ff4300720b */ /* 0x000fda0003f1c000 */
[----:B------:R-:W0:Y:S02]  /*1f30*/  @P0 LDC R94, c[0x0][0x250] ;  /* 0x00009400ff5e0b82 */ /* 0x000e240000000800 */
[----:B0-----:R-:W-:Y:S01]  /*1f40*/  @P0 FADD.FTZ R94, R67, R94 ;  /* 0x0000005e435e0221 */ /* 0x001fe20000010000 */
[----:B------:R-:W-:-:S06]  /*1f50*/  MOV R67, RZ ;  /* 0x000000ff00437202 */ /* 0x000fcc0000000f00 */
[----:B------:R0:W5:Y:S02]  /*1f60*/  @P2 LDG.E R67, desc[UR8][R76.64] ;  /* 0x000000084c432981 */ /* 0x000164000c1e1900 */
[----:B0-----:R-:W-:-:S06]  /*1f70*/  CS2R R76, SRZ ;  /* 0x00000000004c7805 */ /* 0x001fcc000001ff00 */
[----:B------:R0:W5:Y:S01]  /*1f80*/  @P5 LDG.E R76, desc[UR8][R54.64] ;  /* 0x00000008364c5981 */ /* 0x000162000c1e1900 */
[----:B------:R-:W-:-:S13]  /*1f90*/  ISETP.NE.AND P5, PT, R91, RZ, PT ;  /* 0x000000ff5b00720c */ /* 0x000fda0003fa5270 */
[----:B------:R0:W5:Y:S04]  /*1fa0*/  @P5 LDG.E R77, desc[UR8][R52.64] ;  /* 0x00000008344d5981 */ /* 0x000168000c1e1900 */
[----:B------:R0:W5:Y:S01]  /*1fb0*/  @P5 LDG.E R78, desc[UR8][R50.64] ;  /* 0x00000008324e5981 */ /* 0x000162000c1e1900 */
[----:B------:R-:W-:Y:S02]  /*1fc0*/  ISETP.NE.AND P5, PT, R90, RZ, PT ;  /* 0x000000ff5a00720c */ /* 0x000fe40003fa5270 */
[----:B------:R-:W-:-:S06]  /*1fd0*/  CS2R R90, SRZ ;  /* 0x00000000005a7805 */ /* 0x000fcc000001ff00 */
[----:B------:R0:W5:Y:S05]  /*1fe0*/  @P3 LDG.E R90, desc[UR8][R28.64] ;  /* 0x000000081c5a3981 */ /* 0x00016a000c1e1900 */
[----:B------:R0:W5:Y:S04]  /*1ff0*/  @P5 LDG.E R79, desc[UR8][R48.64] ;  /* 0x00000008304f5981 */ /* 0x000168000c1e1900 */
[----:B------:R0:W5:Y:S01]  /*2000*/  @P5 LDG.E R80, desc[UR8][R46.64] ;  /* 0x000000082e505981 */ /* 0x000162000c1e1900 */
[----:B------:R-:W-:-:S13]  /*2010*/  ISETP.NE.AND P5, PT, R30, RZ, PT ;  /* 0x000000ff1e00720c */ /* 0x000fda0003fa5270 */
[----:B------:R0:W5:Y:S04]  /*2020*/  @P5 LDG.E R85, desc[UR8][R36.64] ;  /* 0x0000000824555981 */ /* 0x000168000c1e1900 */
[----:B------:R0:W5:Y:S01]  /*2030*/  @P5 LDG.E R86, desc[UR8][R34.64] ;  /* 0x0000000822565981 */ /* 0x000162000c1e1900 */
[----:B------:R-:W-:-:S06]  /*2040*/  MOV R95, 0x3f800000 ;  /* 0x3f800000005f7802 */ /* 0x000fcc0000000f00 */
[----:B------:R1:W2:Y:S01]  /*2050*/  @P0 MUFU.RSQ R95, R94 ;  /* 0x0000005e005f0308 */ /* 0x0002a20000001400 */
[----:B------:R-:W-:-:S13]  /*2060*/  LOP3.LUT P0, RZ, R23, 0x4, RZ, 0xc0, !PT ;  /* 0x0000000417ff7812 */ /* 0x000fda000780c0ff */
[----:B------:R0:W5:Y:S04]  /*2070*/  @P0 LDG.E R81, desc[UR8][R44.64] ;  /* 0x000000082c510981 */ /* 0x000168000c1e1900 */
[----:B------:R0:W5:Y:S01]  /*2080*/  @P0 LDG.E R82, desc[UR8][R42.64] ;  /* 0x000000082a520981 */ /* 0x000162000c1e1900 */
[----:B------:R-:W-:Y:S01]  /*2090*/  ISETP.GT.U32.AND P0, PT, R2, 0x1df, PT ;  /* 0x000001df0200780c */ /* 0x000fe20003f04070 */
[----:B------:R-:W-:Y:S01]  /*20a0*/  BSSY B0, `(.L_x_456) ;  /* 0x0000014000007945 */ /* 0x000fe20003800000 */
[----:B------:R-:W-:Y:S02]  /*20b0*/  CS2R R92, SRZ ;  /* 0x00000000005c7805 */ /* 0x000fe4000001ff00 */
[----:B-1----:R-:W-:-:S09]  /*20c0*/  MOV R94, RZ ;  /* 0x000000ff005e7202 */ /* 0x002fd20000000f00 */
[----:B0-2---:R-:W-:Y:S05]  /*20d0*/  @P0 BRA `(.L_x_457) ;  /* 0x0000000000400947 */ /* 0x005fea0003800000 */
[----:B------:R-:W-:Y:S02]  /*20e0*/  ISETP.NE.AND P0, PT, RZ, UR10, PT ;  /* 0x0000000aff007c0c */ /* 0x000fe4000bf05270 */
[----:B------:R-:W-:-:S04]  /*20f0*/  IADD3 R97, R16, R97, RZ ;  /* 0x0000006110617210 */ /* 0x000fc80007ffe0ff */
[----:B------:R-:W-:-:S07]  /*2100*/  SHF.R.S32.HI R26, RZ, 0x1f, R97 ;  /* 0x0000001fff1a7819 */ /* 0x000fce0000011461 */
[----:B------:R-:W0:Y:S02]  /*2110*/  @P0 LDC.64 R24, c[0x0][0x240] ;  /* 0x00009000ff180b82 */ /* 0x000e240000000a00 */
[----:B0-----:R-:W-:-:S04]  /*2120*/  @P0 LEA R24, P6, R97, R24, 0x1 ;  /* 0x0000001861180211 */ /* 0x001fc800078c08ff */
[----:B------:R-:W-:-:S05]  /*2130*/  @P0 LEA.HI.X R25, R97, R25, R26, 0x1, P6 ;  /* 0x0000001961190211 */ /* 0x000fca00030f0c1a */
[----:B------:R-:W2:Y:S04]  /*2140*/  @P0 LDG.E.U16 R27, desc[UR8][R24.64] ;  /* 0x00000008181b0981 */ /* 0x000ea8000c1e1500 */
[----:B------:R-:W3:Y:S01]  /*2150*/  @P0 LDG.E.U16 R26, desc[UR8][R24.64+0x2] ;  /* 0x00000208181a0981 */ /* 0x000ee2000c1e1500 */
[----:B--2---:R-:W-:Y:S02]  /*2160*/  @P0 SHF.L.U32 R92, R27, 0x10, RZ ;  /* 0x000000101b5c0819 */ /* 0x004fe400000006ff */
[----:B---3--:R-:W-:Y:S02]  /*2170*/  @P0 SHF.L.U32 R93, R26, 0x10, RZ ;  /* 0x000000101a5d0819 */ /* 0x008fe400000006ff */
[----:B------:R-:W0:Y:S02]  /*2180*/  LDC.64 R26, c[0x0][0x238] ;  /* 0x00008e00ff1a7b82 */ /* 0x000e240000000a00 */
[----:B0-----:R-:W-:-:S05]  /*2190*/  IMAD.WIDE R26, R97, 0x2, R26 ;  /* 0x00000002611a7825 */ /* 0x001fca00078e021a */
[----:B------:R-:W2:Y:S04]  /*21a0*/  LDG.E.U16 R91, desc[UR8][R26.64] ;  /* 0x000000081a5b7981 */ /* 0x000ea8000c1e1500 */
[----:B------:R-:W3:Y:S01]  /*21b0*/  LDG.E.U16 R94, desc[UR8][R26.64+0x2] ;  /* 0x000002081a5e7981 */ /* 0x000ee2000c1e1500 */
[----:B--2---:R-:W-:Y:S02]  /*21c0*/  SHF.L.U32 R91, R91, 0x10, RZ ;  /* 0x000000105b5b7819 */ /* 0x004fe400000006ff */
[----:B---3--:R-:W-:-:S07]  /*21d0*/  SHF.L.U32 R94, R94, 0x10, RZ ;  /* 0x000000105e5e7819 */ /* 0x008fce00000006ff */
.L_x_457:
[----:B------:R-:W-:Y:S05]  /*21e0*/  BSYNC B0 ;  /* 0x0000000000007941 */ /* 0x000fea0003800000 */
.L_x_456:
[----:B------:R-:W-:Y:S02]  /*21f0*/  ISETP.NE.AND P0, PT, RZ, UR10, PT ;  /* 0x0000000aff007c0c */ /* 0x000fe4000bf05270 */
[C---:B-----5:R-:W-:Y:S02]  /*2200*/  PRMT R24, R64.reuse, 0x7632, R24 ;  /* 0x0000763240187816 */ /* 0x060fe40000000018 */
[----:B------:R-:W-:Y:S02]  /*2210*/  SHF.L.U32 R25, R64, 0x10, RZ ;  /* 0x0000001040197819 */ /* 0x000fe400000006ff */
[----:B------:R-:W-:Y:S02]  /*2220*/  PRMT R26, R65, 0x7632, R26 ;  /* 0x00007632411a7816 */ /* 0x000fe4000000001a */
[C---:B------:R-:W-:Y:S02]  /*2230*/  PRMT R27, R67.reuse, 0x7632, R27 ;  /* 0x00007632431b7816 */ /* 0x040fe4000000001b */
[----:B------:R-:W-:Y:S01]  /*2240*/  SHF.L.U32 R29, R24, 0x10, RZ ;  /* 0x00000010181d7819 */ /* 0x000fe200000006ff */
[----:B------:R-:W-:Y:S01]  /*2250*/  FADD.FTZ R24, -R66, R25 ;  /* 0x0000001942187221 */ /* 0x000fe20000010100 */
[----:B------:R-:W-:-:S02]  /*2260*/  SHF.L.U32 R35, R67, 0x10, RZ ;  /* 0x0000001043237819 */ /* 0x000fc400000006ff */
[----:B------:R-:W-:Y:S01]  /*2270*/  SHF.L.U32 R33, R26, 0x10, RZ ;  /* 0x000000101a217819 */ /* 0x000fe200000006ff */
[C---:B------:R-:W-:Y:S01]  /*2280*/  FADD.FTZ R26, -R66.reuse, R29 ;  /* 0x0000001d421a7221 */ /* 0x040fe20000010100 */
        /* <DEDUP_REMOVED lines=30> */
.L_x_458:
[----:B------:R-:W-:Y:S01]  /*2470*/  FMUL.FTZ R24, R30, R91 ;  /* 0x0000005b1e187220 */ /* 0x000fe20000410000 */
[----:B------:R-:W-:Y:S01]  /*2480*/  FFMA.FTZ R45, R25, R30, RZ ;  /* 0x0000001e192d7223 */ /* 0x000fe200000100ff */
[-C--:B------:R-:W-:Y:S01]  /*2490*/  FMUL.FTZ R47, R42, R95.reuse ;  /* 0x0000005f2a2f7220 */ /* 0x080fe20000410000 */
        /* <DEDUP_REMOVED lines=23> */
.L_x_459:
[----:B------:R-:W-:Y:S01]  /*2610*/  FFMA.FTZ R32, R26, R29, R25 ;  /* 0x0000001d1a207223 */ /* 0x000fe20000010019 */
[----:B------:R-:W-:Y:S01]  /*2620*/  FADD.FTZ R25, RZ, R30 ;  /* 0x0000001eff197221 */ /* 0x000fe20000010000 */
[----:B------:R-:W-:Y:S01]  /*2630*/  FADD.FTZ R30, R29, R24 ;  /* 0x000000181d1e7221 */ /* 0x000fe20000010000 */
[----:B------:R-:W-:Y:S01]  /*2640*/  FFMA.FTZ R45, R47, R28, R45 ;  /* 0x0000001c2f2d7223 */ /* 0x000fe2000001002d */
[----:B------:R-:W-:Y:S01]  /*2650*/  FMUL.FTZ R29, R28, R91 ;  /* 0x0000005b1c1d7220 */ /* 0x000fe20000410000 */
[----:B------:R-:W-:Y:S01]  /*2660*/  FADD.FTZ R37, R25, R28 ;  /* 0x0000001c19257221 */ /* 0x000fe20000010000 */
[----:B------:R-:W-:Y:S01]  /*2670*/  FADD.FTZ R24, RZ, R33 ;  /* 0x00000021ff187221 */ /* 0x000fe20000010000 */
[----:B------:R-:W-:Y:S01]  /*2680*/  FFMA.FTZ R28, R26, R33, RZ ;  /* 0x000000211a1c7223 */ /* 0x000fe200000100ff */
[----:B------:R-:W-:Y:S01]  /*2690*/  PRMT R26, R71, 0x7632, R26 ;  /* 0x00007632471a7816 */ /* 0x000fe2000000001a */
[----:B------:R-:W-:Y:S01]  /*26a0*/  FFMA.FTZ R25, R47, R29, R32 ;  /* 0x0000001d2f197223 */ /* 0x000fe20000010020 */
[----:B------:R-:W-:Y:S01]  /*26b0*/  FADD.FTZ R110, R24, R27 ;  /* 0x0000001b186e7221 */ /* 0x000fe20000010000 */
[----:B------:R-:W-:Y:S01]  /*26c0*/  FFMA.FTZ R38, R44, R27, R28 ;  /* 0x0000001b2c267223 */ /* 0x000fe2000001001c */
[----:B------:R-:W-:Y:S01]  /*26d0*/  FMUL.FTZ R24, R27, R94 ;  /* 0x0000005e1b187220 */ /* 0x000fe20000410000 */
[----:B------:R-:W-:Y:S01]  /*26e0*/  SHF.L.U32 R27, R71, 0x10, RZ ;  /* 0x00000010471b7819 */ /* 0x000fe200000006ff */
[----:B------:R-:W-:Y:S01]  /*26f0*/  FADD.FTZ R29, R30, R29 ;  /* 0x0000001d1e1d7221 */ /* 0x000fe20000010000 */
[----:B------:R-:W-:Y:S01]  /*2700*/  SHF.L.U32 R33, R26, 0x10, RZ ;  /* 0x000000101a217819 */ /* 0x000fe200000006ff */
[--C-:B------:R-:W-:Y:S01]  /*2710*/  FFMA.FTZ R39, R44, R24, R25.reuse ;  /* 0x000000182c277223 */ /* 0x100fe20000010019 */
[----:B------:R-:W-:Y:S01]  /*2720*/  PRMT R25, R72, 0x7632, R25 ;  /* 0x0000763248197816 */ /* 0x000fe20000000019 */
[----:B------:R-:W-:Y:S01]  /*2730*/  FADD.FTZ R26, -R66, R27 ;  /* 0x0000001b421a7221 */ /* 0x000fe20000010100 */
[----:B------:R-:W-:Y:S01]  /*2740*/  SHF.L.U32 R112, R72, 0x10, RZ ;  /* 0x0000001048707819 */ /* 0x000fe200000006ff */
[----:B------:R-:W-:Y:S01]  /*2750*/  FADD.FTZ R28, -R66, R33 ;  /* 0x00000021421c7221 */ /* 0x000fe20000010100 */
[----:B------:R-:W-:Y:S01]  /*2760*/  SHF.L.U32 R25, R25, 0x10, RZ ;  /* 0x0000001019197819 */ /* 0x000fe200000006ff */
[----:B------:R-:W-:-:S02]  /*2770*/  FMUL.FTZ R40, R26, R95 ;  /* 0x0000005f1a287220 */ /* 0x000fc40000410000 */
        /* <DEDUP_REMOVED lines=20> */
.L_x_460:
[----:B------:R-:W-:Y:S01]  /*28c0*/  FMUL.FTZ R26, R112, R91 ;  /* 0x0000005b701a7220 */ /* 0x000fe20000410000 */
[----:B------:R-:W-:Y:S01]  /*28d0*/  FADD.FTZ R29, R24, R29 ;  /* 0x0000001d181d7221 */ /* 0x000fe20000010000 */
        /* <DEDUP_REMOVED lines=11> */
[----:B------:R-:W-:Y:S01]  /*2990*/  FADD.FTZ R24, -R66, R29 ;  /* 0x0000001d42187221 */ /* 0x000fe20000010100 */
[----:B------:R-:W-:Y:S01]  /*29a0*/  FFMA.FTZ R112, R40, R112, R45 ;  /* 0x0000007028707223 */ /* 0x000fe2000001002d */
[----:B------:R-:W-:Y:S01]  /*29b0*/  FADD.FTZ R108, -R66, R27 ;  /* 0x0000001b426c7221 */ /* 0x000fe20000010100 */
[----:B------:R-:W-:Y:S01]  /*29c0*/  SHF.L.U32 R69, R74, 0x10, RZ ;  /* 0x000000104a457819 */ /* 0x000fe200000006ff */
[-C--:B------:R-:W-:Y:S01]  /*29d0*/  FMUL.FTZ R115, R24, R95.reuse ;  /* 0x0000005f18737220 */ /* 0x080fe20000410000 */
[----:B------:R-:W-:Y:S01]  /*29e0*/  PRMT R37, R75, 0x7632, R37 ;  /* 0x000076324b257816 */ /* 0x000fe20000000025 */
        /* <DEDUP_REMOVED lines=21> */
.L_x_461:
[----:B------:R-:W-:Y:S01]  /*2b40*/  FMUL.FTZ R24, R69, R91 ;  /* 0x0000005b45187220 */ /* 0x000fe20000410000 */
[----:B------:R-:W-:Y:S01]  /*2b50*/  FADD.FTZ R27, R25, R26 ;  /* 0x0000001a191b7221 */ /* 0x000fe20000010000 */
        /* <DEDUP_REMOVED lines=31> */
.L_x_462:
        /* <DEDUP_REMOVED lines=12> */
[-C--:B------:R-:W-:Y:S01]  /*2e10*/  FMUL.FTZ R103, R24, R95.reuse ;  /* 0x0000005f18677220 */ /* 0x080fe20000410000 */
        /* <DEDUP_REMOVED lines=23> */
.L_x_463:
[----:B------:R-:W-:Y:S01]  /*2f90*/  SHF.L.U32 R29, R79, 0x10, RZ ;  /* 0x000000104f1d7819 */ /* 0x000fe200000006ff */
[----:B------:R-:W-:Y:S01]  /*2fa0*/  FFMA.FTZ R28, R104, R24, R25 ;  /* 0x00000018681c7223 */ /* 0x000fe20000010019 */
[----:B------:R-:W-:Y:S01]  /*2fb0*/  SHF.L.U32 R33, R36, 0x10, RZ ;  /* 0x0000001024217819 */ /* 0x000fe200000006ff */
[----:B------:R-:W-:Y:S01]  /*2fc0*/  FADD.FTZ R27, R24, R27 ;  /* 0x0000001b181b7221 */ /* 0x000fe20000010000 */
[----:B------:R-:W-:Y:S01]  /*2fd0*/  FMUL.FTZ R26, R102, R91 ;  /* 0x0000005b661a7220 */ /* 0x000fe20000410000 */
[----:B------:R-:W-:Y:S01]  /*2fe0*/  FADD.FTZ R24, -R66, R29 ;  /* 0x0000001d42187221 */ /* 0x000fe20000010100 */
[----:B------:R-:W-:Y:S01]  /*2ff0*/  PRMT R97, R80, 0x7632, R97 ;  /* 0x0000763250617816 */ /* 0x000fe20000000061 */
[----:B------:R-:W-:Y:S01]  /*3000*/  FADD.FTZ R52, -R66, R33 ;  /* 0x0000002142347221 */ /* 0x000fe20000010100 */
[----:B------:R-:W-:Y:S01]  /*3010*/  FFMA.FTZ R25, R103, R26, R28 ;  /* 0x0000001a67197223 */ /* 0x000fe2000001001c */
[-C--:B------:R-:W-:Y:S01]  /*3020*/  FMUL.FTZ R55, R24, R95.reuse ;  /* 0x0000005f18377220 */ /* 0x080fe20000410000 */
        /* <DEDUP_REMOVED lines=24> */
.L_x_464:
        /* <DEDUP_REMOVED lines=36> */
.L_x_465:
        /* <DEDUP_REMOVED lines=34> */
.L_x_466:
[--C-:B------:R-:W-:Y:S01]  /*3610*/  FADD.FTZ R33, R24, R27.reuse ;  /* 0x0000001b18217221 */ /* 0x100fe20000010000 */
[C---:B------:R-:W-:Y:S01]  /*3620*/  PRMT R27, R85.reuse, 0x7632, R27 ;  /* 0x00007632551b7816 */ /* 0x040fe2000000001b */
        /* <DEDUP_REMOVED lines=34> */
.L_x_467:
        /* <DEDUP_REMOVED lines=34> */
.L_x_468:
        /* <DEDUP_REMOVED lines=36> */
.L_x_469:
        /* <DEDUP_REMOVED lines=34> */
.L_x_470:
[----:B------:R-:W-:Y:S01]  /*3ed0*/  FFMA.FTZ R114, R32, R27, R25 ;  /* 0x0000001b20727223 */ /* 0x000fe20000010019 */
[----:B------:R-:W-:Y:S01]  /*3ee0*/  FMUL.FTZ R26, R30, R91 ;  /* 0x0000005b1e1a7220 */ /* 0x000fe20000410000 */
[--C-:B------:R-:W-:Y:S01]  /*3ef0*/  FADD.FTZ R27, R27, R24.reuse ;  /* 0x000000181b1b7221 */ /* 0x100fe20000010000 */
[C---:B------:R-:W-:Y:S01]  /*3f00*/  PRMT R24, R58.reuse, 0x7632, R24 ;  /* 0x000076323a187816 */ /* 0x040fe20000000018 */
[----:B------:R-:W-:Y:S01]  /*3f10*/  FMUL.FTZ R116, R33, R94 ;  /* 0x0000005e21747220 */ /* 0x000fe20000410000 */
[----:B------:R-:W-:Y:S01]  /*3f20*/  FFMA.FTZ R25, R29, R26, R114 ;  /* 0x0000001a1d197223 */ /* 0x000fe20000010072 */
[----:B------:R-:W-:Y:S01]  /*3f30*/  SHF.L.U32 R117, R58, 0x10, RZ ;  /* 0x000000103a757819 */ /* 0x000fe200000006ff */
[----:B------:R-:W-:Y:S01]  /*3f40*/  FADD.FTZ R27, R27, R26 ;  /* 0x0000001a1b1b7221 */ /* 0x000fe20000010000 */
[----:B------:R-:W-:Y:S01]  /*3f50*/  SHF.L.U32 R119, R24, 0x10, RZ ;  /* 0x0000001018777819 */ /* 0x000fe200000006ff */
[----:B------:R-:W-:Y:S01]  /*3f60*/  FFMA.FTZ R114, R28, R116, R25 ;  /* 0x000000741c727223 */ /* 0x000fe20000010019 */
[C---:B------:R-:W-:Y:S01]  /*3f70*/  SHF.L.U32 R26, R59.reuse, 0x10, RZ ;  /* 0x000000103b1a7819 */ /* 0x040fe200000006ff */
[----:B------:R-:W-:Y:S01]  /*3f80*/  FADD.FTZ R116, R116, R27 ;  /* 0x0000001b74747221 */ /* 0x000fe20000010000 */
[C---:B------:R-:W-:Y:S01]  /*3f90*/  FADD.FTZ R24, -R66.reuse, R117 ;  /* 0x0000007542187221 */ /* 0x040fe20000010100 */
[----:B------:R-:W-:Y:S01]  /*3fa0*/  PRMT R27, R59, 0x7632, R27 ;  /* 0x000076323b1b7816 */ /* 0x000fe2000000001b */
[----:B------:R-:W-:-:S02]  /*3fb0*/  FADD.FTZ R118, -R66, R119 ;  /* 0x0000007742767221 */ /* 0x000fc40000010100 */
        /* <DEDUP_REMOVED lines=22> */
.L_x_471:
[----:B------:R-:W-:Y:S01]  /*4120*/  FMUL.FTZ R119, R26, R91 ;  /* 0x0000005b1a777220 */ /* 0x000fe20000410000 */
[----:B------:R-:W-:Y:S01]  /*4130*/  FADD.FTZ R117, R68, R69 ;  /* 0x0000004544757221 */ /* 0x000fe20000010000 */
[----:B------:R-:W-:Y:S01]  /*4140*/  PRMT R68, R60, 0x7632, R68 ;  /* 0x000076323c447816 */ /* 0x000fe20000000044 */
[----:B------:R-:W-:Y:S01]  /*4150*/  FFMA.FTZ R112, R115, R69, R112 ;  /* 0x0000004573707223 */ /* 0x000fe20000010070 */
        /* <DEDUP_REMOVED lines=33> */
.L_x_472:
[----:B------:R-:W-:-:S04]  /*4370*/  FMUL.FTZ R114, R118, R91 ;  /* 0x0000005b76727220 */ /* 0x000fc80000410000 */
[----:B------:R-:W-:Y:S01]  /*4380*/  FFMA.FTZ R115, R121, R114, R68 ;  /* 0x0000007279737223 */ /* 0x000fe20000010044 */
[----:B------:R-:W-:Y:S01]  /*4390*/  FADD.FTZ R114, R69, R114 ;  /* 0x0000007245727221 */ /* 0x000fe20000010000 */
[----:B------:R-:W-:-:S04]  /*43a0*/  FMUL.FTZ R69, R119, R94 ;  /* 0x0000005e77457220 */ /* 0x000fc80000410000 */
[----:B------:R-:W-:Y:S01]  /*43b0*/  FFMA.FTZ R68, R116, R69, R115 ;  /* 0x0000004574447223 */ /* 0x000fe20000010073 */
[--C-:B------:R-:W-:Y:S01]  /*43c0*/  FADD.FTZ R69, R69, R114.reuse ;  /* 0x0000007245457221 */ /* 0x100fe20000010000 */
[C---:B------:R-:W-:Y:S02]  /*43d0*/  PRMT R114, R62.reuse, 0x7632, R114 ;  /* 0x000076323e727816 */ /* 0x040fe40000000072 */
[----:B------:R-:W-:Y:S02]  /*43e0*/  SHF.L.U32 R115, R62, 0x10, RZ ;  /* 0x000000103e737819 */ /* 0x000fe400000006ff */
[----:B------:R-:W-:-:S03]  /*43f0*/  SHF.L.U32 R123, R114, 0x10, RZ ;  /* 0x00000010727b7819 */ /* 0x000fc600000006ff */
[C-C-:B------:R-:W-:Y:S01]  /*4400*/  FADD.FTZ R114, -R66.reuse, R115.reuse ;  /* 0x0000007342727221 */ /* 0x140fe20000010100 */
[----:B------:R-:W-:Y:S01]  /*4410*/  PRMT R115, R63, 0x7632, R115 ;  /* 0x000076323f737816 */ /* 0x000fe20000000073 */
[----:B------:R-:W-:Y:S02]  /*4420*/  FADD.FTZ R120, -R66, R123 ;  /* 0x0000007b42787221 */ /* 0x000fe40000010100 */
[-C--:B------:R-:W-:Y:S01]  /*4430*/  FMUL.FTZ R123, R114, R95.reuse ;  /* 0x0000005f727b7220 */ /* 0x080fe20000410000 */
        /* <DEDUP_REMOVED lines=22> */
.L_x_473:
        /* <DEDUP_REMOVED lines=132> */
.L_x_475:
[----:B------:R-:W-:Y:S05]  /*4de0*/  BSYNC B0 ;  /* 0x0000000000007941 */ /* 0x000fea0003800000 */
.L_x_474:
        /* <DEDUP_REMOVED lines=41> */
.L_x_477:
[----:B------:R-:W-:Y:S05]  /*5080*/  BSYNC B0 ;  /* 0x0000000000007941 */ /* 0x000fea0003800000 */
.L_x_476:
        /* <DEDUP_REMOVED lines=16> */
.L_x_479:
[----:B------:R-:W-:Y:S05]  /*5190*/  BSYNC B0 ;  /* 0x0000000000007941 */ /* 0x000fea0003800000 */
.L_x_478:
        /* <DEDUP_REMOVED lines=63> */
.L_x_482:
[----:B-1----:R-:W2:Y:S04]  /*5590*/  LDG.E.STRONG.GPU R102, desc[UR8][R24.64] ;  /* 0x0000000818667981 */ /* 0x002ea8000c1ef900 */
[----:B--2---:R-:W-:Y:S01]  /*55a0*/  CCTL.IVALL ;  /* 0x00000000ff00798f */ /* 0x004fe20002000000 */
[----:B------:R-:W-:Y:S05]  /*55b0*/  YIELD ;  /* 0x0000000000007946 */ /* 0x000fea0003800000 */
[----:B------:R-:W-:-:S13]  /*55c0*/  ISETP.NE.AND P6, PT, R102, R109, PT ;  /* 0x0000006d6600720c */ /* 0x000fda0003fc5270 */
[----:B------:R-:W-:Y:S05]  /*55d0*/  @P6 BRA `(.L_x_482) ;  /* 0xfffffffc00ec6947 */ /* 0x000fea000383ffff */
.L_x_481:
        /* <DEDUP_REMOVED lines=22> */
.L_x_486:
        /* <DEDUP_REMOVED lines=115> */
.L_x_485:
        /* <DEDUP_REMOVED lines=63> */
.L_x_487:
[----:B------:R-:W-:-:S04]  /*6260*/  LOP3.LUT P6, RZ, R23, 0x1, RZ, 0xc0, !PT ;  /* 0x0000000117ff7812 */ /* 0x000fc800078cc0ff */
[----:B------:R-:W-:-:S13]  /*6270*/  ISETP.NE.OR P6, PT, R102, RZ, P6 ;  /* 0x000000ff6600720c */ /* 0x000fda00037c5670 */
[----:B------:R-:W-:Y:S05]  /*6280*/  @!P6 BRA `(.L_x_483) ;  /* 0x00000000007ce947 */ /* 0x000fea0003800000 */
.L_x_484:
        /* <DEDUP_REMOVED lines=31> */
.L_x_483:
        /* <DEDUP_REMOVED lines=10> */
.L_x_489:
[----:B------:R-:W-:Y:S05]  /*6520*/  BSYNC B0 ;  /* 0x0000000000007941 */ /* 0x000fea0003800000 */
.L_x_488:
        /* <DEDUP_REMOVED lines=17> */
.L_x_480:
        /* <DEDUP_REMOVED lines=8> */
[----:B------:R-:W-:Y:S01]  /*66c0*/  FADD.FTZ R102, -R66, R31 ;  /* 0x0000001f42667221 */ /* 0x000fe20000010100 */
[----:B------:R-:W-:-:S02]  /*66d0*/  SHF.L.U32 R67, R67, 0x10, RZ ;  /* 0x0000001043437819 */ /* 0x000fc400000006ff */
[----:B------:R-:W-:Y:S01]  /*66e0*/  SHF.L.U32 R97, R97, 0x10, RZ ;  /* 0x0000001061617819 */ /* 0x000fe200000006ff */
[----:B------:R-:W-:Y:S01]  /*66f0*/  FMUL.FTZ R102, R102, R95 ;  /* 0x0000005f66667220 */ /* 0x000fe20000410000 */
[----:B0-----:R-:W-:-:S09]  /*6700*/  ULEA UR5, UR6, UR5, 0x18 ;  /* 0x0000000506057291 */ /* 0x001fd2000f8ec03f */
[----:B------:R0:W-:Y:S01]  /*6710*/  @!P0 STS.64 [UR5+0x90], R68 ;  /* 0x00009044ff008988 */ /* 0x0001e20008000a05 */
[----:B------:R-:W-:Y:S01]  /*6720*/  BAR.SYNC.DEFER_BLOCKING 0x0 ;  /* 0x0000000000007b1d */ /* 0x000fe20000010000 */
[----:B0-----:R-:W-:Y:S02]  /*6730*/  SHF.L.U32 R68, R65, 0x10, RZ ;  /* 0x0000001041447819 */ /* 0x001fe400000006ff */
[----:B------:R-:W-:-:S03]  /*6740*/  SHF.L.U32 R65, R30, 0x10, RZ ;  /* 0x000000101e417819 */ /* 0x000fc600000006ff */
        /* <DEDUP_REMOVED lines=25> */
.L_x_490:
[----:B------:R-:W-:Y:S01]  /*68e0*/  LOP3.LUT P0, RZ, R23, 0x80, RZ, 0xc0, !PT ;  /* 0x0000008017ff7812 */ /* 0x000fe2000780c0ff */
[----:B------:R-:W-:-:S12]  /*68f0*/  BSSY B0, `(.L_x_491) ;  /* 0x0000014000007945 */ /* 0x000fd80003800000 */
[----:B------:R-:W-:Y:S05]  /*6900*/  @!P0 BRA `(.L_x_492) ;  /* 0x0000000000488947 */ /* 0x000fea0003800000 */
[----:B------:R-:W-:Y:S01]  /*6910*/  ULDC.64 UR12, c[0x0][0x288] ;  /* 0x0000a200000c7ab9 */ /* 0x000fe20000000a00 */
[----:B------:R-:W-:Y:S01]  /*6920*/  MOV R24, R98 ;  /* 0x0000006200187202 */ /* 0x000fe20000000f00 */
[----:B------:R-:W-:Y:S01]  /*6930*/  IMAD R30, R5, UR12, RZ ;  /* 0x0000000c051e7c24 */ /* 0x000fe2000f8e02ff */
[----:B------:R-:W-:Y:S01]  /*6940*/  MOV R25, R101 ;  /* 0x0000006500197202 */ /* 0x000fe20000000f00 */
[C-C-:B------:R-:W-:Y:S01]  /*6950*/  FFMA.FTZ R69, R64.reuse, R69, R105.reuse ;  /* 0x0000004540457223 */ /* 0x140fe20000010069 */
[----:B------:R-:W-:Y:S01]  /*6960*/  FFMA.FTZ R102, R64, R102, R105 ;  /* 0x0000006640667223 */ /* 0x000fe20000010069 */
[C---:B------:R-:W-:Y:S02]  /*6970*/  IMAD R31, R3.reuse, UR13, R30 ;  /* 0x0000000d031f7c24 */ /* 0x040fe4000f8e021e */
[----:B------:R-:W-:Y:S01]  /*6980*/  IMAD.WIDE.U32 R24, R3, UR12, R24 ;  /* 0x0000000c03187c25 */ /* 0x000fe2000f8e0018 */
[----:B------:R-:W-:-:S03]  /*6990*/  ULDC.64 UR12, c[0x0][0x210] ;  /* 0x00008400000c7ab9 */ /* 0x000fc60000000a00 */
[----:B------:R-:W-:Y:S01]  /*69a0*/  FFMA.FTZ R68, R68, R91, -R69 ;  /* 0x0000005b44447223 */ /* 0x000fe20000010845 */
[----:B------:R-:W-:-:S03]  /*69b0*/  IADD3 R31, R25, R31, RZ ;  /* 0x0000001f191f7210 */ /* 0x000fc60007ffe0ff */
[----:B------:R-:W-:Y:S01]  /*69c0*/  FMUL.FTZ R25, R68, R95 ;  /* 0x0000005f44197220 */ /* 0x000fe20000410000 */
[----:B------:R-:W-:-:S04]  /*69d0*/  LEA R30, P0, R24, UR12, 0x1 ;  /* 0x0000000c181e7c11 */ /* 0x000fc8000f8008ff */
[----:B------:R-:W-:Y:S01]  /*69e0*/  LEA.HI.X R31, R24, UR13, R31, 0x1, P0 ;  /* 0x0000000d181f7c11 */ /* 0x000fe200080f0c1f */
[----:B------:R-:W-:-:S04]  /*69f0*/  FFMA.FTZ R24, R65, R94, -R102 ;  /* 0x0000005e41187223 */ /* 0x000fc80000010866 */
[----:B------:R-:W-:-:S05]  /*6a00*/  FMUL.FTZ R24, R24, R95 ;  /* 0x0000005f18187220 */ /* 0x000fca0000410000 */
[----:B------:R-:W-:-:S05]  /*6a10*/  F2FP.BF16.F32.PACK_AB R25, R24, R25 ;  /* 0x000000191819723e */ /* 0x000fca00000010ff */
[----:B------:R0:W-:Y:S02]  /*6a20*/  STG.E desc[UR8][R30.64], R25 ;  /* 0x000000191e007986 */ /* 0x0001e4000c101908 */
.L_x_492:
[----:B------:R-:W-:Y:S05]  /*6a30*/  BSYNC B0 ;  /* 0x0000000000007941 */ /* 0x000fea0003800000 */
.L_x_491:
        /* <DEDUP_REMOVED lines=28> */
.L_x_493:
        /* <DEDUP_REMOVED lines=14> */
[----:B------:R-:W-:Y:S02]  /*6ce0*/  FFMA.FTZ R24, R64, R102, R105 ;  /* 0x0000006640187223 */ /* 0x000fe40000010069 */
[----:B------:R-:W-:Y:S02]  /*6cf0*/  FMUL.FTZ R25, R70, R95 ;  /* 0x0000005f46197220 */ /* 0x000fe40000410000 */
[----:B------:R-:W-:-:S04]  /*6d00*/  FFMA.FTZ R24, R65, R94, -R24 ;  /* 0x0000005e41187223 */ /* 0x000fc80000010818 */
[----:B------:R-:W-:-:S05]  /*6d10*/  FMUL.FTZ R24, R24, R95 ;  /* 0x0000005f18187220 */ /* 0x000fca0000410000 */
[----:B------:R-:W-:-:S05]  /*6d20*/  F2FP.BF16.F32.PACK_AB R25, R24, R25 ;  /* 0x000000191819723e */ /* 0x000fca00000010ff */
[----:B------:R0:W-:Y:S02]  /*6d30*/  STG.E desc[UR8][R30.64], R25 ;  /* 0x000000191e007986 */ /* 0x0001e4000c101908 */
.L_x_495:
[----:B------:R-:W-:Y:S05]  /*6d40*/  BSYNC B0 ;  /* 0x0000000000007941 */ /* 0x000fea0003800000 */
.L_x_494:
        /* <DEDUP_REMOVED lines=27> */
.L_x_496:
        /* <DEDUP_REMOVED lines=20> */
.L_x_498:
[----:B------:R-:W-:Y:S05]  /*7040*/  BSYNC B0 ;  /* 0x0000000000007941 */ /* 0x000fea0003800000 */
.L_x_497:
        /* <DEDUP_REMOVED lines=27> */
.L_x_499:
        /* <DEDUP_REMOVED lines=18> */
[----:B------:R-:W-:Y:S01]  /*7320*/  FFMA.FTZ R24, R55, R94, -R24 ;  /* 0x0000005e37187223 */ /* 0x000fe20000010818 */
[----:B------:R-:W-:-:S03]  /*7330*/  FMUL.FTZ R25, R74, R95 ;  /* 0x0000005f4a197220 */ /* 0x000fc60000410000 */
[----:B------:R-:W-:-:S05]  /*7340*/  FMUL.FTZ R24, R24, R95 ;  /* 0x0000005f18187220 */ /* 0x000fca0000410000 */
[----:B------:R-:W-:-:S05]  /*7350*/  F2FP.BF16.F32.PACK_AB R25, R24, R25 ;  /* 0x000000191819723e */ /* 0x000fca00000010ff */
[----:B------:R0:W-:Y:S02]  /*7360*/  STG.E desc[UR8][R30.64], R25 ;  /* 0x000000191e007986 */ /* 0x0001e4000c101908 */
.L_x_501:
[----:B------:R-:W-:Y:S05]  /*7370*/  BSYNC B0 ;  /* 0x0000000000007941 */ /* 0x000fea0003800000 */
.L_x_500:
        /* <DEDUP_REMOVED lines=28> */
.L_x_502:
        /* <DEDUP_REMOVED lines=23> */
.L_x_504:
[----:B------:R-:W-:Y:S05]  /*76b0*/  BSYNC B0 ;  /* 0x0000000000007941 */ /* 0x000fea0003800000 */
.L_x_503:
        /* <DEDUP_REMOVED lines=28> */
.L_x_505:
        /* <DEDUP_REMOVED lines=23> */
.L_x_507:
[----:B------:R-:W-:Y:S05]  /*79f0*/  BSYNC B0 ;  /* 0x0000000000007941 */ /* 0x000fea0003800000 */
.L_x_506:
        /* <DEDUP_REMOVED lines=28> */
.L_x_508:
        /* <DEDUP_REMOVED lines=23> */
.L_x_510:
[----:B------:R-:W-:Y:S05]  /*7d30*/  BSYNC B0 ;  /* 0x0000000000007941 */ /* 0x000fea0003800000 */
.L_x_509:
        /* <DEDUP_REMOVED lines=28> */
.L_x_511:
        /* <DEDUP_REMOVED lines=23> */
.L_x_513:
[----:B------:R-:W-:Y:S05]  /*8070*/  BSYNC B0 ;  /* 0x0000000000007941 */ /* 0x000fea0003800000 */
.L_x_512:
        /* <DEDUP_REMOVED lines=28> */
.L_x_514:
        /* <DEDUP_REMOVED lines=23> */
.L_x_516:
[----:B------:R-:W-:Y:S05]  /*83b0*/  BSYNC B0 ;  /* 0x0000000000007941 */ /* 0x000fea0003800000 */
.L_x_515:
        /* <DEDUP_REMOVED lines=28> */
.L_x_517:
        /* <DEDUP_REMOVED lines=22> */
.L_x_519:
[----:B------:R-:W-:Y:S05]  /*86e0*/  BSYNC B0 ;  /* 0x0000000000007941 */ /* 0x000fea0003800000 */
.L_x_518:
        /* <DEDUP_REMOVED lines=27> */
.L_x_520:
        /* <DEDUP_REMOVED lines=22> */
.L_x_522:
[----:B------:R-:W-:Y:S05]  /*8a00*/  BSYNC B0 ;  /* 0x0000000000007941 */ /* 0x000fea0003800000 */
.L_x_521:
        /* <DEDUP_REMOVED lines=27> */
.L_x_523:
        /* <DEDUP_REMOVED lines=22> */
.L_x_525:
[----:B------:R-:W-:Y:S05]  /*8d20*/  BSYNC B0 ;  /* 0x0000000000007941 */ /* 0x000fea0003800000 */
.L_x_524:
[----:B------:R-:W-:Y:S01]  /*8d30*/  SHF.L.U32 R35, R35, 0x10, RZ ;  /* 0x0000001023237819 */ /* 0x000fe200000006ff */
[C---:B------:R-:W-:Y:S01]  /*8d40*/  FADD.FTZ R30, -R66.reuse, R43 ;  /* 0x0000002b421e7221 */ /* 0x040fe20000010100 */
        /* <DEDUP_REMOVED lines=27> */
.L_x_526:
        /* <DEDUP_REMOVED lines=27> */
.L_x_528:
[----:B------:R-:W-:Y:S05]  /*90b0*/  BSYNC B0 ;  /* 0x0000000000007941 */ /* 0x000fea0003800000 */
.L_x_527:
        /* <DEDUP_REMOVED lines=27> */
.L_x_529:
        /* <DEDUP_REMOVED lines=17> */
[----:B------:R-:W-:-:S04]  /*9380*/  IADD3 R29, R31, R29, RZ ;  /* 0x0000001d1f1d7210 */ /* 0x000fc80007ffe0ff */
[----:B------:R-:W-:Y:S01]  /*9390*/  LEA.HI.X R25, R30, UR15, R29, 0x1, P0 ;  /* 0x0000000f1e197c11 */ /* 0x000fe200080f0c1d */
[C-C-:B------:R-:W-:Y:S01]  /*93a0*/  FFMA.FTZ R29, R64.reuse, R39, R105.reuse ;  /* 0x00000027401d7223 */ /* 0x140fe20000010069 */
[----:B------:R-:W-:-:S03]  /*93b0*/  FFMA.FTZ R30, R64, R40, R105 ;  /* 0x00000028401e7223 */ /* 0x000fc60000010069 */
[----:B------:R-:W-:Y:S01]  /*93c0*/  FFMA.FTZ R34, R34, R91, -R29 ;  /* 0x0000005b22227223 */ /* 0x000fe2000001081d */
[----:B------:R-:W-:-:S03]  /*93d0*/  FFMA.FTZ R30, R33, R94, -R30 ;  /* 0x0000005e211e7223 */ /* 0x000fc6000001081e */
[-C--:B------:R-:W-:Y:S01]  /*93e0*/  FMUL.FTZ R34, R34, R95.reuse ;  /* 0x0000005f22227220 */ /* 0x080fe20000410000 */
[----:B------:R-:W-:-:S05]  /*93f0*/  FMUL.FTZ R29, R30, R95 ;  /* 0x0000005f1e1d7220 */ /* 0x000fca0000410000 */
[----:B------:R-:W-:-:S05]  /*9400*/  F2FP.BF16.F32.PACK_AB R29, R29, R34 ;  /* 0x000000221d1d723e */ /* 0x000fca00000010ff */
[----:B------:R0:W-:Y:S02]  /*9410*/  STG.E desc[UR8][R24.64], R29 ;  /* 0x0000001d18007986 */ /* 0x0001e4000c101908 */
.L_x_531:
[----:B------:R-:W-:Y:S05]  /*9420*/  BSYNC B0 ;  /* 0x0000000000007941 */ /* 0x000fea0003800000 */
.L_x_530:
        /* <DEDUP_REMOVED lines=27> */
.L_x_532:
        /* <DEDUP_REMOVED lines=29> */
.L_x_534:
[----:B------:R-:W-:Y:S05]  /*97b0*/  BSYNC B0 ;  /* 0x0000000000007941 */ /* 0x000fea0003800000 */
.L_x_533:
[----:B------:R-:W-:Y:S01]  /*97c0*/  IADD3 R103, R103, 0x78, RZ ;  /* 0x0000007867677810 */ /* 0x000fe20007ffe0ff */
[-C--:B------:R-:W-:Y:S01]  /*97d0*/  FMUL.FTZ R33, R32, R95.reuse ;  /* 0x0000005f20217220 */ /* 0x080fe20000410000 */
[----:B------:R-:W-:Y:S01]  /*97e0*/  SHF.L.U32 R28, R63, 0x10, RZ ;  /* 0x000000103f1c7819 */ /* 0x000fe200000006ff */
[----:B------:R-:W-:Y:S01]  /*97f0*/  FMUL.FTZ R66, R66, R95 ;  /* 0x0000005f42427220 */ /* 0x000fe20000410000 */
[----:B0-----:R-:W-:Y:S02]  /*9800*/  SHF.L.U32 R27, R26, 0x10, RZ ;  /* 0x000000101a1b7819 */ /* 0x001fe400000006ff */
        /* <DEDUP_REMOVED lines=20> */
.L_x_535:
        /* <DEDUP_REMOVED lines=23> */
.L_x_537:
[----:B------:R-:W-:Y:S05]  /*9ac0*/  BSYNC B0 ;  /* 0x0000000000007941 */ /* 0x000fea0003800000 */
.L_x_536:
[----:B------:R-:W-:Y:S02]  /*9ad0*/  IADD3 R14, R11, R14, RZ ;  /* 0x0000000e0b0e7210 */ /* 0x000fe40007ffe0ff */
[----:B------:R-:W-:Y:S02]  /*9ae0*/  IADD3 R12, R12, 0x1, RZ ;  /* 0x000000010c0c7810 */ /* 0x000fe40007ffe0ff */
[----:B------:R-:W-:-:S13]  /*9af0*/  ISETP.GE.AND P0, PT, R14, UR4, PT ;  /* 0x000000040e007c0c */ /* 0x000fda000bf06270 */
[----:B------:R-:W-:Y:S05]  /*9b00*/  @!P0 BRA `(.L_x_538) ;  /* 0xffffff6800f08947 */ /* 0x000fea000383ffff */
.L_x_455:
[----:B------:R-:W1:Y:S01]  /*9b10*/  LDC R6, c[0x0][0xc] ;  /* 0x00000300ff067b82 */ /* 0x000e620000000800 */
[----:B------:R-:W-:Y:S01]  /*9b20*/  ISETP.NE.AND P2, PT, R2, RZ, PT ;  /* 0x000000ff0200720c */ /* 0x000fe20003f45270 */
[----:B------:R-:W-:Y:S06]  /*9b30*/  BSSY B0, `(.L_x_539) ;  /* 0x0000015000007945 */ /* 0x000fec0003800000 */
[----:B------:R-:W2:Y:S08]  /*9b40*/  LDC R9, c[0x0][0x10] ;  /* 0x00000400ff097b82 */ /* 0x000eb00000000800 */
[----:B------:R-:W3:Y:S01]  /*9b50*/  LDC.64 R4, c[0x0][0x258] ;  /* 0x00009600ff047b82 */ /* 0x000ee20000000a00 */
[----:B-1----:R-:W-:-:S02]  /*9b60*/  IADD3 R3, R6, -0x1, RZ ;  /* 0xffffffff06037810 */ /* 0x002fc40007ffe0ff */
[----:B------:R-:W-:Y:S02]  /*9b70*/  ISETP.NE.AND P1, PT, R6, 0x1, PT ;  /* 0x000000010600780c */ /* 0x000fe40003f25270 */
[----:B------:R-:W-:Y:S02]  /*9b80*/  ISETP.NE.AND P0, PT, R3, UR7, PT ;  /* 0x0000000703007c0c */ /* 0x000fe4000bf05270 */
[C---:B--2---:R-:W-:Y:S02]  /*9b90*/  SHF.L.U32 R3, R9.reuse, 0x1, RZ ;  /* 0x0000000109037819 */ /* 0x044fe400000006ff */
[----:B------:R-:W-:Y:S02]  /*9ba0*/  IADD3 R7, R9, -0x1, RZ ;  /* 0xffffffff09077810 */ /* 0x000fe40007ffe0ff */
[----:B------:R-:W-:Y:S02]  /*9bb0*/  SEL R3, R3, RZ, P1 ;  /* 0x000000ff03037207 */ /* 0x000fe40000800000 */
[----:B------:R-:W-:-:S03]  /*9bc0*/  ISETP.NE.OR P0, PT, R0, R7, P0 ;  /* 0x000000070000720c */ /* 0x000fc60000705670 */
[----:B---3--:R-:W-:Y:S01]  /*9bd0*/  IMAD.WIDE.U32 R4, R3, 0x4, R4 ;  /* 0x0000000403047825 */ /* 0x008fe200078e0004 */
[----:B------:R-:W-:Y:S09]  /*9be0*/  @P2 BRA `(.L_x_540) ;  /* 0x0000000000242947 */ /* 0x000ff20003800000 */
        /* <DEDUP_REMOVED lines=9> */
.L_x_540:
[----:B------:R-:W-:Y:S05]  /*9c80*/  BSYNC B0 ;  /* 0x0000000000007941 */ /* 0x000fea0003800000 */
.L_x_539:
[----:B------:R-:W-:Y:S05]  /*9c90*/  @P0 EXIT ;  /* 0x000000000000094d */ /* 0x000fea0003800000 */
[----:B------:R-:W-:Y:S05]  /*9ca0*/  @P2 BRA `(.L_x_541) ;  /* 0x0000000000202947 */ /* 0x000fea0003800000 */
[----:B------:R-:W-:-:S05]  /*9cb0*/  IMAD R0, R6, R9, RZ ;  /* 0x0000000906007224 */ /* 0x000fca00078e02ff */
[----:B------:R-:W-:-:S13]  /*9cc0*/  ISETP.NE.AND P0, PT, R0, -0x1, PT ;  /* 0xffffffff0000780c */ /* 0x000fda0003f05270 */
[----:B------:R-:W-:Y:S05]  /*9cd0*/  @!P0 BRA `(.L_x_541) ;  /* 0x0000000000148947 */ /* 0x000fea0003800000 */
.L_x_542:
[----:B-1----:R-:W2:Y:S04]  /*9ce0*/  LDG.E.STRONG.GPU R3, desc[UR8][R4.64] ;  /* 0x0000000804037981 */ /* 0x002ea8000c1ef900 */
[----:B--2---:R-:W-:Y:S01]  /*9cf0*/  CCTL.IVALL ;  /* 0x00000000ff00798f */ /* 0x004fe20002000000 */
[----:B------:R-:W-:Y:S05]  /*9d00*/  YIELD ;  /* 0x0000000000007946 */ /* 0x000fea0003800000 */
[----:B------:R-:W-:-:S13]  /*9d10*/  ISETP.NE.AND P0, PT, R3, R0, PT ;  /* 0x000000000300720c */ /* 0x000fda0003f05270 */
[----:B------:R-:W-:Y:S05]  /*9d20*/  @P0 BRA `(.L_x_542) ;  /* 0xfffffffc00ec0947 */ /* 0x000fea000383ffff */
.L_x_541:
[----:B------:R-:W-:Y:S05]  /*9d30*/  WARPSYNC.ALL ;  /* 0x0000000000007948 */ /* 0x000fea0003800000 */
[----:B------:R-:W2:Y:S08]  /*9d40*/  LDC.64 R22, c[0x0][0x288] ;  /* 0x0000a200ff167b82 */ /* 0x000eb00000000a00 */
[----:B------:R-:W-:Y:S01]  /*9d50*/  BAR.SYNC.DEFER_BLOCKING 0x0 ;  /* 0x0000000000007b1d */ /* 0x000fe20000010000 */
[----:B--2---:R-:W-:-:S04]  /*9d60*/  LEA.HI R0, P0, R23, R22, RZ, 0x1 ;  /* 0x0000001617007211 */ /* 0x004fc800078108ff */
[----:B-1----:R-:W-:-:S04]  /*9d70*/  IADD3.X R3, RZ, R23, RZ, P0, !PT ;  /* 0x00000017ff037210 */ /* 0x002fc800007fe4ff */
[--C-:B0-----:R-:W-:Y:S02]  /*9d80*/  SHF.R.S64 R25, R0, 0x1, R3.reuse ;  /* 0x0000000100197819 */ /* 0x101fe40000001003 */
        /* <DEDUP_REMOVED lines=18> */
.L_x_543:
[----:B------:R-:W-:-:S04]  /*9eb0*/  LEA R8, P0, R2, UR4, 0x2 ;  /* 0x0000000402087c11 */ /* 0x000fc8000f8010ff */
[----:B------:R-:W-:Y:S02]  /*9ec0*/  LEA.HI.X R9, R2, UR5, R0, 0x2, P0 ;  /* 0x0000000502097c11 */ /* 0x000fe400080f1400 */
[-C--:B------:R-:W-:Y:S02]  /*9ed0*/  LEA R10, P0, R25, R8.reuse, 0x2 ;  /* 0x00000008190a7211 */ /* 0x080fe400078010ff */
[-C--:B------:R-:W-:Y:S01]  /*9ee0*/  LEA R14, P2, R29, R8.reuse, 0x2 ;  /* 0x000000081d0e7211 */ /* 0x080fe200078410ff */
[----:B------:R-:W2:Y:S01]  /*9ef0*/  LDG.E R0, desc[UR8][R8.64] ;  /* 0x0000000808007981 */ /* 0x000ea2000c1e1900 */
[----:B------:R-:W-:Y:S02]  /*9f00*/  LEA R12, P1, R22, R8, 0x2 ;  /* 0x00000008160c7211 */ /* 0x000fe400078210ff */
[C---:B------:R-:W-:Y:S02]  /*9f10*/  IADD3.X R11, R9.reuse, R33, RZ, P0, !PT ;  /* 0x00000021090b7210 */ /* 0x040fe400007fe4ff */
[----:B------:R-:W-:-:S02]  /*9f20*/  IADD3.X R15, R9, R31, RZ, P2, !PT ;  /* 0x0000001f090f7210 */ /* 0x000fc400017fe4ff */
[----:B------:R-:W-:Y:S02]  /*9f30*/  IADD3.X R13, R23, R9, RZ, P1, !PT ;  /* 0x00000009170d7210 */ /* 0x000fe40000ffe4ff */
        /* <DEDUP_REMOVED lines=8> */
[----:B--2---:R-:W-:Y:S02]  /*9fc0*/  F2FP.BF16.F32.PACK_AB R3, R11, R0 ;  /* 0x000000000b03723e */ /* 0x004fe400000010ff */
[----:B------:R-:W-:Y:S02]  /*9fd0*/  SHF.R.S32.HI R0, RZ, 0x1f, R2 ;  /* 0x0000001fff007819 */ /* 0x000fe40000011402 */
[----:B---3--:R-:W-:Y:S01]  /*9fe0*/  F2FP.BF16.F32.PACK_AB R21, R15, R12 ;  /* 0x0000000c0f15723e */ /* 0x008fe200000010ff */
[----:B------:R2:W-:Y:S04]  /*9ff0*/  STG.E desc[UR8][R4.64], R3 ;  /* 0x0000000304007986 */ /* 0x0005e8000c101908 */
[----:B------:R2:W-:Y:S01]  /*a000*/  STG.E desc[UR8][R6.64], R21 ;  /* 0x0000001506007986 */ /* 0x0005e2000c101908 */
[----:B------:R-:W-:-:S13]  /*a010*/  ISETP.GT.AND.EX P0, PT, R27, R0, PT, P0 ;  /* 0x000000001b00720c */ /* 0x000fda0003f04300 */
[----:B--2---:R-:W-:Y:S05]  /*a020*/  @P0 BRA `(.L_x_543) ;  /* 0xfffffffc00a00947 */ /* 0x004fea000383ffff */
[----:B------:R-:W-:Y:S05]  /*a030*/  EXIT ;  /* 0x000000000000794d */ /* 0x000fea0003800000 */
.L_x_544:
        /* <DEDUP_REMOVED lines=12> */
.L_x_5599:


//--------------------- .text._Z35group_norm_nhwc_bwd_one_pass_kernelI11Bf16IOBf16WLi256ELi120ELi480EEv26Group_norm_nhwc_bwd_params --------------------------
	.section	.text._Z35group_norm_nhwc_bwd_one_pass_kernelI11Bf16IOBf16WLi256ELi120ELi480EEv26Group_norm_nhwc_bwd_params,"ax",@progbits
	.align	128
        .global         _Z35group_norm_nhwc_bwd_one_pass_kernelI11Bf16IOBf16WLi256ELi120ELi480EEv26Group_norm_nhwc_bwd_params
        .type           _Z35group_norm_nhwc_bwd_one_pass_kernelI11Bf16IOBf16WLi256ELi120ELi480EEv26Group_norm_nhwc_bwd_params,@function
        .size           _Z35group_norm_nhwc_bwd_one_pass_kernelI11Bf16IOBf16WLi256ELi120ELi480EEv26Group_norm_nhwc_bwd_params,(.L_x_5600 - _Z35group_norm_nhwc_bwd_one_pass_kernelI11Bf16IOBf16WLi256ELi120ELi480EEv26Group_norm_nhwc_bwd_params)
        .other          _Z35group_norm_nhwc_bwd_one_pass_kernelI11Bf16IOBf16WLi256ELi120ELi480EEv26Group_norm_nhwc_bwd_params,@"STO_CUDA_ENTRY STV_DEFAULT"
_Z35group_norm_nhwc_bwd_one_pass_kernelI11Bf16IOBf16WLi256ELi120ELi480EEv26Group_norm_nhwc_bwd_params:
.text._Z35group_norm_nhwc_bwd_one_pass_kernelI11Bf16IOBf16WLi256ELi120ELi480EEv26Group_norm_nhwc_bwd_params:
        /* <DEDUP_REMOVED lines=182> */
.L_x_692:
[----:B------:R-:W-:Y:S01]  /*0b60*/  ULDC UR15, c[0x0][0x2a0] ;  /* 0x0000a800000f7ab9 */ /* 0x000fe20000000800 */
[----:B------:R-:W-:Y:S01]  /*0b70*/  IABS R6, UR12 ;  /* 0x0000000c00067c13 */ /* 0x000fe20008000000 */
[----:B------:R-:W-:Y:S01]  /*0b80*/  UMOV UR6, URZ ;  /* 0x0000003f00067c82 */ /* 0x000fe20008000000 */
[----:B0----5:R-:W-:Y:S01]  /*0b90*/  MOV R2, UR15 ;  /* 0x0000000f00027c02 */ /* 0x021fe20008000f00 */
        /* <DEDUP_REMOVED lines=22> */
[----:B------:R-:W-:Y:S02]  /*0d00*/  IADD3 R68, R72, 0xc8, RZ ;  /* 0x000000c848447810 */ /* 0x000fe40007ffe0ff */
[----:B------:R-:W-:Y:S02]  /*0d10*/  SHF.R.S32.HI R28, RZ, 0x1f, R30 ;  /* 0x0000001fff1c7819 */ /* 0x000fe4000001141e */
[----:B------:R-:W-:Y:S01]  /*0d20*/  SHF.R.S32.HI R66, RZ, 0x1f, R68 ;  /* 0x0000001fff427819 */ /* 0x000fe20000011444 */
[----:B------:R-:W1:Y:S01]  /*0d30*/  @P1 LDC.64 R112, c[0x0][0x230] ;  /* 0x00008c00ff701b82 */ /* 0x000e620000000a00 */
[----:B--2---:R-:W2:Y:S01]  /*0d40*/  MUFU.RCP R2, R2 ;  /* 0x0000000200027308 */ /* 0x004ea20000001000 */
[----:B------:R-:W-:-:S06]  /*0d50*/  MOV R69, RZ ;  /* 0x000000ff00457202 */ /* 0x000fcc0000000f00 */
        /* <DEDUP_REMOVED lines=361> */
[----:B------:R-:W-:-:S12]  /*23f0*/  UMOV UR24, 0x3f800000 ;  /* 0x3f80000000187882 */ /* 0x000fd80000000000 */
[----:B------:R-:W2:Y:S01]  /*2400*/  @P4 LDG.E R120, desc[UR20][R96.64] ;  /* 0x0000001460784981 */ /* 0x000ea2000c1e1900 */
        /* <DEDUP_REMOVED lines=32> */
[----:B------:R-:W4:Y:S01]  /*2610*/  @P1 LDC.64 R38, c[0x0][0x230] ;  /* 0x00008c00ff261b82 */ /* 0x000f220000000a00 */
[----:B0-----:R-:W-:Y:S01]  /*2620*/  @P3 IMAD R4, R5, R2, RZ ;  /* 0x0000000205043224 */ /* 0x001fe200078e02ff */
[----:B------:R-:W-:-:S06]  /*2630*/  @P3 MOV R5, R45 ;  /* 0x0000002d00053202 */ /* 0x000fcc0000000f00 */
        /* <DEDUP_REMOVED lines=12> */
[----:B------:R-:W3:Y:S02]  /*2700*/  @P2 LDC.64 R2, c[0x0][0x288] ;  /* 0x0000a200ff022b82 */ /* 0x000ee40000000a00 */
[----:B------:R-:W-:Y:S02]  /*2710*/  @P3 IADD3.X R15, R4, R15, RZ, P0, !PT ;  /* 0x0000000f040f3210 */ /* 0x000fe400007fe4ff */
[----:B------:R-:W-:-:S13]  /*2720*/  LOP3.LUT P3, RZ, R71, 0x4000, RZ, 0xc0, !PT ;  /* 0x0000400047ff7812 */ /* 0x000fda000786c0ff */
[----:B------:R-:W2:Y:S01]  /*2730*/  @P3 LDC.64 R36, c[0x0][0x230] ;  /* 0x00008c00ff243b82 */ /* 0x000ea20000000a00 */
[----:B---3--:R-:W-:Y:S01]  /*2740*/  @P2 IMAD R4, R5, R2, RZ ;  /* 0x0000000205042224 */ /* 0x008fe200078e02ff */
[----:B------:R-:W-:-:S06]  /*2750*/  @P2 MOV R5, R45 ;  /* 0x0000002d00052202 */ /* 0x000fcc0000000f00 */
[----:B------:R-:W3:Y:S01]  /*2760*/  @P3 LDC.64 R8, c[0x0][0x228] ;  /* 0x00008a00ff083b82 */ /* 0x000ee20000000a00 */
        /* <DEDUP_REMOVED lines=10> */
[----:B------:R-:W1:Y:S02]  /*2810*/  @P1 LDC.64 R2, c[0x0][0x288] ;  /* 0x0000a200ff021b82 */ /* 0x000e640000000a00 */
[----:B------:R-:W-:Y:S02]  /*2820*/  @P2 IADD3.X R13, R4, R13, RZ, P0, !PT ;  /* 0x0000000d040d2210 */ /* 0x000fe400007fe4ff */
[----:B------:R-:W-:Y:S02]  /*2830*/  SHF.R.S32.HI R4, RZ, 0x1f, R6 ;  /* 0x0000001fff047819 */ /* 0x000fe40000011406 */
[----:B------:R-:W-:-:S13]  /*2840*/  LOP3.LUT P2, RZ, R71, 0x2000, RZ, 0xc0, !PT ;  /* 0x0000200047ff7812 */ /* 0x000fda000784c0ff */
[----:B------:R-:W3:Y:S01]  /*2850*/  @P2 LDC.64 R34, c[0x0][0x230] ;  /* 0x00008c00ff222b82 */ /* 0x000ee20000000a00 */
[----:B-1----:R-:W-:-:S04]  /*2860*/  @P1 IMAD R4, R4, R2, RZ ;  /* 0x0000000204041224 */ /* 0x002fc800078e02ff */
[----:B------:R-:W-:Y:S01]  /*2870*/  @P1 IMAD R3, R6, R3, R4 ;  /* 0x0000000306031224 */ /* 0x000fe200078e0204 */
[----:B------:R-:W-:-:S05]  /*2880*/  @P1 MOV R4, R46 ;  /* 0x0000002e00041202 */ /* 0x000fca0000000f00 */
[----:B------:R-:W-:Y:S01]  /*2890*/  @P1 IMAD.WIDE.U32 R4, R6, R2, R4 ;  /* 0x0000000206041225 */ /* 0x000fe200078e0004 */
[----:B------:R-:W-:-:S04]  /*28a0*/  IADD3 R6, R72, 0xa8, RZ ;  /* 0x000000a848067810 */ /* 0x000fc80007ffe0ff */
[----:B------:R-:W-:Y:S02]  /*28b0*/  @P1 IADD3 R3, R5, R3, RZ ;  /* 0x0000000305031210 */ /* 0x000fe40007ffe0ff */
[C---:B------:R-:W-:Y:S02]  /*28c0*/  @P1 SHF.L.U32 R2, R4.reuse, 0x1, RZ ;  /* 0x0000000104021819 */ /* 0x040fe400000006ff */
[----:B------:R-:W-:Y:S02]  /*28d0*/  @P1 SHF.L.U64.HI R4, R4, 0x1, R3 ;  /* 0x0000000104041819 */ /* 0x000fe40000010203 */
[----:B----4-:R-:W-:Y:S02]  /*28e0*/  @P1 IADD3 R38, P0, R2, R38, RZ ;  /* 0x0000002602261210 */ /* 0x010fe40007f1e0ff */
[----:B------:R-:W-:Y:S02]  /*28f0*/  @P3 MOV R5, R45 ;  /* 0x0000002d00053202 */ /* 0x000fe40000000f00 */
[----:B------:R-:W-:-:S02]  /*2900*/  @P1 IADD3.X R39, R4, R39, RZ, P0, !PT ;  /* 0x0000002704271210 */ /* 0x000fc400007fe4ff */
[----:B0-----:R-:W-:Y:S02]  /*2910*/  @P1 IADD3 R10, P0, R2, R10, RZ ;  /* 0x0000000a020a1210 */ /* 0x001fe40007f1e0ff */
[----:B------:R-:W0:Y:S02]  /*2920*/  @P3 LDC.64 R2, c[0x0][0x288] ;  /* 0x0000a200ff023b82 */ /* 0x000e240000000a00 */
[----:B------:R-:W-:Y:S02]  /*2930*/  @P1 IADD3.X R11, R4, R11, RZ, P0, !PT ;  /* 0x0000000b040b1210 */ /* 0x000fe400007fe4ff */
[----:B------:R-:W-:Y:S02]  /*2940*/  SHF.R.S32.HI R4, RZ, 0x1f, R6 ;  /* 0x0000001fff047819 */ /* 0x000fe40000011406 */
[----:B------:R-:W-:-:S13]  /*2950*/  LOP3.LUT P1, RZ, R71, 0x1000, RZ, 0xc0, !PT ;  /* 0x0000100047ff7812 */ /* 0x000fda000782c0ff */
[----:B------:R-:W-:Y:S01]  /*2960*/  @P1 MOV R29, R45 ;  /* 0x0000002d001d1202 */ /* 0x000fe20000000f00 */
[----:B0-----:R-:W-:-:S04]  /*2970*/  @P3 IMAD R4, R4, R2, RZ ;  /* 0x0000000204043224 */ /* 0x001fc800078e02ff */
[----:B------:R-:W-:Y:S01]  /*2980*/  @P3 IMAD R3, R6, R3, R4 ;  /* 0x0000000306033224 */ /* 0x000fe200078e0204 */
[----:B------:R-:W-:-:S05]  /*2990*/  @P3 MOV R4, R46 ;  /* 0x0000002e00043202 */ /* 0x000fca0000000f00 */
[----:B------:R-:W-:Y:S01]  /*29a0*/  @P3 IMAD.WIDE.U32 R4, R6, R2, R4 ;  /* 0x0000000206043225 */ /* 0x000fe200078e0004 */
[----:B------:R-:W-:-:S04]  /*29b0*/  IADD3 R6, R72, 0xb0, RZ ;  /* 0x000000b048067810 */ /* 0x000fc80007ffe0ff */
[----:B------:R-:W-:Y:S02]  /*29c0*/  @P3 IADD3 R3, R5, R3, RZ ;  /* 0x0000000305033210 */ /* 0x000fe40007ffe0ff */
[C---:B------:R-:W-:Y:S02]  /*29d0*/  @P3 SHF.L.U32 R2, R4.reuse, 0x1, RZ ;  /* 0x0000000104023819 */ /* 0x040fe400000006ff */
[----:B------:R-:W-:Y:S02]  /*29e0*/  @P3 SHF.L.U64.HI R4, R4, 0x1, R3 ;  /* 0x0000000104043819 */ /* 0x000fe40000010203 */
[----:B--2---:R-:W-:Y:S02]  /*29f0*/  @P3 IADD3 R36, P0, R2, R36, RZ ;  /* 0x0000002402243210 */ /* 0x004fe40007f1e0ff */
[----:B------:R-:W-:Y:S02]  /*2a00*/  @P2 MOV R5, R45 ;  /* 0x0000002d00052202 */ /* 0x000fe40000000f00 */
[----:B------:R-:W-:-:S02]  /*2a10*/  @P3 IADD3.X R37, R4, R37, RZ, P0, !PT ;  /* 0x0000002504253210 */ /* 0x000fc400007fe4ff */
[----:B---3--:R-:W-:Y:S02]  /*2a20*/  @P3 IADD3 R8, P0, R2, R8, RZ ;  /* 0x0000000802083210 */ /* 0x008fe40007f1e0ff */
[----:B------:R-:W0:Y:S02]  /*2a30*/  @P2 LDC.64 R2, c[0x0][0x288] ;  /* 0x0000a200ff022b82 */ /* 0x000e240000000a00 */
[----:B------:R-:W-:Y:S02]  /*2a40*/  @P3 IADD3.X R9, R4, R9, RZ, P0, !PT ;  /* 0x0000000904093210 */ /* 0x000fe400007fe4ff */
[----:B------:R-:W-:Y:S02]  /*2a50*/  SHF.R.S32.HI R4, RZ, 0x1f, R6 ;  /* 0x0000001fff047819 */ /* 0x000fe40000011406 */
[----:B------:R-:W-:-:S03]  /*2a60*/  LOP3.LUT P3, RZ, R71, 0x40, RZ, 0xc0, !PT ;  /* 0x0000004047ff7812 */ /* 0x000fc6000786c0ff */
        /* <DEDUP_REMOVED lines=10> */
[----:B0-----:R-:W-:Y:S02]  /*2b10*/  @P2 IADD3 R6, P0, R2, R6, RZ ;  /* 0x0000000602062210 */ /* 0x001fe40007f1e0ff */
[----:B------:R-:W0:Y:S02]  /*2b20*/  @P1 LDC.64 R2, c[0x0][0x288] ;  /* 0x0000a200ff021b82 */ /* 0x000e240000000a00 */
[----:B------:R-:W-:Y:S02]  /*2b30*/  @P2 IADD3.X R7, R4, R7, RZ, P0, !PT ;  /* 0x0000000704072210 */ /* 0x000fe400007fe4ff */
[----:B------:R-:W-:-:S04]  /*2b40*/  LOP3.LUT P2, RZ, R71, 0x80, RZ, 0xc0, !PT ;  /* 0x0000008047ff7812 */ /* 0x000fc8000784c0ff */
[----:B------:R-:W1:Y:S09]  /*2b50*/  @P1 LDC.64 R4, c[0x0][0x230] ;  /* 0x00008c00ff041b82 */ /* 0x000e720000000a00 */
[----:B------:R-:W-:Y:S02]  /*2b60*/  @P2 LOP3.LUT R0, R0, 0x2, RZ, 0xfc, !PT ;  /* 0x0000000200002812 */ /* 0x000fe400078efcff */
[----:B------:R-:W-:-:S02]  /*2b70*/  LOP3.LUT P2, RZ, R71, 0x100, RZ, 0xc0, !PT ;  /* 0x0000010047ff7812 */ /* 0x000fc4000784c0ff */
[----:B------:R-:W-:Y:S01]  /*2b80*/  LOP3.LUT R0, R0, 0xfffffffb, RZ, 0xc0, !PT ;  /* 0xfffffffb00007812 */ /* 0x000fe200078ec0ff */
[----:B0-----:R-:W-:-:S04]  /*2b90*/  @P1 IMAD R28, R28, R2, RZ ;  /* 0x000000021c1c1224 */ /* 0x001fc800078e02ff */
[----:B------:R-:W-:Y:S01]  /*2ba0*/  @P1 IMAD R3, R30, R3, R28 ;  /* 0x000000031e031224 */ /* 0x000fe200078e021c */
[----:B------:R-:W-:-:S05]  /*2bb0*/  @P1 MOV R28, R46 ;  /* 0x0000002e001c1202 */ /* 0x000fca0000000f00 */
[----:B------:R-:W-:Y:S01]  /*2bc0*/  @P2 LOP3.LUT R0, R0, 0x4, RZ, 0xfc, !PT ;  /* 0x0000000400002812 */ /* 0x000fe200078efcff */
[----:B------:R-:W-:Y:S01]  /*2bd0*/  @P1 IMAD.WIDE.U32 R28, R30, R2, R28 ;  /* 0x000000021e1c1225 */ /* 0x000fe200078e001c */
[----:B------:R-:W-:-:S04]  /*2be0*/  LOP3.LUT P2, RZ, R71, 0x200, RZ, 0xc0, !PT ;  /* 0x0000020047ff7812 */ /* 0x000fc8000784c0ff */
[----:B------:R-:W-:Y:S02]  /*2bf0*/  @P1 IADD3 R3, R29, R3, RZ ;  /* 0x000000031d031210 */ /* 0x000fe40007ffe0ff */
[C---:B------:R-:W-:Y:S02]  /*2c00*/  @P1 SHF.L.U32 R29, R28.reuse, 0x1, RZ ;  /* 0x000000011c1d1819 */ /* 0x040fe400000006ff */
[----:B------:R-:W-:Y:S02]  /*2c10*/  @P1 SHF.L.U64.HI R28, R28, 0x1, R3 ;  /* 0x000000011c1c1819 */ /* 0x000fe40000010203 */
[----:B------:R-:W0:Y:S01]  /*2c20*/  @P1 LDC.64 R2, c[0x0][0x228] ;  /* 0x00008a00ff021b82 */ /* 0x000e220000000a00 */
[----:B-1----:R-:W-:-:S04]  /*2c30*/  @P1 IADD3 R4, P0, R29, R4, RZ ;  /* 0x000000041d041210 */ /* 0x002fc80007f1e0ff */
        /* <DEDUP_REMOVED lines=27> */
[----:B------:R0:W3:Y:S01]  /*2df0*/  @P0 LDG.E R69, desc[UR20][R30.64] ;  /* 0x000000141e450981 */ /* 0x0000e2000c1e1900 */
        /* <DEDUP_REMOVED lines=22> */
[----:B------:R-:W4:Y:S01]  /*2f60*/  @P0 LDG.E R125, desc[UR20][R30.64] ;  /* 0x000000141e7d0981 */ /* 0x000f22000c1e1900 */
[----:B------:R-:W-:-:S04]  /*2f70*/  IADD3 R68, R72, 0xd8, RZ ;  /* 0x000000d848447810 */ /* 0x000fc80007ffe0ff */
[----:B------:R-:W-:Y:S01]  /*2f80*/  SHF.R.S32.HI R66, RZ, 0x1f, R68 ;  /* 0x0000001fff427819 */ /* 0x000fe20000011444 */
[----:B---3--:R0:W-:Y:S02]  /*2f90*/  STL [R1+0x70], R69 ;  /* 0x0000704501007387 */ /* 0x0081e40000100800 */
[----:B0-----:R-:W-:-:S10]  /*2fa0*/  HFMA2.MMA R69, -RZ, RZ, 0, 0 ;  /* 0x00000000ff457435 */ /* 0x001fd400000001ff */
[----:B------:R0:W3:Y:S02]  /*2fb0*/  @P0 LDG.E R69, desc[UR20][R28.64] ;  /* 0x000000141c450981 */ /* 0x0000e4000c1e1900 */
        /* <DEDUP_REMOVED lines=18> */
[----:B------:R1:W4:Y:S01]  /*30e0*/  @P0 LDG.E R123, desc[UR20][R28.64] ;  /* 0x000000141c7b0981 */ /* 0x000322000c1e1900 */
[----:B0-----:R-:W-:Y:S02]  /*30f0*/  @P0 IADD3 R30, P1, R67, R30, RZ ;  /* 0x0000001e431e0210 */ /* 0x001fe40007f3e0ff */
[----:B-1----:R-:W-:Y:S02]  /*3100*/  IADD3 R28, R33, 0xe0, RZ ;  /* 0x000000e0211c7810 */ /* 0x002fe40007ffe0ff */
[----:B------:R-:W-:Y:S02]  /*3110*/  @P0 IADD3.X R31, R66, R31, RZ, P1, !PT ;  /* 0x0000001f421f0210 */ /* 0x000fe40000ffe4ff */
[----:B------:R-:W-:-:S03]  /*3120*/  SHF.R.S32.HI R29, RZ, 0x1f, R28 ;  /* 0x0000001fff1d7819 */ /* 0x000fc6000001141c */
[----:B------:R0:W4:Y:S01]  /*3130*/  @P0 LDG.E R118, desc[UR20][R30.64] ;  /* 0x000000141e760981 */ /* 0x000122000c1e1900 */
        /* <DEDUP_REMOVED lines=45> */
[----:B---3--:R1:W-:Y:S01]  /*3410*/  STL [R1+0x48], R69 ;  /* 0x0000484501007387 */ /* 0x0083e20000100800 */
[----:B0-----:R-:W-:Y:S02]  /*3420*/  @P0 IADD3 R30, P1, R67, R30, RZ ;  /* 0x0000001e431e0210 */ /* 0x001fe40007f3e0ff */
[----:B-1----:R-:W-:Y:S02]  /*3430*/  CS2R R68, SRZ ;  /* 0x0000000000447805 */ /* 0x002fe4000001ff00 */
[----:B------:R-:W-:-:S04]  /*3440*/  @P0 IADD3.X R31, R66, R31, RZ, P1, !PT ;  /* 0x0000001f421f0210 */ /* 0x000fc80000ffe4ff */
[----:B------:R0:W5:Y:S04]  /*3450*/  @P0 LDG.E R69, desc[UR20][R28.64] ;  /* 0x000000141c450981 */ /* 0x000168000c1e1900 */
[----:B------:R1:W3:Y:S01]  /*3460*/  @P0 LDG.E R121, desc[UR20][R30.64] ;  /* 0x000000141e790981 */ /* 0x0002e2000c1e1900 */
        /* <DEDUP_REMOVED lines=24> */
[----:B------:R0:W3:Y:S01]  /*35f0*/  @P0 LDG.E R124, desc[UR20][R30.64] ;  /* 0x000000141e7c0981 */ /* 0x0000e2000c1e1900 */
        /* <DEDUP_REMOVED lines=22> */
[----:B------:R-:W3:Y:S01]  /*3760*/  LDG.E.64 R28, desc[UR20][R28.64] ;  /* 0x000000141c1c7981 */ /* 0x000ee2000c1e1b00 */
[----:B0-----:R-:W-:-:S04]  /*3770*/  @!P0 IADD3 R30, P1, R33, R30, RZ ;  /* 0x0000001e211e8210 */ /* 0x001fc80007f3e0ff */
[----:B------:R-:W-:-:S05]  /*3780*/  @!P0 IADD3.X R31, R66, R31, RZ, P1, !PT ;  /* 0x0000001f421f8210 */ /* 0x000fca0000ffe4ff */
[----:B------:R0:W3:Y:S02]  /*3790*/  @!P0 LDG.E R116, desc[UR20][R30.64] ;  /* 0x000000141e748981 */ /* 0x0000e4000c1e1900 */
[----:B0-----:R-:W0:Y:S02]  /*37a0*/  @P6 LDC.64 R30, c[0x0][0x288] ;  /* 0x0000a200ff1e6b82 */ /* 0x001e240000000a00 */
[----:B----4-:R-:W-:Y:S01]  /*37b0*/  STL [R1+0x68], R125 ;  /* 0x0000687d01007387 */ /* 0x010fe20000100800 */
[----:B------:R-:W-:-:S03]  /*37c0*/  IADD3 R66, R72, 0xc0, RZ ;  /* 0x000000c048427810 */ /* 0x000fc60007ffe0ff */
[----:B------:R-:W-:Y:S04]  /*37d0*/  STL [R1+0x6c], R123 ;  /* 0x00006c7b01007387 */ /* 0x000fe80000100800 */
[----:B------:R-:W-:Y:S04]  /*37e0*/  STL [R1+0x64], R118 ;  /* 0x0000647601007387 */ /* 0x000fe80000100800 */
[----:B--2---:R-:W-:Y:S01]  /*37f0*/  STL [R1+0x60], R122 ;  /* 0x0000607a01007387 */ /* 0x004fe20000100800 */
[C---:B------:R-:W-:Y:S02]  /*3800*/  LOP3.LUT P1, RZ, R71.reuse, 0x400, RZ, 0xc0, !PT ;  /* 0x0000040047ff7812 */ /* 0x040fe4000782c0ff */
[----:B------:R-:W-:-:S04]  /*3810*/  LOP3.LUT R71, R71, 0xffbfffff, RZ, 0xc0, !PT ;  /* 0xffbfffff47477812 */ /* 0x000fc800078ec0ff */
[----:B------:R-:W-:Y:S01]  /*3820*/  @P6 LOP3.LUT R71, R71, 0x400000, RZ, 0xfc, !PT ;  /* 0x0040000047476812 */ /* 0x000fe200078efcff */
[----:B---3--:R-:W-:Y:S04]  /*3830*/  STL [R1+0x5c], R121 ;  /* 0x00005c7901007387 */ /* 0x008fe80000100800 */
        /* <DEDUP_REMOVED lines=28> */
[----:B------:R-:W-:Y:S11]  /*3a00*/  STL [R1+0x44], RZ ;  /* 0x000044ff01007387 */ /* 0x000ff60000100800 */
[----:B------:R0:W5:Y:S04]  /*3a10*/  @P6 LDG.E R66, desc[UR20][R64.64] ;  /* 0x0000001440426981 */ /* 0x000168000c1e1900 */
[----:B------:R2:W3:Y:S01]  /*3a20*/  @P6 LDG.E R119, desc[UR20][R114.64] ;  /* 0x0000001472776981 */ /* 0x0004e2000c1e1900 */
[----:B0-----:R-:W-:-:S06]  /*3a30*/  CS2R R64, SRZ ;  /* 0x0000000000407805 */ /* 0x001fcc000001ff00 */
[----:B------:R-:W5:Y:S01]  /*3a40*/  @P1 LDG.E R65, desc[UR20][R112.64] ;  /* 0x0000001470411981 */ /* 0x000f62000c1e1900 */
[----:B--2---:R-:W-:Y:S02]  /*3a50*/  CS2R R114, SRZ ;  /* 0x0000000000727805 */ /* 0x004fe4000001ff00 */
[----:B------:R-:W-:Y:S01]  /*3a60*/  PLOP3.LUT P0, PT, PT, PT, UP0, 0x80, 0x0 ;  /* 0x000000000000781c */ /* 0x000fe20003f0f008 */
[----:B------:R0:W5:Y:S04]  /*3a70*/  @P2 LDG.E R64, desc[UR20][R62.64] ;  /* 0x000000143e402981 */ /* 0x000168000c1e1900 */
[----:B------:R-:W2:Y:S04]  /*3a80*/  @P2 LDG.E R114, desc[UR20][R108.64] ;  /* 0x000000146c722981 */ /* 0x000ea8000c1e1900 */
[----:B------:R-:W4:Y:S01]  /*3a90*/  LDL R113, [R1+0x44] ;  /* 0x0000440001717983 */ /* 0x000f220000100800 */
[----:B------:R-:W-:-:S02]  /*3aa0*/  LOP3.LUT P2, RZ, R0, 0x4, RZ, 0xc0, !PT ;  /* 0x0000000400ff7812 */ /* 0x000fc4000784c0ff */
[----:B0-----:R-:W-:Y:S02]  /*3ab0*/  CS2R R62, SRZ ;  /* 0x00000000003e7805 */ /* 0x001fe4000001ff00 */
[----:B-1----:R-:W-:Y:S01]  /*3ac0*/  @P0 R2UR UR24, R33 ;  /* 0x00000000211802ca */ /* 0x002fe200000e0000 */
[----:B----4-:R-:W4:Y:S01]  /*3ad0*/  @P1 LDG.E R113, desc[UR20][R110.64] ;  /* 0x000000146e711981 */ /* 0x010f22000c1e1900 */
[----:B------:R-:W-:-:S07]  /*3ae0*/  LOP3.LUT P0, RZ, R71, 0x8, RZ, 0xc0, !PT ;  /* 0x0000000847ff7812 */ /* 0x000fce000780c0ff */
[----:B------:R-:W5:Y:S04]  /*3af0*/  @P2 LDG.E R63, desc[UR20][R106.64] ;  /* 0x000000146a3f2981 */ /* 0x000f68000c1e1900 */
[----:B------:R-:W2:Y:S01]  /*3b00*/  @P2 LDG.E R115, desc[UR20][R104.64] ;  /* 0x0000001468732981 */ /* 0x000ea2000c1e1900 */
[----:B------:R-:W-:Y:S02]  /*3b10*/  LOP3.LUT P2, RZ, R0, 0x2, RZ, 0xc0, !PT ;  /* 0x0000000200ff7812 */ /* 0x000fe4000784c0ff */
[----:B------:R-:W-:Y:S02]  /*3b20*/  LOP3.LUT P6, RZ, R71, 0x4, RZ, 0xc0, !PT ;  /* 0x0000000447ff7812 */ /* 0x000fe400078cc0ff */
[----:B------:R-:W-:-:S06]  /*3b30*/  CS2R R116, SRZ ;  /* 0x0000000000747805 */ /* 0x000fcc000001ff00 */
[----:B------:R-:W2:Y:S04]  /*3b40*/  @P3 LDG.E R117, desc[UR20][R98.64] ;  /* 0x0000001462753981 */ /* 0x000ea8000c1e1900 */
[----:B------:R0:W5:Y:S04]  /*3b50*/  @P2 LDG.E R62, desc[UR20][R58.64] ;  /* 0x000000143a3e2981 */ /* 0x000168000c1e1900 */
[----:B------:R-:W2:Y:S01]  /*3b60*/  @P2 LDG.E R116, desc[UR20][R102.64] ;  /* 0x0000001466742981 */ /* 0x000ea2000c1e1900 */
[----:B0-----:R-:W-:-:S06]  /*3b70*/  CS2R R58, SRZ ;  /* 0x00000000003a7805 */ /* 0x001fcc000001ff00 */
[----:B------:R0:W5:Y:S01]  /*3b80*/  @P4 LDG.E R58, desc[UR20][R56.64] ;  /* 0x00000014383a4981 */ /* 0x000162000c1e1900 */
[----:B------:R-:W-:-:S03]  /*3b90*/  LOP3.LUT P4, RZ, R71, 0x40000000, RZ, 0xc0, !PT ;  /* 0x4000000047ff7812 */ /* 0x000fc6000788c0ff */
[----:B------:R-:W5:Y:S01]  /*3ba0*/  @P3 LDG.E R59, desc[UR20][R100.64] ;  /* 0x00000014643b3981 */ /* 0x000f62000c1e1900 */
[----:B0-----:R-:W-:Y:S02]  /*3bb0*/  CS2R R56, SRZ ;  /* 0x0000000000387805 */ /* 0x001fe4000001ff00 */
[----:B------:R-:W-:-:S04]  /*3bc0*/  LOP3.LUT P3, RZ, R71, 0x80000000, RZ, 0xc0, !PT ;  /* 0x8000000047ff7812 */ /* 0x000fc8000786c0ff */
[----:B------:R-:W5:Y:S01]  /*3bd0*/  @P5 LDG.E R57, desc[UR20][R94.64] ;  /* 0x000000145e395981 */ /* 0x000f62000c1e1900 */
[----:B------:R-:W-:-:S03]  /*3be0*/  LOP3.LUT P2, RZ, R0, 0x1, RZ, 0xc0, !PT ;  /* 0x0000000100ff7812 */ /* 0x000fc6000784c0ff */
[----:B------:R-:W5:Y:S04]  /*3bf0*/  @P0 LDG.E R56, desc[UR20][R92.64] ;  /* 0x000000145c380981 */ /* 0x000f68000c1e1900 */
[----:B----4-:R-:W-:Y:S04]  /*3c00*/  @P1 STL [R1+0x44], R113 ;  /* 0x0000447101001387 */ /* 0x010fe80000100800 */
[----:B---3--:R0:W-:Y:S02]  /*3c10*/  STL [R1+0x40], R119 ;  /* 0x0000407701007387 */ /* 0x0081e40000100800 */
[----:B0-----:R-:W-:-:S06]  /*3c20*/  MOV R119, RZ ;  /* 0x000000ff00777202 */ /* 0x001fcc0000000f00 */
[----:B------:R0:W3:Y:S02]  /*3c30*/  @P5 LDG.E R119, desc[UR20][R54.64] ;  /* 0x0000001436775981 */ /* 0x0000e4000c1e1900 */
[----:B0-----:R-:W-:-:S06]  /*3c40*/  CS2R R54, SRZ ;  /* 0x0000000000367805 */ /* 0x001fcc000001ff00 */
[----:B------:R0:W5:Y:S04]  /*3c50*/  @P0 LDG.E R55, desc[UR20][R52.64] ;  /* 0x0000001434370981 */ /* 0x000168000c1e1900 */
[----:B------:R-:W5:Y:S01]  /*3c60*/  @P6 LDG.E R54, desc[UR20][R90.64] ;  /* 0x000000145a366981 */ /* 0x000f62000c1e1900 */
[----:B0-----:R-:W-:-:S06]  /*3c70*/  CS2R R52, SRZ ;  /* 0x0000000000347805 */ /* 0x001fcc000001ff00 */
[----:B------:R0:W5:Y:S01]  /*3c80*/  @P6 LDG.E R53, desc[UR20][R50.64] ;  /* 0x0000001432356981 */ /* 0x000162000c1e1900 */
[C---:B------:R-:W-:Y:S02]  /*3c90*/  LOP3.LUT P6, RZ, R71.reuse, 0x4000, RZ, 0xc0, !PT ;  /* 0x0000400047ff7812 */ /* 0x040fe400078cc0ff */
[C---:B------:R-:W-:Y:S02]  /*3ca0*/  LOP3.LUT P1, RZ, R71.reuse, 0x2, RZ, 0xc0, !PT ;  /* 0x0000000247ff7812 */ /* 0x040fe4000782c0ff */
[C---:B------:R-:W-:Y:S02]  /*3cb0*/  LOP3.LUT P5, RZ, R71.reuse, 0x20000000, RZ, 0xc0, !PT ;  /* 0x2000000047ff7812 */ /* 0x040fe400078ac0ff */
[----:B------:R-:W-:-:S07]  /*3cc0*/  LOP3.LUT R71, R71, 0xff7fffff, RZ, 0xc0, !PT ;  /* 0xff7fffff47477812 */ /* 0x000fce00078ec0ff */
[----:B------:R-:W-:Y:S02]  /*3cd0*/  @P6 LOP3.LUT R71, R71, 0x800000, RZ, 0xfc, !PT ;  /* 0x0080000047476812 */ /* 0x000fe400078efcff */
[----:B0-----:R-:W-:Y:S01]  /*3ce0*/  CS2R R50, SRZ ;  /* 0x0000000000327805 */ /* 0x001fe2000001ff00 */
[----:B------:R-:W5:Y:S01]  /*3cf0*/  @P1 LDG.E R52, desc[UR20][R88.64] ;  /* 0x0000001458341981 */ /* 0x000f62000c1e1900 */
[C---:B------:R-:W-:Y:S02]  /*3d00*/  LOP3.LUT P6, RZ, R71.reuse, 0x8000, RZ, 0xc0, !PT ;  /* 0x0000800047ff7812 */ /* 0x040fe400078cc0ff */
[----:B------:R-:W-:Y:S02]  /*3d10*/  LOP3.LUT R71, R71, 0xfeffffff, RZ, 0xc0, !PT ;  /* 0xfeffffff47477812 */ /* 0x000fe400078ec0ff */
[----:B------:R0:W5:Y:S04]  /*3d20*/  @P1 LDG.E R51, desc[UR20][R42.64] ;  /* 0x000000142a331981 */ /* 0x000168000c1e1900 */
[----:B------:R-:W5:Y:S05]  /*3d30*/  @P5 LDG.E R50, desc[UR20][R86.64] ;  /* 0x0000001456325981 */ /* 0x000f6a000c1e1900 */
        /* <DEDUP_REMOVED lines=15> */
[----:B------:R-:W-:-:S04]  /*3e30*/  LOP3.LUT R71, R71, 0xefffffff, RZ, 0xc0, !PT ;  /* 0xefffffff47477812 */ /* 0x000fc800078ec0ff */
        /* <DEDUP_REMOVED lines=38> */
[----:B------:R-:W-:-:S03]  /*40a0*/  LOP3.LUT P6, RZ, R71, 0x400000, RZ, 0xc0, !PT ;  /* 0x0040000047ff7812 */ /* 0x000fc600078cc0ff */
[----:B--2---:R1:W-:Y:S04]  /*40b0*/  STL [R1+0x3c], R114 ;  /* 0x00003c7201007387 */ /* 0x0043e80000100800 */
[----:B------:R-:W5:Y:S01]  /*40c0*/  @P0 LDG.E R10, desc[UR20][R34.64] ;  /* 0x00000014220a0981 */ /* 0x000f62000c1e1900 */
[----:B0-----:R-:W-:-:S06]  /*40d0*/  CS2R R8, SRZ ;  /* 0x0000000000087805 */ /* 0x001fcc000001ff00 */
[----:B------:R0:W5:Y:S04]  /*40e0*/  @P0 LDG.E R9, desc[UR20][R6.64] ;  /* 0x0000001406090981 */ /* 0x000168000c1e1900 */
[----:B------:R2:W5:Y:S01]  /*40f0*/  @P1 LDG.E R8, desc[UR20][R4.64] ;  /* 0x0000001404081981 */ /* 0x000562000c1e1900 */
[----:B0-----:R-:W-:Y:S02]  /*4100*/  CS2R R6, SRZ ;  /* 0x0000000000067805 */ /* 0x001fe4000001ff00 */
[----:B--2---:R-:W-:-:S04]  /*4110*/  CS2R R4, SRZ ;  /* 0x0000000000047805 */ /* 0x004fc8000001ff00 */
[----:B------:R-:W5:Y:S04]  /*4120*/  @P6 LDG.E R6, desc[UR20][R28.64] ;  /* 0x000000141c066981 */ /* 0x000f68000c1e1900 */
[----:B------:R-:W5:Y:S04]  /*4130*/  @P6 LDG.E R4, desc[UR20][R30.64] ;  /* 0x000000141e046981 */ /* 0x000f68000c1e1900 */
[----:B------:R1:W-:Y:S04]  /*4140*/  STL [R1+0x28], R115 ;  /* 0x0000287301007387 */ /* 0x0003e80000100800 */
[----:B------:R1:W-:Y:S04]  /*4150*/  STL [R1+0x24], R116 ;  /* 0x0000247401007387 */ /* 0x0003e80000100800 */
[----:B------:R1:W-:Y:S04]  /*4160*/  STL [R1+0x20], R117 ;  /* 0x0000207501007387 */ /* 0x0003e80000100800 */
[----:B------:R1:W-:Y:S04]  /*4170*/  STL [R1+0x1c], R120 ;  /* 0x00001c7801007387 */ /* 0x0003e80000100800 */
[----:B---3--:R1:W-:Y:S01]  /*4180*/  STL [R1+0x18], R119 ;  /* 0x0000187701007387 */ /* 0x0083e20000100800 */
[----:B------:R-:W-:Y:S01]  /*4190*/  ISETP.GT.U32.AND P0, PT, R73, 0x1df, PT ;  /* 0x000001df4900780c */ /* 0x000fe20003f04070 */
[----:B------:R-:W-:Y:S01]  /*41a0*/  BSSY B0, `(.L_x_546) ;  /* 0x0000016000007945 */ /* 0x000fe20003800000 */
[----:B------:R-:W-:Y:S01]  /*41b0*/  HFMA2.MMA R0, -RZ, RZ, 0, 0 ;  /* 0x00000000ff007435 */ /* 0x000fe200000001ff */
[----:B------:R0:W5:Y:S02]  /*41c0*/  @P1 LDG.E R7, desc[UR20][R2.64] ;  /* 0x0000001402071981 */ /* 0x000164000c1e1900 */
[----:B0-----:R-:W-:-:S08]  /*41d0*/  CS2R R2, SRZ ;  /* 0x0000000000027805 */ /* 0x001fd0000001ff00 */
[----:B-1----:R-:W-:Y:S05]  /*41e0*/  @P0 BRA `(.L_x_547) ;  /* 0x0000000000440947 */ /* 0x002fea0003800000 */
[----:B------:R-:W-:Y:S01]  /*41f0*/  ULDC.U8 UR5, c[0x0][0x2a4] ;  /* 0x0000a90000057ab9 */ /* 0x000fe20000000000 */
[----:B------:R-:W-:Y:S02]  /*4200*/  IADD3 R5, R32, UR18, RZ ;  /* 0x0000001220057c10 */ /* 0x000fe4000fffe0ff */
[----:B------:R-:W-:Y:S02]  /*4210*/  ISETP.NE.AND P0, PT, RZ, UR5, PT ;  /* 0x00000005ff007c0c */ /* 0x000fe4000bf05270 */
[----:B------:R-:W-:-:S11]  /*4220*/  SHF.R.S32.HI R0, RZ, 0x1f, R5 ;  /* 0x0000001fff007819 */ /* 0x000fd60000011405 */
[----:B------:R-:W0:Y:S02]  /*4230*/  @P0 LDC.64 R28, c[0x0][0x240] ;  /* 0x00009000ff1c0b82 */ /* 0x000e240000000a00 */
[----:B0-----:R-:W-:-:S04]  /*4240*/  @P0 LEA R28, P1, R5, R28, 0x1 ;  /* 0x0000001c051c0211 */ /* 0x001fc800078208ff */
[----:B------:R-:W-:-:S05]  /*4250*/  @P0 LEA.HI.X R29, R5, R29, R0, 0x1, P1 ;  /* 0x0000001d051d0211 */ /* 0x000fca00008f0c00 */
[----:B------:R-:W2:Y:S04]  /*4260*/  @P0 LDG.E.U16 R0, desc[UR20][R28.64+0x2] ;  /* 0x000002141c000981 */ /* 0x000ea8000c1e1500 */
[----:B------:R0:W3:Y:S02]  /*4270*/  @P0 LDG.E.U16 R30, desc[UR20][R28.64] ;  /* 0x000000141c1e0981 */ /* 0x0000e4000c1e1500 */
[----:B0-----:R-:W0:Y:S02]  /*4280*/  LDC.64 R28, c[0x0][0x238] ;  /* 0x00008e00ff1c7b82 */ /* 0x001e240000000a00 */
[----:B0-----:R-:W-:-:S05]  /*4290*/  IMAD.WIDE R28, R5, 0x2, R28 ;  /* 0x00000002051c7825 */ /* 0x001fca00078e021c */
[----:B------:R-:W4:Y:S01]  /*42a0*/  LDG.E.U16 R5, desc[UR20][R28.64] ;  /* 0x000000141c057981 */ /* 0x000f22000c1e1500 */
[----:B--2---:R-:W-:-:S03]  /*42b0*/  @P0 SHF.L.U32 R3, R0, 0x10, RZ ;  /* 0x0000001000030819 */ /* 0x004fc600000006ff */
[----:B------:R-:W2:Y:S01]  /*42c0*/  LDG.E.U16 R0, desc[UR20][R28.64+0x2] ;  /* 0x000002141c007981 */ /* 0x000ea2000c1e1500 */
[----:B---3--:R-:W-:Y:S02]  /*42d0*/  @P0 SHF.L.U32 R2, R30, 0x10, RZ ;  /* 0x000000101e020819 */ /* 0x008fe400000006ff */
[----:B----4-:R-:W-:Y:S02]  /*42e0*/  SHF.L.U32 R5, R5, 0x10, RZ ;  /* 0x0000001005057819 */ /* 0x010fe400000006ff */
[----:B--2---:R-:W-:-:S07]  /*42f0*/  SHF.L.U32 R0, R0, 0x10, RZ ;  /* 0x0000001000007819 */ /* 0x004fce00000006ff */
.L_x_547:
[----:B------:R-:W-:Y:S05]  /*4300*/  BSYNC B0 ;  /* 0x0000000000007941 */ /* 0x000fea0003800000 */
.L_x_546:
[----:B------:R-:W2:Y:S01]  /*4310*/  LDL R30, [R1+0x40] ;  /* 0x00004000011e7983 */ /* 0x000ea20000100800 */
[----:B------:R-:W-:Y:S01]  /*4320*/  ULDC.U8 UR5, c[0x0][0x2a4] ;  /* 0x0000a90000057ab9 */ /* 0x000fe20000000000 */
[C---:B-----5:R-:W-:Y:S02]  /*4330*/  PRMT R28, R66.reuse, 0x7632, R28 ;  /* 0x00007632421c7816 */ /* 0x060fe4000000001c */
[----:B------:R-:W-:Y:S02]  /*4340*/  ISETP.NE.AND P1, PT, RZ, UR5, PT ;  /* 0x00000005ff007c0c */ /* 0x000fe4000bf25270 */
[----:B------:R-:W-:Y:S02]  /*4350*/  SHF.L.U32 R29, R66, 0x10, RZ ;  /* 0x00000010421d7819 */ /* 0x000fe400000006ff */
[----:B------:R-:W-:Y:S02]  /*4360*/  SHF.L.U32 R28, R28, 0x10, RZ ;  /* 0x000000101c1c7819 */ /* 0x000fe400000006ff */
[----:B------:R-:W-:Y:S01]  /*4370*/  PRMT R36, R65, 0x7632, R36 ;  /* 0x0000763241247816 */ /* 0x000fe20000000024 */
[----:B------:R-:W-:Y:S01]  /*4380*/  FADD.FTZ R29, R29, -UR23 ;  /* 0x800000171d1d7e21 */ /* 0x000fe20008010000 */
[C---:B------:R-:W-:Y:S01]  /*4390*/  PRMT R31, R113.reuse, 0x7632, R31 ;  /* 0x00007632711f7816 */ /* 0x040fe2000000001f */
[----:B------:R-:W-:Y:S01]  /*43a0*/  FADD.FTZ R28, R28, -UR23 ;  /* 0x800000171c1c7e21 */ /* 0x000fe20008010000 */
[----:B------:R-:W-:Y:S01]  /*43b0*/  SHF.L.U32 R32, R113, 0x10, RZ ;  /* 0x0000001071207819 */ /* 0x000fe200000006ff */
[----:B------:R-:W-:Y:S01]  /*43c0*/  FMUL.FTZ R29, R29, UR24 ;  /* 0x000000181d1d7c20 */ /* 0x000fe20008410000 */
[----:B------:R-:W-:Y:S01]  /*43d0*/  SHF.L.U32 R36, R36, 0x10, RZ ;  /* 0x0000001024247819 */ /* 0x000fe200000006ff */
[----:B------:R-:W-:Y:S01]  /*43e0*/  FMUL.FTZ R28, R28, UR24 ;  /* 0x000000181c1c7c20 */ /* 0x000fe20008410000 */
[----:B------:R-:W-:-:S02]  /*43f0*/  SHF.L.U32 R31, R31, 0x10, RZ ;  /* 0x000000101f1f7819 */ /* 0x000fc400000006ff */
[C---:B--2---:R-:W-:Y:S02]  /*4400*/  PRMT R33, R30.reuse, 0x7632, R33 ;  /* 0x000076321e217816 */ /* 0x044fe40000000021 */
[----:B------:R-:W-:Y:S02]  /*4410*/  SHF.L.U32 R34, R30, 0x10, RZ ;  /* 0x000000101e227819 */ /* 0x000fe400000006ff */
[----:B------:R-:W-:Y:S02]  /*4420*/  SHF.L.U32 R30, R65, 0x10, RZ ;  /* 0x00000010411e7819 */ /* 0x000fe400000006ff */
[----:B------:R-:W-:-:S03]  /*4430*/  SHF.L.U32 R33, R33, 0x10, RZ ;  /* 0x0000001021217819 */ /* 0x000fc600000006ff */
[----:B------:R-:W-:-:S04]  /*4440*/  FADD.FTZ R30, R30, -UR23 ;  /* 0x800000171e1e7e21 */ /* 0x000fc80008010000 */
        /* <DEDUP_REMOVED lines=20> */
.L_x_548:
        /* <DEDUP_REMOVED lines=26> */
.L_x_549:
[----:B------:R-:W-:Y:S01]  /*4730*/  FADD.FTZ R39, RZ, R34 ;  /* 0x00000022ff277221 */ /* 0x000fe20000010000 */
[----:B------:R-:W-:Y:S01]  /*4740*/  FFMA.FTZ R48, R28, R37, R29 ;  /* 0x000000251c307223 */ /* 0x000fe2000001001d */
[----:B------:R-:W-:Y:S01]  /*4750*/  FFMA.FTZ R29, R35, R32, R36 ;  /* 0x00000020231d7223 */ /* 0x000fe20000010024 */
[----:B------:R-:W-:Y:S01]  /*4760*/  FMUL.FTZ R34, R32, R5 ;  /* 0x0000000520227220 */ /* 0x000fe20000410000 */
[----:B------:R-:W-:Y:S01]  /*4770*/  FFMA.FTZ R49, R28, R33, RZ ;  /* 0x000000211c317223 */ /* 0x000fe200000100ff */
[----:B------:R-:W-:Y:S01]  /*4780*/  FADD.FTZ R36, RZ, R33 ;  /* 0x00000021ff247221 */ /* 0x000fe20000010000 */
[----:B------:R-:W-:Y:S01]  /*4790*/  FADD.FTZ R32, R39, R32 ;  /* 0x0000002027207221 */ /* 0x000fe20000010000 */
[----:B------:R-:W-:Y:S01]  /*47a0*/  FADD.FTZ R38, R37, R38 ;  /* 0x0000002625267221 */ /* 0x000fe20000010000 */
[----:B------:R-:W-:Y:S01]  /*47b0*/  PRMT R39, R64, 0x7632, R39 ;  /* 0x0000763240277816 */ /* 0x000fe20000000027 */
        /* <DEDUP_REMOVED lines=8> */
[C---:B------:R-:W-:Y:S01]  /*4840*/  PRMT R30, R114.reuse, 0x7632, R30 ;  /* 0x00007632721e7816 */ /* 0x040fe2000000001e */
        /* <DEDUP_REMOVED lines=25> */
.L_x_550:
[----:B------:R-:W-:Y:S01]  /*49e0*/  FMUL.FTZ R39, R37, R5 ;  /* 0x0000000525277220 */ /* 0x000fe20000410000 */
[----:B------:R-:W-:Y:S01]  /*49f0*/  FADD.FTZ R38, R35, R38 ;  /* 0x0000002623267221 */ /* 0x000fe20000010000 */
[----:B------:R-:W-:Y:S01]  /*4a00*/  PRMT R35, R63, 0x7632, R35 ;  /* 0x000076323f237816 */ /* 0x000fe20000000023 */
[C---:B------:R-:W-:Y:S01]  /*4a10*/  FFMA.FTZ R29, R36.reuse, R37, R29 ;  /* 0x00000025241d7223 */ /* 0x040fe2000001001d */
[----:B------:R-:W-:Y:S01]  /*4a20*/  FFMA.FTZ R36, R36, R39, R34 ;  /* 0x0000002724247223 */ /* 0x000fe20000010022 */
[----:B------:R-:W-:Y:S01]  /*4a30*/  FADD.FTZ R32, R32, R37 ;  /* 0x0000002520207221 */ /* 0x000fe20000010000 */
[----:B------:R-:W-:Y:S01]  /*4a40*/  FADD.FTZ R33, R33, R30 ;  /* 0x0000001e21217221 */ /* 0x000fe20000010000 */
[----:B------:R-:W-:Y:S01]  /*4a50*/  FFMA.FTZ R28, R31, R30, R28 ;  /* 0x0000001e1f1c7223 */ /* 0x000fe2000001001c */
[----:B------:R-:W-:Y:S01]  /*4a60*/  FMUL.FTZ R34, R30, R0 ;  /* 0x000000001e227220 */ /* 0x000fe20000410000 */
[----:B------:R-:W-:Y:S01]  /*4a70*/  SHF.L.U32 R30, R63, 0x10, RZ ;  /* 0x000000103f1e7819 */ /* 0x000fe200000006ff */
[----:B------:R-:W-:Y:S01]  /*4a80*/  FADD.FTZ R39, R38, R39 ;  /* 0x0000002726277221 */ /* 0x000fe20000010000 */
[----:B------:R-:W-:Y:S01]  /*4a90*/  SHF.L.U32 R37, R35, 0x10, RZ ;  /* 0x0000001023257819 */ /* 0x000fe200000006ff */
[----:B------:R-:W-:Y:S01]  /*4aa0*/  FFMA.FTZ R35, R31, R34, R36 ;  /* 0x000000221f237223 */ /* 0x000fe20000010024 */
[----:B------:R-:W-:Y:S01]  /*4ab0*/  PRMT R31, R115, 0x7632, R31 ;  /* 0x00007632731f7816 */ /* 0x000fe2000000001f */
[----:B------:R-:W-:-:S02]  /*4ac0*/  FADD.FTZ R36, R30, -UR23 ;  /* 0x800000171e247e21 */ /* 0x000fc40008010000 */
        /* <DEDUP_REMOVED lines=24> */
.L_x_551:
[----:B------:R-:W-:Y:S01]  /*4c50*/  FMUL.FTZ R38, R37, R5 ;  /* 0x0000000525267220 */ /* 0x000fe20000410000 */
[----:B------:R-:W-:Y:S01]  /*4c60*/  FFMA.FTZ R29, R36, R37, R29 ;  /* 0x00000025241d7223 */ /* 0x000fe2000001001d */
[----:B------:R-:W-:Y:S01]  /*4c70*/  FADD.FTZ R39, R34, R39 ;  /* 0x0000002722277221 */ /* 0x000fe20000010000 */
[----:B------:R-:W-:Y:S01]  /*4c80*/  FADD.FTZ R32, R32, R37 ;  /* 0x0000002520207221 */ /* 0x000fe20000010000 */
[--C-:B------:R-:W-:Y:S01]  /*4c90*/  FFMA.FTZ R36, R36, R38, R35.reuse ;  /* 0x0000002624247223 */ /* 0x100fe20000010023 */
[----:B------:R-:W-:Y:S01]  /*4ca0*/  PRMT R35, R62, 0x7632, R35 ;  /* 0x000076323e237816 */ /* 0x000fe20000000023 */
        /* <DEDUP_REMOVED lines=33> */
.L_x_552:
        /* <DEDUP_REMOVED lines=39> */
.L_x_553:
        /* <DEDUP_REMOVED lines=39> */
.L_x_554:
        /* <DEDUP_REMOVED lines=39> */
.L_x_555:
        /* <DEDUP_REMOVED lines=39> */
.L_x_556:
        /* <DEDUP_REMOVED lines=39> */
.L_x_557:
        /* <DEDUP_REMOVED lines=39> */
.L_x_558:
        /* <DEDUP_REMOVED lines=39> */
.L_x_559:
        /* <DEDUP_REMOVED lines=39> */
.L_x_560:
[----:B------:R-:W-:Y:S01]  /*6240*/  FMUL.FTZ R38, R119, R5 ;  /* 0x0000000577267220 */ /* 0x000fe20000410000 */
[----:B------:R-:W-:Y:S01]  /*6250*/  FADD.FTZ R120, R32, R119 ;  /* 0x0000007720787221 */ /* 0x000fe20000010000 */
[--C-:B------:R-:W-:Y:S01]  /*6260*/  FFMA.FTZ R119, R36, R119, R29.reuse ;  /* 0x0000007724777223 */ /* 0x100fe2000001001d */
[----:B------:R-:W-:Y:S01]  /*6270*/  PRMT R29, R40, 0x7632, R29 ;  /* 0x00007632281d7816 */ /* 0x000fe2000000001d */
[----:B------:R-:W-:Y:S01]  /*6280*/  FADD.FTZ R33, R33, R30 ;  /* 0x0000001e21217221 */ /* 0x000fe20000010000 */
[----:B------:R-:W-:Y:S01]  /*6290*/  FFMA.FTZ R32, R31, R30, R28 ;  /* 0x0000001e1f207223 */ /* 0x000fe2000001001c */
[----:B------:R-:W-:Y:S01]  /*62a0*/  FMUL.FTZ R28, R30, R0 ;  /* 0x000000001e1c7220 */ /* 0x000fe20000410000 */
[----:B------:R-:W-:Y:S01]  /*62b0*/  SHF.L.U32 R29, R29, 0x10, RZ ;  /* 0x000000101d1d7819 */ /* 0x000fe200000006ff */
[----:B------:R-:W-:Y:S01]  /*62c0*/  FFMA.FTZ R36, R36, R38, R35 ;  /* 0x0000002624247223 */ /* 0x000fe20000010023 */
[----:B------:R0:W-:Y:S01]  /*62d0*/  STL [R1+0x7c], R33 ;  /* 0x00007c2101007387 */ /* 0x0001e20000100800 */
[----:B------:R-:W-:Y:S01]  /*62e0*/  SHF.L.U32 R30, R40, 0x10, RZ ;  /* 0x00000010281e7819 */ /* 0x000fe200000006ff */
[----:B------:R-:W-:Y:S01]  /*62f0*/  FADD.FTZ R39, R34, R39 ;  /* 0x0000002722277221 */ /* 0x000fe20000010000 */
[----:B------:R-:W-:Y:S01]  /*6300*/  FADD.FTZ R29, R29, -UR23 ;  /* 0x800000171d1d7e21 */ /* 0x000fe20008010000 */
[----:B------:R0:W-:Y:S01]  /*6310*/  STL [R1+0x78], R32 ;  /* 0x0000782001007387 */ /* 0x0001e20000100800 */
[----:B------:R-:W-:Y:S01]  /*6320*/  FFMA.FTZ R36, R31, R28, R36 ;  /* 0x0000001c1f247223 */ /* 0x000fe20000010024 */
[----:B------:R-:W-:Y:S01]  /*6330*/  PRMT R34, R27, 0x7632, R34 ;  /* 0x000076321b227816 */ /* 0x000fe20000000022 */
[----:B------:R-:W-:Y:S01]  /*6340*/  FMUL.FTZ R61, R29, UR24 ;  /* 0x000000181d3d7c20 */ /* 0x000fe20008410000 */
[----:B------:R-:W-:Y:S01]  /*6350*/  FADD.FTZ R31, R30, -UR23 ;  /* 0x800000171e1f7e21 */ /* 0x000fe20008010000 */
[----:B------:R-:W-:Y:S01]  /*6360*/  FADD.FTZ R39, R39, R38 ;  /* 0x0000002627277221 */ /* 0x000fe20000010000 */
[----:B------:R-:W-:-:S02]  /*6370*/  SHF.L.U32 R30, R27, 0x10, RZ ;  /* 0x000000101b1e7819 */ /* 0x000fc400000006ff */
[----:B------:R0:W-:Y:S01]  /*6380*/  STL [R1+0x10], R61 ;  /* 0x0000103d01007387 */ /* 0x0001e20000100800 */
[----:B------:R-:W-:Y:S01]  /*6390*/  SHF.L.U32 R34, R34, 0x10, RZ ;  /* 0x0000001022227819 */ /* 0x000fe200000006ff */
[----:B------:R-:W-:Y:S01]  /*63a0*/  FMUL.FTZ R31, R31, UR24 ;  /* 0x000000181f1f7c20 */ /* 0x000fe20008410000 */
[----:B------:R-:W-:Y:S06]  /*63b0*/  @!P1 BRA `(.L_x_561) ;  /* 0x0000000000489947 */ /* 0x000fec0003800000 */
[----:B------:R-:W-:Y:S01]  /*63c0*/  FFMA.FTZ R29, R31, R5, R2 ;  /* 0x000000051f1d7223 */ /* 0x000fe20000010002 */
[----:B0-----:R-:W-:-:S03]  /*63d0*/  FFMA.FTZ R32, R61, R0, R3 ;  /* 0x000000003d207223 */ /* 0x001fc60000010003 */
        /* <DEDUP_REMOVED lines=16> */
.L_x_561:
[----:B0-----:R-:W-:Y:S01]  /*64e0*/  PRMT R32, R26, 0x7632, R32 ;  /* 0x000076321a207816 */ /* 0x001fe20000000020 */
[----:B------:R-:W-:Y:S01]  /*64f0*/  FMUL.FTZ R29, R30, R5 ;  /* 0x000000051e1d7220 */ /* 0x000fe20000410000 */
[----:B------:R-:W-:Y:S01]  /*6500*/  SHF.L.U32 R35, R26, 0x10, RZ ;  /* 0x000000101a237819 */ /* 0x000fe200000006ff */
[----:B------:R-:W-:Y:S01]  /*6510*/  FADD.FTZ R28, R28, R39 ;  /* 0x000000271c1c7221 */ /* 0x000fe20000010000 */
[----:B------:R-:W-:Y:S01]  /*6520*/  SHF.L.U32 R32, R32, 0x10, RZ ;  /* 0x0000001020207819 */ /* 0x000fe200000006ff */
[----:B------:R-:W-:Y:S01]  /*6530*/  FFMA.FTZ R36, R31, R29, R36 ;  /* 0x0000001d1f247223 */ /* 0x000fe20000010024 */
[----:B------:R-:W-:Y:S01]  /*6540*/  SHF.L.U32 R33, R25, 0x10, RZ ;  /* 0x0000001019217819 */ /* 0x000fe200000006ff */
[----:B------:R-:W-:Y:S01]  /*6550*/  FADD.FTZ R35, R35, -UR23 ;  /* 0x8000001723237e21 */ /* 0x000fe20008010000 */
[--C-:B------:R-:W-:Y:S01]  /*6560*/  FADD.FTZ R28, R28, R29.reuse ;  /* 0x0000001d1c1c7221 */ /* 0x100fe20000010000 */
[----:B------:R-:W-:Y:S01]  /*6570*/  FADD.FTZ R38, R32, -UR23 ;  /* 0x8000001720267e21 */ /* 0x000fe20008010000 */
[----:B------:R-:W-:Y:S01]  /*6580*/  PRMT R29, R25, 0x7632, R29 ;  /* 0x00007632191d7816 */ /* 0x000fe2000000001d */
        /* <DEDUP_REMOVED lines=22> */
[----:B-1----:R-:W-:Y:S01]  /*66f0*/  FADD.FTZ R38, -R49, 1 ;  /* 0x3f80000031267421 */ /* 0x002fe20000010100 */
[----:B------:R-:W-:-:S03]  /*6700*/  FMUL.FTZ R32, R32, R49 ;  /* 0x0000003120207220 */ /* 0x000fc60000410000 */
[----:B------:R-:W-:-:S04]  /*6710*/  FFMA.FTZ R35, R35, R38, 1 ;  /* 0x3f80000023237423 */ /* 0x000fc80000010026 */
[----:B------:R-:W-:-:S07]  /*6720*/  FMUL.FTZ R32, R32, R35 ;  /* 0x0000002320207220 */ /* 0x000fce0000410000 */
.L_x_562:
[----:B------:R-:W-:Y:S01]  /*6730*/  FFMA.FTZ R38, R61, R29, R36 ;  /* 0x0000001d3d267223 */ /* 0x000fe20000010024 */
        /* <DEDUP_REMOVED lines=35> */
.L_x_563:
        /* <DEDUP_REMOVED lines=13> */
[----:B0-----:R-:W-:Y:S01]  /*6a40*/  PRMT R60, R20, 0x7632, R60 ;  /* 0x00007632143c7816 */ /* 0x001fe2000000003c */
        /* <DEDUP_REMOVED lines=22> */
.L_x_564:
        /* <DEDUP_REMOVED lines=35> */
.L_x_565:
[----:B------:R-:W-:Y:S01]  /*6de0*/  SHF.L.U32 R77, R18, 0x10, RZ ;  /* 0x00000010124d7819 */ /* 0x000fe200000006ff */
[----:B------:R-:W-:Y:S01]  /*6df0*/  FFMA.FTZ R61, R38, R75, R61 ;  /* 0x0000004b263d7223 */ /* 0x000fe2000001003d */
[----:B------:R-:W-:Y:S01]  /*6e00*/  PRMT R76, R18, 0x7632, R76 ;  /* 0x00007632124c7816 */ /* 0x000fe2000000004c */
[----:B------:R-:W-:Y:S01]  /*6e10*/  FMUL.FTZ R60, R39, R5 ;  /* 0x00000005273c7220 */ /* 0x000fe20000410000 */
[----:B------:R-:W-:Y:S01]  /*6e20*/  FADD.FTZ R74, R75, R74 ;  /* 0x0000004a4b4a7221 */ /* 0x000fe20000010000 */
[----:B------:R-:W-:Y:S01]  /*6e30*/  FADD.FTZ R77, R77, -UR23 ;  /* 0x800000174d4d7e21 */ /* 0x000fe20008010000 */
[----:B------:R-:W-:Y:S01]  /*6e40*/  SHF.L.U32 R76, R76, 0x10, RZ ;  /* 0x000000104c4c7819 */ /* 0x000fe200000006ff */
[----:B------:R-:W-:Y:S01]  /*6e50*/  FFMA.FTZ R61, R49, R60, R61 ;  /* 0x0000003c313d7223 */ /* 0x000fe2000001003d */
[----:B------:R-:W-:Y:S01]  /*6e60*/  PRMT R75, R17, 0x7632, R75 ;  /* 0x00007632114b7816 */ /* 0x000fe2000000004b */
[----:B------:R-:W-:Y:S01]  /*6e70*/  FMUL.FTZ R82, R77, UR24 ;  /* 0x000000184d527c20 */ /* 0x000fe20008410000 */
[----:B------:R-:W-:Y:S01]  /*6e80*/  FADD.FTZ R60, R74, R60 ;  /* 0x0000003c4a3c7221 */ /* 0x000fe20000010000 */
[----:B------:R-:W-:Y:S01]  /*6e90*/  FADD.FTZ R76, R76, -UR23 ;  /* 0x800000174c4c7e21 */ /* 0x000fe20008010000 */
[----:B------:R-:W-:Y:S01]  /*6ea0*/  SHF.L.U32 R74, R17, 0x10, RZ ;  /* 0x00000010114a7819 */ /* 0x000fe200000006ff */
[----:B------:R-:W-:Y:S01]  /*6eb0*/  FMUL.FTZ R77, R48, R0 ;  /* 0x00000000304d7220 */ /* 0x000fe20000410000 */
[----:B------:R1:W-:Y:S01]  /*6ec0*/  STL [R1+0x30], R82 ;  /* 0x0000305201007387 */ /* 0x0003e20000100800 */
[----:B------:R-:W-:Y:S01]  /*6ed0*/  PRMT R80, R16, 0x7632, R80 ;  /* 0x0000763210507816 */ /* 0x000fe20000000050 */
        /* <DEDUP_REMOVED lines=21> */
.L_x_566:
[----:B------:R-:W-:Y:S01]  /*7030*/  SHF.L.U32 R79, R16, 0x10, RZ ;  /* 0x00000010104f7819 */ /* 0x000fe200000006ff */
[----:B------:R-:W-:Y:S01]  /*7040*/  FFMA.FTZ R61, R81, R77, R61 ;  /* 0x0000004d513d7223 */ /* 0x000fe2000001003d */
[----:B------:R-:W-:Y:S01]  /*7050*/  SHF.L.U32 R80, R80, 0x10, RZ ;  /* 0x0000001050507819 */ /* 0x000fe200000006ff */
[----:B0-----:R-:W-:Y:S01]  /*7060*/  FMUL.FTZ R81, R74, R5 ;  /* 0x000000054a517220 */ /* 0x001fe20000410000 */
        /* <DEDUP_REMOVED lines=9> */
[----:B-1----:R-:W-:Y:S01]  /*7100*/  FMUL.FTZ R82, R75, R0 ;  /* 0x000000004b527220 */ /* 0x002fe20000410000 */
        /* <DEDUP_REMOVED lines=20> */
.L_x_567:
        /* <DEDUP_REMOVED lines=36> */
.L_x_568:
        /* <DEDUP_REMOVED lines=34> */
.L_x_569:
        /* <DEDUP_REMOVED lines=36> */
.L_x_570:
        /* <DEDUP_REMOVED lines=34> */
.L_x_571:
        /* <DEDUP_REMOVED lines=37> */
.L_x_572:
        /* <DEDUP_REMOVED lines=35> */
.L_x_573:
        /* <DEDUP_REMOVED lines=37> */
.L_x_574:
        /* <DEDUP_REMOVED lines=34> */
.L_x_575:
        /* <DEDUP_REMOVED lines=37> */
.L_x_576:
        /* <DEDUP_REMOVED lines=39> */
.L_x_577:
        /* <DEDUP_REMOVED lines=35> */
.L_x_578:
        /* <DEDUP_REMOVED lines=44> */
.L_x_579:
        /* <DEDUP_REMOVED lines=8> */
[----:B-----5:R-:W-:Y:S04]  /*8e30*/  STL [R1+0x90], R6 ;  /* 0x0000900601007387 */ /* 0x020fe80000100800 */
[----:B------:R-:W-:Y:S04]  /*8e40*/  STL [R1+0x8c], R4 ;  /* 0x00008c0401007387 */ /* 0x000fe80000100800 */
[----:B------:R-:W-:Y:S04]  /*8e50*/  STL [R1+0x88], R3 ;  /* 0x0000880301007387 */ /* 0x000fe80000100800 */
        /* <DEDUP_REMOVED lines=60> */
[----:B--2---:R-:W-:Y:S01]  /*9220*/  FFMA.FTZ R29, R29, R28, R34 ;  /* 0x0000001c1d1d7223 */ /* 0x004fe20000010022 */
[----:B------:R-:W-:Y:S01]  /*9230*/  FADD.FTZ R28, R3, R28 ;  /* 0x0000001c031c7221 */ /* 0x000fe20000010000 */
[----:B------:R-:W2:Y:S04]  /*9240*/  LDL.LU R34, [R1+0x30] ;  /* 0x0000300001227983 */ /* 0x000ea80000300800 */
[----:B------:R3:W5:Y:S04]  /*9250*/  LDL.LU R3, [R1+0x88] ;  /* 0x0000880001037983 */ /* 0x0007680000300800 */
[----:B------:R-:W4:Y:S01]  /*9260*/  LDL.LU R32, [R1+0x34] ;  /* 0x0000340001207983 */ /* 0x000f220000300800 */
[----:B------:R-:W-:Y:S01]  /*9270*/  FFMA.FTZ R38, R38, R36, R29 ;  /* 0x0000002426267223 */ /* 0x000fe2000001001d */
[----:B------:R-:W-:Y:S01]  /*9280*/  FADD.FTZ R35, R33, R35 ;  /* 0x0000002321237221 */ /* 0x000fe20000010000 */
[----:B------:R-:W-:Y:S01]  /*9290*/  FADD.FTZ R36, R28, R36 ;  /* 0x000000241c247221 */ /* 0x000fe20000010000 */
[----:B------:R-:W-:-:S02]  /*92a0*/  FFMA.FTZ R37, R49, R39, R37 ;  /* 0x0000002731257223 */ /* 0x000fc40000010025 */
[----:B------:R-:W-:Y:S01]  /*92b0*/  FADD.FTZ R35, R35, R39 ;  /* 0x0000002723237221 */ /* 0x000fe20000010000 */
[----:B------:R-:W-:-:S03]  /*92c0*/  FADD.FTZ R36, R36, R48 ;  /* 0x0000003024247221 */ /* 0x000fc60000010000 */
[----:B------:R-:W-:Y:S01]  /*92d0*/  FADD.FTZ R35, R35, R74 ;  /* 0x0000004a23237221 */ /* 0x000fe20000010000 */
[----:B------:R-:W-:-:S03]  /*92e0*/  FADD.FTZ R36, R36, R75 ;  /* 0x0000004b24247221 */ /* 0x000fc60000010000 */
[----:B------:R-:W-:Y:S01]  /*92f0*/  FADD.FTZ R35, R35, R77 ;  /* 0x0000004d23237221 */ /* 0x000fe20000010000 */
[----:B------:R-:W-:Y:S01]  /*9300*/  FADD.FTZ R36, R36, R78 ;  /* 0x0000004e24247221 */ /* 0x000fe20000010000 */
[----:B----4-:R-:W-:Y:S02]  /*9310*/  FFMA.FTZ R38, R32, R48, R38 ;  /* 0x0000003020267223 */ /* 0x010fe40000010026 */
[----:B------:R-:W4:Y:S01]  /*9320*/  LDL R32, [R1+0x80] ;  /* 0x0000800001207983 */ /* 0x000f220000100800 */
[----:B--2---:R-:W-:Y:S01]  /*9330*/  FFMA.FTZ R37, R34, R74, R37 ;  /* 0x0000004a22257223 */ /* 0x004fe20000010025 */
[----:B------:R-:W-:Y:S01]  /*9340*/  FFMA.FTZ R38, R76, R75, R38 ;  /* 0x0000004b4c267223 */ /* 0x000fe20000010026 */
[----:B------:R-:W-:Y:S01]  /*9350*/  FADD.FTZ R35, R35, R81 ;  /* 0x0000005123237221 */ /* 0x000fe20000010000 */
[----:B------:R-:W-:Y:S01]  /*9360*/  FADD.FTZ R36, R36, R82 ;  /* 0x0000005224247221 */ /* 0x000fe20000010000 */
[----:B------:R-:W1:Y:S01]  /*9370*/  S2UR UR7, SR_CgaCtaId ;  /* 0x00000000000779c3 */ /* 0x000e620000008800 */
[----:B------:R-:W-:-:S04]  /*9380*/  FFMA.FTZ R38, R80, R78, R38 ;  /* 0x0000004e50267223 */ /* 0x000fc80000010026 */
[----:B------:R-:W-:Y:S01]  /*9390*/  FFMA.FTZ R38, R84, R82, R38 ;  /* 0x0000005254267223 */ /* 0x000fe20000010026 */
[----:B------:R-:W-:Y:S02]  /*93a0*/  UMOV UR6, 0x400 ;  /* 0x0000040000067882 */ /* 0x000fe40000000000 */
[----:B------:R-:W2:Y:S01]  /*93b0*/  LDC.64 R48, c[0x0][0x268] ;  /* 0x00009a00ff307b82 */ /* 0x000ea20000000a00 */
        /* <DEDUP_REMOVED lines=55> */
[----:B----4-:R0:W-:Y:S01]  /*9730*/  @!P0 STS.64 [R32+0x10], R60 ;  /* 0x0000103c20008388 */ /* 0x0101e20000000a00 */
[----:B------:R-:W-:Y:S01]  /*9740*/  BAR.SYNC.DEFER_BLOCKING 0x0 ;  /* 0x0000000000007b1d */ /* 0x000fe20000010000 */
[----:B------:R-:W-:Y:S02]  /*9750*/  ISETP.NE.AND P0, PT, R73, RZ, PT ;  /* 0x000000ff4900720c */ /* 0x000fe40003f05270 */
[----:B0-----:R-:W-:-:S05]  /*9760*/  MOV R32, UR14 ;  /* 0x0000000e00207c02 */ /* 0x001fca0008000f00 */
[----:B------:R-:W-:-:S04]  /*9770*/  IMAD R33, R32, 0x3c, R73 ;  /* 0x0000003c20217824 */ /* 0x000fc800078e0249 */
[----:B--2---:R-:W-:Y:S02]  /*9780*/  IMAD.WIDE R48, R33, 0x4, R48 ;  /* 0x0000000421307825 */ /* 0x004fe400078e0230 */
[----:B---3--:R-:W-:Y:S05]  /*9790*/  @P0 BRA `(.L_x_581) ;  /* 0x0000000000940947 */ /* 0x008fea0003800000 */
        /* <DEDUP_REMOVED lines=37> */
.L_x_581:
[----:B------:R-:W-:Y:S05]  /*99f0*/  BSYNC B0 ;  /* 0x0000000000007941 */ /* 0x000fea0003800000 */
.L_x_580:
        /* <DEDUP_REMOVED lines=41> */
.L_x_583:
[----:B------:R-:W-:Y:S05]  /*9c90*/  BSYNC B0 ;  /* 0x0000000000007941 */ /* 0x000fea0003800000 */
.L_x_582:
        /* <DEDUP_REMOVED lines=16> */
.L_x_585:
[----:B------:R-:W-:Y:S05]  /*9da0*/  BSYNC B0 ;  /* 0x0000000000007941 */ /* 0x000fea0003800000 */
.L_x_584:
[----:B-1----:R-:W2:Y:S04]  /*9db0*/  LDL R30, [R1+0x20] ;  /* 0x00002000011e7983 */ /* 0x002ea80000100800 */
[----:B------:R-:W3:Y:S04]  /*9dc0*/  LDL R29, [R1+0x1c] ;  /* 0x00001c00011d7983 */ /* 0x000ee80000100800 */
[----:B------:R-:W4:Y:S04]  /*9dd0*/  LDL R28, [R1+0x18] ;  /* 0x00001800011c7983 */ /* 0x000f280000100800 */
[----:B------:R-:W-:Y:S04]  /*9de0*/  STL [R1+0xa0], R47 ;  /* 0x0000a02f01007387 */ /* 0x000fe80000100800 */
[----:B------:R0:W-:Y:S04]  /*9df0*/  STL [R1+0x9c], R46 ;  /* 0x00009c2e01007387 */ /* 0x0001e80000100800 */
[----:B0-----:R-:W4:Y:S04]  /*9e00*/  LDL R46, [R1+0x24] ;  /* 0x00002400012e7983 */ /* 0x001f280000100800 */
[----:B------:R0:W-:Y:S04]  /*9e10*/  STL [R1+0x98], R45 ;  /* 0x0000982d01007387 */ /* 0x0001e80000100800 */
[----:B0-----:R-:W4:Y:S04]  /*9e20*/  LDL R45, [R1+0x28] ;  /* 0x00002800012d7983 */ /* 0x001f280000100800 */
[----:B------:R0:W-:Y:S04]  /*9e30*/  STL [R1+0x94], R44 ;  /* 0x0000942c01007387 */ /* 0x0001e80000100800 */
[----:B0-----:R-:W4:Y:S04]  /*9e40*/  LDL R44, [R1+0x3c] ;  /* 0x00003c00012c7983 */ /* 0x001f280000100800 */
[----:B------:R0:W-:Y:S04]  /*9e50*/  STL [R1+0x90], R5 ;  /* 0x0000900501007387 */ /* 0x0001e80000100800 */
[----:B0-----:R-:W4:Y:S04]  /*9e60*/  LDL R5, [R1+0x44] ;  /* 0x0000440001057983 */ /* 0x001f280000100800 */
[----:B-----5:R0:W-:Y:S04]  /*9e70*/  STL [R1+0x8c], R3 ;  /* 0x00008c0301007387 */ /* 0x0201e80000100800 */
[----:B0-----:R-:W4:Y:S01]  /*9e80*/  LDL R3, [R1+0x40] ;  /* 0x0000400001037983 */ /* 0x001f220000100800 */
[----:B------:R-:W-:-:S02]  /*9e90*/  PRMT R34, R65, 0x7632, R34 ;  /* 0x0000763241227816 */ /* 0x000fc40000000022 */
[----:B------:R-:W-:Y:S01]  /*9ea0*/  PRMT R38, R64, 0x7632, R38 ;  /* 0x0000763240267816 */ /* 0x000fe20000000026 */
[----:B------:R0:W-:Y:S01]  /*9eb0*/  STL [R1+0x88], R2 ;  /* 0x0000880201007387 */ /* 0x0001e20000100800 */
[----:B------:R-:W-:Y:S02]  /*9ec0*/  PRMT R49, R63, 0x7632, R49 ;  /* 0x000076323f317816 */ /* 0x000fe40000000031 */
[----:B------:R-:W-:Y:S01]  /*9ed0*/  PRMT R78, R62, 0x7632, R78 ;  /* 0x000076323e4e7816 */ /* 0x000fe2000000004e */
[----:B------:R1:W-:Y:S01]  /*9ee0*/  STL [R1+0x84], R0 ;  /* 0x0000840001007387 */ /* 0x0003e20000100800 */
[----:B------:R-:W-:Y:S02]  /*9ef0*/  PRMT R76, R59, 0x7632, R76 ;  /* 0x000076323b4c7816 */ /* 0x000fe4000000004c */
[----:B------:R-:W-:Y:S02]  /*9f00*/  PRMT R79, R58, 0x7632, R79 ;  /* 0x000076323a4f7816 */ /* 0x000fe4000000004f */
[----:B------:R-:W-:Y:S01]  /*9f10*/  PRMT R83, R57, 0x7632, R83 ;  /* 0x0000763239537816 */ /* 0x000fe20000000053 */
[----:B0-----:R-:W4:Y:S04]  /*9f20*/  LDL R2, [R1+0x64] ;  /* 0x0000640001027983 */ /* 0x001f280000100800 */
[----:B-1----:R-:W4:Y:S01]  /*9f30*/  LDL R0, [R1+0x60] ;  /* 0x0000600001007983 */ /* 0x002f220000100800 */
[----:B--2---:R-:W-:-:S02]  /*9f40*/  PRMT R80, R30, 0x7632, R80 ;  /* 0x000076321e507816 */ /* 0x004fc40000000050 */
[----:B------:R-:W-:Y:S01]  /*9f50*/  PRMT R47, R17, 0x7632, R47 ;  /* 0x00007632112f7816 */ /* 0x000fe2000000002f */
[----:B------:R-:W2:Y:S01]  /*9f60*/  LDL R30, [R1+0x5c] ;  /* 0x00005c00011e7983 */ /* 0x000ea20000100800 */
[----:B---3--:R-:W-:-:S03]  /*9f70*/  PRMT R84, R29, 0x7632, R84 ;  /* 0x000076321d547816 */ /* 0x008fc60000000054 */
[----:B------:R-:W3:Y:S01]  /*9f80*/  LDL R29, [R1+0x58] ;  /* 0x00005800011d7983 */ /* 0x000ee20000100800 */
[----:B----4-:R-:W-:-:S03]  /*9f90*/  PRMT R86, R28, 0x7632, R86 ;  /* 0x000076321c567816 */ /* 0x010fc60000000056 */
[----:B------:R-:W4:Y:S01]  /*9fa0*/  LDL R28, [R1+0x4c] ;  /* 0x00004c00011c7983 */ /* 0x000f220000100800 */
[----:B------:R-:W-:-:S03]  /*9fb0*/  PRMT R77, R46, 0x7632, R77 ;  /* 0x000076322e4d7816 */ /* 0x000fc6000000004d */
[----:B------:R-:W2:Y:S01]  /*9fc0*/  LDL R46, [R1+0x74] ;  /* 0x00007400012e7983 */ /* 0x000ea20000100800 */
[----:B------:R-:W-:-:S03]  /*9fd0*/  PRMT R48, R45, 0x7632, R48 ;  /* 0x000076322d307816 */ /* 0x000fc60000000030 */
[----:B------:R-:W3:Y:S01]  /*9fe0*/  LDL R45, [R1+0x70] ;  /* 0x00007000012d7983 */ /* 0x000ee20000100800 */
[----:B------:R-:W-:-:S03]  /*9ff0*/  PRMT R37, R44, 0x7632, R37 ;  /* 0x000076322c257816 */ /* 0x000fc60000000025 */
[----:B------:R-:W4:Y:S01]  /*a000*/  LDL R44, [R1+0x48] ;  /* 0x00004800012c7983 */ /* 0x000f220000100800 */
[----:B------:R-:W-:-:S03]  /*a010*/  PRMT R33, R5, 0x7632, R33 ;  /* 0x0000763205217816 */ /* 0x000fc60000000021 */
[----:B------:R-:W4:Y:S01]  /*a020*/  LDL R5, [R1+0x68] ;  /* 0x0000680001057983 */ /* 0x000f220000100800 */
[----:B------:R-:W-:-:S03]  /*a030*/  PRMT R31, R3, 0x7632, R31 ;  /* 0x00007632031f7816 */ /* 0x000fc6000000001f */
[----:B------:R-:W4:Y:S04]  /*a040*/  LDL R3, [R1+0x6c] ;  /* 0x00006c0001037983 */ /* 0x000f280000100800 */
[----:B------:R0:W-:Y:S04]  /*a050*/  STL.S16 [R1], R47 ;  /* 0x0000002f01007387 */ /* 0x0001e80000100600 */
[----:B0-----:R0:W5:Y:S01]  /*a060*/  LDL.LU R47, [R1+0xa0] ;  /* 0x0000a000012f7983 */ /* 0x0011620000300800 */
[----:B------:R-:W-:Y:S02]  /*a070*/  PRMT R87, R2, 0x7632, R87 ;  /* 0x0000763202577816 */ /* 0x000fe40000000057 */
[----:B------:R-:W-:-:S02]  /*a080*/  PRMT R81, R0, 0x7632, R81 ;  /* 0x0000763200517816 */ /* 0x000fc40000000051 */
[----:B--2---:R-:W-:Y:S02]  /*a090*/  PRMT R103, R46, 0x7632, R103 ;  /* 0x000076322e677816 */ /* 0x004fe40000000067 */
[----:B------:R0:W5:Y:S01]  /*a0a0*/  LDL.LU R46, [R1+0x9c] ;  /* 0x00009c00012e7983 */ /* 0x0001620000300800 */
[----:B---3--:R-:W-:-:S03]  /*a0b0*/  PRMT R100, R45, 0x7632, R100 ;  /* 0x000076322d647816 */ /* 0x008fc60000000064 */
[----:B------:R0:W5:Y:S01]  /*a0c0*/  LDL.LU R45, [R1+0x98] ;  /* 0x00009800012d7983 */ /* 0x0001620000300800 */
[----:B----4-:R-:W-:-:S03]  /*a0d0*/  PRMT R99, R44, 0x7632, R99 ;  /* 0x000076322c637816 */ /* 0x010fc60000000063 */
[----:B------:R0:W5:Y:S01]  /*a0e0*/  LDL.LU R44, [R1+0x94] ;  /* 0x00009400012c7983 */ /* 0x0001620000300800 */
[----:B------:R-:W-:-:S03]  /*a0f0*/  PRMT R95, R5, 0x7632, R95 ;  /* 0x00007632055f7816 */ /* 0x000fc6000000005f */
[----:B------:R0:W5:Y:S01]  /*a100*/  LDL.LU R5, [R1+0x90] ;  /* 0x0000900001057983 */ /* 0x0001620000300800 */
[----:B------:R-:W-:-:S03]  /*a110*/  PRMT R90, R3, 0x7632, R90 ;  /* 0x00007632035a7816 */ /* 0x000fc6000000005a */
        /* <DEDUP_REMOVED lines=58> */
[----:B-----5:R0:W-:Y:S01]  /*a4c0*/  STL [R1+0x84], R0 ;  /* 0x0000840001007387 */ /* 0x0201e20000100800 */
[----:B------:R-:W-:Y:S02]  /*a4d0*/  UIMAD UR16, UR22, UR14, UR13 ;  /* 0x0000000e161072a4 */ /* 0x000fe4000f8e020d */
[----:B------:R-:W-:Y:S02]  /*a4e0*/  ULOP3.LUT UP0, URZ, UR4, 0x2, URZ, 0xc0, !UPT ;  /* 0x00000002043f7892 */ /* 0x000fe4000f80c03f */
[----:B------:R-:W-:Y:S01]  /*a4f0*/  UIMAD.WIDE.U32 UR16, UR16, 0x8, UR6 ;  /* 0x00000008101078a5 */ /* 0x000fe2000f8e0006 */
[----:B------:R-:W-:Y:S02]  /*a500*/  UMOV UR5, 0x1 ;  /* 0x0000000100057882 */ /* 0x000fe40000000000 */
[----:B------:R-:W-:Y:S01]  /*a510*/  USEL UR5, UR5, 0xffffffff, !UP0 ;  /* 0xffffffff05057887 */ /* 0x000fe2000c000000 */
[----:B0-----:R-:W0:Y:S02]  /*a520*/  S2R R0, SR_LANEID ;  /* 0x0000000000007919 */ /* 0x001e240000000000 */
[----:B------:R-:W-:Y:S01]  /*a530*/  MOV R28, UR16 ;  /* 0x00000010001c7c02 */ /* 0x000fe20008000f00 */
[----:B------:R-:W-:Y:S01]  /*a540*/  VOTEU.ANY UR16, UPT, PT ;  /* 0x0000000000107886 */ /* 0x000fe200038e0100 */
[----:B------:R-:W-:Y:S01]  /*a550*/  MOV R29, UR17 ;  /* 0x00000011001d7c02 */ /* 0x000fe20008000f00 */
[----:B------:R-:W-:-:S02]  /*a560*/  UPOPC UR17, UR16 ;  /* 0x00000010001172bf */ /* 0x000fc40008000000 */
[----:B------:R-:W-:Y:S02]  /*a570*/  UFLO.U32 UR16, UR16 ;  /* 0x00000010001072bd */ /* 0x000fe400080e0000 */
[----:B------:R-:W-:Y:S01]  /*a580*/  UIMAD UR5, UR5, UR17, URZ ;  /* 0x00000011050572a4 */ /* 0x000fe2000f8e023f */
[----:B------:R1:W-:Y:S05]  /*a590*/  STG.E.64 desc[UR20][R28.64], R60 ;  /* 0x0000003c1c007986 */ /* 0x0003ea000c101b14 */
[----:B------:R-:W-:Y:S02]  /*a5a0*/  MOV R30, UR5 ;  /* 0x00000005001e7c02 */ /* 0x000fe40008000f00 */
[----:B-1----:R-:W-:-:S02]  /*a5b0*/  MOV R28, UR18 ;  /* 0x00000012001c7c02 */ /* 0x002fc40008000f00 */
[----:B------:R-:W-:Y:S02]  /*a5c0*/  MOV R29, UR19 ;  /* 0x00000013001d7c02 */ /* 0x000fe40008000f00 */
[----:B0-----:R-:W-:Y:S02]  /*a5d0*/  ISETP.EQ.U32.AND P6, PT, R0, UR16, PT ;  /* 0x0000001000007c0c */ /* 0x001fe4000bfc2070 */
[----:B------:R0:W5:Y:S11]  /*a5e0*/  LDL.LU R0, [R1+0x84] ;  /* 0x0000840001007983 */ /* 0x0001760000300800 */
[----:B------:R-:W-:Y:S06]  /*a5f0*/  @P6 MEMBAR.ALL.GPU ;  /* 0x0000000000006992 */ /* 0x000fec000000a000 */
[----:B------:R-:W-:-:S00]  /*a600*/  @P6 ERRBAR ;  /* 0x00000000000069ab */ /* 0x000fc00000000000 */
[----:B------:R-:W-:Y:S06]  /*a610*/  @P6 CGAERRBAR ;  /* 0x00000000000065ab */ /* 0x000fec0000000000 */
[----:B------:R1:W-:Y:S01]  /*a620*/  @P6 REDG.E.ADD.S32.STRONG.GPU desc[UR20][R28.64], R30 ;  /* 0x0000001e1c00698e */ /* 0x0003e2000c10e394 */
[----:B------:R-:W-:-:S04]  /*a630*/  PLOP3.LUT P6, PT, PT, PT, UP0, 0x40, 0x0 ;  /* 0x000000000000781c */ /* 0x000fc80003fce808 */
[----:B-1----:R-:W-:-:S04]  /*a640*/  SEL R30, RZ, UR15, !P6 ;  /* 0x0000000fff1e7c07 */ /* 0x002fc8000f000000 */
[----:B------:R-:W-:-:S13]  /*a650*/  ISETP.NE.AND P6, PT, R30, -0x1, PT ;  /* 0xffffffff1e00780c */ /* 0x000fda0003fc5270 */
[----:B0-----:R-:W-:Y:S05]  /*a660*/  @!P6 BRA `(.L_x_587) ;  /* 0x00000000001ce947 */ /* 0x001fea0003800000 */
.L_x_588:
[----:B------:R-:W-:Y:S02]  /*a670*/  MOV R28, UR18 ;  /* 0x00000012001c7c02 */ /* 0x000fe40008000f00 */
[----:B------:R-:W-:-:S05]  /*a680*/  MOV R29, UR19 ;  /* 0x00000013001d7c02 */ /* 0x000fca0008000f00 */
[----:B------:R-:W2:Y:S04]  /*a690*/  LDG.E.STRONG.GPU R28, desc[UR20][R28.64] ;  /* 0x000000141c1c7981 */ /* 0x000ea8000c1ef900 */
[----:B--2---:R-:W-:Y:S01]  /*a6a0*/  CCTL.IVALL ;  /* 0x00000000ff00798f */ /* 0x004fe20002000000 */
[----:B------:R-:W-:Y:S05]  /*a6b0*/  YIELD ;  /* 0x0000000000007946 */ /* 0x000fea0003800000 */
[----:B------:R-:W-:-:S13]  /*a6c0*/  ISETP.NE.AND P6, PT, R28, R30, PT ;  /* 0x0000001e1c00720c */ /* 0x000fda0003fc5270 */
[----:B------:R-:W-:Y:S05]  /*a6d0*/  @P6 BRA `(.L_x_588) ;  /* 0xfffffffc00e46947 */ /* 0x000fea000383ffff */
.L_x_587:
        /* <DEDUP_REMOVED lines=26> */
.L_x_592:
        /* <DEDUP_REMOVED lines=165> */
.L_x_591:
        /* <DEDUP_REMOVED lines=89> */
.L_x_593:
[----:B------:R-:W-:-:S04]  /*b860*/  LOP3.LUT P6, RZ, R71, 0x1, RZ, 0xc0, !PT ;  /* 0x0000000147ff7812 */ /* 0x000fc800078cc0ff */
[----:B------:R-:W-:-:S13]  /*b870*/  ISETP.NE.OR P6, PT, RZ, UR16, P6 ;  /* 0x00000010ff007c0c */ /* 0x000fda000b7c5670 */
[----:B------:R-:W-:Y:S05]  /*b880*/  @!P6 BRA `(.L_x_589) ;  /* 0x0000000000b4e947 */ /* 0x000fea0003800000 */
.L_x_590:
        /* <DEDUP_REMOVED lines=45> */
.L_x_589:
        /* <DEDUP_REMOVED lines=14> */
.L_x_595:
[----:B------:R-:W-:Y:S05]  /*bc40*/  BSYNC B0 ;  /* 0x0000000000007941 */ /* 0x000fea0003800000 */
.L_x_594:
        /* <DEDUP_REMOVED lines=25> */
.L_x_586:
[----:B------:R-:W0:Y:S01]  /*bde0*/  S2UR UR6, SR_CgaCtaId ;  /* 0x00000000000679c3 */ /* 0x000e220000008800 */
[----:B------:R-:W-:Y:S02]  /*bdf0*/  UMOV UR5, 0x400 ;  /* 0x0000040000057882 */ /* 0x000fe40000000000 */
[----:B0-----:R-:W-:-:S03]  /*be00*/  ULEA UR5, UR6, UR5, 0x18 ;  /* 0x0000000506057291 */ /* 0x001fc6000f8ec03f */
[----:B------:R-:W-:-:S06]  /*be10*/  ULDC UR6, c[0x0][0x2bc] ;  /* 0x0000af0000067ab9 */ /* 0x000fcc0000000800 */
[----:B------:R0:W-:Y:S01]  /*be20*/  @!P0 STS.64 [UR5+0x90], R60 ;  /* 0x0000903cff008988 */ /* 0x0001e20008000a05 */
[----:B------:R-:W-:Y:S06]  /*be30*/  BAR.SYNC.DEFER_BLOCKING 0x0 ;  /* 0x0000000000007b1d */ /* 0x000fec0000010000 */
[----:B0-----:R-:W2:Y:S01]  /*be40*/  LDL.LU R61, [R1+0x40] ;  /* 0x00004000013d7983 */ /* 0x001ea20000300800 */
[----:B------:R-:W-:Y:S02]  /*be50*/  SHF.L.U32 R30, R66, 0x10, RZ ;  /* 0x00000010421e7819 */ /* 0x000fe400000006ff */
[----:B------:R-:W-:-:S03]  /*be60*/  SHF.L.U32 R31, R31, 0x10, RZ ;  /* 0x000000101f1f7819 */ /* 0x000fc600000006ff */
[----:B------:R-:W-:-:S04]  /*be70*/  FADD.FTZ R30, R30, -UR23 ;  /* 0x800000171e1e7e21 */ /* 0x000fc80008010000 */
[----:B------:R-:W-:Y:S01]  /*be80*/  FMUL.FTZ R30, R30, UR24 ;  /* 0x000000181e1e7c20 */ /* 0x000fe20008410000 */
        /* <DEDUP_REMOVED lines=28> */
.L_x_596:
        /* <DEDUP_REMOVED lines=8> */
[----:B-----5:R-:W-:Y:S01]  /*c0d0*/  FFMA.FTZ R60, R28, R5, -R60 ;  /* 0x000000051c3c7223 */ /* 0x020fe2000001083c */
        /* <DEDUP_REMOVED lines=15> */
.L_x_598:
[----:B------:R-:W-:Y:S05]  /*c1d0*/  BSYNC B0 ;  /* 0x0000000000007941 */ /* 0x000fea0003800000 */
.L_x_597:
        /* <DEDUP_REMOVED lines=28> */
.L_x_599:
        /* <DEDUP_REMOVED lines=9> */
[----:B-----5:R-:W-:Y:S01]  /*c430*/  FFMA.FTZ R31, R28, R5, -R31 ;  /* 0x000000051c1f7223 */ /* 0x020fe2000001081f */
        /* <DEDUP_REMOVED lines=16> */
.L_x_601:
[----:B------:R-:W-:Y:S05]  /*c540*/  BSYNC B0 ;  /* 0x0000000000007941 */ /* 0x000fea0003800000 */
.L_x_600:
        /* <DEDUP_REMOVED lines=28> */
.L_x_602:
        /* <DEDUP_REMOVED lines=26> */
.L_x_604:
[----:B------:R-:W-:Y:S05]  /*c8b0*/  BSYNC B0 ;  /* 0x0000000000007941 */ /* 0x000fea0003800000 */
.L_x_603:
        /* <DEDUP_REMOVED lines=29> */
.L_x_605:
        /* <DEDUP_REMOVED lines=26> */
.L_x_607:
[----:B------:R-:W-:Y:S05]  /*cc30*/  BSYNC B0 ;  /* 0x0000000000007941 */ /* 0x000fea0003800000 */
.L_x_606:
        /* <DEDUP_REMOVED lines=32> */
.L_x_608:
        /* <DEDUP_REMOVED lines=26> */
.L_x_610:
[----:B------:R-:W-:Y:S05]  /*cfe0*/  BSYNC B0 ;  /* 0x0000000000007941 */ /* 0x000fea0003800000 */
.L_x_609:
        /* <DEDUP_REMOVED lines=10> */
[----:B-----5:R-:W-:-:S04]  /*d090*/  FFMA.FTZ R29, R59, R5, R2 ;  /* 0x000000053b1d7223 */ /* 0x020fc80000010002 */
        /* <DEDUP_REMOVED lines=17> */
.L_x_611:
        /* <DEDUP_REMOVED lines=26> */
.L_x_613:
[----:B------:R-:W-:Y:S05]  /*d350*/  BSYNC B0 ;  /* 0x0000000000007941 */ /* 0x000fea0003800000 */
.L_x_612:
        /* <DEDUP_REMOVED lines=11> */
[----:B01----:R-:W-:-:S06]  /*d410*/  FMUL.FTZ R30, R29, -1.4426950216293334961 ;  /* 0xbfb8aa3b1d1e7820 */ /* 0x003fcc0000410000 */
        /* <DEDUP_REMOVED lines=16> */
.L_x_614:
[----:B------:R-:W-:Y:S01]  /*d520*/  LOP3.LUT P0, RZ, R71, 0x20, RZ, 0xc0, !PT ;  /* 0x0000002047ff7812 */ /* 0x000fe2000780c0ff */
[----:B------:R-:W-:-:S12]  /*d530*/  BSSY B0, `(.L_x_615) ;  /* 0x0000019000007945 */ /* 0x000fd80003800000 */
[----:B------:R-:W-:Y:S05]  /*d540*/  @!P0 BRA `(.L_x_616) ;  /* 0x00000000005c8947 */ /* 0x000fea0003800000 */
[----:B------:R-:W-:Y:S01]  /*d550*/  MOV R29, UR5 ;  /* 0x00000005001d7c02 */ /* 0x000fe20008000f00 */
[----:B------:R-:W-:Y:S01]  /*d560*/  ULDC.64 UR14, c[0x0][0x288] ;  /* 0x0000a200000e7ab9 */ /* 0x000fe20000000a00 */
[C---:B01----:R-:W-:Y:S02]  /*d570*/  IADD3 R30, R72.reuse, 0x30, RZ ;  /* 0x00000030481e7810 */ /* 0x043fe40007ffe0ff */
        /* <DEDUP_REMOVED lines=20> */
.L_x_616:
[----:B------:R-:W-:Y:S05]  /*d6c0*/  BSYNC B0 ;  /* 0x0000000000007941 */ /* 0x000fea0003800000 */
.L_x_615:
[----:B------:R-:W3:Y:S01]  /*d6d0*/  LDL.LU R28, [R1+0x18] ;  /* 0x00001800011c7983 */ /* 0x000ee20000300800 */
[----:B------:R-:W-:Y:S01]  /*d6e0*/  FADD.FTZ R57, R57, -UR23 ;  /* 0x8000001739397e21 */ /* 0x000fe20008010000 */
[----:B------:R-:W-:Y:S01]  /*d6f0*/  FADD.FTZ R83, R83, -UR23 ;  /* 0x8000001753537e21 */ /* 0x000fe20008010000 */
[----:B------:R-:W-:Y:S02]  /*d700*/  SHF.L.U32 R86, R86, 0x10, RZ ;  /* 0x0000001056567819 */ /* 0x000fe400000006ff */
[----:B------:R-:W-:Y:S01]  /*d710*/  SHF.L.U32 R56, R56, 0x10, RZ ;  /* 0x0000001038387819 */ /* 0x000fe200000006ff */
[----:B------:R-:W-:Y:S01]  /*d720*/  FMUL.FTZ R57, R57, UR24 ;  /* 0x0000001839397c20 */ /* 0x000fe20008410000 */
[----:B------:R-:W-:Y:S01]  /*d730*/  SHF.L.U32 R85, R85, 0x10, RZ ;  /* 0x0000001055557819 */ /* 0x000fe200000006ff */
[----:B------:R-:W-:Y:S01]  /*d740*/  FMUL.FTZ R83, R83, UR24 ;  /* 0x0000001853537c20 */ /* 0x000fe20008410000 */
[----:B---3--:R-:W-:Y:S01]  /*d750*/  SHF.L.U32 R28, R28, 0x10, RZ ;  /* 0x000000101c1c7819 */ /* 0x008fe200000006ff */
[----:B------:R-:W-:Y:S06]  /*d760*/  @!P1 BRA `(.L_x_617) ;  /* 0x0000000000489947 */ /* 0x000fec0003800000 */
[----:B-----5:R-:W-:-:S04]  /*d770*/  FFMA.FTZ R29, R57, R5, R2 ;  /* 0x00000005391d7223 */ /* 0x020fc80000010002 */
[----:B012---:R-:W-:-:S06]  /*d780*/  FMUL.FTZ R30, R29, -1.4426950216293334961 ;  /* 0xbfb8aa3b1d1e7820 */ /* 0x007fcc0000410000 */
        /* <DEDUP_REMOVED lines=16> */
.L_x_617:
[----:B------:R-:W-:Y:S01]  /*d890*/  LOP3.LUT P0, RZ, R71, 0x10, RZ, 0xc0, !PT ;  /* 0x0000001047ff7812 */ /* 0x000fe2000780c0ff */
[----:B------:R-:W-:-:S12]  /*d8a0*/  BSSY B0, `(.L_x_618) ;  /* 0x0000019000007945 */ /* 0x000fd80003800000 */
[----:B------:R-:W-:Y:S05]  /*d8b0*/  @!P0 BRA `(.L_x_619) ;  /* 0x00000000005c8947 */ /* 0x000fea0003800000 */
[----:B------:R-:W-:Y:S01]  /*d8c0*/  MOV R29, UR5 ;  /* 0x00000005001d7c02 */ /* 0x000fe20008000f00 */
[----:B------:R-:W-:Y:S01]  /*d8d0*/  ULDC.64 UR14, c[0x0][0x288] ;  /* 0x0000a200000e7ab9 */ /* 0x000fe20000000a00 */
[C---:B012---:R-:W-:Y:S02]  /*d8e0*/  IADD3 R30, R72.reuse, 0x38, RZ ;  /* 0x00000038481e7810 */ /* 0x047fe40007ffe0ff */
        /* <DEDUP_REMOVED lines=20> */
.L_x_619:
[----:B------:R-:W-:Y:S05]  /*da30*/  BSYNC B0 ;  /* 0x0000000000007941 */ /* 0x000fea0003800000 */
.L_x_618:
        /* <DEDUP_REMOVED lines=9> */
[----:B-----5:R-:W-:-:S04]  /*dad0*/  FFMA.FTZ R28, R56, R5, R2 ;  /* 0x00000005381c7223 */ /* 0x020fc80000010002 */
        /* <DEDUP_REMOVED lines=17> */
.L_x_620:
        /* <DEDUP_REMOVED lines=11> */
[----:B-----5:R-:W-:Y:S02]  /*dca0*/  FFMA.FTZ R28, R55, R5, -R28 ;  /* 0x00000005371c7223 */ /* 0x020fe4000001081c */
        /* <DEDUP_REMOVED lines=14> */
.L_x_622:
[----:B------:R-:W-:Y:S05]  /*dd90*/  BSYNC B0 ;  /* 0x0000000000007941 */ /* 0x000fea0003800000 */
.L_x_621:
        /* <DEDUP_REMOVED lines=27> */
.L_x_623:
        /* <DEDUP_REMOVED lines=26> */
.L_x_625:
[----:B------:R-:W-:Y:S05]  /*e0f0*/  BSYNC B0 ;  /* 0x0000000000007941 */ /* 0x000fea0003800000 */
.L_x_624:
        /* <DEDUP_REMOVED lines=27> */
.L_x_626:
        /* <DEDUP_REMOVED lines=26> */
.L_x_628:
[----:B------:R-:W-:Y:S05]  /*e450*/  BSYNC B0 ;  /* 0x0000000000007941 */ /* 0x000fea0003800000 */
.L_x_627:
        /* <DEDUP_REMOVED lines=27> */
.L_x_629:
[----:B------:R-:W-:Y:S04]  /*e610*/  BSSY B0, `(.L_x_630) ;  /* 0x0000019000007945 */ /* 0x000fe80003800000 */
        /* <DEDUP_REMOVED lines=24> */
.L_x_631:
[----:B------:R-:W-:Y:S05]  /*e7a0*/  BSYNC B0 ;  /* 0x0000000000007941 */ /* 0x000fea0003800000 */
.L_x_630:
[----:B------:R-:W-:Y:S01]  /*e7b0*/  FADD.FTZ R42, R42, -UR23 ;  /* 0x800000172a2a7e21 */ /* 0x000fe20008010000 */
[----:B------:R-:W-:Y:S01]  /*e7c0*/  FADD.FTZ R96, R96, -UR23 ;  /* 0x8000001760607e21 */ /* 0x000fe20008010000 */
[----:B01234-:R-:W-:Y:S02]  /*e7d0*/  SHF.L.U32 R34, R41, 0x10, RZ ;  /* 0x0000001029227819 */ /* 0x01ffe400000006ff */
        /* <DEDUP_REMOVED lines=24> */
.L_x_632:
        /* <DEDUP_REMOVED lines=10> */
[----:B------:R-:W-:Y:S01]  /*ea00*/  IMAD R30, R28, UR14, RZ ;  /* 0x0000000e1c1e7c24 */ /* 0x000fe2000f8e02ff */
[----:B------:R-:W-:Y:S01]  /*ea10*/  MOV R28, R46 ;  /* 0x0000002e001c7202 */ /* 0x000fe20000000f00 */
[----:B------:R-:W-:Y:S02]  /*ea20*/  FMUL.FTZ R34, R34, UR24 ;  /* 0x0000001822227c20 */ /* 0x000fe40008410000 */
[----:B------:R-:W-:Y:S01]  /*ea30*/  FFMA.FTZ R96, R96, R29, UR6 ;  /* 0x0000000660607e23 */ /* 0x000fe2000801001d */
[----:B------:R-:W-:-:S03]  /*ea40*/  MOV R29, R45 ;  /* 0x0000002d001d7202 */ /* 0x000fc60000000f00 */
[----:B------:R-:W-:Y:S01]  /*ea50*/  FFMA.FTZ R37, R37, R0, -R96 ;  /* 0x0000000025257223 */ /* 0x000fe20000010860 */
[----:B------:R-:W-:-:S04]  /*ea60*/  IMAD.WIDE.U32 R28, R31, UR14, R28 ;  /* 0x0000000e1f1c7c25 */ /* 0x000fc8000f8e001c */
[----:B------:R-:W-:Y:S01]  /*ea70*/  FMUL.FTZ R37, R37, UR24 ;  /* 0x0000001825257c20 */ /* 0x000fe20008410000 */
[----:B------:R-:W-:Y:S01]  /*ea80*/  IMAD R31, R31, UR15, R30 ;  /* 0x0000000f1f1f7c24 */ /* 0x000fe2000f8e021e */
[----:B------:R-:W-:Y:S02]  /*ea90*/  ULDC.64 UR14, c[0x0][0x210] ;  /* 0x00008400000e7ab9 */ /* 0x000fe40000000a00 */
[C---:B------:R-:W-:Y:S02]  /*eaa0*/  LEA R30, P0, R28.reuse, UR14, 0x1 ;  /* 0x0000000e1c1e7c11 */ /* 0x040fe4000f8008ff */
[----:B------:R-:W-:Y:S02]  /*eab0*/  IADD3 R29, R29, R31, RZ ;  /* 0x0000001f1d1d7210 */ /* 0x000fe40007ffe0ff */
[----:B------:R-:W-:Y:S02]  /*eac0*/  F2FP.BF16.F32.PACK_AB R37, R37, R34 ;  /* 0x000000222525723e */ /* 0x000fe400000010ff */
[----:B------:R-:W-:-:S05]  /*ead0*/  LEA.HI.X R31, R28, UR15, R29, 0x1, P0 ;  /* 0x0000000f1c1f7c11 */ /* 0x000fca00080f0c1d */
[----:B------:R0:W-:Y:S02]  /*eae0*/  STG.E desc[UR20][R30.64], R37 ;  /* 0x000000251e007986 */ /* 0x0001e4000c101914 */
.L_x_634:
[----:B------:R-:W-:Y:S05]  /*eaf0*/  BSYNC B0 ;  /* 0x0000000000007941 */ /* 0x000fea0003800000 */
.L_x_633:
        /* <DEDUP_REMOVED lines=9> */
[----:B-----5:R-:W-:Y:S01]  /*eb90*/  FFMA.FTZ R27, R31, R5, R2 ;  /* 0x000000051f1b7223 */ /* 0x020fe20000010002 */
        /* <DEDUP_REMOVED lines=17> */
.L_x_635:
[----:B------:R-:W-:Y:S04]  /*ecb0*/  BSSY B0, `(.L_x_636) ;  /* 0x0000018000007945 */ /* 0x000fe80003800000 */
[----:B------:R-:W-:Y:S05]  /*ecc0*/  @!P3 BRA `(.L_x_637) ;  /* 0x000000000058b947 */ /* 0x000fea0003800000 */
[C---:B------:R-:W-:Y:S01]  /*ecd0*/  IADD3 R26, R72.reuse, 0x68, RZ ;  /* 0x00000068481a7810 */ /* 0x040fe20007ffe0ff */
[----:B------:R-:W-:Y:S01]  /*ece0*/  ULDC.64 UR14, c[0x0][0x288] ;  /* 0x0000a200000e7ab9 */ /* 0x000fe20000000a00 */
[----:B------:R-:W-:Y:S02]  /*ecf0*/  IADD3 R29, R72, 0x68, RZ ;  /* 0x00000068481d7810 */ /* 0x000fe40007ffe0ff */
[----:B------:R-:W-:Y:S02]  /*ed00*/  SHF.R.S32.HI R26, RZ, 0x1f, R26 ;  /* 0x0000001fff1a7819 */ /* 0x000fe4000001141a */
[----:B-----5:R-:W-:-:S03]  /*ed10*/  MOV R27, R45 ;  /* 0x0000002d001b7202 */ /* 0x020fc60000000f00 */
        /* <DEDUP_REMOVED lines=17> */
.L_x_637:
[----:B------:R-:W-:Y:S05]  /*ee30*/  BSYNC B0 ;  /* 0x0000000000007941 */ /* 0x000fea0003800000 */
.L_x_636:
        /* <DEDUP_REMOVED lines=27> */
.L_x_638:
        /* <DEDUP_REMOVED lines=25> */
.L_x_640:
[----:B------:R-:W-:Y:S05]  /*f180*/  BSYNC B0 ;  /* 0x0000000000007941 */ /* 0x000fea0003800000 */
.L_x_639:
        /* <DEDUP_REMOVED lines=27> */
.L_x_641:
[----:B------:R-:W-:Y:S01]  /*f340*/  LOP3.LUT P0, RZ, R71, 0x100000, RZ, 0xc0, !PT ;  /* 0x0010000047ff7812 */ /* 0x000fe2000780c0ff */
[----:B------:R-:W-:-:S12]  /*f350*/  BSSY B0, `(.L_x_642) ;  /* 0x0000018000007945 */ /* 0x000fd80003800000 */
[----:B------:R-:W-:Y:S05]  /*f360*/  @!P0 BRA `(.L_x_643) ;  /* 0x0000000000588947 */ /* 0x000fea0003800000 */
[----:B------:R-:W-:Y:S01]  /*f370*/  IADD3 R25, R72, 0x78, RZ ;  /* 0x0000007848197810 */ /* 0x000fe20007ffe0ff */
[----:B------:R-:W-:Y:S01]  /*f380*/  ULDC.64 UR14, c[0x0][0x288] ;  /* 0x0000a200000e7ab9 */ /* 0x000fe20000000a00 */
[----:B-----5:R-:W-:Y:S02]  /*f390*/  MOV R22, R46 ;  /* 0x0000002e00167202 */ /* 0x020fe40000000f00 */
        /* <DEDUP_REMOVED lines=19> */
.L_x_643:
[----:B------:R-:W-:Y:S05]  /*f4d0*/  BSYNC B0 ;  /* 0x0000000000007941 */ /* 0x000fea0003800000 */
.L_x_642:
        /* <DEDUP_REMOVED lines=27> */
.L_x_644:
        /* <DEDUP_REMOVED lines=25> */
.L_x_646:
[----:B------:R-:W-:Y:S05]  /*f820*/  BSYNC B0 ;  /* 0x0000000000007941 */ /* 0x000fea0003800000 */
.L_x_645:
        /* <DEDUP_REMOVED lines=27> */
.L_x_647:
        /* <DEDUP_REMOVED lines=25> */
.L_x_649:
[----:B------:R-:W-:Y:S05]  /*fb70*/  BSYNC B0 ;  /* 0x0000000000007941 */ /* 0x000fea0003800000 */
.L_x_648:
[----:B------:R-:W2:Y:S01]  /*fb80*/  LDL.LU R18, [R1] ;  /* 0x0000000001127983 */ /* 0x000ea20000300800 */
[----:B------:R-:W-:Y:S01]  /*fb90*/  FADD.FTZ R24, R24, -UR23 ;  /* 0x8000001718187e21 */ /* 0x000fe20008010000 */
[----:B------:R-:W-:Y:S01]  /*fba0*/  FADD.FTZ R22, R121, -UR23 ;  /* 0x8000001779167e21 */ /* 0x000fe20008010000 */
[----:B0-----:R-:W-:Y:S02]  /*fbb0*/  SHF.L.U32 R20, R17, 0x10, RZ ;  /* 0x0000001011147819 */ /* 0x001fe400000006ff */
[----:B------:R-:W-:Y:S01]  /*fbc0*/  SHF.L.U32 R21, R16, 0x10, RZ ;  /* 0x0000001010157819 */ /* 0x000fe200000006ff */
[----:B------:R-:W-:Y:S01]  /*fbd0*/  FMUL.FTZ R25, R24, UR24 ;  /* 0x0000001818197c20 */ /* 0x000fe20008410000 */
[----:B------:R-:W-:Y:S01]  /*fbe0*/  SHF.L.U32 R125, R125, 0x10, RZ ;  /* 0x000000107d7d7819 */ /* 0x000fe200000006ff */
[----:B------:R-:W-:Y:S01]  /*fbf0*/  FMUL.FTZ R22, R22, UR24 ;  /* 0x0000001816167c20 */ /* 0x000fe20008410000 */
[----:B--2---:R-:W-:Y:S01]  /*fc00*/  SHF.L.U32 R23, R18, 0x10, RZ ;  /* 0x0000001012177819 */ /* 0x004fe200000006ff */
        /* <DEDUP_REMOVED lines=19> */
.L_x_650:
        /* <DEDUP_REMOVED lines=25> */
.L_x_652:
[----:B------:R-:W-:Y:S05]  /*fed0*/  BSYNC B0 ;  /* 0x0000000000007941 */ /* 0x000fea0003800000 */
.L_x_651:
[----:B------:R-:W-:Y:S01]  /*fee0*/  FADD.FTZ R21, R21, -UR23 ;  /* 0x8000001715157e21 */ /* 0x000fe20008010000 */
[----:B------:R-:W-:Y:S01]  /*fef0*/  FADD.FTZ R22, R125, -UR23 ;  /* 0x800000177d167e21 */ /* 0x000fe20008010000 */
[----:B------:R-:W-:Y:S02]  /*ff00*/  SHF.L.U32 R20, R15, 0x10, RZ ;  /* 0x000000100f147819 */ /* 0x000fe400000006ff */
[----:B0-----:R-:W-:Y:S01]  /*ff10*/  SHF.L.U32 R19, R124, 0x10, RZ ;  /* 0x000000107c137819 */ /* 0x001fe200000006ff */
        /* <DEDUP_REMOVED lines=23> */
.L_x_653:
        /* <DEDUP_REMOVED lines=25> */
.L_x_655:
[----:B------:R-:W-:Y:S05]  /*10220*/  BSYNC B0 ;  /* 0x0000000000007941 */ /* 0x000fea0003800000 */
.L_x_654:
        /* <DEDUP_REMOVED lines=27> */
.L_x_656:
[----:B------:R-:W-:Y:S01]  /*103e0*/  LOP3.LUT P0, RZ, R71, 0x8000, RZ, 0xc0, !PT ;  /* 0x0000800047ff7812 */ /* 0x000fe2000780c0ff */
[----:B------:R-:W-:-:S12]  /*103f0*/  BSSY B0, `(.L_x_657) ;  /* 0x0000018000007945 */ /* 0x000fd80003800000 */
[----:B------:R-:W-:Y:S05]  /*10400*/  @!P0 BRA `(.L_x_658) ;  /* 0x0000000000588947 */ /* 0x000fea0003800000 */
[----:B------:R-:W-:Y:S01]  /*10410*/  IADD3 R15, R72, 0xa0, RZ ;  /* 0x000000a0480f7810 */ /* 0x000fe20007ffe0ff */
[----:B------:R-:W-:Y:S01]  /*10420*/  ULDC.64 UR14, c[0x0][0x288] ;  /* 0x0000a200000e7ab9 */ /* 0x000fe20000000a00 */
[----:B-----5:R-:W-:Y:S02]  /*10430*/  MOV R12, R46 ;  /* 0x0000002e000c7202 */ /* 0x020fe40000000f00 */
[----:B------:R-:W-:Y:S02]  /*10440*/  SHF.R.S32.HI R14, RZ, 0x1f, R15 ;  /* 0x0000001fff0e7819 */ /* 0x000fe4000001140f */
[----:B------:R-:W-:Y:S02]  /*10450*/  MOV R13, R45 ;  /* 0x0000002d000d7202 */ /* 0x000fe40000000f00 */
[----:B------:R-:W-:Y:S01]  /*10460*/  MOV R19, UR5 ;  /* 0x0000000500137c02 */ /* 0x000fe20008000f00 */
[----:B------:R-:W-:Y:S02]  /*10470*/  IMAD R14, R14, UR14, RZ ;  /* 0x0000000e0e0e7c24 */ /* 0x000fe4000f8e02ff */
[----:B------:R-:W-:-:S04]  /*10480*/  IMAD.WIDE.U32 R12, R15, UR14, R12 ;  /* 0x0000000e0f0c7c25 */ /* 0x000fc8000f8e000c */
[----:B------:R-:W-:Y:S01]  /*10490*/  IMAD R15, R15, UR15, R14 ;  /* 0x0000000f0f0f7c24 */ /* 0x000fe2000f8e020e */
[----:B------:R-:W-:Y:S02]  /*104a0*/  ULDC.64 UR14, c[0x0][0x210] ;  /* 0x00008400000e7ab9 */ /* 0x000fe40000000a00 */
[----:B------:R-:W-:Y:S02]  /*104b0*/  LEA R14, P0, R12, UR14, 0x1 ;  /* 0x0000000e0c0e7c11 */ /* 0x000fe4000f8008ff */
[----:B------:R-:W-:-:S04]  /*104c0*/  IADD3 R15, R13, R15, RZ ;  /* 0x0000000f0d0f7210 */ /* 0x000fc80007ffe0ff */
[----:B------:R-:W-:Y:S02]  /*104d0*/  LEA.HI.X R15, R12, UR15, R15, 0x1, P0 ;  /* 0x0000000f0c0f7c11 */ /* 0x000fe400080f0c0f */
[----:B------:R-:W-:-:S05]  /*104e0*/  MOV R12, UR5 ;  /* 0x00000005000c7c02 */ /* 0x000fca0008000f00 */
[----:B------:R-:W-:Y:S01]  /*104f0*/  FFMA.FTZ R13, R23, R12, UR6 ;  /* 0x00000006170d7e23 */ /* 0x000fe2000801000c */
[----:B------:R-:W-:-:S03]  /*10500*/  FFMA.FTZ R12, R26, R19, UR6 ;  /* 0x000000061a0c7e23 */ /* 0x000fc60008010013 */
[----:B------:R-:W-:Y:S01]  /*10510*/  FFMA.FTZ R13, R20, R5, -R13 ;  /* 0x00000005140d7223 */ /* 0x000fe2000001080d */
[----:B------:R-:W-:-:S03]  /*10520*/  FFMA.FTZ R12, R17, R0, -R12 ;  /* 0x00000000110c7223 */ /* 0x000fc6000001080c */
[----:B------:R-:W-:Y:S01]  /*10530*/  FMUL.FTZ R13, R13, UR24 ;  /* 0x000000180d0d7c20 */ /* 0x000fe20008410000 */
[----:B------:R-:W-:-:S05]  /*10540*/  FMUL.FTZ R12, R12, UR24 ;  /* 0x000000180c0c7c20 */ /* 0x000fca0008410000 */
[----:B------:R-:W-:-:S05]  /*10550*/  F2FP.BF16.F32.PACK_AB R13, R12, R13 ;  /* 0x0000000d0c0d723e */ /* 0x000fca00000010ff */
[----:B------:R0:W-:Y:S02]  /*10560*/  STG.E desc[UR20][R14.64], R13 ;  /* 0x0000000d0e007986 */ /* 0x0001e4000c101914 */
.L_x_658:
[----:B------:R-:W-:Y:S05]  /*10570*/  BSYNC B0 ;  /* 0x0000000000007941 */ /* 0x000fea0003800000 */
.L_x_657:
        /* <DEDUP_REMOVED lines=27> */
.L_x_659:
        /* <DEDUP_REMOVED lines=25> */
.L_x_661:
[----:B------:R-:W-:Y:S05]  /*108c0*/  BSYNC B0 ;  /* 0x0000000000007941 */ /* 0x000fea0003800000 */
.L_x_660:
        /* <DEDUP_REMOVED lines=27> */
.L_x_662:
        /* <DEDUP_REMOVED lines=25> */
.L_x_664:
[----:B------:R-:W-:Y:S05]  /*10c10*/  BSYNC B0 ;  /* 0x0000000000007941 */ /* 0x000fea0003800000 */
.L_x_663:
        /* <DEDUP_REMOVED lines=27> */
.L_x_665:
        /* <DEDUP_REMOVED lines=25> */
.L_x_667:
[----:B------:R-:W-:Y:S05]  /*10f60*/  BSYNC B0 ;  /* 0x0000000000007941 */ /* 0x000fea0003800000 */
.L_x_666:
[----:B------:R-:W2:Y:S01]  /*10f70*/  LDL.LU R6, [R1+0x74] ;  /* 0x0000740001067983 */ /* 0x000ea20000300800 */
[----:B------:R-:W-:Y:S01]  /*10f80*/  FADD.FTZ R17, R17, -UR23 ;  /* 0x8000001711117e21 */ /* 0x000fe20008010000 */
[----:B------:R-:W-:Y:S01]  /*10f90*/  FADD.FTZ R107, R107, -UR23 ;  /* 0x800000176b6b7e21 */ /* 0x000fe20008010000 */
[----:B------:R-:W-:Y:S01]  /*10fa0*/  IMAD R33, R38, UR22, R33 ;  /* 0x0000001626217c24 */ /* 0x000fe2000f8e0221 */
[----:B------:R-:W-:Y:S01]  /*10fb0*/  SHF.L.U32 R4, R4, 0x10, RZ ;  /* 0x0000001004047819 */ /* 0x000fe200000006ff */
[----:B------:R-:W-:Y:S01]  /*10fc0*/  FMUL.FTZ R17, R17, UR24 ;  /* 0x0000001811117c20 */ /* 0x000fe20008410000 */
[----:B------:R-:W-:Y:S01]  /*10fd0*/  SHF.L.U32 R11, R104, 0x10, RZ ;  /* 0x00000010680b7819 */ /* 0x000fe200000006ff */
[----:B------:R-:W-:Y:S01]  /*10fe0*/  FMUL.FTZ R16, R107, UR24 ;  /* 0x000000186b107c20 */ /* 0x000fe20008410000 */
[----:B--2---:R-:W-:Y:S01]  /*10ff0*/  SHF.L.U32 R15, R6, 0x10, RZ ;  /* 0x00000010060f7819 */ /* 0x004fe200000006ff */
[----:B------:R-:W-:Y:S06]  /*11000*/  @!P1 BRA `(.L_x_668) ;  /* 0x0000000000489947 */ /* 0x000fec0003800000 */
[----:B-----5:R-:W-:Y:S01]  /*11010*/  FFMA.FTZ R6, R17, R5, R2 ;  /* 0x0000000511067223 */ /* 0x020fe20000010002 */
        /* <DEDUP_REMOVED lines=17> */
.L_x_668:
[----:B------:R-:W-:Y:S01]  /*11130*/  LOP3.LUT P0, RZ, R71, 0x800, RZ, 0xc0, !PT ;  /* 0x0000080047ff7812 */ /* 0x000fe2000780c0ff */
[----:B------:R-:W-:-:S12]  /*11140*/  BSSY B0, `(.L_x_669) ;  /* 0x0000018000007945 */ /* 0x000fd80003800000 */
[----:B------:R-:W-:Y:S05]  /*11150*/  @!P0 BRA `(.L_x_670) ;  /* 0x0000000000588947 */ /* 0x000fea0003800000 */
[----:B0-----:R-:W-:Y:S01]  /*11160*/  IADD3 R9, R72, 0xc0, RZ ;  /* 0x000000c048097810 */ /* 0x001fe20007ffe0ff */
        /* <DEDUP_REMOVED lines=21> */
.L_x_670:
[----:B------:R-:W-:Y:S05]  /*112c0*/  BSYNC B0 ;  /* 0x0000000000007941 */ /* 0x000fea0003800000 */
.L_x_669:
        /* <DEDUP_REMOVED lines=12> */
[----:B-----5:R-:W-:Y:S01]  /*11390*/  FFMA.FTZ R6, R15, R5, R2 ;  /* 0x000000050f067223 */ /* 0x020fe20000010002 */
[----:B01----:R-:W-:-:S03]  /*113a0*/  FFMA.FTZ R7, R16, R0, R3 ;  /* 0x0000000010077223 */ /* 0x003fc60000010003 */
        /* <DEDUP_REMOVED lines=16> */
.L_x_671:
        /* <DEDUP_REMOVED lines=30> */
.L_x_673:
[----:B------:R-:W-:Y:S05]  /*11690*/  BSYNC B0 ;  /* 0x0000000000007941 */ /* 0x000fea0003800000 */
.L_x_672:
        /* <DEDUP_REMOVED lines=10> */
[----:B-----5:R-:W-:Y:S01]  /*11740*/  FFMA.FTZ R6, R15, R5, R2 ;  /* 0x000000050f067223 */ /* 0x020fe20000010002 */
[----:B012---:R-:W-:-:S03]  /*11750*/  FFMA.FTZ R7, R16, R0, R3 ;  /* 0x0000000010077223 */ /* 0x007fc60000010003 */
        /* <DEDUP_REMOVED lines=16> */
.L_x_674:
        /* <DEDUP_REMOVED lines=30> */
.L_x_676:
[----:B------:R-:W-:Y:S05]  /*11a40*/  BSYNC B0 ;  /* 0x0000000000007941 */ /* 0x000fea0003800000 */
.L_x_675:
        /* <DEDUP_REMOVED lines=10> */
[----:B-----5:R-:W-:Y:S01]  /*11af0*/  FFMA.FTZ R6, R15, R5, R2 ;  /* 0x000000050f067223 */ /* 0x020fe20000010002 */
[----:B0123--:R-:W-:-:S03]  /*11b00*/  FFMA.FTZ R7, R90, R0, R3 ;  /* 0x000000005a077223 */ /* 0x00ffc60000010003 */
        /* <DEDUP_REMOVED lines=16> */
.L_x_677:
        /* <DEDUP_REMOVED lines=29> */
.L_x_679:
[----:B------:R-:W-:Y:S05]  /*11de0*/  BSYNC B0 ;  /* 0x0000000000007941 */ /* 0x000fea0003800000 */
.L_x_678:
[----:B------:R-:W2:Y:S01]  /*11df0*/  LDL.LU R4, [R1+0x60] ;  /* 0x0000600001047983 */ /* 0x000ea20000300800 */
[----:B------:R-:W-:Y:S01]  /*11e00*/  FADD.FTZ R70, R70, -UR23 ;  /* 0x8000001746467e21 */ /* 0x000fe20008010000 */
[----:B------:R-:W-:Y:S01]  /*11e10*/  IADD3 R16, R33, 0xe0, RZ ;  /* 0x000000e021107810 */ /* 0x000fe20007ffe0ff */
[----:B------:R-:W-:Y:S01]  /*11e20*/  FADD.FTZ R82, R82, -UR23 ;  /* 0x8000001752527e21 */ /* 0x000fe20008010000 */
[----:B------:R-:W-:Y:S01]  /*11e30*/  SHF.L.U32 R81, R81, 0x10, RZ ;  /* 0x0000001051517819 */ /* 0x000fe200000006ff */
[----:B------:R-:W-:Y:S01]  /*11e40*/  FMUL.FTZ R15, R70, UR24 ;  /* 0x00000018460f7c20 */ /* 0x000fe20008410000 */
[----:B------:R-:W-:Y:S01]  /*11e50*/  SHF.R.S32.HI R17, RZ, 0x1f, R16 ;  /* 0x0000001fff117819 */ /* 0x000fe20000011410 */
[----:B------:R-:W-:Y:S01]  /*11e60*/  FMUL.FTZ R82, R82, UR24 ;  /* 0x0000001852527c20 */ /* 0x000fe20008410000 */
[----:B--2---:R-:W-:Y:S01]  /*11e70*/  SHF.L.U32 R4, R4, 0x10, RZ ;  /* 0x0000001004047819 */ /* 0x004fe200000006ff */
[----:B------:R-:W-:Y:S06]  /*11e80*/  @!P1 BRA `(.L_x_680) ;  /* 0x0000000000489947 */ /* 0x000fec0003800000 */
[----:B----45:R-:W-:Y:S01]  /*11e90*/  FFMA.FTZ R6, R15, R5, R2 ;  /* 0x000000050f067223 */ /* 0x030fe20000010002 */
[----:B01-3--:R-:W-:-:S03]  /*11ea0*/  FFMA.FTZ R7, R82, R0, R3 ;  /* 0x0000000052077223 */ /* 0x00bfc60000010003 */
        /* <DEDUP_REMOVED lines=16> */
.L_x_680:
[----:B------:R-:W-:Y:S01]  /*11fb0*/  ISETP.GE.U32.AND P0, PT, R16, UR14, PT ;  /* 0x0000000e10007c0c */ /* 0x000fe2000bf06070 */
[----:B------:R-:W-:Y:S01]  /*11fc0*/  BSSY B0, `(.L_x_681) ;  /* 0x000001c000007945 */ /* 0x000fe20003800000 */
[----:B------:R-:W-:Y:S02]  /*11fd0*/  SHF.L.U32 R69, R69, 0x10, RZ ;  /* 0x0000001045457819 */ /* 0x000fe400000006ff */
[----:B------:R-:W-:Y:S02]  /*11fe0*/  ISETP.GE.AND.EX P0, PT, R17, UR15, PT, P0 ;  /* 0x0000000f11007c0c */ /* 0x000fe4000bf06300 */
[----:B------:R-:W-:Y:S02]  /*11ff0*/  SHF.L.U32 R75, R75, 0x10, RZ ;  /* 0x000000104b4b7819 */ /* 0x000fe400000006ff */
[----:B------:R-:W-:-:S13]  /*12000*/  ISETP.LT.U32.AND P0, PT, R73, 0x1e0, !P0 ;  /* 0x000001e04900780c */ /* 0x000fda0004701070 */
[----:B------:R-:W-:Y:S05]  /*12010*/  @!P0 BRA `(.L_x_682) ;  /* 0x0000000000588947 */ /* 0x000fea0003800000 */
[----:B01-34-:R-:W-:Y:S01]  /*12020*/  IADD3 R7, R72, 0xe0, RZ ;  /* 0x000000e048077810 */ /* 0x01bfe20007ffe0ff */
        /* <DEDUP_REMOVED lines=21> */
.L_x_682:
[----:B------:R-:W-:Y:S05]  /*12180*/  BSYNC B0 ;  /* 0x0000000000007941 */ /* 0x000fea0003800000 */
.L_x_681:
        /* <DEDUP_REMOVED lines=10> */
[----:B--2-45:R-:W-:Y:S01]  /*12230*/  FFMA.FTZ R6, R69, R5, R2 ;  /* 0x0000000545067223 */ /* 0x034fe20000010002 */
        /* <DEDUP_REMOVED lines=17> */
.L_x_683:
        /* <DEDUP_REMOVED lines=9> */
[----:B--2-45:R-:W-:Y:S02]  /*123e0*/  MOV R6, R46 ;  /* 0x0000002e00067202 */ /* 0x034fe40000000f00 */
[----:B------:R-:W-:Y:S02]  /*123f0*/  SHF.R.S32.HI R10, RZ, 0x1f, R13 ;  /* 0x0000001fff0a7819 */ /* 0x000fe4000001140d */
[----:B01----:R-:W-:-:S03]  /*12400*/  MOV R7, R45 ;  /* 0x0000002d00077202 */ /* 0x003fc60000000f00 */
[----:B------:R-:W-:Y:S02]  /*12410*/  IMAD R10, R10, UR16, RZ ;  /* 0x000000100a0a7c24 */ /* 0x000fe4000f8e02ff */
[----:B------:R-:W-:-:S04]  /*12420*/  IMAD.WIDE.U32 R8, R13, UR16, R6 ;  /* 0x000000100d087c25 */ /* 0x000fc8000f8e0006 */
[----:B------:R-:W-:Y:S01]  /*12430*/  IMAD R7, R13, UR17, R10 ;  /* 0x000000110d077c24 */ /* 0x000fe2000f8e020a */
[----:B------:R-:W-:Y:S01]  /*12440*/  ULDC.64 UR16, c[0x0][0x210] ;  /* 0x0000840000107ab9 */ /* 0x000fe20000000a00 */
[----:B------:R-:W-:Y:S02]  /*12450*/  MOV R13, UR5 ;  /* 0x00000005000d7c02 */ /* 0x000fe40008000f00 */
        /* <DEDUP_REMOVED lines=12> */
.L_x_685:
[----:B------:R-:W-:Y:S05]  /*12520*/  BSYNC B0 ;  /* 0x0000000000007941 */ /* 0x000fea0003800000 */
.L_x_684:
        /* <DEDUP_REMOVED lines=10> */
[----:B---345:R-:W-:Y:S01]  /*125d0*/  FFMA.FTZ R6, R15, R5, R2 ;  /* 0x000000050f067223 */ /* 0x038fe20000010002 */
        /* <DEDUP_REMOVED lines=17> */
.L_x_686:
        /* <DEDUP_REMOVED lines=9> */
[----:B---345:R-:W-:Y:S02]  /*12780*/  MOV R6, R46 ;  /* 0x0000002e00067202 */ /* 0x038fe40000000f00 */
        /* <DEDUP_REMOVED lines=19> */
.L_x_688:
[----:B------:R-:W-:Y:S05]  /*128c0*/  BSYNC B0 ;  /* 0x0000000000007941 */ /* 0x000fea0003800000 */
.L_x_687:
[----:B------:R-:W2:Y:S01]  /*128d0*/  LDL.LU R4, [R1+0x4c] ;  /* 0x00004c0001047983 */ /* 0x000ea20000300800 */
[----:B------:R-:W-:Y:S01]  /*128e0*/  IADD3 R15, R72, 0xf8, RZ ;  /* 0x000000f8480f7810 */ /* 0x000fe20007ffe0ff */
[----:B------:R-:W-:Y:S01]  /*128f0*/  FADD.FTZ R67, R67, -UR23 ;  /* 0x8000001743437e21 */ /* 0x000fe20008010000 */
[----:B------:R-:W-:Y:S01]  /*12900*/  FADD.FTZ R35, R35, -UR23 ;  /* 0x8000001723237e21 */ /* 0x000fe20008010000 */
[----:B01234-:R-:W-:Y:S02]  /*12910*/  SHF.L.U32 R7, R32, 0x10, RZ ;  /* 0x0000001020077819 */ /* 0x01ffe400000006ff */
[----:B------:R-:W-:Y:S01]  /*12920*/  SHF.R.S32.HI R17, RZ, 0x1f, R15 ;  /* 0x0000001fff117819 */ /* 0x000fe2000001140f */
[----:B------:R-:W-:Y:S01]  /*12930*/  FMUL.FTZ R67, R67, UR24 ;  /* 0x0000001843437c20 */ /* 0x000fe20008410000 */
        /* <DEDUP_REMOVED lines=21> */
.L_x_689:
[----:B------:R-:W-:Y:S01]  /*12a90*/  ISETP.GE.U32.AND P0, PT, R15, UR14, PT ;  /* 0x0000000e0f007c0c */ /* 0x000fe2000bf06070 */
[----:B------:R-:W-:Y:S03]  /*12aa0*/  BSSY B0, `(.L_x_690) ;  /* 0x0000017000007945 */ /* 0x000fe60003800000 */
[----:B------:R-:W-:-:S04]  /*12ab0*/  ISETP.GE.AND.EX P0, PT, R17, UR15, PT, P0 ;  /* 0x0000000f11007c0c */ /* 0x000fc8000bf06300 */
[----:B------:R-:W-:-:S13]  /*12ac0*/  ISETP.GT.U32.OR P0, PT, R73, 0x1df, P0 ;  /* 0x000001df4900780c */ /* 0x000fda0000704470 */
[----:B------:R-:W-:Y:S05]  /*12ad0*/  @P0 BRA `(.L_x_691) ;  /* 0x00000000004c0947 */ /* 0x000fea0003800000 */
[----:B------:R-:W-:Y:S01]  /*12ae0*/  MOV R6, UR5 ;  /* 0x0000000500067c02 */ /* 0x000fe20008000f00 */
[----:B------:R-:W-:Y:S01]  /*12af0*/  ULDC.64 UR14, c[0x0][0x288] ;  /* 0x0000a200000e7ab9 */ /* 0x000fe20000000a00 */
[----:B------:R-:W-:Y:S01]  /*12b00*/  MOV R11, UR5 ;  /* 0x00000005000b7c02 */ /* 0x000fe20008000f00 */
[----:B-----5:R-:W-:Y:S01]  /*12b10*/  IMAD R2, R17, UR14, RZ ;  /* 0x0000000e11027c24 */ /* 0x020fe2000f8e02ff */
[----:B------:R-:W-:Y:S01]  /*12b20*/  MOV R44, R46 ;  /* 0x0000002e002c7202 */ /* 0x000fe20000000f00 */
[----:B------:R-:W-:Y:S02]  /*12b30*/  FFMA.FTZ R9, R67, R6, UR6 ;  /* 0x0000000643097e23 */ /* 0x000fe40008010006 */
[----:B------:R-:W-:Y:S01]  /*12b40*/  FFMA.FTZ R6, R16, R11, UR6 ;  /* 0x0000000610067e23 */ /* 0x000fe2000801000b */
[C---:B------:R-:W-:Y:S02]  /*12b50*/  IMAD R3, R15.reuse, UR15, R2 ;  /* 0x0000000f0f037c24 */ /* 0x040fe4000f8e0202 */
[----:B------:R-:W-:Y:S01]  /*12b60*/  FFMA.FTZ R9, R4, R5, -R9 ;  /* 0x0000000504097223 */ /* 0x000fe20000010809 */
[----:B------:R-:W-:-:S04]  /*12b70*/  IMAD.WIDE.U32 R44, R15, UR14, R44 ;  /* 0x0000000e0f2c7c25 */ /* 0x000fc8000f8e002c */
[----:B------:R-:W-:Y:S01]  /*12b80*/  FFMA.FTZ R6, R7, R0, -R6 ;  /* 0x0000000007067223 */ /* 0x000fe20000010806 */
[----:B------:R-:W-:Y:S01]  /*12b90*/  ULDC.64 UR14, c[0x0][0x210] ;  /* 0x00008400000e7ab9 */ /* 0x000fe20000000a00 */
[----:B------:R-:W-:Y:S02]  /*12ba0*/  FMUL.FTZ R5, R9, UR24 ;  /* 0x0000001809057c20 */ /* 0x000fe40008410000 */
[----:B------:R-:W-:Y:S01]  /*12bb0*/  FMUL.FTZ R6, R6, UR24 ;  /* 0x0000001806067c20 */ /* 0x000fe20008410000 */
[----:B------:R-:W-:Y:S02]  /*12bc0*/  IADD3 R3, R45, R3, RZ ;  /* 0x000000032d037210 */ /* 0x000fe40007ffe0ff */
[----:B------:R-:W-:Y:S02]  /*12bd0*/  LEA R2, P0, R44, UR14, 0x1 ;  /* 0x0000000e2c027c11 */ /* 0x000fe4000f8008ff */
[----:B------:R-:W-:Y:S02]  /*12be0*/  F2FP.BF16.F32.PACK_AB R5, R6, R5 ;  /* 0x000000050605723e */ /* 0x000fe400000010ff */
[----:B------:R-:W-:-:S05]  /*12bf0*/  LEA.HI.X R3, R44, UR15, R3, 0x1, P0 ;  /* 0x0000000f2c037c11 */ /* 0x000fca00080f0c03 */
[----:B------:R0:W-:Y:S04]  /*12c00*/  STG.E desc[UR20][R2.64], R5 ;  /* 0x0000000502007986 */ /* 0x0001e8000c101914 */
.L_x_691:
[----:B------:R-:W-:Y:S05]  /*12c10*/  BSYNC B0 ;  /* 0x0000000000007941 */ /* 0x000fea0003800000 */
.L_x_690:
        /* <DEDUP_REMOVED lines=9> */
.L_x_545:
[----:B------:R-:W1:Y:S01]  /*12cb0*/  LDC R4, c[0x0][0xc] ;  /* 0x00000300ff047b82 */ /* 0x000e620000000800 */
[----:B------:R-:W-:Y:S01]  /*12cc0*/  ISETP.NE.AND P1, PT, R73, RZ, PT ;  /* 0x000000ff4900720c */ /* 0x000fe20003f25270 */
[----:B------:R-:W-:Y:S06]  /*12cd0*/  BSSY B0, `(.L_x_693) ;  /* 0x0000011000007945 */ /* 0x000fec0003800000 */
[----:B------:R-:W2:Y:S08]  /*12ce0*/  LDC R7, c[0x0][0x10] ;  /* 0x00000400ff077b82 */ /* 0x000eb00000000800 */
[----:B0----5:R-:W0:Y:S01]  /*12cf0*/  LDC.64 R2, c[0x0][0x258] ;  /* 0x00009600ff027b82 */ /* 0x021e220000000a00 */
        /* <DEDUP_REMOVED lines=14> */
.L_x_694:
[----:B------:R-:W-:Y:S05]  /*12de0*/  BSYNC B0 ;  /* 0x0000000000007941 */ /* 0x000fea0003800000 */
.L_x_693:
        /* <DEDUP_REMOVED lines=11> */
.L_x_696:
[----:B------:R-:W2:Y:S04]  /*12ea0*/  LDG.E.STRONG.GPU R5, desc[UR20][R2.64] ;  /* 0x0000001402057981 */ /* 0x000ea8000c1ef900 */
[----:B--2---:R-:W-:Y:S01]  /*12eb0*/  CCTL.IVALL ;  /* 0x00000000ff00798f */ /* 0x004fe20002000000 */
[----:B------:R-:W-:Y:S05]  /*12ec0*/  YIELD ;  /* 0x0000000000007946 */ /* 0x000fea0003800000 */
[----:B------:R-:W-:-:S13]  /*12ed0*/  ISETP.NE.AND P0, PT, R5, R0, PT ;  /* 0x000000000500720c */ /* 0x000fda0003f05270 */
[----:B------:R-:W-:Y:S05]  /*12ee0*/  @P0 BRA `(.L_x_696) ;  /* 0xfffffffc00ec0947 */ /* 0x000fea000383ffff */
.L_x_695:
        /* <DEDUP_REMOVED lines=24> */
.L_x_697:
        /* <DEDUP_REMOVED lines=25> */
.L_x_698:
        /* <DEDUP_REMOVED lines=16> */
.L_x_5600:


//--------------------- .text._Z35group_norm_nhwc_bwd_one_pass_kernelI11Bf16IOBf16WLi512ELi120ELi480EEv26Group_norm_nhwc_bwd_params --------------------------
	.section	.text._Z35group_norm_nhwc_bwd_one_pass_kernelI11Bf16IOBf16WLi512ELi120ELi480EEv26Group_norm_nhwc_bwd_params,"ax",@progbits
	.align	128
        .global         _Z35group_norm_nhwc_bwd_one_pass_kernelI11Bf16IOBf16WLi512ELi120ELi480EEv26Group_norm_nhwc_bwd_params
        .type           _Z35group_norm_nhwc_bwd_one_pass_kernelI11Bf16IOBf16WLi512ELi120ELi480EEv26Group_norm_nhwc_bwd_params,@function
        .size           _Z35group_norm_nhwc_bwd_one_pass_kernelI11Bf16IOBf16WLi512ELi120ELi480EEv26Group_norm_nhwc_bwd_params,(.L_x_5601 - _Z35group_norm_nhwc_bwd_one_pass_kernelI11Bf16IOBf16WLi512ELi120ELi480EEv26Group_norm_nhwc_bwd_params)
        .other          _Z35group_norm_nhwc_bwd_one_pass_kernelI11Bf16IOBf16WLi512ELi120ELi480EEv26Group_norm_nhwc_bwd_params,@"STO_CUDA_ENTRY STV_DEFAULT"
_Z35group_norm_nhwc_bwd_one_pass_kernelI11Bf16IOBf16WLi512ELi120ELi480EEv26Group_norm_nhwc_bwd_params:
.text._Z35group_norm_nhwc_bwd_one_pass_kernelI11Bf16IOBf16WLi512ELi120ELi480EEv26Group_norm_nhwc_bwd_params:
        /* <DEDUP_REMOVED lines=32> */
.L_x_786:
[----:B------:R-:W2:Y:S01]  /*0200*/  LDL R5, [R1+0x610] ;  /* 0x0006100001057983 */ /* 0x000ea20000100800 */
[----:B------:R-:W-:-:S03]  /*0210*/  ULDC UR12, c[0x0][0x2a0] ;  /* 0x0000a800000c7ab9 */ /* 0x000fc60000000800 */
[----:B------:R-:W3:Y:S01]  /*0220*/  LDL R6, [R1+0x698] ;  /* 0x0006980001067983 */ /* 0x000ee20000100800 */
[----:B-1----:R-:W-:Y:S01]  /*0230*/  MOV R0, UR12 ;  /* 0x0000000c00007c02 */ /* 0x002fe20008000f00 */
[----:B------:R-:W-:Y:S01]  /*0240*/  UMOV UR6, URZ ;  /* 0x0000003f00067c82 */ /* 0x000fe20008000000 */
[----:B------:R-:W-:Y:S01]  /*0250*/  IABS R3, UR5 ;  /* 0x0000000500037c13 */ /* 0x000fe20008000000 */
[----:B------:R-:W-:Y:S01]  /*0260*/  ULDC.64 UR18, c[0x0][0x290] ;  /* 0x0000a40000127ab9 */ /* 0x000fe20000000a00 */
[----:B------:R-:W-:Y:S01]  /*0270*/  IABS R0, R0 ;  /* 0x0000000000007213 */ /* 0x000fe20000000000 */
[----:B------:R-:W-:Y:S01]  /*0280*/  UISETP.GE.AND UP4, UPT, UR5, URZ, UPT ;  /* 0x0000003f0500728c */ /* 0x000fe2000bf86270 */
        /* <DEDUP_REMOVED lines=57> */
[----:B------:R-:W-:Y:S02]  /*0620*/  UISETP.GE.U32.AND UP1, UPT, UR6, UR16, UPT ;  /* 0x000000100600728c */ /* 0x000fe4000bf26070 */
[----:B------:R-:W-:Y:S01]  /*0630*/  UIADD3 UR8, UR6, -UR16, URZ ;  /* 0x8000001006087290 */ /* 0x000fe2000fffe03f */
[----:B------:R-:W-:Y:S01]  /*0640*/  STL [R1+0x860], R58 ;  /* 0x0008603a01007387 */ /* 0x000fe20000100800 */
[----:B------:R-:W-:-:S03]  /*0650*/  UISETP.GT.U32.AND UP3, UPT, UR16, UR6, UPT ;  /* 0x000000061000728c */ /* 0x000fc6000bf64070 */
[----:B------:R-:W-:Y:S01]  /*0660*/  ULDC.64 UR16, c[0x0][0x298] ;  /* 0x0000a60000107ab9 */ /* 0x000fe20000000a00 */
[----:B------:R-:W-:Y:S01]  /*0670*/  USEL UR6, UR8, UR6, !UP3 ;  /* 0x0000000608067287 */ /* 0x000fe2000d800000 */
[----:B------:R-:W-:Y:S01]  /*0680*/  MOV R11, UR16 ;  /* 0x00000010000b7c02 */ /* 0x000fe20008000f00 */
[----:B------:R-:W-:Y:S01]  /*0690*/  ULOP3.LUT UR8, URZ, UR12, URZ, 0x33, !UPT ;  /* 0x0000000c3f087292 */ /* 0x000fe2000f8e333f */
[----:B------:R-:W-:Y:S01]  /*06a0*/  STL [R1+0x870], R58 ;  /* 0x0008703a01007387 */ /* 0x000fe20000100800 */
[----:B------:R-:W-:Y:S02]  /*06b0*/  @!UP4 UIADD3 UR6, -UR6, URZ, URZ ;  /* 0x0000003f0606c290 */ /* 0x000fe4000fffe13f */
[----:B------:R-:W-:Y:S01]  /*06c0*/  @UP1 UIADD3 UR7, UR7, 0x1, URZ ;  /* 0x0000000107071890 */ /* 0x000fe2000fffe03f */
[----:B------:R-:W-:Y:S01]  /*06d0*/  STL [R1+0x880], R58 ;  /* 0x0008803a01007387 */ /* 0x000fe20000100800 */
[----:B------:R-:W-:Y:S02]  /*06e0*/  USEL UR9, UR8, UR6, !UP0 ;  /* 0x0000000608097287 */ /* 0x000fe4000c000000 */
[----:B------:R-:W-:Y:S01]  /*06f0*/  @!UP5 UIADD3 UR7, -UR7, URZ, URZ ;  /* 0x0000003f0707d290 */ /* 0x000fe2000fffe13f */
[----:B------:R-:W-:Y:S01]  /*0700*/  STL [R1+0x890], R58 ;  /* 0x0008903a01007387 */ /* 0x000fe20000100800 */
[----:B------:R-:W-:-:S02]  /*0710*/  UIMAD UR12, UR9, 0x78, URZ ;  /* 0x00000078090c78a4 */ /* 0x000fc4000f8e023f */
[----:B------:R-:W-:Y:S01]  /*0720*/  USEL UR7, UR8, UR7, !UP0 ;  /* 0x0000000708077287 */ /* 0x000fe2000c000000 */
[----:B------:R-:W-:Y:S03]  /*0730*/  STL [R1+0x8a0], R58 ;  /* 0x0008a03a01007387 */ /* 0x000fe60000100800 */
[----:B------:R-:W-:Y:S01]  /*0740*/  USHF.R.S32.HI UR6, URZ, 0x1f, UR7 ;  /* 0x0000001f3f067899 */ /* 0x000fe20008011407 */
[----:B------:R-:W-:Y:S01]  /*0750*/  MOV R7, UR12 ;  /* 0x0000000c00077c02 */ /* 0x000fe20008000f00 */
[----:B------:R-:W-:Y:S02]  /*0760*/  STL [R1+0x8b8], R58 ;  /* 0x0008b83a01007387 */ /* 0x000fe40000100800 */
[----:B------:R-:W-:Y:S02]  /*0770*/  UIMAD UR6, UR6, UR16, URZ ;  /* 0x00000010060672a4 */ /* 0x000fe4000f8e023f */
[----:B------:R-:W-:Y:S02]  /*0780*/  STL [R1+0x8d0], R58 ;  /* 0x0008d03a01007387 */ /* 0x000fe40000100800 */
[----:B------:R-:W-:Y:S01]  /*0790*/  UIMAD UR6, UR7, UR17, UR6 ;  /* 0x00000011070672a4 */ /* 0x000fe2000f8e0206 */
[----:B--2---:R-:W-:-:S02]  /*07a0*/  ISETP.GT.U32.AND P0, PT, R5, 0x1df, PT ;  /* 0x000001df0500780c */ /* 0x004fc40003f04070 */
        /* <DEDUP_REMOVED lines=9> */
[----:B------:R-:W-:Y:S01]  /*0840*/  @P3 LOP3.LUT R59, R59, 0x2000000, RZ, 0xfc, !PT ;  /* 0x020000003b3b3812 */ /* 0x000fe200078efcff */
[----:B------:R-:W-:Y:S01]  /*0850*/  IMAD.WIDE.U32 R6, R11, UR7, R6 ;  /* 0x000000070b067c25 */ /* 0x000fe2000f8e0006 */
[----:B------:R-:W-:Y:S02]  /*0860*/  ISETP.GE.OR.EX P5, PT, R15, UR19, P0, P1 ;  /* 0x000000130f007c0c */ /* 0x000fe400087a6710 */
[----:B------:R-:W-:Y:S01]  /*0870*/  LOP3.LUT R59, R59, 0xfeffffff, RZ, 0xc0, !PT ;  /* 0xfeffffff3b3b7812 */ /* 0x000fe200078ec0ff */
[----:B------:R-:W1:Y:S01]  /*0880*/  @!P3 LDC.64 R18, c[0x0][0x230] ;  /* 0x00008c00ff12bb82 */ /* 0x000e620000000a00 */
[----:B------:R-:W-:-:S02]  /*0890*/  ISETP.GE.U32.AND P1, PT, R12, UR18, PT ;  /* 0x000000120c007c0c */ /* 0x000fc4000bf26070 */
[----:B------:R-:W-:Y:S02]  /*08a0*/  @P6 LOP3.LUT R59, R59, 0x1000000, RZ, 0xfc, !PT ;  /* 0x010000003b3b6812 */ /* 0x000fe400078efcff */
[----:B------:R-:W-:Y:S01]  /*08b0*/  IADD3 R41, R7, UR6, RZ ;  /* 0x0000000607297c10 */ /* 0x000fe2000fffe0ff */
[----:B------:R-:W-:Y:S01]  /*08c0*/  ULDC.64 UR6, c[0x0][0x290] ;  /* 0x0000a40000067ab9 */ /* 0x000fe20000000a00 */
[----:B------:R-:W-:Y:S01]  /*08d0*/  @!P3 MOV R40, R6 ;  /* 0x000000060028b202 */ /* 0x000fe20000000f00 */
[----:B------:R-:W2:Y:S01]  /*08e0*/  @!P6 LDC.64 R2, c[0x0][0x288] ;  /* 0x0000a200ff02eb82 */ /* 0x000ea20000000a00 */
[----:B------:R-:W-:Y:S02]  /*08f0*/  ISETP.GE.OR.EX P4, PT, R13, UR19, P0, P1 ;  /* 0x000000130d007c0c */ /* 0x000fe40008786710 */
[----:B------:R-:W-:Y:S02]  /*0900*/  LOP3.LUT R59, R59, 0xff7fffff, RZ, 0xc0, !PT ;  /* 0xff7fffff3b3b7812 */ /* 0x000fe400078ec0ff */
[----:B------:R-:W-:-:S02]  /*0910*/  IADD3 R0, R4, 0x20, RZ ;  /* 0x0000002004007810 */ /* 0x000fc40007ffe0ff */
[----:B------:R-:W-:Y:S01]  /*0920*/  @P5 LOP3.LUT R59, R59, 0x800000, RZ, 0xfc, !PT ;  /* 0x008000003b3b5812 */ /* 0x000fe200078efcff */
[-C--:B0-----:R-:W-:Y:S01]  /*0930*/  @!P3 IMAD R5, R5, R8.reuse, RZ ;  /* 0x000000080505b224 */ /* 0x081fe200078e02ff */
[----:B------:R-:W0:Y:S01]  /*0940*/  @!P3 LDC.64 R16, c[0x0][0x228] ;  /* 0x00008a00ff10bb82 */ /* 0x000e220000000a00 */
[----:B------:R-:W-:Y:S02]  /*0950*/  ISETP.GE.U32.AND P2, PT, R0, UR18, PT ;  /* 0x0000001200007c0c */ /* 0x000fe4000bf46070 */
[C---:B------:R-:W-:Y:S01]  /*0960*/  @!P3 IMAD R5, R4.reuse, R9, R5 ;  /* 0x000000090405b224 */ /* 0x040fe200078e0205 */
[----:B------:R-:W-:Y:S01]  /*0970*/  LOP3.LUT R59, R59, 0xffbfffff, RZ, 0xc0, !PT ;  /* 0xffbfffff3b3b7812 */ /* 0x000fe200078ec0ff */
[----:B------:R-:W-:Y:S01]  /*0980*/  @!P3 IMAD.WIDE.U32 R8, R4, R8, R40 ;  /* 0x000000080408b225 */ /* 0x000fe200078e0028 */
[----:B------:R-:W-:Y:S02]  /*0990*/  @!P5 MOV R28, R6 ;  /* 0x00000006001cd202 */ /* 0x000fe40000000f00 */
[----:B------:R-:W3:Y:S01]  /*09a0*/  @!P6 LDC.64 R22, c[0x0][0x230] ;  /* 0x00008c00ff16eb82 */ /* 0x000ee20000000a00 */
[----:B------:R-:W-:-:S02]  /*09b0*/  @P4 LOP3.LUT R59, R59, 0x400000, RZ, 0xfc, !PT ;  /* 0x004000003b3b4812 */ /* 0x000fc400078efcff */
[----:B------:R-:W-:Y:S02]  /*09c0*/  @!P3 IADD3 R5, R9, R5, RZ ;  /* 0x000000050905b210 */ /* 0x000fe40007ffe0ff */
[C---:B------:R-:W-:Y:S02]  /*09d0*/  @!P3 SHF.L.U32 R27, R8.reuse, 0x1, RZ ;  /* 0x00000001081bb819 */ /* 0x040fe400000006ff */
[----:B------:R-:W-:Y:S01]  /*09e0*/  @!P3 SHF.L.U64.HI R24, R8, 0x1, R5 ;  /* 0x000000010818b819 */ /* 0x000fe20000010205 */
[----:B--2---:R-:W-:Y:S01]  /*09f0*/  @!P6 IMAD R26, R21, R2, RZ ;  /* 0x00000002151ae224 */ /* 0x004fe200078e02ff */
[----:B------:R-:W-:Y:S01]  /*0a00*/  SHF.R.S32.HI R5, RZ, 0x1f, R0 ;  /* 0x0000001fff057819 */ /* 0x000fe20000011400 */
[----:B------:R-:W2:Y:S01]  /*0a10*/  @!P6 LDC.64 R20, c[0x0][0x228] ;  /* 0x00008a00ff14eb82 */ /* 0x000ea20000000a00 */
[----:B-1----:R-:W-:Y:S01]  /*0a20*/  @!P3 IADD3 R18, P1, R27, R18, RZ ;  /* 0x000000121b12b210 */ /* 0x002fe20007f3e0ff */
[----:B------:R-:W-:Y:S01]  /*0a30*/  @!P6 IMAD R29, R25, R3, R26 ;  /* 0x00000003191de224 */ /* 0x000fe200078e021a */
[----:B------:R-:W-:-:S02]  /*0a40*/  ISETP.GE.OR.EX P3, PT, R5, UR19, P0, P2 ;  /* 0x0000001305007c0c */ /* 0x000fc40008766720 */
[C---:B------:R-:W-:Y:S02]  /*0a50*/  LOP3.LUT P2, RZ, R59.reuse, 0x2000000, RZ, 0xc0, !PT ;  /* 0x020000003bff7812 */ /* 0x040fe4000784c0ff */
[----:B------:R-:W-:Y:S01]  /*0a60*/  @!P6 MOV R8, R6 ;  /* 0x000000060008e202 */ /* 0x000fe20000000f00 */
[----:B------:R-:W1:Y:S01]  /*0a70*/  @!P5 LDC.64 R10, c[0x0][0x288] ;  /* 0x0000a200ff0adb82 */ /* 0x000e620000000a00 */
[----:B------:R-:W-:Y:S02]  /*0a80*/  @!P6 MOV R9, R41 ;  /* 0x000000290009e202 */ /* 0x000fe40000000f00 */
[----:B------:R-:W-:Y:S01]  /*0a90*/  LOP3.LUT R59, R59, 0xffdfffff, RZ, 0xc0, !PT ;  /* 0xffdfffff3b3b7812 */ /* 0x000fe200078ec0ff */
[----:B------:R-:W-:-:S04]  /*0aa0*/  @!P6 IMAD.WIDE.U32 R2, R25, R2, R8 ;  /* 0x000000021902e225 */ /* 0x000fc800078e0008 */
[----:B------:R-:W4:Y:S01]  /*0ab0*/  @!P4 LDC.64 R8, c[0x0][0x288] ;  /* 0x0000a200ff08cb82 */ /* 0x000f220000000a00 */
[----:B------:R-:W-:Y:S02]  /*0ac0*/  @P3 LOP3.LUT R59, R59, 0x200000, RZ, 0xfc, !PT ;  /* 0x002000003b3b3812 */ /* 0x000fe400078efcff */
[----:B------:R-:W-:Y:S02]  /*0ad0*/  @!P2 IADD3.X R19, R24, R19, RZ, P1, !PT ;  /* 0x000000131813a210 */ /* 0x000fe40000ffe4ff */
[----:B0-----:R-:W-:Y:S02]  /*0ae0*/  @!P2 IADD3 R16, P1, R27, R16, RZ ;  /* 0x000000101b10a210 */ /* 0x001fe40007f3e0ff */
[----:B------:R-:W-:Y:S01]  /*0af0*/  @!P6 IADD3 R3, R3, R29, RZ ;  /* 0x0000001d0303e210 */ /* 0x000fe20007ffe0ff */
[----:B------:R-:W0:Y:S01]  /*0b00*/  @!P5 LDC.64 R26, c[0x0][0x230] ;  /* 0x00008c00ff1adb82 */ /* 0x000e220000000a00 */
[----:B------:R-:W-:Y:S01]  /*0b10*/  @!P6 SHF.L.U32 R29, R2, 0x1, RZ ;  /* 0x00000001021de819 */ /* 0x000fe200000006ff */
[----:B------:R0:W-:Y:S01]  /*0b20*/  STL.64 [R1+0x930], R18 ;  /* 0x0009301201007387 */ /* 0x0001e20000100a00 */
[----:B------:R-:W-:-:S02]  /*0b30*/  @!P2 IADD3.X R17, R24, R17, RZ, P1, !PT ;  /* 0x000000111811a210 */ /* 0x000fc40000ffe4ff */
[----:B------:R-:W-:Y:S02]  /*0b40*/  @!P6 SHF.L.U64.HI R32, R2, 0x1, R3 ;  /* 0x000000010220e819 */ /* 0x000fe40000010203 */
[----:B---3--:R-:W-:Y:S01]  /*0b50*/  @!P6 IADD3 R22, P1, R29, R22, RZ ;  /* 0x000000161d16e210 */ /* 0x008fe20007f3e0ff */
[----:B-1----:R-:W-:Y:S01]  /*0b60*/  @!P5 IMAD R15, R15, R10, RZ ;  /* 0x0000000a0f0fd224 */ /* 0x002fe200078e02ff */
[----:B------:R-:W1:Y:S01]  /*0b70*/  @!P3 LDC.64 R2, c[0x0][0x288] ;  /* 0x0000a200ff02bb82 */ /* 0x000e620000000a00 */
[----:B------:R-:W-:Y:S01]  /*0b80*/  LOP3.LUT R59, R59, 0xffefffff, RZ, 0xc0, !PT ;  /* 0xffefffff3b3b7812 */ /* 0x000fe200078ec0ff */
[----:B------:R3:W-:Y:S01]  /*0b90*/  STL.64 [R1+0x938], R16 ;  /* 0x0009381001007387 */ /* 0x0007e20000100a00 */
[----:B------:R-:W-:Y:S01]  /*0ba0*/  @!P6 IADD3.X R23, R32, R23, RZ, P1, !PT ;  /* 0x000000172017e210 */ /* 0x000fe20000ffe4ff */
[----:B------:R-:W-:Y:S01]  /*0bb0*/  @!P5 IMAD R15, R14, R11, R15 ;  /* 0x0000000b0e0fd224 */ /* 0x000fe200078e020f */
[----:B--2---:R-:W-:Y:S02]  /*0bc0*/  @!P6 IADD3 R20, P1, R29, R20, RZ ;  /* 0x000000141d14e210 */ /* 0x004fe40007f3e0ff */
[----:B------:R-:W-:Y:S01]  /*0bd0*/  @!P5 MOV R29, R41 ;  /* 0x00000029001dd202 */ /* 0x000fe20000000f00 */
[----:B------:R-:W2:Y:S01]  /*0be0*/  @!P5 LDC.64 R24, c[0x0][0x228] ;  /* 0x00008a00ff18db82 */ /* 0x000ea20000000a00 */
[----:B------:R-:W-:Y:S01]  /*0bf0*/  @!P6 IADD3.X R21, R32, R21, RZ, P1, !PT ;  /* 0x000000152015e210 */ /* 0x000fe20000ffe4ff */
[----:B------:R-:W-:Y:S01]  /*0c00*/  STL.64 [R1+0x940], R22 ;  /* 0x0009401601007387 */ /* 0x000fe20000100a00 */
[----:B------:R-:W-:-:S05]  /*0c10*/  @!P5 IMAD.WIDE.U32 R10, R14, R10, R28 ;  /* 0x0000000a0e0ad225 */ /* 0x000fca00078e001c */
[----:B------:R-:W3:Y:S01]  /*0c20*/  @!P4 LDC.64 R30, c[0x0][0x230] ;  /* 0x00008c00ff1ecb82 */ /* 0x000ee20000000a00 */
[----:B------:R-:W-:Y:S01]  /*0c30*/  @!P5 IADD3 R11, R11, R15, RZ ;  /* 0x0000000f0b0bd210 */ /* 0x000fe20007ffe0ff */
[----:B----4-:R-:W-:Y:S01]  /*0c40*/  @!P4 IMAD R15, R13, R8, RZ ;  /* 0x000000080d0fc224 */ /* 0x010fe200078e02ff */
[C---:B------:R-:W-:Y:S02]  /*0c50*/  @!P5 SHF.L.U32 R13, R10.reuse, 0x1, RZ ;  /* 0x000000010a0dd819 */ /* 0x040fe400000006ff */
[----:B------:R-:W-:Y:S01]  /*0c60*/  @!P5 SHF.L.U64.HI R14, R10, 0x1, R11 ;  /* 0x000000010a0ed819 */ /* 0x000fe2000001020b */
[C---:B------:R-:W-:Y:S01]  /*0c70*/  @!P4 IMAD R15, R12.reuse, R9, R15 ;  /* 0x000000090c0fc224 */ /* 0x040fe200078e020f */
[----:B------:R-:W-:Y:S01]  /*0c80*/  @!P4 MOV R10, R6 ;  /* 0x00000006000ac202 */ /* 0x000fe20000000f00 */
[----:B------:R-:W4:Y:S01]  /*0c90*/  @!P4 LDC.64 R28, c[0x0][0x228] ;  /* 0x00008a00ff1ccb82 */ /* 0x000f220000000a00 */
[----:B------:R-:W-:Y:S02]  /*0ca0*/  @!P4 MOV R11, R41 ;  /* 0x00000029000bc202 */ /* 0x000fe40000000f00 */
[----:B0-----:R-:W-:Y:S01]  /*0cb0*/  @!P5 IADD3 R26, P1, R13, R26, RZ ;  /* 0x0000001a0d1ad210 */ /* 0x001fe20007f3e0ff */
[----:B------:R-:W-:-:S03]  /*0cc0*/  @!P4 IMAD.WIDE.U32 R8, R12, R8, R10 ;  /* 0x000000080c08c225 */ /* 0x000fc600078e000a */
[----:B------:R-:W-:Y:S01]  /*0cd0*/  @!P5 IADD3.X R27, R14, R27, RZ, P1, !PT ;  /* 0x0000001b0e1bd210 */ /* 0x000fe20000ffe4ff */
[----:B------:R-:W0:Y:S01]  /*0ce0*/  @!P3 LDC.64 R36, c[0x0][0x230] ;  /* 0x00008c00ff24bb82 */ /* 0x000e220000000a00 */
[----:B--2---:R-:W-:Y:S01]  /*0cf0*/  @!P5 IADD3 R24, P1, R13, R24, RZ ;  /* 0x000000180d18d210 */ /* 0x004fe20007f3e0ff */
[----:B-1----:R-:W-:Y:S01]  /*0d00*/  @!P3 IMAD R11, R5, R2, RZ ;  /* 0x00000002050bb224 */ /* 0x002fe200078e02ff */
[----:B------:R-:W-:Y:S02]  /*0d10*/  @!P4 IADD3 R9, R9, R15, RZ ;  /* 0x0000000f0909c210 */ /* 0x000fe40007ffe0ff */
[----:B------:R-:W-:Y:S01]  /*0d20*/  @!P4 SHF.L.U32 R5, R8, 0x1, RZ ;  /* 0x000000010805c819 */ /* 0x000fe200000006ff */
[----:B------:R-:W-:Y:S01]  /*0d30*/  @!P3 IMAD R11, R0, R3, R11 ;  /* 0x00000003000bb224 */ /* 0x000fe200078e020b */
[----:B------:R-:W-:Y:S01]  /*0d40*/  @!P4 SHF.L.U64.HI R10, R8, 0x1, R9 ;  /* 0x00000001080ac819 */ /* 0x000fe20000010209 */
[----:B------:R-:W1:Y:S01]  /*0d50*/  @!P3 LDC.64 R34, c[0x0][0x228] ;  /* 0x00008a00ff22bb82 */ /* 0x000e620000000a00 */
[----:B------:R-:W-:-:S02]  /*0d60*/  @!P3 MOV R8, R6 ;  /* 0x000000060008b202 */ /* 0x000fc40000000f00 */
[----:B------:R-:W-:Y:S02]  /*0d70*/  @!P3 MOV R9, R41 ;  /* 0x000000290009b202 */ /* 0x000fe40000000f00 */
[----:B------:R-:W-:Y:S02]  /*0d80*/  @!P5 IADD3.X R25, R14, R25, RZ, P1, !PT ;  /* 0x000000190e19d210 */ /* 0x000fe40000ffe4ff */
[----:B---3--:R-:W-:Y:S01]  /*0d90*/  @!P4 IADD3 R30, P1, R5, R30, RZ ;  /* 0x0000001e051ec210 */ /* 0x008fe20007f3e0ff */
[----:B------:R-:W-:-:S03]  /*0da0*/  @!P3 IMAD.WIDE.U32 R2, R0, R2, R8 ;  /* 0x000000020002b225 */ /* 0x000fc600078e0008 */
[----:B------:R-:W-:Y:S02]  /*0db0*/  @!P4 IADD3.X R31, R10, R31, RZ, P1, !PT ;  /* 0x0000001f0a1fc210 */ /* 0x000fe40000ffe4ff */
[----:B----4-:R-:W-:Y:S02]  /*0dc0*/  @!P4 IADD3 R28, P1, R5, R28, RZ ;  /* 0x0000001c051cc210 */ /* 0x010fe40007f3e0ff */
[----:B------:R-:W-:Y:S02]  /*0dd0*/  @!P3 IADD3 R5, R3, R11, RZ ;  /* 0x0000000b0305b210 */ /* 0x000fe40007ffe0ff */
[----:B------:R-:W-:Y:S02]  /*0de0*/  @!P3 SHF.L.U32 R3, R2, 0x1, RZ ;  /* 0x000000010203b819 */ /* 0x000fe400000006ff */
[----:B------:R-:W-:Y:S02]  /*0df0*/  @!P4 IADD3.X R29, R10, R29, RZ, P1, !PT ;  /* 0x0000001d0a1dc210 */ /* 0x000fe40000ffe4ff */
[----:B------:R-:W-:-:S02]  /*0e00*/  @!P3 SHF.L.U64.HI R2, R2, 0x1, R5 ;  /* 0x000000010202b819 */ /* 0x000fc40000010205 */
[C---:B0-----:R-:W-:Y:S02]  /*0e10*/  @!P3 IADD3 R36, P1, R3.reuse, R36, RZ ;  /* 0x000000240324b210 */ /* 0x041fe40007f3e0ff */
        /* <DEDUP_REMOVED lines=15> */
[----:B------:R-:W-:-:S04]  /*0f10*/  @!P2 IMAD.WIDE.U32 R2, R5, R8, R2 ;  /* 0x000000080502a225 */ /* 0x000fc800078e0002 */
[----:B------:R-:W-:Y:S01]  /*0f20*/  VIADD R5, R4, 0x30 ;  /* 0x0000003004057836 */ /* 0x000fe20000000000 */
[----:B------:R-:W-:Y:S02]  /*0f30*/  @!P2 IADD3 R3, R3, R9, RZ ;  /* 0x000000090303a210 */ /* 0x000fe40007ffe0ff */
[----:B------:R-:W0:Y:S01]  /*0f40*/  @!P2 LDC.64 R8, c[0x0][0x228] ;  /* 0x00008a00ff08ab82 */ /* 0x000e220000000a00 */
[C---:B------:R-:W-:Y:S02]  /*0f50*/  @!P2 SHF.L.U32 R43, R2.reuse, 0x1, RZ ;  /* 0x00000001022ba819 */ /* 0x040fe400000006ff */
[----:B------:R-:W-:Y:S02]  /*0f60*/  @!P2 SHF.L.U64.HI R2, R2, 0x1, R3 ;  /* 0x000000010202a819 */ /* 0x000fe40000010203 */
[----:B-1----:R-:W-:Y:S02]  /*0f70*/  @!P2 IADD3 R44, P1, R43, R44, RZ ;  /* 0x0000002c2b2ca210 */ /* 0x002fe40007f3e0ff */
[----:B------:R-:W-:-:S02]  /*0f80*/  SHF.R.S32.HI R3, RZ, 0x1f, R5 ;  /* 0x0000001fff037819 */ /* 0x000fc40000011405 */
[----:B------:R-:W-:Y:S02]  /*0f90*/  @!P2 IADD3.X R45, R2, R45, RZ, P1, !PT ;  /* 0x0000002d022da210 */ /* 0x000fe40000ffe4ff */
[----:B0-----:R-:W-:-:S04]  /*0fa0*/  @!P2 IADD3 R42, P1, R43, R8, RZ ;  /* 0x000000082b2aa210 */ /* 0x001fc80007f3e0ff */
        /* <DEDUP_REMOVED lines=12> */
[----:B------:R-:W-:-:S04]  /*1070*/  IADD3 R5, R4, 0x38, RZ ;  /* 0x0000003804057810 */ /* 0x000fc80007ffe0ff */
[----:B------:R-:W-:Y:S02]  /*1080*/  @!P2 IADD3 R3, R3, R9, RZ ;  /* 0x000000090303a210 */ /* 0x000fe40007ffe0ff */
[----:B------:R-:W0:Y:S01]  /*1090*/  @!P2 LDC.64 R8, c[0x0][0x228] ;  /* 0x00008a00ff08ab82 */ /* 0x000e220000000a00 */
[C---:B------:R-:W-:Y:S02]  /*10a0*/  @!P2 SHF.L.U32 R47, R2.reuse, 0x1, RZ ;  /* 0x00000001022fa819 */ /* 0x040fe400000006ff */
[----:B------:R-:W-:Y:S02]  /*10b0*/  @!P2 SHF.L.U64.HI R2, R2, 0x1, R3 ;  /* 0x000000010202a819 */ /* 0x000fe40000010203 */
[----:B-1----:R-:W-:-:S04]  /*10c0*/  @!P2 IADD3 R48, P1, R47, R48, RZ ;  /* 0x000000302f30a210 */ /* 0x002fc80007f3e0ff */
        /* <DEDUP_REMOVED lines=36> */
[----:B------:R-:W-:-:S05]  /*1310*/  @!P2 IMAD.WIDE.U32 R8, R5, R2, R8 ;  /* 0x000000020508a225 */ /* 0x000fca00078e0008 */
[----:B------:R-:W-:Y:S02]  /*1320*/  @!P2 IADD3 R5, R9, R3, RZ ;  /* 0x000000030905a210 */ /* 0x000fe40007ffe0ff */
[C---:B------:R-:W-:Y:S02]  /*1330*/  @!P2 SHF.L.U32 R3, R8.reuse, 0x1, RZ ;  /* 0x000000010803a819 */ /* 0x040fe400000006ff */
[----:B------:R-:W-:Y:S02]  /*1340*/  @!P2 SHF.L.U64.HI R8, R8, 0x1, R5 ;  /* 0x000000010808a819 */ /* 0x000fe40000010205 */
[----:B-1----:R-:W-:Y:S02]  /*1350*/  @!P2 IADD3 R56, P1, R3, R56, RZ ;  /* 0x000000380338a210 */ /* 0x002fe40007f3e0ff */
[----:B------:R-:W-:Y:S02]  /*1360*/  IADD3 R5, R4, 0x48, RZ ;  /* 0x0000004804057810 */ /* 0x000fe40007ffe0ff */
[----:B------:R-:W-:-:S02]  /*1370*/  @!P2 IADD3.X R57, R8, R57, RZ, P1, !PT ;  /* 0x000000390839a210 */ /* 0x000fc40000ffe4ff */
[----:B--2---:R-:W-:Y:S02]  /*1380*/  @!P2 IADD3 R54, P1, R3, R54, RZ ;  /* 0x000000360336a210 */ /* 0x004fe40007f3e0ff */
[----:B------:R-:W-:Y:S02]  /*1390*/  SHF.R.S32.HI R11, RZ, 0x1f, R5 ;  /* 0x0000001fff0b7819 */ /* 0x000fe40000011405 */
        /* <DEDUP_REMOVED lines=59> */
[----:B------:R-:W0:Y:S03]  /*1750*/  @!P2 LDC.64 R2, c[0x0][0x228] ;  /* 0x00008a00ff02ab82 */ /* 0x000e260000000a00 */
[----:B------:R-:W-:Y:S01]  /*1760*/  @!P2 STL.64 [R1+0x228], R18 ;  /* 0x000228120100a387 */ /* 0x000fe20000100a00 */
[----:B0-----:R-:W-:-:S04]  /*1770*/  @!P2 IADD3 R16, P1, R5, R2, RZ ;  /* 0x000000020510a210 */ /* 0x001fc80007f3e0ff */
        /* <DEDUP_REMOVED lines=318> */
[----:B------:R-:W0:Y:S03]  /*2b60*/  @!P2 LDC.64 R2, c[0x0][0x228] ;  /* 0x00008a00ff02ab82 */ /* 0x000e260000000a00 */
[----:B------:R-:W-:-:S05]  /*2b70*/  @!P2 IMAD.X R17, R60, 0x1, R33, P1 ;  /* 0x000000013c11a824 */ /* 0x000fca00008e0621 */
        /* <DEDUP_REMOVED lines=818> */
[----:B------:R-:W2:Y:S01]  /*5ea0*/  @!P4 LDC.64 R32, c[0x0][0x230] ;  /* 0x00008c00ff20cb82 */ /* 0x000ea20000000a00 */
[-C--:B-1----:R-:W-:Y:S02]  /*5eb0*/  @!P4 IMAD R5, R5, R2.reuse, RZ ;  /* 0x000000020505c224 */ /* 0x082fe400078e02ff */
[----:B------:R-:W-:-:S04]  /*5ec0*/  @!P4 IMAD.WIDE.U32 R60, R0, R2, R60 ;  /* 0x00000002003cc225 */ /* 0x000fc800078e003c */
[----:B------:R-:W-:Y:S01]  /*5ed0*/  @!P4 IMAD R3, R0, R3, R5 ;  /* 0x000000030003c224 */ /* 0x000fe200078e0205 */
[----:B------:R-:W-:-:S04]  /*5ee0*/  @!P4 SHF.L.U32 R0, R60, 0x1, RZ ;  /* 0x000000013c00c819 */ /* 0x000fc800000006ff */
[----:B------:R-:W-:Y:S02]  /*5ef0*/  @!P4 IADD3 R3, R61, R3, RZ ;  /* 0x000000033d03c210 */ /* 0x000fe40007ffe0ff */
[----:B--2---:R-:W-:Y:S02]  /*5f00*/  @!P4 IADD3 R22, P5, R0, R32, RZ ;  /* 0x000000200016c210 */ /* 0x004fe40007fbe0ff */
[----:B------:R-:W-:Y:S02]  /*5f10*/  @!P4 SHF.L.U64.HI R60, R60, 0x1, R3 ;  /* 0x000000013c3cc819 */ /* 0x000fe40000010203 */
[----:B------:R-:W1:Y:S02]  /*5f20*/  @!P4 LDC.64 R2, c[0x0][0x228] ;  /* 0x00008a00ff02cb82 */ /* 0x000e640000000a00 */
[----:B------:R-:W-:Y:S02]  /*5f30*/  @!P4 IADD3.X R23, R60, R33, RZ, P5, !PT ;  /* 0x000000213c17c210 */ /* 0x000fe40002ffe4ff */
[----:B-1----:R-:W-:-:S02]  /*5f40*/  @!P4 IADD3 R18, P5, R0, R2, RZ ;  /* 0x000000020012c210 */ /* 0x002fc40007fbe0ff */
[----:B------:R-:W-:Y:S02]  /*5f50*/  IADD3 R0, R4, 0x1f0, RZ ;  /* 0x000001f004007810 */ /* 0x000fe40007ffe0ff */
[----:B------:R-:W-:Y:S02]  /*5f60*/  @!P4 IADD3.X R19, R60, R3, RZ, P5, !PT ;  /* 0x000000033c13c210 */ /* 0x000fe40002ffe4ff */
[----:B------:R-:W-:Y:S02]  /*5f70*/  SHF.R.S32.HI R5, RZ, 0x1f, R0 ;  /* 0x0000001fff057819 */ /* 0x000fe40000011400 */
[----:B------:R-:W-:-:S04]  /*5f80*/  ISETP.GE.U32.AND P5, PT, R0, UR6, PT ;  /* 0x0000000600007c0c */ /* 0x000fc8000bfa6070 */
[----:B------:R-:W-:-:S13]  /*5f90*/  ISETP.GE.OR.EX P5, PT, R5, UR7, P0, P5 ;  /* 0x0000000705007c0c */ /* 0x000fda00087a6750 */
[----:B------:R-:W1:Y:S01]  /*5fa0*/  @!P5 LDC.64 R32, c[0x0][0x288] ;  /* 0x0000a200ff20db82 */ /* 0x000e620000000a00 */
[----:B------:R-:W-:Y:S02]  /*5fb0*/  @!P5 MOV R60, R6 ;  /* 0x00000006003cd202 */ /* 0x000fe40000000f00 */
[----:B------:R-:W-:-:S05]  /*5fc0*/  @!P5 MOV R61, R41 ;  /* 0x00000029003dd202 */ /* 0x000fca0000000f00 */
[----:B------:R-:W0:Y:S01]  /*5fd0*/  @!P5 LDC.64 R2, c[0x0][0x230] ;  /* 0x00008c00ff02db82 */ /* 0x000e220000000a00 */
[-C--:B-1----:R-:W-:Y:S02]  /*5fe0*/  @!P5 IMAD R5, R5, R32.reuse, RZ ;  /* 0x000000200505d224 */ /* 0x082fe400078e02ff */
[C---:B------:R-:W-:Y:S02]  /*5ff0*/  @!P5 IMAD.WIDE.U32 R60, R0.reuse, R32, R60 ;  /* 0x00000020003cd225 */ /* 0x040fe400078e003c */
[----:B------:R-:W2:Y:S02]  /*6000*/  LDL.LU R32, [R1+0x608] ;  /* 0x0006080001207983 */ /* 0x000ea40000300800 */
[----:B------:R-:W-:Y:S01]  /*6010*/  @!P5 IMAD R33, R0, R33, R5 ;  /* 0x000000210021d224 */ /* 0x000fe200078e0205 */
[----:B------:R-:W-:-:S04]  /*6020*/  @!P5 SHF.L.U32 R5, R60, 0x1, RZ ;  /* 0x000000013c05d819 */ /* 0x000fc800000006ff */
[----:B------:R-:W-:Y:S02]  /*6030*/  @!P5 IADD3 R0, R61, R33, RZ ;  /* 0x000000213d00d210 */ /* 0x000fe40007ffe0ff */
[----:B0-----:R-:W-:Y:S02]  /*6040*/  @!P5 IADD3 R16, P6, R5, R2, RZ ;  /* 0x000000020510d210 */ /* 0x001fe40007fde0ff */
        /* <DEDUP_REMOVED lines=10> */
[----:B------:R-:W-:Y:S01]  /*60f0*/  STL.64 [R1+0x6a0], R40 ;  /* 0x0006a02801007387 */ /* 0x000fe20000100a00 */
[----:B------:R-:W-:Y:S01]  /*6100*/  LOP3.LUT R59, R59, 0xf7ffffff, RZ, 0xc0, !PT ;  /* 0xf7ffffff3b3b7812 */ /* 0x000fe200078ec0ff */
[----:B------:R-:W-:-:S10]  /*6110*/  ULDC.64 UR6, c[0x0][0x248] ;  /* 0x0000920000067ab9 */ /* 0x000fd40000000a00 */
[----:B------:R-:W-:Y:S01]  /*6120*/  @!P6 MOV R60, R6 ;  /* 0x00000006003ce202 */ /* 0x000fe20000000f00 */
[----:B------:R-:W0:Y:S01]  /*6130*/  @!P6 LDC.64 R2, c[0x0][0x230] ;  /* 0x00008c00ff02eb82 */ /* 0x000e220000000a00 */
[----:B------:R-:W-:Y:S02]  /*6140*/  @!P6 MOV R61, R41 ;  /* 0x00000029003de202 */ /* 0x000fe40000000f00 */
[----:B--2---:R-:W-:-:S04]  /*6150*/  LOP3.LUT R32, R32, 0xfffffffe, RZ, 0xc0, !PT ;  /* 0xfffffffe20207812 */ /* 0x004fc800078ec0ff */
[----:B------:R-:W-:-:S05]  /*6160*/  @P5 LOP3.LUT R32, R32, 0x1, RZ, 0xfc, !PT ;  /* 0x0000000120205812 */ /* 0x000fca00078efcff */
[----:B------:R1:W-:Y:S02]  /*6170*/  STL [R1+0x608], R32 ;  /* 0x0006082001007387 */ /* 0x0003e40000100800 */
[----:B-1----:R-:W1:Y:S02]  /*6180*/  @!P6 LDC.64 R32, c[0x0][0x288] ;  /* 0x0000a200ff20eb82 */ /* 0x002e640000000a00 */
        /* <DEDUP_REMOVED lines=12> */
[----:B0-----:R-:W-:Y:S02]  /*6250*/  MOV R2, R32 ;  /* 0x0000002000027202 */ /* 0x001fe40000000f00 */
        /* <DEDUP_REMOVED lines=8> */
[----:B------:R-:W-:-:S06]  /*62e0*/  IMAD.MOV.U32 R0, RZ, RZ, RZ ;  /* 0x000000ffff007224 */ /* 0x000fcc00078e00ff */
[----:B--2---:R-:W2:Y:S01]  /*62f0*/  @!P2 LDG.E R0, desc[UR10][R18.64] ;  /* 0x0000000a1200a981 */ /* 0x004ea2000c1e1900 */
[----:B------:R-:W-:Y:S01]  /*6300*/  HFMA2.MMA R5, -RZ, RZ, 0, 0 ;  /* 0x00000000ff057435 */ /* 0x000fe200000001ff */
[----:B------:R-:W-:Y:S02]  /*6310*/  PRMT R39, RZ, 0x7610, R39 ;  /* 0x00007610ff277816 */ /* 0x000fe40000000027 */
[----:B------:R-:W-:Y:S04]  /*6320*/  STL.64 [R1+0x6b0], R6 ;  /* 0x0006b00601007387 */ /* 0x000fe80000100a00 */
[----:B------:R-:W-:Y:S04]  /*6330*/  STL.64 [R1+0x6f8], R6 ;  /* 0x0006f80601007387 */ /* 0x000fe80000100a00 */
[----:B------:R0:W-:Y:S04]  /*6340*/  STL [R1+0x710], R6 ;  /* 0x0007100601007387 */ /* 0x0001e80000100800 */
[----:B---3--:R2:W3:Y:S01]  /*6350*/  @!P2 LDG.E R5, desc[UR10][R16.64] ;  /* 0x0000000a1005a981 */ /* 0x0084e2000c1e1900 */
[----:B0-----:R-:W-:-:S02]  /*6360*/  MOV R6, R22 ;  /* 0x0000001600067202 */ /* 0x001fc40000000f00 */
[----:B------:R-:W-:Y:S02]  /*6370*/  MOV R7, R23 ;  /* 0x0000001700077202 */ /* 0x000fe40000000f00 */
[----:B------:R-:W4:Y:S01]  /*6380*/  LDL.LU.64 R22, [R1+0x940] ;  /* 0x0009400001167983 */ /* 0x000f220000300a00 */
[----:B--2---:R-:W-:-:S04]  /*6390*/  @!P2 SHF.R.U32.HI R16, RZ, 0x10, R0 ;  /* 0x00000010ff10a819 */ /* 0x004fc80000011600 */
[----:B------:R-:W-:-:S05]  /*63a0*/  @!P2 PRMT R39, R16, 0x7610, R39 ;  /* 0x000076101027a816 */ /* 0x000fca0000000027 */
[----:B------:R0:W-:Y:S04]  /*63b0*/  STL.S16 [R1+0x2f0], R39 ;  /* 0x0002f02701007387 */ /* 0x0001e80000100600 */
[----:B0-----:R-:W2:Y:S01]  /*63c0*/  LDL.LU R39, [R1+0x92c] ;  /* 0x00092c0001277983 */ /* 0x001ea20000300800 */
[----:B---3--:R-:W-:Y:S02]  /*63d0*/  @!P2 SHF.R.U32.HI R16, RZ, 0x10, R5 ;  /* 0x00000010ff10a819 */ /* 0x008fe40000011605 */
[----:B--2---:R-:W-:-:S04]  /*63e0*/  PRMT R39, RZ, 0x7610, R39 ;  /* 0x00007610ff277816 */ /* 0x004fc80000000027 */
[----:B------:R-:W-:Y:S02]  /*63f0*/  @!P2 PRMT R39, R16, 0x7610, R39 ;  /* 0x000076101027a816 */ /* 0x000fe40000000027 */
[----:B------:R-:W-:-:S03]  /*6400*/  MOV R16, RZ ;  /* 0x000000ff00107202 */ /* 0x000fc60000000f00 */
[----:B------:R0:W-:Y:S04]  /*6410*/  STL.S16 [R1+0x2dc], R39 ;  /* 0x0002dc2701007387 */ /* 0x0001e80000100600 */
[----:B----4-:R-:W2:Y:S04]  /*6420*/  @!P1 LDG.E R16, desc[UR10][R22.64] ;  /* 0x0000000a16109981 */ /* 0x010ea8000c1e1900 */
[----:B0-----:R-:W3:Y:S01]  /*6430*/  LDL.LU R39, [R1+0x928] ;  /* 0x0009280001277983 */ /* 0x001ee20000300800 */
[----:B------:R-:W-:Y:S02]  /*6440*/  PRMT R18, RZ, 0x7610, R18 ;  /* 0x00007610ff127816 */ /* 0x000fe40000000012 */
[----:B------:R-:W-:-:S02]  /*6450*/  PRMT R17, RZ, 0x7610, R17 ;  /* 0x00007610ff117816 */ /* 0x000fc40000000011 */
[----:B------:R-:W-:Y:S02]  /*6460*/  @!P2 PRMT R18, R0, 0x7610, R18 ;  /* 0x000076100012a816 */ /* 0x000fe40000000012 */
[----:B------:R-:W-:-:S03]  /*6470*/  @!P2 PRMT R17, R5, 0x7610, R17 ;  /* 0x000076100511a816 */ /* 0x000fc60000000011 */
[----:B------:R-:W-:Y:S04]  /*6480*/  STL.S16 [R1+0x2c4], R18 ;  /* 0x0002c41201007387 */ /* 0x000fe80000100600 */
[----:B------:R0:W-:Y:S02]  /*6490*/  STL.S16 [R1+0x2d8], R17 ;  /* 0x0002d81101007387 */ /* 0x0001e40000100600 */
[----:B0-----:R-:W-:-:S10]  /*64a0*/  HFMA2.MMA R17, -RZ, RZ, 0, 0 ;  /* 0x00000000ff117435 */ /* 0x001fd400000001ff */
        /* <DEDUP_REMOVED lines=9> */
[----:B------:R-:W-:Y:S02]  /*6540*/  @!P1 PRMT R39, R18, 0x7610, R39 ;  /* 0x0000761012279816 */ /* 0x000fe40000000027 */
[----:B------:R-:W-:-:S03]  /*6550*/  MOV R18, RZ ;  /* 0x000000ff00127202 */ /* 0x000fc60000000f00 */
[----:B------:R0:W-:Y:S04]  /*6560*/  STL.S16 [R1+0x2b4], R39 ;  /* 0x0002b42701007387 */ /* 0x0001e80000100600 */
[----:B------:R-:W2:Y:S04]  /*6570*/  @!P3 LDG.E R18, desc[UR10][R26.64] ;  /* 0x0000000a1a12b981 */ /* 0x000ea8000c1e1900 */
[----:B0-----:R-:W3:Y:S01]  /*6580*/  LDL.LU R39, [R1+0x920] ;  /* 0x0009200001277983 */ /* 0x001ee20000300800 */
[----:B------:R-:W-:Y:S02]  /*6590*/  PRMT R20, RZ, 0x7610, R20 ;  /* 0x00007610ff147816 */ /* 0x000fe40000000014 */
[----:B------:R-:W-:-:S02]  /*65a0*/  PRMT R19, RZ, 0x7610, R19 ;  /* 0x00007610ff137816 */ /* 0x000fc40000000013 */
[----:B------:R-:W-:Y:S02]  /*65b0*/  @!P1 PRMT R20, R16, 0x7610, R20 ;  /* 0x0000761010149816 */ /* 0x000fe40000000014 */
[----:B------:R-:W-:-:S03]  /*65c0*/  @!P1 PRMT R19, R17, 0x7610, R19 ;  /* 0x0000761011139816 */ /* 0x000fc60000000013 */
[----:B------:R0:W-:Y:S04]  /*65d0*/  STL.S16 [R1+0x294], R20 ;  /* 0x0002941401007387 */ /* 0x0001e80000100600 */
[----:B------:R2:W-:Y:S01]  /*65e0*/  STL.S16 [R1+0x2b0], R19 ;  /* 0x0002b01301007387 */ /* 0x0005e20000100600 */
        /* <DEDUP_REMOVED lines=77> */
[----:B0-----:R-:W-:-:S03]  /*6ac0*/  CS2R R26, SRZ ;  /* 0x00000000001a7805 */ /* 0x001fc6000001ff00 */
[----:B------:R0:W-:Y:S04]  /*6ad0*/  STL.S16 [R1+0x438], R39 ;  /* 0x0004382701007387 */ /* 0x0001e80000100600 */
[----:B------:R-:W2:Y:S01]  /*6ae0*/  @!P2 LDG.E R26, desc[UR10][R48.64] ;  /* 0x0000000a301aa981 */ /* 0x000ea2000c1e1900 */
[----:B------:R-:W-:-:S03]  /*6af0*/  PRMT R28, RZ, 0x7610, R28 ;  /* 0x00007610ff1c7816 */ /* 0x000fc6000000001c */
[----:B------:R-:W-:Y:S04]  /*6b00*/  STL [R1+0x6a8], R4 ;  /* 0x0006a80401007387 */ /* 0x000fe80000100800 */
[----:B0-----:R-:W3:Y:S01]  /*6b10*/  LDL.LU R39, [R1+0x900] ;  /* 0x0009000001277983 */ /* 0x001ee20000300800 */
[----:B------:R-:W-:-:S03]  /*6b20*/  @!P3 PRMT R28, R23, 0x7610, R28 ;  /* 0x00007610171cb816 */ /* 0x000fc6000000001c */
[----:B------:R-:W-:Y:S04]  /*6b30*/  STL [R1+0x6b8], R4 ;  /* 0x0006b80401007387 */ /* 0x000fe80000100800 */
[----:B------:R2:W-:Y:S04]  /*6b40*/  STL.S16 [R1+0x25c], R28 ;  /* 0x00025c1c01007387 */ /* 0x0005e80000100600 */
[----:B------:R-:W-:Y:S04]  /*6b50*/  STL [R1+0x6d0], R4 ;  /* 0x0006d00401007387 */ /* 0x000fe80000100800 */
[----:B------:R-:W-:Y:S04]  /*6b60*/  STL [R1+0x6e0], R4 ;  /* 0x0006e00401007387 */ /* 0x000fe80000100800 */
[----:B------:R-:W-:Y:S04]  /*6b70*/  STL [R1+0x72c], R4 ;  /* 0x00072c0401007387 */ /* 0x000fe80000100800 */
[----:B------:R-:W-:Y:S04]  /*6b80*/  STL [R1+0x738], R4 ;  /* 0x0007380401007387 */ /* 0x000fe80000100800 */
        /* <DEDUP_REMOVED lines=19> */
[----:B------:R-:W-:Y:S04]  /*6cc0*/  STL.64 [R1+0x8f0], R32 ;  /* 0x0008f02001007387 */ /* 0x000fe80000100a00 */
[----:B------:R-:W-:Y:S04]  /*6cd0*/  STL.64 [R1+0x778], R48 ;  /* 0x0007783001007387 */ /* 0x000fe80000100a00 */
[----:B------:R-:W-:Y:S04]  /*6ce0*/  STL.64 [R1+0x798], R48 ;  /* 0x0007983001007387 */ /* 0x000fe80000100a00 */
[----:B------:R-:W-:Y:S04]  /*6cf0*/  STL.64 [R1+0x7b8], R48 ;  /* 0x0007b83001007387 */ /* 0x000fe80000100a00 */
[----:B------:R-:W-:Y:S04]  /*6d00*/  STL.64 [R1+0x7d8], R48 ;  /* 0x0007d83001007387 */ /* 0x000fe80000100a00 */
[----:B------:R-:W-:Y:S04]  /*6d10*/  STL.64 [R1+0x7f8], R48 ;  /* 0x0007f83001007387 */ /* 0x000fe80000100a00 */
[----:B------:R-:W4:Y:S01]  /*6d20*/  @!P2 LDG.E R27, desc[UR10][R46.64] ;  /* 0x0000000a2e1ba981 */ /* 0x000f22000c1e1900 */
[----:B--2---:R-:W-:-:S02]  /*6d30*/  @!P2 SHF.R.U32.HI R28, RZ, 0x10, R26 ;  /* 0x00000010ff1ca819 */ /* 0x004fc4000001161a */
[----:B---3--:R-:W-:-:S04]  /*6d40*/  PRMT R39, RZ, 0x7610, R39 ;  /* 0x00007610ff277816 */ /* 0x008fc80000000027 */
[----:B------:R-:W-:-:S05]  /*6d50*/  @!P2 PRMT R39, R28, 0x7610, R39 ;  /* 0x000076101c27a816 */ /* 0x000fca0000000027 */
[----:B------:R0:W-:Y:S04]  /*6d60*/  STL.S16 [R1+0x43c], R39 ;  /* 0x00043c2701007387 */ /* 0x0001e80000100600 */
[----:B0-----:R-:W2:Y:S01]  /*6d70*/  LDL.LU R39, [R1+0x8fc] ;  /* 0x0008fc0001277983 */ /* 0x001ea20000300800 */
[----:B------:R-:W-:-:S03]  /*6d80*/  LOP3.LUT P1, RZ, R59, 0x40000, RZ, 0xc0, !PT ;  /* 0x000400003bff7812 */ /* 0x000fc6000782c0ff */
[----:B------:R0:W-:Y:S02]  /*6d90*/  STL [R1+0x10], R0 ;  /* 0x0000100001007387 */ /* 0x0001e40000100800 */
[----:B0-----:R-:W-:-:S08]  /*6da0*/  MOV R0, RZ ;  /* 0x000000ff00007202 */ /* 0x001fd00000000f00 */
[----:B------:R-:W3:Y:S01]  /*6db0*/  @!P1 LDG.E R0, desc[UR10][R52.64] ;  /* 0x0000000a34009981 */ /* 0x000ee2000c1e1900 */
[----:B----4-:R-:W-:Y:S02]  /*6dc0*/  @!P2 SHF.R.U32.HI R28, RZ, 0x10, R27 ;  /* 0x00000010ff1ca819 */ /* 0x010fe4000001161b */
[----:B--2---:R-:W-:-:S04]  /*6dd0*/  PRMT R39, RZ, 0x7610, R39 ;  /* 0x00007610ff277816 */ /* 0x004fc80000000027 */
[----:B------:R-:W-:Y:S01]  /*6de0*/  @!P2 PRMT R39, R28, 0x7610, R39 ;  /* 0x000076101c27a816 */ /* 0x000fe20000000027 */
[----:B------:R-:W-:-:S10]  /*6df0*/  HFMA2.MMA R28, -RZ, RZ, 0, 0 ;  /* 0x00000000ff1c7435 */ /* 0x000fd400000001ff */
[----:B------:R-:W2:Y:S01]  /*6e00*/  @!P1 LDG.E R28, desc[UR10][R50.64] ;  /* 0x0000000a321c9981 */ /* 0x000ea2000c1e1900 */
[----:B------:R-:W-:-:S03]  /*6e10*/  PRMT R46, RZ, 0x7610, R46 ;  /* 0x00007610ff2e7816 */ /* 0x000fc6000000002e */
[----:B------:R3:W-:Y:S01]  /*6e20*/  STL [R1+0x110], R5 ;  /* 0x0001100501007387 */ /* 0x0007e20000100800 */
[----:B------:R-:W-:Y:S02]  /*6e30*/  PRMT R29, RZ, 0x7610, R29 ;  /* 0x00007610ff1d7816 */ /* 0x000fe4000000001d */
[----:B------:R-:W-:Y:S02]  /*6e40*/  PRMT R45, RZ, 0x7610, R45 ;  /* 0x00007610ff2d7816 */ /* 0x000fe4000000002d */
[----:B---3--:R-:W-:-:S04]  /*6e50*/  @!P1 SHF.R.U32.HI R5, RZ, 0x10, R0 ;  /* 0x00000010ff059819 */ /* 0x008fc80000011600 */
[----:B------:R-:W-:Y:S02]  /*6e60*/  @!P1 PRMT R46, R5, 0x7610, R46 ;  /* 0x00007610052e9816 */ /* 0x000fe4000000002e */
[----:B------:R-:W-:Y:S01]  /*6e70*/  LOP3.LUT P3, RZ, R59, 0x20000, RZ, 0xc0, !PT ;  /* 0x000200003bff7812 */ /* 0x000fe2000786c0ff */
[----:B------:R0:W-:Y:S04]  /*6e80*/  STL.S16 [R1+0x4d4], R39 ;  /* 0x0004d42701007387 */ /* 0x0001e80000100600 */
[----:B0-----:R-:W3:Y:S01]  /*6e90*/  LDL.LU R39, [R1+0x8f8] ;  /* 0x0008f80001277983 */ /* 0x001ee20000300800 */
[----:B--2---:R-:W-:Y:S02]  /*6ea0*/  @!P1 SHF.R.U32.HI R5, RZ, 0x10, R28 ;  /* 0x00000010ff059819 */ /* 0x004fe4000001161c */
[----:B------:R-:W-:-:S02]  /*6eb0*/  @!P1 PRMT R29, R28, 0x7610, R29 ;  /* 0x000076101c1d9816 */ /* 0x000fc4000000001d */
[----:B------:R-:W-:Y:S01]  /*6ec0*/  @!P1 PRMT R45, R5, 0x7610, R45 ;  /* 0x00007610052d9816 */ /* 0x000fe2000000002d */
[----:B------:R-:W-:Y:S02]  /*6ed0*/  HFMA2.MMA R5, -RZ, RZ, 0, 0 ;  /* 0x00000000ff057435 */ /* 0x000fe400000001ff */
[----:B------:R0:W-:Y:S08]  /*6ee0*/  STL.S16 [R1+0x240], R29 ;  /* 0x0002401d01007387 */ /* 0x0001f00000100600 */
[----:B------:R-:W2:Y:S01]  /*6ef0*/  @!P3 LDG.E R5, desc[UR10][R54.64] ;  /* 0x0000000a3605b981 */ /* 0x000ea2000c1e1900 */
[----:B0-----:R-:W-:-:S06]  /*6f00*/  MOV R29, RZ ;  /* 0x000000ff001d7202 */ /* 0x001fcc0000000f00 */
[----:B------:R-:W4:Y:S01]  /*6f10*/  @!P3 LDG.E R29, desc[UR10][R56.64] ;  /* 0x0000000a381db981 */ /* 0x000f22000c1e1900 */
[----:B------:R-:W-:-:S03]  /*6f20*/  PRMT R31, RZ, 0x7610, R31 ;  /* 0x00007610ff1f7816 */ /* 0x000fc6000000001f */
[----:B------:R-:W-:Y:S01]  /*6f30*/  STL.64 [R1+0x818], R48 ;  /* 0x0008183001007387 */ /* 0x000fe20000100a00 */
[----:B------:R-:W-:-:S03]  /*6f40*/  PRMT R30, RZ, 0x7610, R30 ;  /* 0x00007610ff1e7816 */ /* 0x000fc6000000001e */
[----:B------:R-:W-:Y:S04]  /*6f50*/  STL.64 [R1+0x838], R48 ;  /* 0x0008383001007387 */ /* 0x000fe80000100a00 */
[----:B------:R-:W-:Y:S04]  /*6f60*/  STL.64 [R1+0x858], R48 ;  /* 0x0008583001007387 */ /* 0x000fe80000100a00 */
[----:B------:R-:W-:Y:S04]  /*6f70*/  STL.64 [R1+0x878], R48 ;  /* 0x0008783001007387 */ /* 0x000fe80000100a00 */
[----:B------:R-:W-:Y:S04]  /*6f80*/  STL.64 [R1+0x898], R48 ;  /* 0x0008983001007387 */ /* 0x000fe80000100a00 */
[----:B------:R-:W-:Y:S04]  /*6f90*/  STL.64 [R1+0x8b0], R48 ;  /* 0x0008b03001007387 */ /* 0x000fe80000100a00 */
[----:B------:R-:W-:Y:S04]  /*6fa0*/  STL.64 [R1+0x8c8], R48 ;  /* 0x0008c83001007387 */ /* 0x000fe80000100a00 */
[----:B------:R0:W-:Y:S02]  /*6fb0*/  STL.64 [R1+0x8e0], R48 ;  /* 0x0008e03001007387 */ /* 0x0001e40000100a00 */
[----:B0-----:R-:W-:-:S02]  /*6fc0*/  PRMT R49, RZ, 0x7610, R49 ;  /* 0x00007610ff317816 */ /* 0x001fc40000000031 */
[----:B------:R-:W-:Y:S02]  /*6fd0*/  PRMT R48, RZ, 0x7610, R48 ;  /* 0x00007610ff307816 */ /* 0x000fe40000000030 */
[----:B------:R-:W-:Y:S02]  /*6fe0*/  @!P2 PRMT R49, R26, 0x7610, R49 ;  /* 0x000076101a31a816 */ /* 0x000fe40000000031 */
[----:B------:R-:W-:Y:S02]  /*6ff0*/  @!P2 PRMT R48, R27, 0x7610, R48 ;  /* 0x000076101b30a816 */ /* 0x000fe40000000030 */
[----:B------:R-:W-:Y:S01]  /*7000*/  LOP3.LUT P2, RZ, R59, 0x10000, RZ, 0xc0, !PT ;  /* 0x000100003bff7812 */ /* 0x000fe2000784c0ff */
[----:B------:R0:W-:Y:S01]  /*7010*/  STL [R1+0x14], R16 ;  /* 0x0000141001007387 */ /* 0x0001e20000100800 */
[----:B------:R-:W-:Y:S02]  /*7020*/  PRMT R43, RZ, 0x7610, R43 ;  /* 0x00007610ff2b7816 */ /* 0x000fe4000000002b */
[----:B------:R-:W-:-:S02]  /*7030*/  PRMT R44, RZ, 0x7610, R44 ;  /* 0x00007610ff2c7816 */ /* 0x000fc4000000002c */
[----:B---3--:R-:W-:Y:S02]  /*7040*/  PRMT R39, RZ, 0x7610, R39 ;  /* 0x00007610ff277816 */ /* 0x008fe40000000027 */
[----:B------:R-:W-:Y:S02]  /*7050*/  @!P1 PRMT R44, R0, 0x7610, R44 ;  /* 0x00007610002c9816 */ /* 0x000fe4000000002c */
[----:B------:R-:W-:Y:S02]  /*7060*/  LOP3.LUT P1, RZ, R59, 0x8000, RZ, 0xc0, !PT ;  /* 0x000080003bff7812 */ /* 0x000fe4000782c0ff */
[----:B--2---:R-:W-:Y:S02]  /*7070*/  @!P3 PRMT R30, R5, 0x7610, R30 ;  /* 0x00007610051eb816 */ /* 0x004fe4000000001e */
[----:B----4-:R-:W-:-:S03]  /*7080*/  @!P3 PRMT R31, R29, 0x7610, R31 ;  /* 0x000076101d1fb816 */ /* 0x010fc6000000001f */
[----:B------:R-:W-:Y:S01]  /*7090*/  STL.S16 [R1+0x218], R30 ;  /* 0x0002181e01007387 */ /* 0x000fe20000100600 */
[----:B0-----:R-:W-:-:S03]  /*70a0*/  @!P3 SHF.R.U32.HI R16, RZ, 0x10, R29 ;  /* 0x00000010ff10b819 */ /* 0x001fc6000001161d */
[----:B------:R0:W-:Y:S01]  /*70b0*/  STL.S16 [R1+0x214], R31 ;  /* 0x0002141f01007387 */ /* 0x0001e20000100600 */
[----:B------:R-:W-:Y:S02]  /*70c0*/  @!P3 PRMT R43, R16, 0x7610, R43 ;  /* 0x00007610102bb816 */ /* 0x000fe4000000002b */
[----:B------:R-:W-:Y:S02]  /*70d0*/  @!P3 SHF.R.U32.HI R16, RZ, 0x10, R5 ;  /* 0x00000010ff10b819 */ /* 0x000fe40000011605 */
[----:B0-----:R-:W-:Y:S02]  /*70e0*/  CS2R R30, SRZ ;  /* 0x00000000001e7805 */ /* 0x001fe4000001ff00 */
[----:B------:R-:W-:-:S04]  /*70f0*/  @!P3 PRMT R39, R16, 0x7610, R39 ;  /* 0x000076101027b816 */ /* 0x000fc80000000027 */
[----:B------:R0:W2:Y:S04]  /*7100*/  @!P2 LDG.E R31, desc[UR10][R8.64] ;  /* 0x0000000a081fa981 */ /* 0x0000a8000c1e1900 */
[----:B------:R1:W-:Y:S04]  /*7110*/  STL.S16 [R1+0x4f4], R43 ;  /* 0x0004f42b01007387 */ /* 0x0003e80000100600 */
[----:B------:R3:W-:Y:S04]  /*7120*/  STL.S16 [R1+0x588], R39 ;  /* 0x0005882701007387 */ /* 0x0007e80000100600 */
[----:B------:R-:W4:Y:S01]  /*7130*/  @!P2 LDG.E R30, desc[UR10][R14.64] ;  /* 0x0000000a0e1ea981 */ /* 0x000f22000c1e1900 */
[----:B-1----:R-:W-:Y:S01]  /*7140*/  MOV R43, RZ ;  /* 0x000000ff002b7202 */ /* 0x002fe20000000f00 */
[----:B---3--:R-:W-:-:S05]  /*7150*/  HFMA2.MMA R39, -RZ, RZ, 0, 0 ;  /* 0x00000000ff277435 */ /* 0x008fca00000001ff */
[----:B------:R-:W3:Y:S05]  /*7160*/  @!P1 LDG.E R43, desc[UR10][R10.64] ;  /* 0x0000000a0a2b9981 */ /* 0x000eea000c1e1900 */
[----:B------:R-:W3:Y:S01]  /*7170*/  @!P1 LDG.E R39, desc[UR10][R12.64] ;  /* 0x0000000a0c279981 */ /* 0x000ee2000c1e1900 */
[----:B------:R-:W-:Y:S02]  /*7180*/  PRMT R60, RZ, 0x7610, R60 ;  /* 0x00007610ff3c7816 */ /* 0x000fe4000000003c */
[----:B0-----:R-:W-:Y:S01]  /*7190*/  PRMT R9, RZ, 0x7610, R9 ;  /* 0x00007610ff097816 */ /* 0x001fe20000000009 */
[----:B------:R-:W-:Y:S01]  /*71a0*/  STL.S16 [R1+0x248], R49 ;  /* 0x0002483101007387 */ /* 0x000fe20000100600 */
[----:B------:R-:W-:-:S03]  /*71b0*/  PRMT R35, RZ, 0x7610, R35 ;  /* 0x00007610ff237816 */ /* 0x000fc60000000023 */
[----:B------:R0:W-:Y:S01]  /*71c0*/  STL.S16 [R1+0x4d0], R48 ;  /* 0x0004d03001007387 */ /* 0x0001e20000100600 */
[----:B------:R-:W-:-:S03]  /*71d0*/  PRMT R34, RZ, 0x7610, R34 ;  /* 0x00007610ff227816 */ /* 0x000fc60000000022 */
[----:B0-----:R-:W3:Y:S04]  /*71e0*/  LDL.LU.64 R48, [R1+0x5f0] ;  /* 0x0005f00001307983 */ /* 0x001ee80000300a00 */
[----:B------:R-:W-:Y:S04]  /*71f0*/  STL.64 [R1+0x708], R50 ;  /* 0x0007083201007387 */ /* 0x000fe80000100a00 */
[----:B------:R0:W-:Y:S04]  /*7200*/  STL.64 [R1+0x720], R50 ;  /* 0x0007203201007387 */ /* 0x0001e80000100a00 */
[----:B0-----:R-:W3:Y:S01]  /*7210*/  LDL.LU.64 R50, [R1+0x5f8] ;  /* 0x0005f80001327983 */ /* 0x001ee20000300a00 */
[----:B--2---:R-:W-:-:S04]  /*7220*/  @!P2 SHF.R.U32.HI R8, RZ, 0x10, R31 ;  /* 0x00000010ff08a819 */ /* 0x004fc8000001161f */
[----:B------:R-:W-:-:S05]  /*7230*/  @!P2 PRMT R60, R8, 0x7610, R60 ;  /* 0x00007610083ca816 */ /* 0x000fca000000003c */
[----:B------:R-:W-:Y:S01]  /*7240*/  STL.64 [R1+0x6e8], R60 ;  /* 0x0006e83c01007387 */ /* 0x000fe20000100a00 */
[----:B----4-:R-:W-:-:S03]  /*7250*/  @!P2 PRMT R9, R30, 0x7610, R9 ;  /* 0x000076101e09a816 */ /* 0x010fc60000000009 */
[----:B------:R-:W-:Y:S04]  /*7260*/  STL.64 [R1+0x718], R60 ;  /* 0x0007183c01007387 */ /* 0x000fe80000100a00 */
[----:B------:R-:W-:Y:S04]  /*7270*/  STL [R1+0x728], R60 ;  /* 0x0007283c01007387 */ /* 0x000fe80000100800 */
[----:B------:R0:W-:Y:S04]  /*7280*/  STL.64 [R1+0x750], R60 ;  /* 0x0007503c01007387 */ /* 0x0001e80000100a00 */
[----:B------:R3:W-:Y:S04]  /*7290*/  STL.S16 [R1+0x210], R9 ;  /* 0x0002100901007387 */ /* 0x0007e80000100600 */
[----:B0-----:R-:W2:Y:S01]  /*72a0*/  LDL.LU.64 R60, [R1+0x228] ;  /* 0x00022800013c7983 */ /* 0x001ea20000300a00 */
[----:B---3--:R-:W-:-:S04]  /*72b0*/  @!P1 SHF.R.U32.HI R9, RZ, 0x10, R43 ;  /* 0x00000010ff099819 */ /* 0x008fc8000001162b */
[----:B------:R-:W-:Y:S02]  /*72c0*/  @!P1 PRMT R35, R9, 0x7610, R35 ;  /* 0x0000761009239816 */ /* 0x000fe40000000023 */
[----:B------:R-:W-:-:S04]  /*72d0*/  @!P1 SHF.R.U32.HI R9, RZ, 0x10, R39 ;  /* 0x00000010ff099819 */ /* 0x000fc80000011627 */
[----:B------:R-:W-:Y:S01]  /*72e0*/  @!P1 PRMT R34, R9, 0x7610, R34 ;  /* 0x0000761009229816 */ /* 0x000fe20000000022 */
[----:B------:R-:W-:Y:S04]  /*72f0*/  STL.S16 [R1+0x600], R35 ;  /* 0x0006002301007387 */ /* 0x000fe80000100600 */
[----:B------:R0:W-:Y:S04]  /*7300*/  STL.S16 [R1+0x60c], R34 ;  /* 0x00060c2201007387 */ /* 0x0001e80000100600 */
[----:B0-----:R-:W3:Y:S01]  /*7310*/  LDL.LU.64 R34, [R1+0x5e8] ;  /* 0x0005e80001227983 */ /* 0x001ee20000300a00 */
[----:B------:R-:W-:-:S02]  /*7320*/  LOP3.LUT P3, RZ, R59, 0x4000, RZ, 0xc0, !PT ;  /* 0x000040003bff7812 */ /* 0x000fc4000786c0ff */
[----:B------:R-:W-:Y:S01]  /*7330*/  PRMT R37, RZ, 0x7610, R37 ;  /* 0x00007610ff257816 */ /* 0x000fe20000000025 */
[----:B------:R-:W-:Y:S01]  /*7340*/  STL.S16 [R1+0x4f0], R45 ;  /* 0x0004f02d01007387 */ /* 0x000fe20000100600 */
[----:B------:R-:W-:-:S03]  /*7350*/  @!P2 SHF.R.U32.HI R8, RZ, 0x10, R30 ;  /* 0x00000010ff08a819 */ /* 0x000fc6000001161e */
[----:B------:R0:W-:Y:S01]  /*7360*/  STL.S16 [R1+0x238], R44 ;  /* 0x0002382c01007387 */ /* 0x0001e20000100600 */
[----:B------:R-:W-:Y:S02]  /*7370*/  @!P2 PRMT R37, R8, 0x7610, R37 ;  /* 0x000076100825a816 */ /* 0x000fe40000000025 */
[----:B------:R-:W-:Y:S02]  /*7380*/  PRMT R8, RZ, 0x7610, R8 ;  /* 0x00007610ff087816 */ /* 0x000fe40000000008 */
[----:B0-----:R-:W-:Y:S02]  /*7390*/  CS2R R44, SRZ ;  /* 0x00000000002c7805 */ /* 0x001fe4000001ff00 */
[----:B------:R-:W-:Y:S02]  /*73a0*/  @!P2 PRMT R8, R31, 0x7610, R8 ;  /* 0x000076101f08a816 */ /* 0x000fe40000000008 */
[----:B------:R-:W-:Y:S02]  /*73b0*/  LOP3.LUT P2, RZ, R59, 0x2000, RZ, 0xc0, !PT ;  /* 0x000020003bff7812 */ /* 0x000fe4000784c0ff */
[----:B------:R-:W4:Y:S04]  /*73c0*/  @!P3 LDG.E R44, desc[UR10][R48.64] ;  /* 0x0000000a302cb981 */ /* 0x000f28000c1e1900 */
[----:B------:R0:W-:Y:S04]  /*73d0*/  STL.S16 [R1+0x23c], R46 ;  /* 0x00023c2e01007387 */ /* 0x0001e80000100600 */
[----:B------:R1:W-:Y:S01]  /*73e0*/  STL [R1+0x120], R24 ;  /* 0x0001201801007387 */ /* 0x0003e20000100800 */
[----:B------:R-:W-:-:S02]  /*73f0*/  PRMT R11, RZ, 0x7610, R11 ;  /* 0x00007610ff0b7816 */ /* 0x000fc4000000000b */
[----:B------:R-:W-:Y:S01]  /*7400*/  PRMT R10, RZ, 0x7610, R10 ;  /* 0x00007610ff0a7816 */ /* 0x000fe2000000000a */
[----:B------:R-:W4:Y:S01]  /*7410*/  LDL.LU.64 R48, [R1+0x5d0] ;  /* 0x0005d00001307983 */ /* 0x000f220000300a00 */
[----:B0-----:R-:W-:Y:S01]  /*7420*/  MOV R46, RZ ;  /* 0x000000ff002e7202 */ /* 0x001fe20000000f00 */
[----:B-1----:R-:W-:-:S05]  /*7430*/  HFMA2.MMA R24, -RZ, RZ, 0, 0 ;  /* 0x00000000ff187435 */ /* 0x002fca00000001ff */
[----:B------:R-:W4:Y:S04]  /*7440*/  @!P2 LDG.E R46, desc[UR10][R50.64] ;  /* 0x0000000a322ea981 */ /* 0x000f28000c1e1900 */
[----:B--2---:R-:W2:Y:S01]  /*7450*/  @!P3 LDG.E R45, desc[UR10][R60.64] ;  /* 0x0000000a3c2db981 */ /* 0x004ea2000c1e1900 */
[----:B------:R-:W-:Y:S02]  /*7460*/  @!P1 PRMT R11, R39, 0x7610, R11 ;  /* 0x00007610270b9816 */ /* 0x000fe4000000000b */
[----:B------:R-:W-:Y:S01]  /*7470*/  PRMT R13, RZ, 0x7610, R13 ;  /* 0x00007610ff0d7816 */ /* 0x000fe2000000000d */
[----:B------:R-:W4:Y:S04]  /*7480*/  LDL.LU.64 R50, [R1+0x5c8] ;  /* 0x0005c80001327983 */ /* 0x000f280000300a00 */
[----:B---3--:R-:W3:Y:S04]  /*7490*/  @!P2 LDG.E R24, desc[UR10][R34.64] ;  /* 0x0000000a2218a981 */ /* 0x008ee8000c1e1900 */
[----:B------:R2:W-:Y:S01]  /*74a0*/  STL.S16 [R1+0x604], R11 ;  /* 0x0006040b01007387 */ /* 0x0005e20000100600 */
[----:B------:R-:W-:-:S03]  /*74b0*/  PRMT R33, RZ, 0x7610, R33 ;  /* 0x00007610ff217816 */ /* 0x000fc60000000021 */
[----:B------:R-:W3:Y:S01]  /*74c0*/  LDL.LU.64 R60, [R1+0x5e0] ;  /* 0x0005e000013c7983 */ /* 0x000ee20000300a00 */
[----:B------:R-:W-:Y:S02]  /*74d0*/  PRMT R32, RZ, 0x7610, R32 ;  /* 0x00007610ff207816 */ /* 0x000fe40000000020 */
[----:B--2---:R-:W-:-:S04]  /*74e0*/  @!P3 SHF.R.U32.HI R11, RZ, 0x10, R45 ;  /* 0x00000010ff0bb819 */ /* 0x004fc8000001162d */
[----:B------:R-:W-:Y:S02]  /*74f0*/  @!P3 PRMT R10, R11, 0x7610, R10 ;  /* 0x000076100b0ab816 */ /* 0x000fe4000000000a */
[----:B----4-:R-:W-:-:S04]  /*7500*/  @!P3 SHF.R.U32.HI R11, RZ, 0x10, R44 ;  /* 0x00000010ff0bb819 */ /* 0x010fc8000001162c */
[----:B------:R-:W-:-:S05]  /*7510*/  @!P3 PRMT R13, R11, 0x7610, R13 ;  /* 0x000076100b0db816 */ /* 0x000fca000000000d */
[----:B------:R0:W-:Y:S02]  /*7520*/  STL.S16 [R1+0x5f0], R13 ;  /* 0x0005f00d01007387 */ /* 0x0001e40000100600 */
[----:B0-----:R-:W-:-:S04]  /*7530*/  @!P2 SHF.R.U32.HI R13, RZ, 0x10, R46 ;  /* 0x00000010ff0da819 */ /* 0x001fc8000001162e */
[----:B------:R-:W-:Y:S02]  /*7540*/  @!P2 PRMT R33, R13, 0x7610, R33 ;  /* 0x000076100d21a816 */ /* 0x000fe40000000021 */
[----:B---3--:R-:W-:-:S04]  /*7550*/  @!P2 SHF.R.U32.HI R13, RZ, 0x10, R24 ;  /* 0x00000010ff0da819 */ /* 0x008fc80000011618 */
[----:B------:R-:W-:Y:S01]  /*7560*/  @!P2 PRMT R32, R13, 0x7610, R32 ;  /* 0x000076100d20a816 */ /* 0x000fe20000000020 */
[----:B------:R-:W-:Y:S04]  /*7570*/  STL.S16 [R1+0x5e8], R33 ;  /* 0x0005e82101007387 */ /* 0x000fe80000100600 */
[----:B------:R0:W-:Y:S04]  /*7580*/  STL.S16 [R1+0x5f4], R32 ;  /* 0x0005f42001007387 */ /* 0x0001e80000100600 */
[----:B0-----:R-:W2:Y:S01]  /*7590*/  LDL.LU.64 R32, [R1+0x5d8] ;  /* 0x0005d80001207983 */ /* 0x001ea20000300a00 */
[----:B------:R-:W-:-:S02]  /*75a0*/  PRMT R11, RZ, 0x7610, R11 ;  /* 0x00007610ff0b7816 */ /* 0x000fc4000000000b */
[----:B------:R-:W-:Y:S02]  /*75b0*/  PRMT R12, RZ, 0x7610, R12 ;  /* 0x00007610ff0c7816 */ /* 0x000fe4000000000c */
[----:B------:R-:W-:Y:S02]  /*75c0*/  PRMT R9, RZ, 0x7610, R9 ;  /* 0x00007610ff097816 */ /* 0x000fe40000000009 */
[----:B------:R-:W-:Y:S02]  /*75d0*/  @!P3 PRMT R11, R45, 0x7610, R11 ;  /* 0x000076102d0bb816 */ /* 0x000fe4000000000b */
[----:B------:R-:W-:Y:S02]  /*75e0*/  @!P3 PRMT R12, R44, 0x7610, R12 ;  /* 0x000076102c0cb816 */ /* 0x000fe4000000000c */
[----:B------:R-:W-:Y:S02]  /*75f0*/  @!P1 PRMT R9, R43, 0x7610, R9 ;  /* 0x000076102b099816 */ /* 0x000fe40000000009 */
[C---:B------:R-:W-:Y:S01]  /*7600*/  LOP3.LUT P3, RZ, R59.reuse, 0x800, RZ, 0xc0, !PT ;  /* 0x000008003bff7812 */ /* 0x040fe2000786c0ff */
[----:B------:R0:W-:Y:S01]  /*7610*/  STL [R1+0x2c], R0 ;  /* 0x00002c0001007387 */ /* 0x0001e20000100800 */
[----:B------:R-:W-:-:S02]  /*7620*/  LOP3.LUT P1, RZ, R59, 0x1000, RZ, 0xc0, !PT ;  /* 0x000010003bff7812 */ /* 0x000fc4000782c0ff */
[----:B------:R-:W-:Y:S01]  /*7630*/  CS2R R34, SRZ ;  /* 0x0000000000227805 */ /* 0x000fe2000001ff00 */
[----:B0-----:R-:W-:-:S10]  /*7640*/  HFMA2.MMA R0, -RZ, RZ, 0, 0 ;  /* 0x00000000ff007435 */ /* 0x001fd400000001ff */
[----:B------:R-:W3:Y:S04]  /*7650*/  @!P1 LDG.E R35, desc[UR10][R60.64] ;  /* 0x0000000a3c239981 */ /* 0x000ee8000c1e1900 */
[----:B------:R-:W4:Y:S04]  /*7660*/  @!P1 LDG.E R34, desc[UR10][R48.64] ;  /* 0x0000000a30229981 */ /* 0x000f28000c1e1900 */
[----:B------:R-:W4:Y:S04]  /*7670*/  @!P3 LDG.E R0, desc[UR10][R50.64] ;  /* 0x0000000a3200b981 */ /* 0x000f28000c1e1900 */
[----:B------:R0:W-:Y:S04]  /*7680*/  STL.S16 [R1+0x21c], R37 ;  /* 0x00021c2501007387 */ /* 0x0001e80000100600 */
[----:B------:R-:W4:Y:S04]  /*7690*/  LDL.LU.64 R60, [R1+0x5c0] ;  /* 0x0005c000013c7983 */ /* 0x000f280000300a00 */
[----:B------:R-:W4:Y:S01]  /*76a0*/  LDL.LU.64 R48, [R1+0x5b0] ;  /* 0x0005b00001307983 */ /* 0x000f220000300a00 */
[----:B0-----:R-:W-:-:S02]  /*76b0*/  MOV R37, RZ ;  /* 0x000000ff00257202 */ /* 0x001fc40000000f00 */
[----:B------:R-:W-:Y:S02]  /*76c0*/  PRMT R15, RZ, 0x7610, R15 ;  /* 0x00007610ff0f7816 */ /* 0x000fe4000000000f */
[----:B------:R-:W-:Y:S01]  /*76d0*/  PRMT R36, RZ, 0x7610, R36 ;  /* 0x00007610ff247816 */ /* 0x000fe20000000024 */
[----:B------:R0:W-:Y:S01]  /*76e0*/  STL [R1+0x30], R29 ;  /* 0x0000301d01007387 */ /* 0x0001e20000100800 */
[----:B------:R-:W-:Y:S02]  /*76f0*/  PRMT R13, RZ, 0x7610, R13 ;  /* 0x00007610ff0d7816 */ /* 0x000fe4000000000d */
[----:B------:R-:W-:Y:S01]  /*7700*/  PRMT R14, RZ, 0x7610, R14 ;  /* 0x00007610ff0e7816 */ /* 0x000fe2000000000e */
[----:B------:R1:W-:Y:S04]  /*7710*/  STL [R1+0x114], R17 ;  /* 0x0001141101007387 */ /* 0x0003e80000100800 */
[----:B------:R-:W4:Y:S04]  /*7720*/  LDL.LU.64 R50, [R1+0x5b8] ;  /* 0x0005b80001327983 */ /* 0x000f280000300a00 */
[----:B--2---:R2:W2:Y:S04]  /*7730*/  @!P3 LDG.E R37, desc[UR10][R32.64] ;  /* 0x0000000a2025b981 */ /* 0x0044a8000c1e1900 */
[----:B------:R-:W2:Y:S01]  /*7740*/  LDL.LU.64 R32, [R1+0x8f0] ;  /* 0x0008f00001207983 */ /* 0x000ea20000300a00 */
[----:B------:R-:W-:-:S02]  /*7750*/  @!P2 PRMT R15, R24, 0x7610, R15 ;  /* 0x00007610180fa816 */ /* 0x000fc4000000000f */
[----:B------:R-:W-:Y:S02]  /*7760*/  @!P2 PRMT R13, R46, 0x7610, R13 ;  /* 0x000076102e0da816 */ /* 0x000fe4000000000d */
[----:B------:R-:W-:Y:S01]  /*7770*/  LOP3.LUT P2, RZ, R59, 0x400, RZ, 0xc0, !PT ;  /* 0x000004003bff7812 */ /* 0x000fe2000784c0ff */
[----:B------:R3:W-:Y:S01]  /*7780*/  STL.S16 [R1+0x5ec], R15 ;  /* 0x0005ec0f01007387 */ /* 0x0007e20000100600 */
[----:B0-----:R-:W-:Y:S02]  /*7790*/  MOV R29, RZ ;  /* 0x000000ff001d7202 */ /* 0x001fe40000000f00 */
[----:B-1----:R-:W-:Y:S02]  /*77a0*/  PRMT R17, RZ, 0x7610, R17 ;  /* 0x00007610ff117816 */ /* 0x002fe40000000011 */
[----:B---3--:R-:W-:Y:S02]  /*77b0*/  @!P1 SHF.R.U32.HI R15, RZ, 0x10, R35 ;  /* 0x00000010ff0f9819 */ /* 0x008fe40000011623 */
[----:B----4-:R-:W-:-:S02]  /*77c0*/  @!P3 PRMT R36, R0, 0x7610, R36 ;  /* 0x000076100024b816 */ /* 0x010fc40000000024 */
[----:B------:R-:W-:Y:S02]  /*77d0*/  @!P1 PRMT R14, R15, 0x7610, R14 ;  /* 0x000076100f0e9816 */ /* 0x000fe4000000000e */
[----:B------:R-:W-:Y:S01]  /*77e0*/  @!P1 SHF.R.U32.HI R15, RZ, 0x10, R34 ;  /* 0x00000010ff0f9819 */ /* 0x000fe20000011622 */
[----:B------:R0:W-:Y:S03]  /*77f0*/  STL.S16 [R1+0x5cc], R36 ;  /* 0x0005cc2401007387 */ /* 0x0001e60000100600 */
[----:B------:R-:W-:Y:S01]  /*7800*/  @!P1 PRMT R17, R15, 0x7610, R17 ;  /* 0x000076100f119816 */ /* 0x000fe20000000011 */
[----:B------:R-:W3:Y:S01]  /*7810*/  @!P2 LDG.E R29, desc[UR10][R60.64] ;  /* 0x0000000a3c1da981 */ /* 0x000ee2000c1e1900 */
[----:B0-----:R-:W-:-:S03]  /*7820*/  HFMA2.MMA R36, -RZ, RZ, 0, 0 ;  /* 0x00000000ff247435 */ /* 0x001fc600000001ff */
[----:B------:R0:W-:Y:S04]  /*7830*/  STL.S16 [R1+0x5d0], R17 ;  /* 0x0005d01101007387 */ /* 0x0001e80000100600 */
[----:B------:R-:W4:Y:S04]  /*7840*/  LDL.LU.64 R60, [R1+0x5a0] ;  /* 0x0005a000013c7983 */ /* 0x000f280000300a00 */
[----:B------:R-:W4:Y:S01]  /*7850*/  @!P2 LDG.E R36, desc[UR10][R48.64] ;  /* 0x0000000a3024a981 */ /* 0x000f22000c1e1900 */
[----:B--2---:R-:W-:-:S03]  /*7860*/  PRMT R33, RZ, 0x7610, R33 ;  /* 0x00007610ff217816 */ /* 0x004fc60000000021 */
[----:B------:R-:W-:Y:S01]  /*7870*/  STL [R1+0x130], R5 ;  /* 0x0001300501007387 */ /* 0x000fe20000100800 */
[----:B0-----:R-:W-:Y:S02]  /*7880*/  @!P3 SHF.R.U32.HI R17, RZ, 0x10, R37 ;  /* 0x00000010ff11b819 */ /* 0x001fe40000011625 */
[----:B------:R-:W-:Y:S02]  /*7890*/  PRMT R32, RZ, 0x7610, R32 ;  /* 0x00007610ff207816 */ /* 0x000fe40000000020 */
[----:B------:R-:W-:Y:S02]  /*78a0*/  PRMT R16, RZ, 0x7610, R16 ;  /* 0x00007610ff107816 */ /* 0x000fe40000000010 */
[----:B------:R-:W-:Y:S01]  /*78b0*/  PRMT R42, RZ, 0x7610, R42 ;  /* 0x00007610ff2a7816 */ /* 0x000fe2000000002a */
[----:B------:R-:W-:Y:S01]  /*78c0*/  STL [R1+0x118], R20 ;  /* 0x0001181401007387 */ /* 0x000fe20000100800 */
[----:B------:R-:W-:Y:S02]  /*78d0*/  @!P3 PRMT R33, R17, 0x7610, R33 ;  /* 0x000076101121b816 */ /* 0x000fe40000000021 */
[----:B------:R-:W-:Y:S01]  /*78e0*/  @!P3 SHF.R.U32.HI R17, RZ, 0x10, R0 ;  /* 0x00000010ff11b819 */ /* 0x000fe20000011600 */
[----:B------:R-:W-:Y:S03]  /*78f0*/  STL [R1+0x38], R43 ;  /* 0x0000382b01007387 */ /* 0x000fe60000100800 */
[----:B------:R-:W-:Y:S01]  /*7900*/  @!P3 PRMT R32, R17, 0x7610, R32 ;  /* 0x000076101120b816 */ /* 0x000fe20000000020 */
[----:B------:R-:W-:Y:S04]  /*7910*/  STL.S16 [R1+0x5c8], R33 ;  /* 0x0005c82101007387 */ /* 0x000fe80000100600 */
[----:B------:R0:W-:Y:S01]  /*7920*/  STL.S16 [R1+0x5d4], R32 ;  /* 0x0005d42001007387 */ /* 0x0001e20000100600 */
[----:B------:R-:W-:-:S03]  /*7930*/  PRMT R15, RZ, 0x7610, R15 ;  /* 0x00007610ff0f7816 */ /* 0x000fc6000000000f */
[----:B------:R-:W2:Y:S04]  /*7940*/  LDL.LU.64 R48, [R1+0x598] ;  /* 0x0005980001307983 */ /* 0x000ea80000300a00 */
[----:B0-----:R-:W2:Y:S01]  /*7950*/  LDL.LU.64 R32, [R1+0x5a8] ;  /* 0x0005a80001207983 */ /* 0x001ea20000300a00 */
[----:B------:R-:W-:Y:S02]  /*7960*/  @!P1 PRMT R15, R35, 0x7610, R15 ;  /* 0x00007610230f9816 */ /* 0x000fe4000000000f */
[----:B---3--:R-:W-:Y:S02]  /*7970*/  @!P2 SHF.R.U32.HI R5, RZ, 0x10, R29 ;  /* 0x00000010ff05a819 */ /* 0x008fe4000001161d */
[----:B------:R-:W-:Y:S02]  /*7980*/  @!P1 PRMT R16, R34, 0x7610, R16 ;  /* 0x0000761022109816 */ /* 0x000fe40000000010 */
[----:B------:R-:W-:-:S02]  /*7990*/  LOP3.LUT P1, RZ, R59, 0x200, RZ, 0xc0, !PT ;  /* 0x000002003bff7812 */ /* 0x000fc4000782c0ff */
[----:B------:R-:W-:Y:S02]  /*79a0*/  @!P2 PRMT R42, R5, 0x7610, R42 ;  /* 0x00007610052aa816 */ /* 0x000fe4000000002a */
[----:B------:R-:W-:-:S03]  /*79b0*/  PRMT R20, RZ, 0x7610, R20 ;  /* 0x00007610ff147816 */ /* 0x000fc60000000014 */
[----:B------:R0:W-:Y:S01]  /*79c0*/  STL.S16 [R1+0x5b0], R42 ;  /* 0x0005b02a01007387 */ /* 0x0001e20000100600 */
[----:B----4-:R-:W-:-:S04]  /*79d0*/  @!P2 SHF.R.U32.HI R5, RZ, 0x10, R36 ;  /* 0x00000010ff05a819 */ /* 0x010fc80000011624 */
[----:B------:R-:W-:Y:S01]  /*79e0*/  @!P2 PRMT R20, R5, 0x7610, R20 ;  /* 0x000076100514a816 */ /* 0x000fe20000000014 */
[----:B------:R-:W-:Y:S01]  /*79f0*/  HFMA2.MMA R5, -RZ, RZ, 0, 0 ;  /* 0x00000000ff057435 */ /* 0x000fe200000001ff */
[----:B0-----:R-:W-:Y:S02]  /*7a00*/  MOV R42, RZ ;  /* 0x000000ff002a7202 */ /* 0x001fe40000000f00 */
[----:B------:R-:W-:-:S04]  /*7a10*/  PRMT R17, RZ, 0x7610, R17 ;  /* 0x00007610ff117816 */ /* 0x000fc80000000011 */
[----:B------:R-:W3:Y:S01]  /*7a20*/  @!P1 LDG.E R42, desc[UR10][R50.64] ;  /* 0x0000000a322a9981 */ /* 0x000ee2000c1e1900 */
[----:B------:R-:W-:Y:S02]  /*7a30*/  @!P3 PRMT R17, R37, 0x7610, R17 ;  /* 0x000076102511b816 */ /* 0x000fe40000000011 */
[----:B------:R-:W-:Y:S02]  /*7a40*/  LOP3.LUT P3, RZ, R59, 0x100, RZ, 0xc0, !PT ;  /* 0x000001003bff7812 */ /* 0x000fe4000786c0ff */
[----:B------:R-:W-:Y:S01]  /*7a50*/  MOV R43, RZ ;  /* 0x000000ff002b7202 */ /* 0x000fe20000000f00 */
[----:B------:R-:W4:Y:S10]  /*7a60*/  LDL.LU.64 R50, [R1+0x580] ;  /* 0x0005800001327983 */ /* 0x000f340000300a00 */
[----:B------:R-:W4:Y:S04]  /*7a70*/  @!P3 LDG.E R43, desc[UR10][R60.64] ;  /* 0x0000000a3c2bb981 */ /* 0x000f28000c1e1900 */
[----:B------:R-:W-:Y:S04]  /*7a80*/  STL.S16 [R1+0x5b4], R20 ;  /* 0x0005b41401007387 */ /* 0x000fe80000100600 */
[----:B------:R0:W-:Y:S04]  /*7a90*/  STL [R1+0x34], R31 ;  /* 0x0000341f01007387 */ /* 0x0001e80000100800 */
[----:B------:R1:W-:Y:S04]  /*7aa0*/  STL [R1+0x124], R25 ;  /* 0x0001241901007387 */ /* 0x0003e80000100800 */
[----:B------:R1:W-:Y:S04]  /*7ab0*/  STL [R1+0x11c], R21 ;  /* 0x00011c1501007387 */ /* 0x0003e80000100800 */
[----:B--2---:R-:W2:Y:S04]  /*7ac0*/  @!P1 LDG.E R5, desc[UR10][R32.64] ;  /* 0x0000000a20059981 */ /* 0x004ea8000c1e1900 */
[----:B------:R3:W-:Y:S04]  /*7ad0*/  STL [R1+0x18], R18 ;  /* 0x0000181201007387 */ /* 0x0007e80000100800 */
[----:B------:R3:W-:Y:S04]  /*7ae0*/  STL [R1+0x1c], R19 ;  /* 0x00001c1301007387 */ /* 0x0007e80000100800 */
[----:B------:R-:W4:Y:S01]  /*7af0*/  LDL.LU.64 R32, [R1+0x590] ;  /* 0x0005900001207983 */ /* 0x000f220000300a00 */
[----:B0-----:R-:W-:-:S02]  /*7b00*/  PRMT R31, RZ, 0x7610, R31 ;  /* 0x00007610ff1f7816 */ /* 0x001fc4000000001f */
[----:B-1----:R-:W-:Y:S01]  /*7b10*/  PRMT R25, RZ, 0x7610, R25 ;  /* 0x00007610ff197816 */ /* 0x002fe20000000019 */
[----:B------:R0:W-:Y:S01]  /*7b20*/  STL [R1+0x28], R26 ;  /* 0x0000281a01007387 */ /* 0x0001e20000100800 */
[----:B------:R-:W-:-:S03]  /*7b30*/  PRMT R21, RZ, 0x7610, R21 ;  /* 0x00007610ff157816 */ /* 0x000fc60000000015 */
[----:B------:R-:W4:Y:S01]  /*7b40*/  LDL.LU.64 R60, [R1+0x568] ;  /* 0x00056800013c7983 */ /* 0x000f220000300a00 */
[----:B---3--:R-:W-:-:S04]  /*7b50*/  @!P1 SHF.R.U32.HI R20, RZ, 0x10, R42 ;  /* 0x00000010ff149819 */ /* 0x008fc8000001162a */
[----:B------:R-:W-:Y:S02]  /*7b60*/  @!P1 PRMT R31, R20, 0x7610, R31 ;  /* 0x00007610141f9816 */ /* 0x000fe4000000001f */
[----:B------:R-:W-:Y:S02]  /*7b70*/  PRMT R18, RZ, 0x7610, R18 ;  /* 0x00007610ff127816 */ /* 0x000fe40000000012 */
[----:B------:R-:W-:Y:S02]  /*7b80*/  PRMT R19, RZ, 0x7610, R19 ;  /* 0x00007610ff137816 */ /* 0x000fe40000000013 */
[----:B------:R-:W-:Y:S02]  /*7b90*/  @!P2 PRMT R18, R29, 0x7610, R18 ;  /* 0x000076101d12a816 */ /* 0x000fe40000000012 */
[----:B------:R-:W-:Y:S02]  /*7ba0*/  @!P2 PRMT R19, R36, 0x7610, R19 ;  /* 0x000076102413a816 */ /* 0x000fe40000000013 */
[----:B0-----:R-:W-:-:S02]  /*7bb0*/  PRMT R26, RZ, 0x7610, R26 ;  /* 0x00007610ff1a7816 */ /* 0x001fc4000000001a */
[----:B------:R-:W-:Y:S01]  /*7bc0*/  LOP3.LUT P2, RZ, R59, 0x80, RZ, 0xc0, !PT ;  /* 0x000000803bff7812 */ /* 0x000fe2000784c0ff */
[----:B------:R0:W-:Y:S02]  /*7bd0*/  STL.S16 [R1+0x5a8], R31 ;  /* 0x0005a81f01007387 */ /* 0x0001e40000100600 */
[----:B0-----:R-:W-:Y:S02]  /*7be0*/  MOV R31, RZ ;  /* 0x000000ff001f7202 */ /* 0x001fe40000000f00 */
[----:B--2---:R-:W-:-:S04]  /*7bf0*/  @!P1 SHF.R.U32.HI R20, RZ, 0x10, R5 ;  /* 0x00000010ff149819 */ /* 0x004fc80000011605 */
[----:B------:R-:W-:Y:S02]  /*7c00*/  @!P1 PRMT R25, R20, 0x7610, R25 ;  /* 0x0000761014199816 */ /* 0x000fe40000000019 */
[----:B------:R-:W-:-:S03]  /*7c10*/  @!P1 PRMT R21, R5, 0x7610, R21 ;  /* 0x0000761005159816 */ /* 0x000fc60000000015 */
[----:B------:R0:W-:Y:S04]  /*7c20*/  STL.S16 [R1+0x5b8], R25 ;  /* 0x0005b81901007387 */ /* 0x0001e80000100600 */
[----:B------:R1:W-:Y:S04]  /*7c30*/  STL.S16 [R1+0x5ac], R21 ;  /* 0x0005ac1501007387 */ /* 0x0003e80000100600 */
[----:B----4-:R2:W3:Y:S01]  /*7c40*/  @!P2 LDG.E R31, desc[UR10][R32.64] ;  /* 0x0000000a201fa981 */ /* 0x0104e2000c1e1900 */
[----:B0-----:R-:W-:Y:S01]  /*7c50*/  HFMA2.MMA R25, -RZ, RZ, 0, 0 ;  /* 0x00000000ff197435 */ /* 0x001fe200000001ff */
[----:B-1----:R-:W-:-:S04]  /*7c60*/  @!P3 SHF.R.U32.HI R21, RZ, 0x10, R43 ;  /* 0x00000010ff15b819 */ /* 0x002fc8000001162b */
[----:B------:R-:W-:Y:S01]  /*7c70*/  @!P3 PRMT R26, R21, 0x7610, R26 ;  /* 0x00007610151ab816 */ /* 0x000fe2000000001a */
[----:B------:R-:W2:Y:S04]  /*7c80*/  LDL.LU R32, [R1+0x8e8] ;  /* 0x0008e80001207983 */ /* 0x000ea80000300800 */
[----:B------:R-:W4:Y:S04]  /*7c90*/  @!P3 LDG.E R25, desc[UR10][R48.64] ;  /* 0x0000000a3019b981 */ /* 0x000f28000c1e1900 */
[----:B------:R0:W-:Y:S04]  /*7ca0*/  STL.S16 [R1+0x58c], R26 ;  /* 0x00058c1a01007387 */ /* 0x0001e80000100600 */
[----:B------:R-:W3:Y:S01]  /*7cb0*/  LDL.LU.64 R48, [R1+0x578] ;  /* 0x0005780001307983 */ /* 0x000ee20000300a00 */
[----:B0-----:R-:W-:-:S10]  /*7cc0*/  HFMA2.MMA R26, -RZ, RZ, 0, 0 ;  /* 0x00000000ff1a7435 */ /* 0x001fd400000001ff */
[----:B------:R-:W3:Y:S04]  /*7cd0*/  @!P2 LDG.E R26, desc[UR10][R50.64] ;  /* 0x0000000a321aa981 */ /* 0x000ee8000c1e1900 */
[----:B------:R0:W-:Y:S01]  /*7ce0*/  STL [R1+0x24], R23 ;  /* 0x0000241701007387 */ /* 0x0001e20000100800 */
[----:B------:R-:W-:-:S03]  /*7cf0*/  PRMT R20, RZ, 0x7610, R20 ;  /* 0x00007610ff147816 */ /* 0x000fc60000000014 */
[----:B------:R1:W-:Y:S04]  /*7d00*/  STL [R1+0x12c], R28 ;  /* 0x00012c1c01007387 */ /* 0x0003e80000100800 */
[----:B------:R-:W3:Y:S01]  /*7d10*/  LDL.LU.64 R50, [R1+0x560] ;  /* 0x0005600001327983 */ /* 0x000ee20000300a00 */
[----:B0-----:R-:W-:Y:S02]  /*7d20*/  PRMT R23, RZ, 0x7610, R23 ;  /* 0x00007610ff177816 */ /* 0x001fe40000000017 */
[----:B-1----:R-:W-:Y:S02]  /*7d30*/  PRMT R28, RZ, 0x7610, R28 ;  /* 0x00007610ff1c7816 */ /* 0x002fe4000000001c */
[----:B------:R-:W-:Y:S02]  /*7d40*/  @!P1 PRMT R20, R42, 0x7610, R20 ;  /* 0x000076102a149816 */ /* 0x000fe40000000014 */
[----:B------:R-:W-:Y:S01]  /*7d50*/  LOP3.LUT P1, RZ, R59, 0x40, RZ, 0xc0, !PT ;  /* 0x000000403bff7812 */ /* 0x000fe2000782c0ff */
[----:B------:R0:W-:Y:S02]  /*7d60*/  STL [R1+0x128], R27 ;  /* 0x0001281b01007387 */ /* 0x0001e40000100800 */
[----:B0-----:R-:W-:-:S02]  /*7d70*/  PRMT R27, RZ, 0x7610, R27 ;  /* 0x00007610ff1b7816 */ /* 0x001fc4000000001b */
[----:B----4-:R-:W-:-:S04]  /*7d80*/  @!P3 SHF.R.U32.HI R21, RZ, 0x10, R25 ;  /* 0x00000010ff15b819 */ /* 0x010fc80000011619 */
[----:B------:R-:W-:Y:S02]  /*7d90*/  @!P3 PRMT R23, R21, 0x7610, R23 ;  /* 0x000076101517b816 */ /* 0x000fe40000000017 */
[----:B--2---:R-:W-:-:S03]  /*7da0*/  PRMT R32, RZ, 0x7610, R32 ;  /* 0x00007610ff207816 */ /* 0x004fc60000000020 */
[----:B------:R3:W-:Y:S02]  /*7db0*/  STL.S16 [R1+0x598], R23 ;  /* 0x0005981701007387 */ /* 0x0007e40000100600 */
[----:B---3--:R-:W-:-:S04]  /*7dc0*/  @!P2 SHF.R.U32.HI R23, RZ, 0x10, R31 ;  /* 0x00000010ff17a819 */ /* 0x008fc8000001161f */
[----:B------:R-:W-:Y:S02]  /*7dd0*/  @!P2 PRMT R32, R23, 0x7610, R32 ;  /* 0x000076101720a816 */ /* 0x000fe40000000020 */
[----:B------:R-:W-:-:S04]  /*7de0*/  @!P2 SHF.R.U32.HI R23, RZ, 0x10, R26 ;  /* 0x00000010ff17a819 */ /* 0x000fc8000001161a */
[----:B------:R-:W-:-:S05]  /*7df0*/  @!P2 PRMT R28, R23, 0x7610, R28 ;  /* 0x00007610171ca816 */ /* 0x000fca000000001c */
[----:B------:R0:W-:Y:S02]  /*7e00*/  STL.S16 [R1+0x590], R28 ;  /* 0x0005901c01007387 */ /* 0x0001e40000100600 */
[----:B0-----:R-:W-:-:S10]  /*7e10*/  HFMA2.MMA R28, -RZ, RZ, 0, 0 ;  /* 0x00000000ff1c7435 */ /* 0x001fd400000001ff */
[----:B------:R-:W2:Y:S04]  /*7e20*/  @!P1 LDG.E R28, desc[UR10][R60.64] ;  /* 0x0000000a3c1c9981 */ /* 0x000ea8000c1e1900 */
[----:B------:R0:W-:Y:S01]  /*7e30*/  STL.S16 [R1+0x580], R32 ;  /* 0x0005802001007387 */ /* 0x0001e20000100600 */
[----:B------:R-:W-:Y:S02]  /*7e40*/  @!P2 PRMT R27, R26, 0x7610, R27 ;  /* 0x000076101a1ba816 */ /* 0x000fe4000000001b */
[----:B------:R-:W-:Y:S01]  /*7e50*/  PRMT R21, RZ, 0x7610, R21 ;  /* 0x00007610ff157816 */ /* 0x000fe20000000015 */
[----:B------:R-:W-:Y:S04]  /*7e60*/  STL [R1+0x20], R22 ;  /* 0x0000201601007387 */ /* 0x000fe80000100800 */
[----:B------:R-:W-:Y:S04]  /*7e70*/  STL [R1+0x134], R30 ;  /* 0x0001341e01007387 */ /* 0x000fe80000100800 */
[----:B0-----:R-:W3:Y:S04]  /*7e80*/  LDL.LU.64 R32, [R1+0x570] ;  /* 0x0005700001207983 */ /* 0x001ee80000300a00 */
[----:B------:R0:W-:Y:S04]  /*7e90*/  STL.S16 [R1+0x584], R27 ;  /* 0x0005841b01007387 */ /* 0x0001e80000100600 */
[----:B------:R1:W-:Y:S04]  /*7ea0*/  STL [R1+0x44], R35 ;  /* 0x0000442301007387 */ /* 0x0003e80000100800 */
[----:B------:R-:W4:Y:S01]  /*7eb0*/  LDL.LU.64 R60, [R1+0x548] ;  /* 0x00054800013c7983 */ /* 0x000f220000300a00 */
[----:B0-----:R-:W-:-:S06]  /*7ec0*/  MOV R27, RZ ;  /* 0x000000ff001b7202 */ /* 0x001fcc0000000f00 */
[----:B------:R-:W4:Y:S04]  /*7ed0*/  @!P1 LDG.E R27, desc[UR10][R48.64] ;  /* 0x0000000a301b9981 */ /* 0x000f28000c1e1900 */
[----:B------:R-:W4:Y:S01]  /*7ee0*/  LDL.LU.64 R48, [R1+0x8e0] ;  /* 0x0008e00001307983 */ /* 0x000f220000300a00 */
[----:B------:R-:W-:Y:S02]  /*7ef0*/  PRMT R22, RZ, 0x7610, R22 ;  /* 0x00007610ff167816 */ /* 0x000fe40000000016 */
[----:B------:R-:W-:Y:S02]  /*7f00*/  PRMT R30, RZ, 0x7610, R30 ;  /* 0x00007610ff1e7816 */ /* 0x000fe4000000001e */
[----:B------:R-:W-:Y:S02]  /*7f10*/  @!P3 PRMT R21, R43, 0x7610, R21 ;  /* 0x000076102b15b816 */ /* 0x000fe40000000015 */
[----:B------:R-:W-:-:S02]  /*7f20*/  @!P3 PRMT R22, R25, 0x7610, R22 ;  /* 0x000076101916b816 */ /* 0x000fc40000000016 */
[----:B------:R-:W-:Y:S01]  /*7f30*/  LOP3.LUT P3, RZ, R59, 0x20, RZ, 0xc0, !PT ;  /* 0x000000203bff7812 */ /* 0x000fe2000786c0ff */
[----:B-1----:R-:W-:-:S12]  /*7f40*/  HFMA2.MMA R35, -RZ, RZ, 0, 0 ;  /* 0x00000000ff237435 */ /* 0x002fd800000001ff */
[----:B------:R-:W4:Y:S04]  /*7f50*/  @!P3 LDG.E R35, desc[UR10][R50.64] ;  /* 0x0000000a3223b981 */ /* 0x000f28000c1e1900 */
[----:B------:R-:W-:Y:S04]  /*7f60*/  STL [R1+0x140], R24 ;  /* 0x0001401801007387 */ /* 0x000fe80000100800 */
[----:B------:R-:W-:Y:S01]  /*7f70*/  STL [R1+0x144], R34 ;  /* 0x0001442201007387 */ /* 0x000fe20000100800 */
[----:B------:R-:W-:-:S03]  /*7f80*/  PRMT R23, RZ, 0x7610, R23 ;  /* 0x00007610ff177816 */ /* 0x000fc60000000017 */
[----:B------:R-:W-:Y:S04]  /*7f90*/  STL [R1+0x48], R37 ;  /* 0x0000482501007387 */ /* 0x000fe80000100800 */
[----:B------:R-:W4:Y:S01]  /*7fa0*/  LDL.LU.64 R50, [R1+0x540] ;  /* 0x0005400001327983 */ /* 0x000f220000300a00 */
[----:B--2---:R-:W-:-:S05]  /*7fb0*/  @!P1 PRMT R30, R28, 0x7610, R30 ;  /* 0x000076101c1e9816 */ /* 0x004fca000000001e */
[----:B------:R0:W-:Y:S02]  /*7fc0*/  STL.S16 [R1+0x22c], R30 ;  /* 0x00022c1e01007387 */ /* 0x0001e40000100600 */
[----:B0-----:R-:W-:-:S06]  /*7fd0*/  MOV R30, RZ ;  /* 0x000000ff001e7202 */ /* 0x001fcc0000000f00 */
[----:B---3--:R-:W2:Y:S04]  /*7fe0*/  @!P3 LDG.E R30, desc[UR10][R32.64] ;  /* 0x0000000a201eb981 */ /* 0x008ea8000c1e1900 */
[----:B------:R-:W3:Y:S01]  /*7ff0*/  LDL.LU.64 R32, [R1+0x8d8] ;  /* 0x0008d80001207983 */ /* 0x000ee20000300a00 */
[----:B----4-:R-:W-:Y:S02]  /*8000*/  @!P1 SHF.R.U32.HI R24, RZ, 0x10, R27 ;  /* 0x00000010ff189819 */ /* 0x010fe4000001161b */
[----:B------:R-:W-:Y:S02]  /*8010*/  PRMT R49, RZ, 0x7610, R49 ;  /* 0x00007610ff317816 */ /* 0x000fe40000000031 */
[----:B------:R-:W-:Y:S02]  /*8020*/  PRMT R48, RZ, 0x7610, R48 ;  /* 0x00007610ff307816 */ /* 0x000fe40000000030 */
[----:B------:R-:W-:-:S02]  /*8030*/  @!P1 PRMT R49, R24, 0x7610, R49 ;  /* 0x0000761018319816 */ /* 0x000fc40000000031 */
[----:B------:R-:W-:-:S04]  /*8040*/  @!P1 SHF.R.U32.HI R24, RZ, 0x10, R28 ;  /* 0x00000010ff189819 */ /* 0x000fc8000001161c */
[----:B------:R-:W-:Y:S01]  /*8050*/  @!P1 PRMT R48, R24, 0x7610, R48 ;  /* 0x0000761018309816 */ /* 0x000fe20000000030 */
[----:B------:R-:W-:Y:S04]  /*8060*/  STL.S16 [R1+0x228], R49 ;  /* 0x0002283101007387 */ /* 0x000fe80000100600 */
[----:B------:R0:W-:Y:S04]  /*8070*/  STL.S16 [R1+0x568], R48 ;  /* 0x0005683001007387 */ /* 0x0001e80000100600 */
[----:B0-----:R-:W4:Y:S01]  /*8080*/  LDL.LU.64 R48, [R1+0x558] ;  /* 0x0005580001307983 */ /* 0x001f220000300a00 */
[----:B------:R-:W-:-:S02]  /*8090*/  @!P2 PRMT R23, R31, 0x7610, R23 ;  /* 0x000076101f17a816 */ /* 0x000fc40000000017 */
[----:B------:R-:W-:Y:S02]  /*80a0*/  LOP3.LUT P2, RZ, R59, 0x10, RZ, 0xc0, !PT ;  /* 0x000000103bff7812 */ /* 0x000fe4000784c0ff */
[----:B------:R-:W-:Y:S02]  /*80b0*/  MOV R37, RZ ;  /* 0x000000ff00257202 */ /* 0x000fe40000000f00 */
[----:B--2---:R-:W-:Y:S02]  /*80c0*/  @!P3 SHF.R.U32.HI R34, RZ, 0x10, R30 ;  /* 0x00000010ff22b819 */ /* 0x004fe4000001161e */
[----:B---3--:R-:W-:Y:S02]  /*80d0*/  PRMT R33, RZ, 0x7610, R33 ;  /* 0x00007610ff217816 */ /* 0x008fe40000000021 */
[----:B------:R-:W-:Y:S02]  /*80e0*/  PRMT R32, RZ, 0x7610, R32 ;  /* 0x00007610ff207816 */ /* 0x000fe40000000020 */
[----:B------:R-:W-:-:S02]  /*80f0*/  @!P3 PRMT R33, R34, 0x7610, R33 ;  /* 0x000076102221b816 */ /* 0x000fc40000000021 */
[----:B------:R-:W-:-:S04]  /*8100*/  @!P3 SHF.R.U32.HI R34, RZ, 0x10, R35 ;  /* 0x00000010ff22b819 */ /* 0x000fc80000011623 */
[----:B------:R-:W-:Y:S02]  /*8110*/  @!P3 PRMT R32, R34, 0x7610, R32 ;  /* 0x000076102220b816 */ /* 0x000fe40000000020 */
[----:B------:R-:W-:-:S04]  /*8120*/  PRMT R34, RZ, 0x7610, R34 ;  /* 0x00007610ff227816 */ /* 0x000fc80000000022 */
[----:B------:R-:W-:-:S05]  /*8130*/  @!P3 PRMT R34, R35, 0x7610, R34 ;  /* 0x000076102322b816 */ /* 0x000fca0000000022 */
[----:B------:R0:W-:Y:S02]  /*8140*/  STL.S16 [R1+0x564], R34 ;  /* 0x0005642201007387 */ /* 0x0001e40000100600 */
[----:B0-----:R-:W-:Y:S02]  /*8150*/  HFMA2.MMA R34, -RZ, RZ, 0, 0 ;  /* 0x00000000ff227435 */ /* 0x001fe400000001ff */
[----:B----4-:R-:W2:Y:S08]  /*8160*/  @!P2 LDG.E R37, desc[UR10][R48.64] ;  /* 0x0000000a3025a981 */ /* 0x010eb0000c1e1900 */
[----:B------:R-:W3:Y:S04]  /*8170*/  @!P2 LDG.E R34, desc[UR10][R60.64] ;  /* 0x0000000a3c22a981 */ /* 0x000ee8000c1e1900 */
[----:B------:R-:W-:Y:S04]  /*8180*/  STL.S16 [R1+0x560], R33 ;  /* 0x0005602101007387 */ /* 0x000fe80000100600 */
[----:B------:R0:W-:Y:S04]  /*8190*/  STL.S16 [R1+0x56c], R32 ;  /* 0x00056c2001007387 */ /* 0x0001e80000100600 */
[----:B------:R-:W4:Y:S01]  /*81a0*/  LDL.LU.64 R48, [R1+0x8c8] ;  /* 0x0008c80001307983 */ /* 0x000f220000300a00 */
[----:B------:R-:W-:-:S03]  /*81b0*/  PRMT R24, RZ, 0x7610, R24 ;  /* 0x00007610ff187816 */ /* 0x000fc60000000018 */
[----:B------:R1:W-:Y:S04]  /*81c0*/  STL [R1+0x138], R39 ;  /* 0x0001382701007387 */ /* 0x0003e80000100800 */
[----:B0-----:R-:W4:Y:S01]  /*81d0*/  LDL.LU.64 R32, [R1+0x550] ;  /* 0x0005500001207983 */ /* 0x001f220000300a00 */
[----:B------:R-:W-:Y:S02]  /*81e0*/  @!P1 PRMT R24, R27, 0x7610, R24 ;  /* 0x000076101b189816 */ /* 0x000fe40000000018 */
[----:B------:R-:W-:Y:S01]  /*81f0*/  LOP3.LUT P1, RZ, R59, 0x8, RZ, 0xc0, !PT ;  /* 0x000000083bff7812 */ /* 0x000fe2000782c0ff */
[----:B------:R0:W-:Y:S01]  /*8200*/  STL [R1+0x4c], R29 ;  /* 0x00004c1d01007387 */ /* 0x0001e20000100800 */
[----:B-1----:R-:W-:-:S03]  /*8210*/  PRMT R39, RZ, 0x7610, R39 ;  /* 0x00007610ff277816 */ /* 0x002fc60000000027 */
[----:B------:R2:W-:Y:S04]  /*8220*/  STL [R1+0x148], R0 ;  /* 0x0001480001007387 */ /* 0x0005e80000100800 */
[----:B------:R-:W4:Y:S01]  /*8230*/  LDL.LU.64 R60, [R1+0x530] ;  /* 0x00053000013c7983 */ /* 0x000f220000300a00 */
[----:B0-----:R-:W-:-:S10]  /*8240*/  HFMA2.MMA R29, -RZ, RZ, 0, 0 ;  /* 0x00000000ff1d7435 */ /* 0x001fd400000001ff */
[----:B------:R-:W4:Y:S01]  /*8250*/  @!P1 LDG.E R29, desc[UR10][R50.64] ;  /* 0x0000000a321d9981 */ /* 0x000f22000c1e1900 */
[----:B------:R-:W-:Y:S02]  /*8260*/  PRMT R58, RZ, 0x7610, R58 ;  /* 0x00007610ff3a7816 */ /* 0x000fe4000000003a */
[----:B---3--:R-:W-:Y:S01]  /*8270*/  @!P2 PRMT R39, R34, 0x7610, R39 ;  /* 0x000076102227a816 */ /* 0x008fe20000000027 */
[----:B------:R-:W-:Y:S04]  /*8280*/  STL [R1+0x50], R42 ;  /* 0x0000502a01007387 */ /* 0x000fe80000100800 */
[----:B------:R0:W-:Y:S01]  /*8290*/  STL.S16 [R1+0x258], R39 ;  /* 0x0002582701007387 */ /* 0x0001e20000100600 */
[----:B--2---:R-:W-:-:S03]  /*82a0*/  @!P2 SHF.R.U32.HI R0, RZ, 0x10, R37 ;  /* 0x00000010ff00a819 */ /* 0x004fc60000011625 */
[----:B------:R-:W2:Y:S01]  /*82b0*/  LDL.LU.64 R50, [R1+0x520] ;  /* 0x0005200001327983 */ /* 0x000ea20000300a00 */
[----:B0-----:R-:W-:-:S06]  /*82c0*/  MOV R39, RZ ;  /* 0x000000ff00277202 */ /* 0x001fcc0000000f00 */
[----:B----4-:R-:W3:Y:S01]  /*82d0*/  @!P1 LDG.E R39, desc[UR10][R32.64] ;  /* 0x0000000a20279981 */ /* 0x010ee2000c1e1900 */
[----:B------:R-:W-:-:S03]  /*82e0*/  PRMT R49, RZ, 0x7610, R49 ;  /* 0x00007610ff317816 */ /* 0x000fc60000000031 */
[----:B------:R-:W4:Y:S01]  /*82f0*/  LDL.LU.64 R32, [R1+0x8c0] ;  /* 0x0008c00001207983 */ /* 0x000f220000300a00 */
[----:B------:R-:W-:Y:S02]  /*8300*/  @!P2 PRMT R49, R0, 0x7610, R49 ;  /* 0x000076100031a816 */ /* 0x000fe40000000031 */
[----:B------:R-:W-:Y:S02]  /*8310*/  PRMT R48, RZ, 0x7610, R48 ;  /* 0x00007610ff307816 */ /* 0x000fe40000000030 */
[----:B------:R-:W-:-:S04]  /*8320*/  @!P2 SHF.R.U32.HI R0, RZ, 0x10, R34 ;  /* 0x00000010ff00a819 */ /* 0x000fc80000011622 */
[----:B------:R-:W-:Y:S01]  /*8330*/  @!P2 PRMT R48, R0, 0x7610, R48 ;  /* 0x000076100030a816 */ /* 0x000fe20000000030 */
[----:B------:R-:W-:Y:S04]  /*8340*/  STL.S16 [R1+0x280], R49 ;  /* 0x0002803101007387 */ /* 0x000fe80000100600 */
[----:B------:R0:W-:Y:S04]  /*8350*/  STL.S16 [R1+0x548], R48 ;  /* 0x0005483001007387 */ /* 0x0001e80000100600 */
[----:B0-----:R-:W2:Y:S01]  /*8360*/  LDL.LU.64 R48, [R1+0x538] ;  /* 0x0005380001307983 */ /* 0x001ea20000300a00 */
[----:B------:R-:W-:-:S04]  /*8370*/  PRMT R0, RZ, 0x7610, R0 ;  /* 0x00007610ff007816 */ /* 0x000fc80000000000 */
[----:B------:R-:W-:-:S05]  /*8380*/  @!P2 PRMT R0, R37, 0x7610, R0 ;  /* 0x000076102500a816 */ /* 0x000fca0000000000 */
[----:B------:R3:W-:Y:S01]  /*8390*/  STL.S16 [R1+0x24c], R0 ;  /* 0x00024c0001007387 */ /* 0x0007e20000100600 */
[----:B------:R-:W-:Y:S02]  /*83a0*/  @!P3 PRMT R58, R30, 0x7610, R58 ;  /* 0x000076101e3ab816 */ /* 0x000fe4000000003a */
[----:B------:R-:W-:Y:S02]  /*83b0*/  LOP3.LUT P3, RZ, R59, 0x4, RZ, 0xc0, !PT ;  /* 0x000000043bff7812 */ /* 0x000fe4000786c0ff */
[----:B------:R-:W-:Y:S02]  /*83c0*/  MOV R42, RZ ;  /* 0x000000ff002a7202 */ /* 0x000fe40000000f00 */
[----:B---3--:R-:W-:Y:S02]  /*83d0*/  @!P1 SHF.R.U32.HI R0, RZ, 0x10, R39 ;  /* 0x00000010ff009819 */ /* 0x008fe40000011627 */
[----:B----4-:R-:W-:Y:S02]  /*83e0*/  PRMT R33, RZ, 0x7610, R33 ;  /* 0x00007610ff217816 */ /* 0x010fe40000000021 */
[----:B------:R-:W-:-:S02]  /*83f0*/  PRMT R32, RZ, 0x7610, R32 ;  /* 0x00007610ff207816 */ /* 0x000fc40000000020 */
[----:B------:R-:W-:Y:S02]  /*8400*/  @!P1 PRMT R33, R0, 0x7610, R33 ;  /* 0x0000761000219816 */ /* 0x000fe40000000021 */
[----:B------:R-:W-:-:S04]  /*8410*/  @!P1 SHF.R.U32.HI R0, RZ, 0x10, R29 ;  /* 0x00000010ff009819 */ /* 0x000fc8000001161d */
[----:B------:R-:W-:Y:S02]  /*8420*/  @!P1 PRMT R32, R0, 0x7610, R32 ;  /* 0x0000761000209816 */ /* 0x000fe40000000020 */
[----:B------:R-:W-:-:S04]  /*8430*/  PRMT R0, RZ, 0x7610, R0 ;  /* 0x00007610ff007816 */ /* 0x000fc80000000000 */
[----:B------:R-:W-:-:S05]  /*8440*/  @!P1 PRMT R0, R29, 0x7610, R0 ;  /* 0x000076101d009816 */ /* 0x000fca0000000000 */
[----:B------:R0:W-:Y:S04]  /*8450*/  STL.S16 [R1+0x544], R0 ;  /* 0x0005440001007387 */ /* 0x0001e80000100600 */
[----:B--2---:R-:W2:Y:S01]  /*8460*/  @!P3 LDG.E R42, desc[UR10][R48.64] ;  /* 0x0000000a302ab981 */ /* 0x004ea2000c1e1900 */
[----:B0-----:R-:W-:-:S03]  /*8470*/  HFMA2.MMA R0, -RZ, RZ, 0, 0 ;  /* 0x00000000ff007435 */ /* 0x001fc600000001ff */
[----:B------:R-:W3:Y:S07]  /*8480*/  LDL.LU.64 R48, [R1+0x8b0] ;  /* 0x0008b00001307983 */ /* 0x000eee0000300a00 */
[----:B------:R-:W4:Y:S04]  /*8490*/  @!P3 LDG.E R0, desc[UR10][R60.64] ;  /* 0x0000000a3c00b981 */ /* 0x000f28000c1e1900 */
[----:B------:R-:W-:Y:S04]  /*84a0*/  STL.S16 [R1+0x540], R33 ;  /* 0x0005402101007387 */ /* 0x000fe80000100600 */
[----:B------:R0:W-:Y:S04]  /*84b0*/  STL.S16 [R1+0x54c], R32 ;  /* 0x00054c2001007387 */ /* 0x0001e80000100600 */
[----:B------:R-:W-:Y:S04]  /*84c0*/  STL [R1+0x150], R5 ;  /* 0x0001500501007387 */ /* 0x000fe80000100800 */
[----:B------:R1:W-:Y:S04]  /*84d0*/  STL [R1+0x14c], R36 ;  /* 0x00014c2401007387 */ /* 0x0003e80000100800 */
[----:B0-----:R-:W4:Y:S01]  /*84e0*/  LDL.LU.64 R32, [R1+0x528] ;  /* 0x0005280001207983 */ /* 0x001f220000300a00 */
[----:B------:R-:W-:-:S03]  /*84f0*/  LOP3.LUT P2, RZ, R59, 0x2, RZ, 0xc0, !PT ;  /* 0x000000023bff7812 */ /* 0x000fc6000784c0ff */
[----:B------:R0:W-:Y:S01]  /*8500*/  STL.S16 [R1+0x244], R58 ;  /* 0x0002443a01007387 */ /* 0x0001e20000100600 */
[----:B-1----:R-:W-:-:S03]  /*8510*/  PRMT R36, RZ, 0x7610, R36 ;  /* 0x00007610ff247816 */ /* 0x002fc60000000024 */
[----:B------:R-:W4:Y:S04]  /*8520*/  LDL.LU.64 R60, [R1+0x510] ;  /* 0x00051000013c7983 */ /* 0x000f280000300a00 */
[----:B0-----:R-:W4:Y:S01]  /*8530*/  LDL.LU R58, [R1+0x8d0] ;  /* 0x0008d000013a7983 */ /* 0x001f220000300800 */
[----:B--2---:R-:W-:Y:S02]  /*8540*/  @!P3 SHF.R.U32.HI R5, RZ, 0x10, R42 ;  /* 0x00000010ff05b819 */ /* 0x004fe4000001162a */
[----:B---3--:R-:W-:Y:S02]  /*8550*/  PRMT R49, RZ, 0x7610, R49 ;  /* 0x00007610ff317816 */ /* 0x008fe40000000031 */
[----:B------:R-:W-:Y:S02]  /*8560*/  PRMT R48, RZ, 0x7610, R48 ;  /* 0x00007610ff307816 */ /* 0x000fe40000000030 */
[----:B------:R-:W-:-:S02]  /*8570*/  @!P3 PRMT R49, R5, 0x7610, R49 ;  /* 0x000076100531b816 */ /* 0x000fc40000000031 */
[----:B----4-:R-:W-:-:S04]  /*8580*/  @!P3 SHF.R.U32.HI R5, RZ, 0x10, R0 ;  /* 0x00000010ff05b819 */ /* 0x010fc80000011600 */
[----:B------:R-:W-:Y:S02]  /*8590*/  @!P3 PRMT R48, R5, 0x7610, R48 ;  /* 0x000076100530b816 */ /* 0x000fe40000000030 */
[----:B------:R-:W-:Y:S02]  /*85a0*/  PRMT R5, RZ, 0x7610, R5 ;  /* 0x00007610ff057816 */ /* 0x000fe40000000005 */
[----:B------:R-:W-:Y:S02]  /*85b0*/  @!P3 PRMT R36, R0, 0x7610, R36 ;  /* 0x000076100024b816 */ /* 0x000fe40000000024 */
[----:B------:R-:W-:-:S03]  /*85c0*/  @!P3 PRMT R5, R42, 0x7610, R5 ;  /* 0x000076102a05b816 */ /* 0x000fc60000000005 */
[----:B------:R0:W-:Y:S04]  /*85d0*/  STL.S16 [R1+0x538], R36 ;  /* 0x0005382401007387 */ /* 0x0001e80000100600 */
[----:B------:R1:W-:Y:S01]  /*85e0*/  STL.S16 [R1+0x530], R5 ;  /* 0x0005300501007387 */ /* 0x0003e20000100600 */
[----:B0-----:R-:W-:Y:S01]  /*85f0*/  MOV R36, RZ ;  /* 0x000000ff00247202 */ /* 0x001fe20000000f00 */
[----:B-1----:R-:W-:-:S05]  /*8600*/  HFMA2.MMA R5, -RZ, RZ, 0, 0 ;  /* 0x00000000ff057435 */ /* 0x002fca00000001ff */
[----:B------:R-:W2:Y:S05]  /*8610*/  @!P2 LDG.E R36, desc[UR10][R32.64] ;  /* 0x0000000a2024a981 */ /* 0x000eaa000c1e1900 */
[----:B------:R-:W3:Y:S04]  /*8620*/  @!P2 LDG.E R5, desc[UR10][R50.64] ;  /* 0x0000000a3205a981 */ /* 0x000ee8000c1e1900 */
[----:B------:R-:W4:Y:S04]  /*8630*/  LDL.LU.64 R32, [R1+0x8a8] ;  /* 0x0008a80001207983 */ /* 0x000f280000300a00 */
[----:B------:R-:W-:Y:S04]  /*8640*/  STL.S16 [R1+0x534], R49 ;  /* 0x0005343101007387 */ /* 0x000fe80000100600 */
[----:B------:R0:W-:Y:S04]  /*8650*/  STL.S16 [R1+0x53c], R48 ;  /* 0x00053c3001007387 */ /* 0x0001e80000100600 */
[----:B------:R-:W-:Y:S01]  /*8660*/  STL [R1+0x154], R25 ;  /* 0x0001541901007387 */ /* 0x000fe20000100800 */
[----:B------:R-:W-:-:S03]  /*8670*/  PRMT R58, RZ, 0x7610, R58 ;  /* 0x00007610ff3a7816 */ /* 0x000fc6000000003a */
[----:B------:R1:W-:Y:S04]  /*8680*/  STL [R1+0x58], R31 ;  /* 0x0000581f01007387 */ /* 0x0003e80000100800 */
[----:B0-----:R-:W3:Y:S01]  /*8690*/  LDL.LU.64 R48, [R1+0x518] ;  /* 0x0005180001307983 */ /* 0x001ee20000300a00 */
[----:B------:R-:W-:Y:S02]  /*86a0*/  @!P1 PRMT R58, R39, 0x7610, R58 ;  /* 0x00007610273a9816 */ /* 0x000fe4000000003a */
[----:B------:R-:W-:Y:S01]  /*86b0*/  LOP3.LUT P1, RZ, R59, 0x1, RZ, 0xc0, !PT ;  /* 0x000000013bff7812 */ /* 0x000fe2000782c0ff */
[----:B------:R-:W3:Y:S01]  /*86c0*/  LDL.LU.64 R50, [R1+0x500] ;  /* 0x0005000001327983 */ /* 0x000ee20000300a00 */
[----:B-1----:R-:W-:-:S03]  /*86d0*/  MOV R31, RZ ;  /* 0x000000ff001f7202 */ /* 0x002fc60000000f00 */
[----:B------:R0:W-:Y:S04]  /*86e0*/  STL.S16 [R1+0x260], R58 ;  /* 0x0002603a01007387 */ /* 0x0001e80000100600 */
[----:B0-----:R-:W3:Y:S01]  /*86f0*/  LDL.LU R58, [R1+0x8b8] ;  /* 0x0008b800013a7983 */ /* 0x001ee20000300800 */
[----:B--2---:R-:W-:Y:S02]  /*8700*/  @!P2 SHF.R.U32.HI R25, RZ, 0x10, R36 ;  /* 0x00000010ff19a819 */ /* 0x004fe40000011624 */
[----:B----4-:R-:W-:Y:S02]  /*8710*/  PRMT R33, RZ, 0x7610, R33 ;  /* 0x00007610ff217816 */ /* 0x010fe40000000021 */
[----:B------:R-:W-:Y:S02]  /*8720*/  PRMT R32, RZ, 0x7610, R32 ;  /* 0x00007610ff207816 */ /* 0x000fe40000000020 */
[----:B------:R-:W-:-:S02]  /*8730*/  @!P2 PRMT R33, R25, 0x7610, R33 ;  /* 0x000076101921a816 */ /* 0x000fc40000000021 */
[----:B---3--:R-:W-:-:S04]  /*8740*/  @!P2 SHF.R.U32.HI R25, RZ, 0x10, R5 ;  /* 0x00000010ff19a819 */ /* 0x008fc80000011605 */
[----:B------:R-:W-:Y:S02]  /*8750*/  @!P2 PRMT R32, R25, 0x7610, R32 ;  /* 0x000076101920a816 */ /* 0x000fe40000000020 */
[----:B------:R-:W-:-:S04]  /*8760*/  PRMT R25, RZ, 0x7610, R25 ;  /* 0x00007610ff197816 */ /* 0x000fc80000000019 */
[----:B------:R-:W-:Y:S01]  /*8770*/  @!P2 PRMT R25, R5, 0x7610, R25 ;  /* 0x000076100519a816 */ /* 0x000fe20000000019 */
[----:B------:R-:W2:Y:S04]  /*8780*/  @!P1 LDG.E R31, desc[UR10][R48.64] ;  /* 0x0000000a301f9981 */ /* 0x000ea8000c1e1900 */
[----:B------:R0:W-:Y:S04]  /*8790*/  STL.S16 [R1+0x528], R25 ;  /* 0x0005281901007387 */ /* 0x0001e80000100600 */
[----:B------:R-:W3:Y:S01]  /*87a0*/  LDL.LU.64 R48, [R1+0x898] ;  /* 0x0008980001307983 */ /* 0x000ee20000300a00 */
[----:B0-----:R-:W-:-:S10]  /*87b0*/  HFMA2.MMA R25, -RZ, RZ, 0, 0 ;  /* 0x00000000ff197435 */ /* 0x001fd400000001ff */
[----:B------:R-:W4:Y:S04]  /*87c0*/  @!P1 LDG.E R25, desc[UR10][R60.64] ;  /* 0x0000000a3c199981 */ /* 0x000f28000c1e1900 */
[----:B------:R-:W-:Y:S04]  /*87d0*/  STL.S16 [R1+0x524], R33 ;  /* 0x0005242101007387 */ /* 0x000fe80000100600 */
[----:B------:R0:W-:Y:S04]  /*87e0*/  STL.S16 [R1+0x52c], R32 ;  /* 0x00052c2001007387 */ /* 0x0001e80000100600 */
[----:B------:R-:W-:Y:S01]  /*87f0*/  STL [R1+0x158], R26 ;  /* 0x0001581a01007387 */ /* 0x000fe20000100800 */
[----:B------:R-:W-:-:S03]  /*8800*/  LOP3.LUT P3, RZ, R38, 0x80000000, RZ, 0xc0, !PT ;  /* 0x8000000026ff7812 */ /* 0x000fc6000786c0ff */
[----:B------:R-:W-:Y:S04]  /*8810*/  STL [R1+0x5c], R27 ;  /* 0x00005c1b01007387 */ /* 0x000fe80000100800 */
[----:B0-----:R-:W4:Y:S04]  /*8820*/  LDL.LU.64 R32, [R1+0x508] ;  /* 0x0005080001207983 */ /* 0x001f280000300a00 */
[----:B------:R-:W4:Y:S01]  /*8830*/  LDL.LU.64 R60, [R1+0x4e8] ;  /* 0x0004e800013c7983 */ /* 0x000f220000300a00 */
        /* <DEDUP_REMOVED lines=18> */
[----:B------:R0:W-:Y:S04]  /*8960*/  STL.S16 [R1+0x51c], R48 ;  /* 0x00051c3001007387 */ /* 0x0001e80000100600 */
[----:B------:R-:W-:Y:S01]  /*8970*/  STL [R1+0x15c], R28 ;  /* 0x00015c1c01007387 */ /* 0x000fe20000100800 */
[----:B------:R-:W-:-:S03]  /*8980*/  LOP3.LUT P2, RZ, R38, 0x40000000, RZ, 0xc0, !PT ;  /* 0x4000000026ff7812 */ /* 0x000fc6000784c0ff */
[----:B------:R1:W-:Y:S04]  /*8990*/  STL [R1+0x60], R30 ;  /* 0x0000601e01007387 */ /* 0x0003e80000100800 */
[----:B0-----:R-:W3:Y:S04]  /*89a0*/  LDL.LU.64 R48, [R1+0x4f8] ;  /* 0x0004f80001307983 */ /* 0x001ee80000300a00 */
[----:B------:R-:W3:Y:S01]  /*89b0*/  LDL.LU.64 R50, [R1+0x4d8] ;  /* 0x0004d80001327983 */ /* 0x000ee20000300a00 */
[----:B-1----:R-:W-:-:S10]  /*89c0*/  HFMA2.MMA R30, -RZ, RZ, 0, 0 ;  /* 0x00000000ff1e7435 */ /* 0x002fd400000001ff */
[----:B------:R-:W3:Y:S01]  /*89d0*/  @!P2 LDG.E R30, desc[UR10][R60.64] ;  /* 0x0000000a3c1ea981 */ /* 0x000ee2000c1e1900 */
[----:B------:R-:W-:-:S04]  /*89e0*/  PRMT R58, RZ, 0x7610, R58 ;  /* 0x00007610ff3a7816 */ /* 0x000fc8000000003a */
        /* <DEDUP_REMOVED lines=22> */
[----:B------:R-:W-:-:S11]  /*8b50*/  MOV R37, RZ ;  /* 0x000000ff00257202 */ /* 0x000fd60000000f00 */
[----:B------:R-:W2:Y:S01]  /*8b60*/  @!P1 LDG.E R37, desc[UR10][R50.64] ;  /* 0x0000000a32259981 */ /* 0x000ea2000c1e1900 */
[----:B------:R-:W-:-:S04]  /*8b70*/  PRMT R58, RZ, 0x7610, R58 ;  /* 0x00007610ff3a7816 */ /* 0x000fc8000000003a */
[----:B------:R-:W-:-:S05]  /*8b80*/  @!P3 PRMT R58, R26, 0x7610, R58 ;  /* 0x000076101a3ab816 */ /* 0x000fca000000003a */
[----:B------:R0:W-:Y:S04]  /*8b90*/  STL.S16 [R1+0x500], R58 ;  /* 0x0005003a01007387 */ /* 0x0001e80000100600 */
[----:B------:R-:W-:Y:S04]  /*8ba0*/  STL [R1+0x164], R34 ;  /* 0x0001642201007387 */ /* 0x000fe80000100800 */
[----:B------:R-:W-:Y:S04]  /*8bb0*/  STL [R1+0x68], R39 ;  /* 0x0000682701007387 */ /* 0x000fe80000100800 */
[----:B0-----:R-:W2:Y:S01]  /*8bc0*/  LDL.LU R58, [R1+0x880] ;  /* 0x00088000013a7983 */ /* 0x001ea20000300800 */
[----:B---3--:R-:W-:-:S03]  /*8bd0*/  @!P2 SHF.R.U32.HI R35, RZ, 0x10, R28 ;  /* 0x00000010ff23a819 */ /* 0x008fc6000001161c */
        /* <DEDUP_REMOVED lines=9> */
[----:B0-----:R-:W-:-:S06]  /*8c70*/  IMAD.MOV.U32 R35, RZ, RZ, RZ ;  /* 0x000000ffff237224 */ /* 0x001fcc00078e00ff */
[----:B--2---:R-:W2:Y:S04]  /*8c80*/  @!P1 LDG.E R35, desc[UR10][R32.64] ;  /* 0x0000000a20239981 */ /* 0x004ea8000c1e1900 */
[----:B------:R-:W4:Y:S04]  /*8c90*/  LDL.LU.64 R32, [R1+0x868] ;  /* 0x0008680001207983 */ /* 0x000f280000300a00 */
[----:B------:R-:W-:Y:S04]  /*8ca0*/  STL.S16 [R1+0x4ec], R49 ;  /* 0x0004ec3101007387 */ /* 0x000fe80000100600 */
[----:B------:R0:W-:Y:S04]  /*8cb0*/  STL.S16 [R1+0x4fc], R48 ;  /* 0x0004fc3001007387 */ /* 0x0001e80000100600 */
[----:B0-----:R-:W3:Y:S01]  /*8cc0*/  LDL.LU.64 R48, [R1+0x4c8] ;  /* 0x0004c80001307983 */ /* 0x001ee20000300a00 */
[----:B------:R-:W-:Y:S01]  /*8cd0*/  LOP3.LUT P3, RZ, R38, 0x10000000, RZ, 0xc0, !PT ;  /* 0x1000000026ff7812 */ /* 0x000fe2000786c0ff */
[----:B------:R-:W-:Y:S01]  /*8ce0*/  HFMA2.MMA R39, -RZ, RZ, 0, 0 ;  /* 0x00000000ff277435 */ /* 0x000fe200000001ff */
[----:B------:R-:W-:-:S04]  /*8cf0*/  PRMT R58, RZ, 0x7610, R58 ;  /* 0x00007610ff3a7816 */ /* 0x000fc8000000003a */
[----:B------:R-:W-:-:S05]  /*8d00*/  @!P2 PRMT R58, R28, 0x7610, R58 ;  /* 0x000076101c3aa816 */ /* 0x000fca000000003a */
[----:B------:R0:W-:Y:S04]  /*8d10*/  STL.S16 [R1+0x4e8], R58 ;  /* 0x0004e83a01007387 */ /* 0x0001e80000100600 */
[----:B0-----:R-:W3:Y:S01]  /*8d20*/  LDL.LU R58, [R1+0x870] ;  /* 0x00087000013a7983 */ /* 0x001ee20000300800 */
[----:B--2---:R-:W-:Y:S02]  /*8d30*/  @!P1 SHF.R.U32.HI R34, RZ, 0x10, R35 ;  /* 0x00000010ff229819 */ /* 0x004fe40000011623 */
[----:B----4-:R-:W-:Y:S02]  /*8d40*/  PRMT R33, RZ, 0x7610, R33 ;  /* 0x00007610ff217816 */ /* 0x010fe40000000021 */
[----:B------:R-:W-:Y:S02]  /*8d50*/  PRMT R32, RZ, 0x7610, R32 ;  /* 0x00007610ff207816 */ /* 0x000fe40000000020 */
[----:B------:R-:W-:-:S02]  /*8d60*/  @!P1 PRMT R33, R34, 0x7610, R33 ;  /* 0x0000761022219816 */ /* 0x000fc40000000021 */
        /* <DEDUP_REMOVED lines=16> */
[----:B-1----:R-:W-:Y:S01]  /*8e70*/  HFMA2.MMA R42, -RZ, RZ, 0, 0 ;  /* 0x00000000ff2a7435 */ /* 0x002fe200000001ff */
        /* <DEDUP_REMOVED lines=72> */
[----:B0-----:R-:W4:Y:S01]  /*9300*/  LDL.LU.64 R48, [R1+0x488] ;  /* 0x0004880001307983 */ /* 0x001f220000300a00 */
[----:B------:R-:W-:-:S03]  /*9310*/  PRMT R58, RZ, 0x7610, R58 ;  /* 0x00007610ff3a7816 */ /* 0x000fc6000000003a */
[----:B------:R-:W4:Y:S01]  /*9320*/  LDL.LU.64 R50, [R1+0x470] ;  /* 0x0004700001327983 */ /* 0x000f220000300a00 */
[----:B-1----:R-:W-:-:S06]  /*9330*/  MOV R26, RZ ;  /* 0x000000ff001a7202 */ /* 0x002fcc0000000f00 */
[----:B------:R-:W4:Y:S01]  /*9340*/  @!P2 LDG.E R26, desc[UR10][R60.64] ;  /* 0x0000000a3c1aa981 */ /* 0x000f22000c1e1900 */
        /* <DEDUP_REMOVED lines=46> */
[----:B------:R-:W-:-:S02]  /*9630*/  LOP3.LUT P3, RZ, R38, 0x400000, RZ, 0xc0, !PT ;  /* 0x0040000026ff7812 */ /* 0x000fc4000786c0ff */
[----:B------:R-:W-:Y:S02]  /*9640*/  PRMT R58, RZ, 0x7610, R58 ;  /* 0x00007610ff3a7816 */ /* 0x000fe4000000003a */
[----:B------:R-:W-:Y:S02]  /*9650*/  MOV R35, RZ ;  /* 0x000000ff00237202 */ /* 0x000fe40000000f00 */
[----:B------:R-:W-:-:S05]  /*9660*/  @!P2 PRMT R58, R25, 0x7610, R58 ;  /* 0x00007610193aa816 */ /* 0x000fca000000003a */
[----:B------:R0:W-:Y:S04]  /*9670*/  STL.S16 [R1+0x480], R58 ;  /* 0x0004803a01007387 */ /* 0x0001e80000100600 */
[----:B------:R-:W3:Y:S04]  /*9680*/  @!P3 LDG.E R35, desc[UR10][R60.64] ;  /* 0x0000000a3c23b981 */ /* 0x000ee8000c1e1900 */
[----:B0-----:R-:W3:Y:S01]  /*9690*/  LDL.LU R58, [R1+0x810] ;  /* 0x00081000013a7983 */ /* 0x001ee20000300800 */
[----:B--2---:R-:W-:Y:S02]  /*96a0*/  @!P1 SHF.R.U32.HI R30, RZ, 0x10, R27 ;  /* 0x00000010ff1e9819 */ /* 0x004fe4000001161b */
[----:B----4-:R-:W-:-:S02]  /*96b0*/  PRMT R33, RZ, 0x7610, R33 ;  /* 0x00007610ff217816 */ /* 0x010fc40000000021 */
        /* <DEDUP_REMOVED lines=8> */
[----:B---3--:R-:W2:Y:S04]  /*9740*/  @!P3 LDG.E R30, desc[UR10][R48.64] ;  /* 0x0000000a301eb981 */ /* 0x008ea8000c1e1900 */
[----:B------:R-:W3:Y:S04]  /*9750*/  LDL.LU.64 R48, [R1+0x7f8] ;  /* 0x0007f80001307983 */ /* 0x000ee80000300a00 */
[----:B------:R-:W-:Y:S04]  /*9760*/  STL.S16 [R1+0x474], R33 ;  /* 0x0004742101007387 */ /* 0x000fe80000100600 */
[----:B------:R0:W-:Y:S04]  /*9770*/  STL.S16 [R1+0x47c], R32 ;  /* 0x00047c2001007387 */ /* 0x0001e80000100600 */
[----:B0-----:R-:W4:Y:S04]  /*9780*/  LDL.LU.64 R32, [R1+0x458] ;  /* 0x0004580001207983 */ /* 0x001f280000300a00 */
[----:B------:R-:W-:Y:S01]  /*9790*/  STL [R1+0x180], R37 ;  /* 0x0001802501007387 */ /* 0x000fe20000100800 */
[----:B------:R-:W-:-:S02]  /*97a0*/  LOP3.LUT P2, RZ, R38, 0x200000, RZ, 0xc0, !PT ;  /* 0x0020000026ff7812 */ /* 0x000fc4000784c0ff */
[----:B------:R-:W-:Y:S01]  /*97b0*/  PRMT R58, RZ, 0x7610, R58 ;  /* 0x00007610ff3a7816 */ /* 0x000fe2000000003a */
[----:B------:R0:W-:Y:S03]  /*97c0*/  STL [R1+0x84], R39 ;  /* 0x0000842701007387 */ /* 0x0001e60000100800 */
[----:B------:R-:W-:Y:S01]  /*97d0*/  @!P1 PRMT R58, R27, 0x7610, R58 ;  /* 0x000076101b3a9816 */ /* 0x000fe2000000003a */
[----:B0-----:R-:W-:-:S04]  /*97e0*/  HFMA2.MMA R39, -RZ, RZ, 0, 0 ;  /* 0x00000000ff277435 */ /* 0x001fc800000001ff */
[----:B------:R0:W-:Y:S04]  /*97f0*/  STL.S16 [R1+0x470], R58 ;  /* 0x0004703a01007387 */ /* 0x0001e80000100600 */
[----:B------:R-:W-:Y:S04]  /*9800*/  STL [R1+0x768], R53 ;  /* 0x0007683501007387 */ /* 0x000fe80000100800 */
[----:B------:R-:W-:Y:S04]  /*9810*/  STL.64 [R1+0x6d8], R56 ;  /* 0x0006d83801007387 */ /* 0x000fe80000100a00 */
[----:B------:R-:W-:Y:S04]  /*9820*/  STL [R1+0x748], R56 ;  /* 0x0007483801007387 */ /* 0x000fe80000100800 */
[----:B------:R-:W-:Y:S04]  /*9830*/  STL.64 [R1+0x6f0], R8 ;  /* 0x0006f00801007387 */ /* 0x000fe80000100a00 */
[----:B------:R-:W-:Y:S04]  /*9840*/  STL.64 [R1+0x730], R8 ;  /* 0x0007300801007387 */ /* 0x000fe80000100a00 */
[----:B------:R-:W-:Y:S04]  /*9850*/  STL.64 [R1+0x700], R10 ;  /* 0x0007000a01007387 */ /* 0x000fe80000100a00 */
[----:B0-----:R-:W4:Y:S01]  /*9860*/  LDL.LU R58, [R1+0x800] ;  /* 0x00080000013a7983 */ /* 0x001f220000300800 */
[----:B--2---:R-:W-:-:S02]  /*9870*/  @!P3 SHF.R.U32.HI R37, RZ, 0x10, R30 ;  /* 0x00000010ff25b819 */ /* 0x004fc4000001161e */
[----:B---3--:R-:W-:Y:S02]  /*9880*/  PRMT R49, RZ, 0x7610, R49 ;  /* 0x00007610ff317816 */ /* 0x008fe40000000031 */
[----:B------:R-:W-:Y:S02]  /*9890*/  PRMT R48, RZ, 0x7610, R48 ;  /* 0x00007610ff307816 */ /* 0x000fe40000000030 */
[----:B------:R-:W-:Y:S02]  /*98a0*/  @!P3 PRMT R49, R37, 0x7610, R49 ;  /* 0x000076102531b816 */ /* 0x000fe40000000031 */
[----:B------:R-:W-:-:S04]  /*98b0*/  @!P3 SHF.R.U32.HI R37, RZ, 0x10, R35 ;  /* 0x00000010ff25b819 */ /* 0x000fc80000011623 */
[----:B------:R-:W-:Y:S02]  /*98c0*/  @!P3 PRMT R48, R37, 0x7610, R48 ;  /* 0x000076102530b816 */ /* 0x000fe40000000030 */
[----:B------:R-:W-:Y:S01]  /*98d0*/  PRMT R37, RZ, 0x7610, R37 ;  /* 0x00007610ff257816 */ /* 0x000fe20000000025 */
[----:B------:R-:W-:Y:S03]  /*98e0*/  STL.S16 [R1+0x464], R49 ;  /* 0x0004643101007387 */ /* 0x000fe60000100600 */
[----:B------:R-:W-:Y:S01]  /*98f0*/  @!P3 PRMT R37, R35, 0x7610, R37 ;  /* 0x000076102325b816 */ /* 0x000fe20000000025 */
[----:B------:R0:W-:Y:S04]  /*9900*/  STL.S16 [R1+0x46c], R48 ;  /* 0x00046c3001007387 */ /* 0x0001e80000100600 */
[----:B----4-:R-:W2:Y:S04]  /*9910*/  @!P2 LDG.E R39, desc[UR10][R32.64] ;  /* 0x0000000a2027a981 */ /* 0x010ea8000c1e1900 */
[----:B0-----:R-:W3:Y:S04]  /*9920*/  LDL.LU.64 R48, [R1+0x448] ;  /* 0x0004480001307983 */ /* 0x001ee80000300a00 */
[----:B------:R-:W4:Y:S04]  /*9930*/  LDL.LU.64 R60, [R1+0x440] ;  /* 0x00044000013c7983 */ /* 0x000f280000300a00 */
[----:B------:R0:W-:Y:S04]  /*9940*/  STL.S16 [R1+0x468], R37 ;  /* 0x0004682501007387 */ /* 0x0001e80000100600 */
[----:B------:R-:W4:Y:S01]  /*9950*/  LDL.LU.64 R32, [R1+0x7e8] ;  /* 0x0007e80001207983 */ /* 0x000f220000300a00 */
[----:B0-----:R-:W-:-:S06]  /*9960*/  MOV R37, RZ ;  /* 0x000000ff00257202 */ /* 0x001fcc0000000f00 */
[----:B------:R-:W4:Y:S04]  /*9970*/  @!P2 LDG.E R37, desc[UR10][R50.64] ;  /* 0x0000000a3225a981 */ /* 0x000f28000c1e1900 */
[----:B------:R-:W-:Y:S01]  /*9980*/  STL [R1+0x184], R34 ;  /* 0x0001842201007387 */ /* 0x000fe20000100800 */
[----:B------:R-:W-:-:S03]  /*9990*/  LOP3.LUT P1, RZ, R38, 0x100000, RZ, 0xc0, !PT ;  /* 0x0010000026ff7812 */ /* 0x000fc6000782c0ff */
[----:B------:R0:W-:Y:S04]  /*99a0*/  STL [R1+0x88], R42 ;  /* 0x0000882a01007387 */ /* 0x0001e80000100800 */
[----:B------:R-:W4:Y:S01]  /*99b0*/  LDL.LU.64 R50, [R1+0x428] ;  /* 0x0004280001327983 */ /* 0x000f220000300a00 */
[----:B0-----:R-:W-:Y:S01]  /*99c0*/  HFMA2.MMA R42, -RZ, RZ, 0, 0 ;  /* 0x00000000ff2a7435 */ /* 0x001fe200000001ff */
[----:B------:R-:W-:-:S04]  /*99d0*/  PRMT R58, RZ, 0x7610, R58 ;  /* 0x00007610ff3a7816 */ /* 0x000fc8000000003a */
[----:B------:R-:W-:-:S05]  /*99e0*/  @!P3 PRMT R58, R30, 0x7610, R58 ;  /* 0x000076101e3ab816 */ /* 0x000fca000000003a */
[----:B------:R0:W-:Y:S04]  /*99f0*/  STL.S16 [R1+0x460], R58 ;  /* 0x0004603a01007387 */ /* 0x0001e80000100600 */
[----:B0-----:R-:W4:Y:S01]  /*9a00*/  LDL.LU R58, [R1+0x7f0] ;  /* 0x0007f000013a7983 */ /* 0x001f220000300800 */
[----:B--2---:R-:W-:-:S03]  /*9a10*/  @!P2 SHF.R.U32.HI R34, RZ, 0x10, R39 ;  /* 0x00000010ff22a819 */ /* 0x004fc60000011627 */
        /* <DEDUP_REMOVED lines=56> */
[----:B------:R-:W-:Y:S01]  /*9da0*/  @!P3 PRMT R0, R29, 0x7610, R0 ;  /* 0x000076101d00b816 */ /* 0x000fe20000000000 */
[----:B------:R-:W2:Y:S04]  /*9db0*/  @!P2 LDG.E R31, desc[UR10][R48.64] ;  /* 0x0000000a301fa981 */ /* 0x000ea8000c1e1900 */
        /* <DEDUP_REMOVED lines=11> */
[----:B-1----:R-:W-:-:S06]  /*9e70*/  MOV R25, RZ ;  /* 0x000000ff00197202 */ /* 0x002fcc0000000f00 */
        /* <DEDUP_REMOVED lines=49> */
[----:B-1----:R-:W-:-:S06]  /*a190*/  MOV R30, RZ ;  /* 0x000000ff001e7202 */ /* 0x002fcc0000000f00 */
        /* <DEDUP_REMOVED lines=23> */
[----:B------:R-:W-:Y:S02]  /*a310*/  PRMT R58, RZ, 0x7610, R58 ;  /* 0x00007610ff3a7816 */ /* 0x000fe4000000003a */
[----:B------:R-:W-:Y:S02]  /*a320*/  MOV R39, RZ ;  /* 0x000000ff00277202 */ /* 0x000fe40000000f00 */
[----:B------:R-:W-:-:S05]  /*a330*/  @!P3 PRMT R58, R26, 0x7610, R58 ;  /* 0x000076101a3ab816 */ /* 0x000fca000000003a */
[----:B------:R0:W-:Y:S04]  /*a340*/  STL.S16 [R1+0x3f0], R58 ;  /* 0x0003f03a01007387 */ /* 0x0001e80000100600 */
[----:B------:R-:W2:Y:S04]  /*a350*/  @!P1 LDG.E R39, desc[UR10][R60.64] ;  /* 0x0000000a3c279981 */ /* 0x000ea8000c1e1900 */
[----:B0-----:R-:W2:Y:S01]  /*a360*/  LDL.LU R58, [R1+0x790] ;  /* 0x00079000013a7983 */ /* 0x001ea20000300800 */
[----:B---3--:R-:W-:-:S03]  /*a370*/  @!P2 SHF.R.U32.HI R35, RZ, 0x10, R28 ;  /* 0x00000010ff23a819 */ /* 0x008fc6000001161c */
[----:B------:R-:W-:Y:S01]  /*a380*/  STL [R1+0x40], R46 ;  /* 0x0000402e01007387 */ /* 0x000fe20000100800 */
[----:B----4-:R-:W-:-:S03]  /*a390*/  PRMT R33, RZ, 0x7610, R33 ;  /* 0x00007610ff217816 */ /* 0x010fc60000000021 */
[----:B------:R-:W-:Y:S01]  /*a3a0*/  STL [R1+0x1a0], R37 ;  /* 0x0001a02501007387 */ /* 0x000fe20000100800 */
[----:B------:R-:W-:Y:S02]  /*a3b0*/  PRMT R32, RZ, 0x7610, R32 ;  /* 0x00007610ff207816 */ /* 0x000fe40000000020 */
[----:B------:R-:W-:Y:S01]  /*a3c0*/  @!P2 PRMT R33, R35, 0x7610, R33 ;  /* 0x000076102321a816 */ /* 0x000fe20000000021 */
[----:B------:R-:W-:Y:S01]  /*a3d0*/  STL [R1+0x54], R43 ;  /* 0x0000542b01007387 */ /* 0x000fe20000100800 */
[----:B------:R-:W-:Y:S02]  /*a3e0*/  @!P2 SHF.R.U32.HI R35, RZ, 0x10, R30 ;  /* 0x00000010ff23a819 */ /* 0x000fe4000001161e */
[----:B------:R-:W-:Y:S01]  /*a3f0*/  LOP3.LUT P3, RZ, R38, 0x2000, RZ, 0xc0, !PT ;  /* 0x0000200026ff7812 */ /* 0x000fe2000786c0ff */
[----:B------:R-:W3:Y:S01]  /*a400*/  LDL.LU.64 R60, [R1+0x3a8] ;  /* 0x0003a800013c7983 */ /* 0x000ee20000300a00 */
[----:B------:R-:W-:Y:S02]  /*a410*/  @!P2 PRMT R32, R35, 0x7610, R32 ;  /* 0x000076102320a816 */ /* 0x000fe40000000020 */
[----:B------:R-:W-:-:S04]  /*a420*/  PRMT R35, RZ, 0x7610, R35 ;  /* 0x00007610ff237816 */ /* 0x000fc80000000023 */
[----:B------:R-:W-:-:S05]  /*a430*/  @!P2 PRMT R35, R30, 0x7610, R35 ;  /* 0x000076101e23a816 */ /* 0x000fca0000000023 */
[----:B------:R0:W-:Y:S02]  /*a440*/  STL.S16 [R1+0x3e8], R35 ;  /* 0x0003e82301007387 */ /* 0x0001e40000100600 */
[----:B0-----:R-:W-:-:S10]  /*a450*/  HFMA2.MMA R35, -RZ, RZ, 0, 0 ;  /* 0x00000000ff237435 */ /* 0x001fd400000001ff */
[----:B--2---:R-:W2:Y:S04]  /*a460*/  @!P1 LDG.E R35, desc[UR10][R48.64] ;  /* 0x0000000a30239981 */ /* 0x004ea8000c1e1900 */
[----:B------:R-:W-:Y:S04]  /*a470*/  STL.S16 [R1+0x3dc], R33 ;  /* 0x0003dc2101007387 */ /* 0x000fe80000100600 */
[----:B------:R0:W-:Y:S01]  /*a480*/  STL.S16 [R1+0x3ec], R32 ;  /* 0x0003ec2001007387 */ /* 0x0001e20000100600 */
[----:B------:R-:W-:-:S03]  /*a490*/  PRMT R46, RZ, 0x7610, R46 ;  /* 0x00007610ff2e7816 */ /* 0x000fc6000000002e */
[----:B------:R-:W4:Y:S04]  /*a4a0*/  LDL.LU.64 R48, [R1+0x778] ;  /* 0x0007780001307983 */ /* 0x000f280000300a00 */
[----:B0-----:R-:W3:Y:S01]  /*a4b0*/  LDL.LU.64 R32, [R1+0x3c0] ;  /* 0x0003c00001207983 */ /* 0x001ee20000300a00 */
[----:B------:R-:W-:Y:S02]  /*a4c0*/  PRMT R53, RZ, 0x7610, R53 ;  /* 0x00007610ff357816 */ /* 0x000fe40000000035 */
[----:B------:R-:W-:Y:S02]  /*a4d0*/  PRMT R43, RZ, 0x7610, R43 ;  /* 0x00007610ff2b7816 */ /* 0x000fe4000000002b */
[----:B------:R-:W-:Y:S02]  /*a4e0*/  PRMT R52, RZ, 0x7610, R52 ;  /* 0x00007610ff347816 */ /* 0x000fe40000000034 */
[----:B------:R-:W-:-:S02]  /*a4f0*/  @!P1 PRMT R43, R39, 0x7610, R43 ;  /* 0x00007610272b9816 */ /* 0x000fc4000000002b */
[----:B------:R-:W-:-:S03]  /*a500*/  PRMT R58, RZ, 0x7610, R58 ;  /* 0x00007610ff3a7816 */ /* 0x000fc6000000003a */
[----:B------:R0:W-:Y:S01]  /*a510*/  STL.S16 [R1+0x3d0], R43 ;  /* 0x0003d02b01007387 */ /* 0x0001e20000100600 */
[----:B------:R-:W-:Y:S01]  /*a520*/  @!P2 PRMT R58, R28, 0x7610, R58 ;  /* 0x000076101c3aa816 */ /* 0x000fe2000000003a */
[----:B0-----:R-:W-:-:S04]  /*a530*/  HFMA2.MMA R43, -RZ, RZ, 0, 0 ;  /* 0x00000000ff2b7435 */ /* 0x001fc800000001ff */
[----:B------:R0:W-:Y:S04]  /*a540*/  STL.S16 [R1+0x3d8], R58 ;  /* 0x0003d83a01007387 */ /* 0x0001e80000100600 */
[----:B0-----:R-:W4:Y:S01]  /*a550*/  LDL.LU R58, [R1+0x780] ;  /* 0x00078000013a7983 */ /* 0x001f220000300800 */
[----:B--2---:R-:W-:-:S05]  /*a560*/  @!P1 PRMT R46, R35, 0x7610, R46 ;  /* 0x00007610232e9816 */ /* 0x004fca000000002e */
[----:B------:R0:W-:Y:S01]  /*a570*/  STL.S16 [R1+0x3c8], R46 ;  /* 0x0003c82e01007387 */ /* 0x0001e20000100600 */
[----:B------:R-:W-:Y:S02]  /*a580*/  @!P1 SHF.R.U32.HI R37, RZ, 0x10, R35 ;  /* 0x00000010ff259819 */ /* 0x000fe40000011623 */
[----:B0-----:R-:W-:Y:S01]  /*a590*/  MOV R46, RZ ;  /* 0x000000ff002e7202 */ /* 0x001fe20000000f00 */
[----:B---3--:R-:W2:Y:S05]  /*a5a0*/  @!P3 LDG.E R43, desc[UR10][R32.64] ;  /* 0x0000000a202bb981 */ /* 0x008eaa000c1e1900 */
[----:B------:R-:W3:Y:S01]  /*a5b0*/  @!P3 LDG.E R46, desc[UR10][R50.64] ;  /* 0x0000000a322eb981 */ /* 0x000ee2000c1e1900 */
[----:B------:R-:W-:-:S02]  /*a5c0*/  @!P1 PRMT R53, R37, 0x7610, R53 ;  /* 0x0000761025359816 */ /* 0x000fc40000000035 */
[----:B------:R-:W-:Y:S01]  /*a5d0*/  @!P1 SHF.R.U32.HI R37, RZ, 0x10, R39 ;  /* 0x00000010ff259819 */ /* 0x000fe20000011627 */
[----:B------:R-:W2:Y:S03]  /*a5e0*/  LDL.LU.64 R32, [R1+0x770] ;  /* 0x0007700001207983 */ /* 0x000ea60000300a00 */
[----:B------:R-:W-:Y:S01]  /*a5f0*/  @!P1 PRMT R52, R37, 0x7610, R52 ;  /* 0x0000761025349816 */ /* 0x000fe20000000034 */
[----:B------:R-:W-:Y:S04]  /*a600*/  STL.S16 [R1+0x3cc], R53 ;  /* 0x0003cc3501007387 */ /* 0x000fe80000100600 */
[----:B------:R0:W-:Y:S01]  /*a610*/  STL.S16 [R1+0x3d4], R52 ;  /* 0x0003d43401007387 */ /* 0x0001e20000100600 */
[----:B----4-:R-:W-:-:S02]  /*a620*/  PRMT R49, RZ, 0x7610, R49 ;  /* 0x00007610ff317816 */ /* 0x010fc40000000031 */
[----:B------:R-:W-:Y:S01]  /*a630*/  LOP3.LUT P2, RZ, R38, 0x1000, RZ, 0xc0, !PT ;  /* 0x0000100026ff7812 */ /* 0x000fe2000784c0ff */
[----:B------:R-:W-:Y:S04]  /*a640*/  STL [R1+0x1a4], R34 ;  /* 0x0001a42201007387 */ /* 0x000fe80000100800 */
[----:B------:R-:W4:Y:S04]  /*a650*/  LDL.LU.64 R50, [R1+0x398] ;  /* 0x0003980001327983 */ /* 0x000f280000300a00 */
[----:B0-----:R-:W4:Y:S01]  /*a660*/  LDL.LU.64 R52, [R1+0x3b0] ;  /* 0x0003b00001347983 */ /* 0x001f220000300a00 */
[----:B------:R-:W-:-:S02]  /*a670*/  PRMT R58, RZ, 0x7610, R58 ;  /* 0x00007610ff3a7816 */ /* 0x000fc4000000003a */
[----:B---3--:R-:W-:-:S05]  /*a680*/  @!P3 PRMT R49, R46, 0x7610, R49 ;  /* 0x000076102e31b816 */ /* 0x008fca0000000031 */
[----:B------:R0:W-:Y:S02]  /*a690*/  STL.S16 [R1+0x3c0], R49 ;  /* 0x0003c03101007387 */ /* 0x0001e40000100600 */
[----:B0-----:R-:W-:Y:S01]  /*a6a0*/  HFMA2.MMA R49, -RZ, RZ, 0, 0 ;  /* 0x00000000ff317435 */ /* 0x001fe200000001ff */
[----:B--2---:R-:W-:Y:S02]  /*a6b0*/  @!P3 PRMT R58, R43, 0x7610, R58 ;  /* 0x000076102b3ab816 */ /* 0x004fe4000000003a */
[----:B------:R-:W-:-:S07]  /*a6c0*/  PRMT R33, RZ, 0x7610, R33 ;  /* 0x00007610ff217816 */ /* 0x000fce0000000021 */
[----:B----4-:R0:W2:Y:S01]  /*a6d0*/  @!P2 LDG.E R49, desc[UR10][R52.64] ;  /* 0x0000000a3431a981 */ /* 0x0100a2000c1e1900 */
[----:B------:R-:W-:Y:S02]  /*a6e0*/  @!P3 SHF.R.U32.HI R34, RZ, 0x10, R43 ;  /* 0x00000010ff22b819 */ /* 0x000fe4000001162b */
[----:B0-----:R-:W-:Y:S01]  /*a6f0*/  MOV R52, RZ ;  /* 0x000000ff00347202 */ /* 0x001fe20000000f00 */
[----:B------:R0:W-:Y:S01]  /*a700*/  STL.S16 [R1+0x3b8], R58 ;  /* 0x0003b83a01007387 */ /* 0x0001e20000100600 */
[----:B------:R-:W-:Y:S02]  /*a710*/  PRMT R32, RZ, 0x7610, R32 ;  /* 0x00007610ff207816 */ /* 0x000fe40000000020 */
[----:B------:R-:W-:Y:S01]  /*a720*/  PRMT R55, RZ, 0x7610, R55 ;  /* 0x00007610ff377816 */ /* 0x000fe20000000037 */
[----:B------:R-:W-:Y:S04]  /*a730*/  STL [R1+0x1a8], R29 ;  /* 0x0001a81d01007387 */ /* 0x000fe80000100800 */
[----:B------:R-:W3:Y:S01]  /*a740*/  @!P2 LDG.E R52, desc[UR10][R60.64] ;  /* 0x0000000a3c34a981 */ /* 0x000ee2000c1e1900 */
[----:B------:R-:W-:-:S02]  /*a750*/  @!P3 PRMT R33, R34, 0x7610, R33 ;  /* 0x000076102221b816 */ /* 0x000fc40000000021 */
[----:B------:R-:W-:Y:S01]  /*a760*/  @!P3 SHF.R.U32.HI R34, RZ, 0x10, R46 ;  /* 0x00000010ff22b819 */ /* 0x000fe2000001162e */
[----:B0-----:R-:W4:Y:S03]  /*a770*/  LDL.LU R58, [R1+0x76c] ;  /* 0x00076c00013a7983 */ /* 0x001f260000300800 */
[----:B------:R-:W-:Y:S01]  /*a780*/  @!P3 PRMT R32, R34, 0x7610, R32 ;  /* 0x000076102220b816 */ /* 0x000fe20000000020 */
[----:B------:R-:W-:Y:S04]  /*a790*/  STL.S16 [R1+0x3bc], R33 ;  /* 0x0003bc2101007387 */ /* 0x000fe80000100600 */
[----:B------:R0:W-:Y:S01]  /*a7a0*/  STL.S16 [R1+0x3c4], R32 ;  /* 0x0003c42001007387 */ /* 0x0001e20000100600 */
[----:B------:R-:W-:-:S02]  /*a7b0*/  LOP3.LUT P1, RZ, R38, 0x800, RZ, 0xc0, !PT ;  /* 0x0000080026ff7812 */ /* 0x000fc4000782c0ff */
[----:B------:R-:W-:Y:S01]  /*a7c0*/  PRMT R57, RZ, 0x7610, R57 ;  /* 0x00007610ff397816 */ /* 0x000fe20000000039 */
[----:B------:R-:W2:Y:S01]  /*a7d0*/  LDL.LU.64 R60, [R1+0x390] ;  /* 0x00039000013c7983 */ /* 0x000ea20000300a00 */
[----:B------:R-:W-:-:S03]  /*a7e0*/  PRMT R56, RZ, 0x7610, R56 ;  /* 0x00007610ff387816 */ /* 0x000fc60000000038 */
[----:B------:R-:W-:Y:S04]  /*a7f0*/  STL [R1+0x1ac], R0 ;  /* 0x0001ac0001007387 */ /* 0x000fe80000100800 */
[----:B0-----:R-:W2:Y:S04]  /*a800*/  LDL.LU.64 R32, [R1+0x3a0] ;  /* 0x0003a00001207983 */ /* 0x001ea80000300a00 */
[----:B------:R-:W-:Y:S01]  /*a810*/  STL [R1+0xb0], R5 ;  /* 0x0000b00501007387 */ /* 0x000fe20000100800 */
[----:B------:R-:W-:-:S03]  /*a820*/  PRMT R9, RZ, 0x7610, R9 ;  /* 0x00007610ff097816 */ /* 0x000fc60000000009 */
[----:B------:R-:W-:Y:S01]  /*a830*/  STL [R1+0x1b0], R25 ;  /* 0x0001b01901007387 */ /* 0x000fe20000100800 */
[----:B------:R-:W-:Y:S02]  /*a840*/  PRMT R8, RZ, 0x7610, R8 ;  /* 0x00007610ff087816 */ /* 0x000fe40000000008 */
[----:B------:R-:W-:Y:S01]  /*a850*/  PRMT R4, RZ, 0x7610, R4 ;  /* 0x00007610ff047816 */ /* 0x000fe20000000004 */
[----:B------:R-:W-:Y:S04]  /*a860*/  STL [R1+0xb4], R26 ;  /* 0x0000b41a01007387 */ /* 0x000fe80000100800 */
[----:B------:R-:W-:Y:S04]  /*a870*/  STL [R1+0x1b4], R27 ;  /* 0x0001b41b01007387 */ /* 0x000fe80000100800 */
[----:B------:R-:W-:Y:S04]  /*a880*/  STL [R1+0xb8], R28 ;  /* 0x0000b81c01007387 */ /* 0x000fe80000100800 */
[----:B------:R-:W-:Y:S04]  /*a890*/  STL [R1+0xac], R31 ;  /* 0x0000ac1f01007387 */ /* 0x000fe80000100800 */
[----:B------:R-:W-:Y:S01]  /*a8a0*/  STL [R1+0x1b8], R30 ;  /* 0x0001b81e01007387 */ /* 0x000fe20000100800 */
[----:B------:R-:W-:-:S02]  /*a8b0*/  LOP3.LUT P4, RZ, R38, 0x40, RZ, 0xc0, !PT ;  /* 0x0000004026ff7812 */ /* 0x000fc4000788c0ff */
[----:B------:R-:W-:Y:S01]  /*a8c0*/  LOP3.LUT P5, RZ, R38, 0x20, RZ, 0xc0, !PT ;  /* 0x0000002026ff7812 */ /* 0x000fe200078ac0ff */
[----:B------:R-:W-:Y:S04]  /*a8d0*/  STL [R1+0xbc], R35 ;  /* 0x0000bc2301007387 */ /* 0x000fe80000100800 */
[----:B------:R-:W-:Y:S01]  /*a8e0*/  STL [R1+0xa8], R36 ;  /* 0x0000a82401007387 */ /* 0x000fe20000100800 */
[----:B------:R-:W-:-:S03]  /*a8f0*/  PRMT R37, RZ, 0x7610, R37 ;  /* 0x00007610ff257816 */ /* 0x000fc60000000025 */
[----:B------:R-:W-:Y:S04]  /*a900*/  STL [R1+0xa4], R42 ;  /* 0x0000a42a01007387 */ /* 0x000fe80000100800 */
[----:B------:R-:W-:Y:S04]  /*a910*/  STL [R1+0x1bc], R39 ;  /* 0x0001bc2701007387 */ /* 0x000fe80000100800 */
[----:B------:R-:W-:Y:S01]  /*a920*/  STL [R1+0x3c], R45 ;  /* 0x00003c2d01007387 */ /* 0x000fe20000100800 */
[----:B------:R-:W-:-:S03]  /*a930*/  PRMT R48, RZ, 0x7610, R48 ;  /* 0x00007610ff307816 */ /* 0x000fc60000000030 */
[----:B------:R-:W-:Y:S01]  /*a940*/  STL [R1+0x13c], R44 ;  /* 0x00013c2c01007387 */ /* 0x000fe20000100800 */
[----:B------:R-:W-:-:S03]  /*a950*/  LOP3.LUT P0, RZ, R38, 0x1, RZ, 0xc0, !PT ;  /* 0x0000000126ff7812 */ /* 0x000fc6000780c0ff */
[----:B------:R-:W-:Y:S04]  /*a960*/  STL [R1+0x1c0], R46 ;  /* 0x0001c02e01007387 */ /* 0x000fe80000100800 */
[----:B------:R-:W-:Y:S01]  /*a970*/  STL [R1+0xc0], R43 ;  /* 0x0000c02b01007387 */ /* 0x000fe20000100800 */
[----:B------:R-:W-:-:S03]  /*a980*/  PRMT R47, RZ, 0x7610, R47 ;  /* 0x00007610ff2f7816 */ /* 0x000fc6000000002f */
[----:B------:R-:W2:Y:S01]  /*a990*/  LDL.LU R53, [R1+0x768] ;  /* 0x0007680001357983 */ /* 0x000ea20000300800 */
[----:B---3--:R-:W-:Y:S02]  /*a9a0*/  @!P2 PRMT R55, R52, 0x7610, R55 ;  /* 0x000076103437a816 */ /* 0x008fe40000000037 */
[----:B----4-:R-:W-:-:S03]  /*a9b0*/  PRMT R58, RZ, 0x7610, R58 ;  /* 0x00007610ff3a7816 */ /* 0x010fc6000000003a */
[----:B------:R0:W-:Y:S01]  /*a9c0*/  STL.S16 [R1+0x3b0], R55 ;  /* 0x0003b03701007387 */ /* 0x0001e20000100600 */
[----:B--2---:R-:W-:Y:S01]  /*a9d0*/  @!P2 PRMT R58, R49, 0x7610, R58 ;  /* 0x00007610313aa816 */ /* 0x004fe2000000003a */
[----:B0-----:R-:W-:-:S04]  /*a9e0*/  HFMA2.MMA R55, -RZ, RZ, 0, 0 ;  /* 0x00000000ff377435 */ /* 0x001fc800000001ff */
[----:B------:R0:W-:Y:S06]  /*a9f0*/  STL.S16 [R1+0x3a8], R58 ;  /* 0x0003a83a01007387 */ /* 0x0001ec0000100600 */
[----:B------:R-:W2:Y:S01]  /*aa00*/  @!P1 LDG.E R55, desc[UR10][R32.64] ;  /* 0x0000000a20379981 */ /* 0x000ea2000c1e1900 */
[----:B0-----:R-:W-:-:S06]  /*aa10*/  MOV R58, RZ ;  /* 0x000000ff003a7202 */ /* 0x001fcc0000000f00 */
[----:B------:R-:W3:Y:S04]  /*aa20*/  @!P1 LDG.E R58, desc[UR10][R50.64] ;  /* 0x0000000a323a9981 */ /* 0x000ee8000c1e1900 */
[----:B------:R-:W4:Y:S01]  /*aa30*/  LDL.LU.64 R32, [R1+0x760] ;  /* 0x0007600001207983 */ /* 0x000f220000300a00 */
[----:B------:R-:W-:-:S04]  /*aa40*/  @!P2 SHF.R.U32.HI R29, RZ, 0x10, R49 ;  /* 0x00000010ff1da819 */ /* 0x000fc80000011631 */
[----:B------:R-:W-:Y:S01]  /*aa50*/  @!P2 PRMT R57, R29, 0x7610, R57 ;  /* 0x000076101d39a816 */ /* 0x000fe20000000039 */
[----:B------:R-:W3:Y:S01]  /*aa60*/  LDL.LU.64 R50, [R1+0x370] ;  /* 0x0003700001327983 */ /* 0x000ee20000300a00 */
[----:B------:R-:W-:-:S04]  /*aa70*/  @!P2 SHF.R.U32.HI R29, RZ, 0x10, R52 ;  /* 0x00000010ff1da819 */ /* 0x000fc80000011634 */
[----:B------:R-:W-:Y:S01]  /*aa80*/  @!P2 PRMT R56, R29, 0x7610, R56 ;  /* 0x000076101d38a816 */ /* 0x000fe20000000038 */
[----:B------:R-:W-:Y:S04]  /*aa90*/  STL.S16 [R1+0x3ac], R57 ;  /* 0x0003ac3901007387 */ /* 0x000fe80000100600 */
[----:B------:R0:W-:Y:S04]  /*aaa0*/  STL.S16 [R1+0x3b4], R56 ;  /* 0x0003b43801007387 */ /* 0x0001e80000100600 */
[----:B0-----:R-:W3:Y:S01]  /*aab0*/  LDL.LU.64 R56, [R1+0x380] ;  /* 0x0003800001387983 */ /* 0x001ee20000300a00 */
[----:B------:R-:W-:-:S02]  /*aac0*/  LOP3.LUT P3, RZ, R38, 0x400, RZ, 0xc0, !PT ;  /* 0x0000040026ff7812 */ /* 0x000fc4000786c0ff */
[----:B------:R-:W-:Y:S02]  /*aad0*/  MOV R5, RZ ;  /* 0x000000ff00057202 */ /* 0x000fe40000000f00 */
[----:B--2---:R-:W-:Y:S02]  /*aae0*/  @!P1 SHF.R.U32.HI R0, RZ, 0x10, R55 ;  /* 0x00000010ff009819 */ /* 0x004fe40000011637 */
[----:B----4-:R-:W-:Y:S02]  /*aaf0*/  PRMT R33, RZ, 0x7610, R33 ;  /* 0x00007610ff217816 */ /* 0x010fe40000000021 */
[----:B------:R-:W-:Y:S02]  /*ab00*/  PRMT R32, RZ, 0x7610, R32 ;  /* 0x00007610ff207816 */ /* 0x000fe40000000020 */
[----:B------:R-:W-:Y:S02]  /*ab10*/  @!P1 PRMT R33, R0, 0x7610, R33 ;  /* 0x0000761000219816 */ /* 0x000fe40000000021 */
[----:B---3--:R-:W-:-:S04]  /*ab20*/  @!P1 SHF.R.U32.HI R0, RZ, 0x10, R58 ;  /* 0x00000010ff009819 */ /* 0x008fc8000001163a */
[----:B------:R-:W-:Y:S02]  /*ab30*/  @!P1 PRMT R32, R0, 0x7610, R32 ;  /* 0x0000761000209816 */ /* 0x000fe40000000020 */
[----:B------:R-:W-:-:S04]  /*ab40*/  PRMT R0, RZ, 0x7610, R0 ;  /* 0x00007610ff007816 */ /* 0x000fc80000000000 */
[----:B------:R-:W-:-:S05]  /*ab50*/  @!P1 PRMT R0, R58, 0x7610, R0 ;  /* 0x000076103a009816 */ /* 0x000fca0000000000 */
[----:B------:R0:W-:Y:S04]  /*ab60*/  STL.S16 [R1+0x3a0], R0 ;  /* 0x0003a00001007387 */ /* 0x0001e80000100600 */
[----:B------:R-:W2:Y:S01]  /*ab70*/  @!P3 LDG.E R5, desc[UR10][R56.64] ;  /* 0x0000000a3805b981 */ /* 0x000ea2000c1e1900 */
[----:B0-----:R-:W-:-:S03]  /*ab80*/  HFMA2.MMA R0, -RZ, RZ, 0, 0 ;  /* 0x00000000ff007435 */ /* 0x001fc600000001ff */
[----:B------:R-:W-:Y:S04]  /*ab90*/  STL.S16 [R1+0x39c], R33 ;  /* 0x00039c2101007387 */ /* 0x000fe80000100600 */
[----:B------:R0:W-:Y:S04]  /*aba0*/  STL.S16 [R1+0x3a4], R32 ;  /* 0x0003a42001007387 */ /* 0x0001e80000100600 */
[----:B------:R-:W3:Y:S04]  /*abb0*/  LDL.LU R56, [R1+0x748] ;  /* 0x0007480001387983 */ /* 0x000ee80000300800 */
[----:B------:R-:W4:Y:S04]  /*abc0*/  @!P3 LDG.E R0, desc[UR10][R60.64] ;  /* 0x0000000a3c00b981 */ /* 0x000f28000c1e1900 */
[----:B0-----:R-:W3:Y:S01]  /*abd0*/  LDL.LU.64 R32, [R1+0x378] ;  /* 0x0003780001207983 */ /* 0x001ee20000300a00 */
[----:B------:R-:W-:-:S02]  /*abe0*/  LOP3.LUT P2, RZ, R38, 0x200, RZ, 0xc0, !PT ;  /* 0x0000020026ff7812 */ /* 0x000fc4000784c0ff */
[----:B------:R-:W-:Y:S02]  /*abf0*/  @!P1 PRMT R4, R55, 0x7610, R4 ;  /* 0x0000761037049816 */ /* 0x000fe40000000004 */
[----:B------:R-:W-:Y:S01]  /*ac00*/  MOV R26, RZ ;  /* 0x000000ff001a7202 */ /* 0x000fe20000000f00 */
[----:B------:R-:W3:Y:S04]  /*ac10*/  LDL.LU.64 R60, [R1+0x750] ;  /* 0x00075000013c7983 */ /* 0x000ee80000300a00 */
[----:B------:R0:W-:Y:S04]  /*ac20*/  STL.S16 [R1+0x398], R4 ;  /* 0x0003980401007387 */ /* 0x0001e80000100600 */
[----:B------:R-:W3:Y:S04]  /*ac30*/  @!P2 LDG.E R26, desc[UR10][R50.64] ;  /* 0x0000000a321aa981 */ /* 0x000ee8000c1e1900 */
[----:B0-----:R-:W3:Y:S01]  /*ac40*/  LDL.LU R4, [R1+0x758] ;  /* 0x0007580001047983 */ /* 0x001ee20000300800 */
[----:B----4-:R-:W-:-:S03]  /*ac50*/  @!P3 SHF.R.U32.HI R25, RZ, 0x10, R0 ;  /* 0x00000010ff19b819 */ /* 0x010fc60000011600 */
[----:B------:R-:W4:Y:S01]  /*ac60*/  LDL.LU.64 R50, [R1+0x358] ;  /* 0x0003580001327983 */ /* 0x000f220000300a00 */
[----:B------:R-:W-:Y:S02]  /*ac70*/  @!P3 PRMT R9, R25, 0x7610, R9 ;  /* 0x000076101909b816 */ /* 0x000fe40000000009 */
[----:B--2---:R-:W-:-:S04]  /*ac80*/  @!P3 SHF.R.U32.HI R25, RZ, 0x10, R5 ;  /* 0x00000010ff19b819 */ /* 0x004fc80000011605 */
[----:B------:R-:W-:Y:S02]  /*ac90*/  @!P3 PRMT R8, R25, 0x7610, R8 ;  /* 0x000076101908b816 */ /* 0x000fe40000000008 */
[----:B------:R-:W-:-:S04]  /*aca0*/  PRMT R25, RZ, 0x7610, R25 ;  /* 0x00007610ff197816 */ /* 0x000fc80000000019 */
[----:B------:R-:W-:-:S05]  /*acb0*/  @!P3 PRMT R25, R5, 0x7610, R25 ;  /* 0x000076100519b816 */ /* 0x000fca0000000019 */
[----:B------:R0:W-:Y:S02]  /*acc0*/  STL.S16 [R1+0x390], R25 ;  /* 0x0003901901007387 */ /* 0x0001e40000100600 */
[----:B0-----:R-:W-:-:S10]  /*acd0*/  HFMA2.MMA R25, -RZ, RZ, 0, 0 ;  /* 0x00000000ff197435 */ /* 0x001fd400000001ff */
[----:B---3--:R-:W2:Y:S01]  /*ace0*/  @!P2 LDG.E R25, desc[UR10][R32.64] ;  /* 0x0000000a2019a981 */ /* 0x008ea2000c1e1900 */
[----:B------:R-:W-:-:S03]  /*acf0*/  PRMT R56, RZ, 0x7610, R56 ;  /* 0x00007610ff387816 */ /* 0x000fc60000000038 */
[----:B------:R-:W-:Y:S01]  /*ad00*/  STL.S16 [R1+0x384], R9 ;  /* 0x0003840901007387 */ /* 0x000fe20000100600 */
[----:B------:R-:W-:-:S03]  /*ad10*/  @!P3 PRMT R56, R0, 0x7610, R56 ;  /* 0x000076100038b816 */ /* 0x000fc60000000038 */
[----:B------:R0:W-:Y:S04]  /*ad20*/  STL.S16 [R1+0x394], R8 ;  /* 0x0003940801007387 */ /* 0x0001e80000100600 */
[----:B------:R1:W-:Y:S01]  /*ad30*/  STL.S16 [R1+0x380], R56 ;  /* 0x0003803801007387 */ /* 0x0003e20000100600 */
[----:B------:R-:W-:Y:S02]  /*ad40*/  PRMT R4, RZ, 0x7610, R4 ;  /* 0x00007610ff047816 */ /* 0x000fe40000000004 */
[----:B------:R-:W-:Y:S01]  /*ad50*/  PRMT R61, RZ, 0x7610, R61 ;  /* 0x00007610ff3d7816 */ /* 0x000fe2000000003d */
[----:B------:R-:W3:Y:S04]  /*ad60*/  LDL.LU.64 R32, [R1+0x740] ;  /* 0x0007400001207983 */ /* 0x000ee80000300a00 */
[----:B0-----:R-:W4:Y:S04]  /*ad70*/  LDL.LU.64 R8, [R1+0x368] ;  /* 0x0003680001087983 */ /* 0x001f280000300a00 */
[----:B-1----:R-:W3:Y:S01]  /*ad80*/  LDL.LU.64 R56, [R1+0x360] ;  /* 0x0003600001387983 */ /* 0x002ee20000300a00 */
[----:B------:R-:W-:-:S02]  /*ad90*/  LOP3.LUT P1, RZ, R38, 0x100, RZ, 0xc0, !PT ;  /* 0x0000010026ff7812 */ /* 0x000fc4000782c0ff */
[----:B------:R-:W-:Y:S02]  /*ada0*/  MOV R28, RZ ;  /* 0x000000ff001c7202 */ /* 0x000fe40000000f00 */
[----:B--2---:R-:W-:-:S04]  /*adb0*/  @!P2 SHF.R.U32.HI R27, RZ, 0x10, R25 ;  /* 0x00000010ff1ba819 */ /* 0x004fc80000011619 */
[----:B------:R-:W-:Y:S02]  /*adc0*/  @!P2 PRMT R4, R27, 0x7610, R4 ;  /* 0x000076101b04a816 */ /* 0x000fe40000000004 */
[----:B------:R-:W-:-:S04]  /*add0*/  @!P2 SHF.R.U32.HI R27, RZ, 0x10, R26 ;  /* 0x00000010ff1ba819 */ /* 0x000fc8000001161a */
[----:B------:R-:W-:Y:S01]  /*ade0*/  @!P2 PRMT R61, R27, 0x7610, R61 ;  /* 0x000076101b3da816 */ /* 0x000fe2000000003d */
[----:B------:R-:W-:Y:S01]  /*adf0*/  HFMA2.MMA R27, -RZ, RZ, 0, 0 ;  /* 0x00000000ff1b7435 */ /* 0x000fe200000001ff */
[----:B------:R0:W-:Y:S09]  /*ae00*/  STL.S16 [R1+0x374], R4 ;  /* 0x0003740401007387 */ /* 0x0001f20000100600 */
[----:B----4-:R-:W2:Y:S04]  /*ae10*/  @!P1 LDG.E R27, desc[UR10][R8.64] ;  /* 0x0000000a081b9981 */ /* 0x010ea8000c1e1900 */
[----:B0-----:R-:W4:Y:S04]  /*ae20*/  LDL.LU R4, [R1+0x73c] ;  /* 0x00073c0001047983 */ /* 0x001f280000300800 */
[----:B---3--:R-:W3:Y:S01]  /*ae30*/  @!P1 LDG.E R28, desc[UR10][R56.64] ;  /* 0x0000000a381c9981 */ /* 0x008ee2000c1e1900 */
[----:B------:R-:W-:-:S02]  /*ae40*/  PRMT R29, RZ, 0x7610, R29 ;  /* 0x00007610ff1d7816 */ /* 0x000fc4000000001d */
[----:B------:R-:W-:Y:S02]  /*ae50*/  PRMT R33, RZ, 0x7610, R33 ;  /* 0x00007610ff217816 */ /* 0x000fe40000000021 */
[----:B------:R-:W-:Y:S02]  /*ae60*/  LOP3.LUT P3, RZ, R38, 0x80, RZ, 0xc0, !PT ;  /* 0x0000008026ff7812 */ /* 0x000fe4000786c0ff */
[----:B------:R-:W-:Y:S01]  /*ae70*/  PRMT R60, RZ, 0x7610, R60 ;  /* 0x00007610ff3c7816 */ /* 0x000fe2000000003c */
[----:B------:R-:W-:Y:S01]  /*ae80*/  STL.S16 [R1+0x37c], R61 ;  /* 0x00037c3d01007387 */ /* 0x000fe20000100600 */
[----:B------:R-:W-:-:S03]  /*ae90*/  @!P2 PRMT R29, R26, 0x7610, R29 ;  /* 0x000076101a1da816 */ /* 0x000fc6000000001d */
[----:B------:R-:W3:Y:S04]  /*aea0*/  LDL.LU.64 R8, [R1+0x348] ;  /* 0x0003480001087983 */ /* 0x000ee80000300a00 */
[----:B------:R-:W-:Y:S01]  /*aeb0*/  STL.S16 [R1+0x378], R29 ;  /* 0x0003781d01007387 */ /* 0x000fe20000100600 */
[----:B------:R-:W-:Y:S02]  /*aec0*/  @!P2 PRMT R60, R25, 0x7610, R60 ;  /* 0x00007610193ca816 */ /* 0x000fe4000000003c */
[----:B------:R-:W-:Y:S01]  /*aed0*/  PRMT R31, RZ, 0x7610, R31 ;  /* 0x00007610ff1f7816 */ /* 0x000fe2000000001f */
[----:B------:R-:W3:Y:S04]  /*aee0*/  LDL.LU.64 R56, [R1+0x340] ;  /* 0x0003400001387983 */ /* 0x000ee80000300a00 */
[----:B------:R0:W-:Y:S04]  /*aef0*/  STL.S16 [R1+0x370], R60 ;  /* 0x0003703c01007387 */ /* 0x0001e80000100600 */
[----:B0-----:R-:W3:Y:S01]  /*af00*/  LDL.LU.64 R60, [R1+0x350] ;  /* 0x00035000013c7983 */ /* 0x001ee20000300a00 */
[----:B--2---:R-:W-:-:S02]  /*af10*/  @!P1 SHF.R.U32.HI R29, RZ, 0x10, R27 ;  /* 0x00000010ff1d9819 */ /* 0x004fc4000001161b */
[----:B----4-:R-:W-:-:S04]  /*af20*/  PRMT R4, RZ, 0x7610, R4 ;  /* 0x00007610ff047816 */ /* 0x010fc80000000004 */
[----:B------:R-:W-:Y:S02]  /*af30*/  @!P1 PRMT R4, R29, 0x7610, R4 ;  /* 0x000076101d049816 */ /* 0x000fe40000000004 */
[----:B---3--:R-:W-:-:S04]  /*af40*/  @!P1 SHF.R.U32.HI R29, RZ, 0x10, R28 ;  /* 0x00000010ff1d9819 */ /* 0x008fc8000001161c */
[----:B------:R-:W-:Y:S01]  /*af50*/  @!P1 PRMT R33, R29, 0x7610, R33 ;  /* 0x000076101d219816 */ /* 0x000fe20000000021 */
[----:B------:R-:W-:-:S10]  /*af60*/  HFMA2.MMA R29, -RZ, RZ, 0, 0 ;  /* 0x00000000ff1d7435 */ /* 0x000fd400000001ff */
[----:B------:R-:W2:Y:S04]  /*af70*/  @!P3 LDG.E R29, desc[UR10][R50.64] ;  /* 0x0000000a321db981 */ /* 0x000ea8000c1e1900 */
[----:B------:R-:W3:Y:S01]  /*af80*/  LDL.LU.64 R50, [R1+0x338] ;  /* 0x0003380001327983 */ /* 0x000ee20000300a00 */
[----:B------:R-:W-:Y:S02]  /*af90*/  MOV R30, RZ ;  /* 0x000000ff001e7202 */ /* 0x000fe40000000f00 */
[----:B------:R-:W-:Y:S01]  /*afa0*/  @!P1 PRMT R31, R28, 0x7610, R31 ;  /* 0x000076101c1f9816 */ /* 0x000fe2000000001f */
[----:B------:R0:W-:Y:S01]  /*afb0*/  STL.S16 [R1+0x36c], R4 ;  /* 0x00036c0401007387 */ /* 0x0001e20000100600 */
[----:B------:R-:W-:-:S03]  /*afc0*/  PRMT R34, RZ, 0x7610, R34 ;  /* 0x00007610ff227816 */ /* 0x000fc60000000022 */
[----:B------:R-:W-:Y:S04]  /*afd0*/  STL.S16 [R1+0x550], R31 ;  /* 0x0005501f01007387 */ /* 0x000fe80000100600 */
[----:B------:R-:W4:Y:S04]  /*afe0*/  @!P3 LDG.E R30, desc[UR10][R60.64] ;  /* 0x0000000a3c1eb981 */ /* 0x000f28000c1e1900 */
[----:B0-----:R-:W4:Y:S01]  /*aff0*/  LDL.LU R4, [R1+0x738] ;  /* 0x0007380001047983 */ /* 0x001f220000300800 */
[----:B------:R-:W-:Y:S01]  /*b000*/  IMAD.MOV.U32 R35, RZ, RZ, RZ ;  /* 0x000000ffff237224 */ /* 0x000fe200078e00ff */
[----:B------:R-:W-:-:S04]  /*b010*/  PRMT R32, RZ, 0x7610, R32 ;  /* 0x00007610ff207816 */ /* 0x000fc80000000020 */
[----:B------:R-:W-:Y:S01]  /*b020*/  @!P1 PRMT R32, R27, 0x7610, R32 ;  /* 0x000076101b209816 */ /* 0x000fe20000000020 */
[----:B------:R-:W-:Y:S04]  /*b030*/  STL.S16 [R1+0x554], R33 ;  /* 0x0005542101007387 */ /* 0x000fe80000100600 */
[----:B------:R0:W-:Y:S01]  /*b040*/  STL.S16 [R1+0x368], R32 ;  /* 0x0003682001007387 */ /* 0x0001e20000100600 */
[----:B------:R-:W-:Y:S02]  /*b050*/  PRMT R36, RZ, 0x7610, R36 ;  /* 0x00007610ff247816 */ /* 0x000fe40000000024 */
[----:B------:R-:W-:Y:S01]  /*b060*/  PRMT R42, RZ, 0x7610, R42 ;  /* 0x00007610ff2a7816 */ /* 0x000fe2000000002a */
[----:B------:R-:W4:Y:S04]  /*b070*/  LDL.LU.64 R60, [R1+0x328] ;  /* 0x00032800013c7983 */ /* 0x000f280000300a00 */
[----:B0-----:R-:W4:Y:S01]  /*b080*/  LDL.LU.64 R32, [R1+0x330] ;  /* 0x0003300001207983 */ /* 0x001f220000300a00 */
[----:B--2---:R-:W-:-:S04]  /*b090*/  @!P3 SHF.R.U32.HI R31, RZ, 0x10, R29 ;  /* 0x00000010ff1fb819 */ /* 0x004fc8000001161d */
[----:B------:R-:W-:Y:S01]  /*b0a0*/  @!P3 PRMT R34, R31, 0x7610, R34 ;  /* 0x000076101f22b816 */ /* 0x000fe20000000022 */
[----:B------:R-:W-:Y:S01]  /*b0b0*/  HFMA2.MMA R31, -RZ, RZ, 0, 0 ;  /* 0x00000000ff1f7435 */ /* 0x000fe200000001ff */
[----:B---3--:R-:W2:Y:S09]  /*b0c0*/  @!P5 LDG.E R35, desc[UR10][R50.64] ;  /* 0x0000000a3223d981 */ /* 0x008eb2000c1e1900 */
[----:B------:R-:W3:Y:S04]  /*b0d0*/  @!P4 LDG.E R31, desc[UR10][R8.64] ;  /* 0x0000000a081fc981 */ /* 0x000ee8000c1e1900 */
[----:B------:R-:W3:Y:S04]  /*b0e0*/  LDL.LU.64 R50, [R1+0x318] ;  /* 0x0003180001327983 */ /* 0x000ee80000300a00 */
[----:B------:R0:W-:Y:S01]  /*b0f0*/  STL.S16 [R1+0x55c], R34 ;  /* 0x00055c2201007387 */ /* 0x0001e20000100600 */
[----:B----4-:R-:W-:-:S02]  /*b100*/  PRMT R4, RZ, 0x7610, R4 ;  /* 0x00007610ff047816 */ /* 0x010fc40000000004 */
[----:B------:R-:W-:Y:S01]  /*b110*/  @!P3 PRMT R36, R30, 0x7610, R36 ;  /* 0x000076101e24b816 */ /* 0x000fe20000000024 */
[----:B------:R-:W4:Y:S01]  /*b120*/  LDL.LU.64 R8, [R1+0x730] ;  /* 0x0007300001087983 */ /* 0x000f220000300a00 */
[----:B0-----:R-:W-:-:S04]  /*b130*/  @!P3 SHF.R.U32.HI R34, RZ, 0x10, R30 ;  /* 0x00000010ff22b819 */ /* 0x001fc8000001161e */
[----:B------:R-:W-:Y:S02]  /*b140*/  @!P3 PRMT R4, R34, 0x7610, R4 ;  /* 0x000076102204b816 */ /* 0x000fe40000000004 */
[----:B------:R-:W-:Y:S01]  /*b150*/  MOV R34, RZ ;  /* 0x000000ff00227202 */ /* 0x000fe20000000f00 */
[----:B------:R3:W-:Y:S05]  /*b160*/  STL.S16 [R1+0x570], R36 ;  /* 0x0005702401007387 */ /* 0x0007ea0000100600 */
[----:B------:R-:W4:Y:S01]  /*b170*/  @!P4 LDG.E R34, desc[UR10][R56.64] ;  /* 0x0000000a3822c981 */ /* 0x000f22000c1e1900 */
[C---:B------:R-:W-:Y:S02]  /*b180*/  LOP3.LUT P1, RZ, R38.reuse, 0x8, RZ, 0xc0, !PT ;  /* 0x0000000826ff7812 */ /* 0x040fe4000782c0ff */
[----:B------:R-:W-:-:S02]  /*b190*/  LOP3.LUT P2, RZ, R38, 0x10, RZ, 0xc0, !PT ;  /* 0x0000001026ff7812 */ /* 0x000fc4000784c0ff */
[----:B------:R-:W-:Y:S01]  /*b1a0*/  PRMT R45, RZ, 0x7610, R45 ;  /* 0x00007610ff2d7816 */ /* 0x000fe2000000002d */
[----:B------:R-:W4:Y:S01]  /*b1b0*/  LDL.LU.64 R56, [R1+0x320] ;  /* 0x0003200001387983 */ /* 0x000f220000300a00 */
[----:B--2---:R-:W-:Y:S02]  /*b1c0*/  @!P5 SHF.R.U32.HI R39, RZ, 0x10, R35 ;  /* 0x00000010ff27d819 */ /* 0x004fe40000011623 */
[----:B---3--:R-:W-:-:S04]  /*b1d0*/  @!P4 SHF.R.U32.HI R36, RZ, 0x10, R31 ;  /* 0x00000010ff24c819 */ /* 0x008fc8000001161f */
[----:B------:R-:W-:Y:S01]  /*b1e0*/  @!P4 PRMT R37, R36, 0x7610, R37 ;  /* 0x000076102425c816 */ /* 0x000fe20000000025 */
[----:B------:R-:W-:Y:S01]  /*b1f0*/  HFMA2.MMA R36, -RZ, RZ, 0, 0 ;  /* 0x00000000ff247435 */ /* 0x000fe200000001ff */
[----:B------:R-:W-:Y:S02]  /*b200*/  @!P5 PRMT R42, R39, 0x7610, R42 ;  /* 0x00007610272ad816 */ /* 0x000fe4000000002a */
[----:B------:R-:W-:-:S06]  /*b210*/  MOV R39, RZ ;  /* 0x000000ff00277202 */ /* 0x000fcc0000000f00 */
[----:B------:R0:W2:Y:S04]  /*b220*/  @!P1 LDG.E R39, desc[UR10][R50.64] ;  /* 0x0000000a32279981 */ /* 0x0000a8000c1e1900 */
[----:B------:R-:W3:Y:S04]  /*b230*/  @!P5 LDG.E R36, desc[UR10][R32.64] ;  /* 0x0000000a2024d981 */ /* 0x000ee8000c1e1900 */
[----:B------:R-:W0:Y:S04]  /*b240*/  LDL.LU.64 R50, [R1+0x720] ;  /* 0x0007200001327983 */ /* 0x000e280000300a00 */
[----:B------:R-:W2:Y:S04]  /*b250*/  LDL.LU.64 R32, [R1+0x310] ;  /* 0x0003100001207983 */ /* 0x000ea80000300a00 */
[----:B------:R4:W-:Y:S02]  /*b260*/  STL.S16 [R1+0x594], R37 ;  /* 0x0005942501007387 */ /* 0x0009e40000100600 */
[----:B----4-:R-:W-:-:S04]  /*b270*/  @!P4 SHF.R.U32.HI R37, RZ, 0x10, R34 ;  /* 0x00000010ff25c819 */ /* 0x010fc80000011622 */
[----:B------:R-:W-:Y:S02]  /*b280*/  @!P4 PRMT R45, R37, 0x7610, R45 ;  /* 0x00007610252dc816 */ /* 0x000fe4000000002d */
[----:B------:R-:W-:-:S06]  /*b290*/  MOV R37, RZ ;  /* 0x000000ff00257202 */ /* 0x000fcc0000000f00 */
[----:B------:R-:W4:Y:S04]  /*b2a0*/  @!P2 LDG.E R37, desc[UR10][R60.64] ;  /* 0x0000000a3c25a981 */ /* 0x000f28000c1e1900 */
[----:B------:R-:W4:Y:S04]  /*b2b0*/  LDL.LU R60, [R1+0x728] ;  /* 0x00072800013c7983 */ /* 0x000f280000300800 */
[----:B------:R3:W-:Y:S02]  /*b2c0*/  STL.S16 [R1+0x5a4], R42 ;  /* 0x0005a42a01007387 */ /* 0x0007e40000100600 */
[----:B---3--:R-:W-:-:S02]  /*b2d0*/  @!P5 SHF.R.U32.HI R42, RZ, 0x10, R36 ;  /* 0x00000010ff2ad819 */ /* 0x008fc40000011624 */
[----:B0-----:R-:W-:-:S04]  /*b2e0*/  PRMT R51, RZ, 0x7610, R51 ;  /* 0x00007610ff337816 */ /* 0x001fc80000000033 */
[----:B------:R-:W-:Y:S01]  /*b2f0*/  @!P5 PRMT R51, R42, 0x7610, R51 ;  /* 0x000076102a33d816 */ /* 0x000fe20000000033 */
[----:B------:R-:W-:-:S10]  /*b300*/  HFMA2.MMA R42, -RZ, RZ, 0, 0 ;  /* 0x00000000ff2a7435 */ /* 0x000fd400000001ff */
[----:B--2---:R0:W2:Y:S02]  /*b310*/  @!P1 LDG.E R42, desc[UR10][R32.64] ;  /* 0x0000000a202a9981 */ /* 0x0040a4000c1e1900 */
[----:B0-----:R-:W-:Y:S02]  /*b320*/  MOV R32, R6 ;  /* 0x0000000600207202 */ /* 0x001fe40000000f00 */
[----:B------:R-:W-:Y:S02]  /*b330*/  MOV R33, R7 ;  /* 0x0000000700217202 */ /* 0x000fe40000000f00 */
[----:B------:R-:W3:Y:S01]  /*b340*/  LDL.LU.64 R6, [R1+0x2e8] ;  /* 0x0002e80001067983 */ /* 0x000ee20000300a00 */
[----:B------:R-:W-:Y:S02]  /*b350*/  PRMT R44, RZ, 0x7610, R44 ;  /* 0x00007610ff2c7816 */ /* 0x000fe4000000002c */
[----:B------:R-:W-:Y:S02]  /*b360*/  @!P3 PRMT R48, R29, 0x7610, R48 ;  /* 0x000076101d30b816 */ /* 0x000fe40000000030 */
[----:B------:R-:W-:-:S02]  /*b370*/  @!P4 PRMT R44, R31, 0x7610, R44 ;  /* 0x000076101f2cc816 */ /* 0x000fc4000000002c */
[----:B----4-:R-:W-:Y:S02]  /*b380*/  PRMT R60, RZ, 0x7610, R60 ;  /* 0x00007610ff3c7816 */ /* 0x010fe4000000003c */
[----:B------:R-:W-:Y:S02]  /*b390*/  LOP3.LUT P3, RZ, R38, 0x4, RZ, 0xc0, !PT ;  /* 0x0000000426ff7812 */ /* 0x000fe4000786c0ff */
[----:B------:R-:W-:Y:S02]  /*b3a0*/  @!P4 PRMT R60, R34, 0x7610, R60 ;  /* 0x00007610223cc816 */ /* 0x000fe4000000003c */
[----:B------:R-:W-:Y:S01]  /*b3b0*/  LOP3.LUT P4, RZ, R38, 0x2, RZ, 0xc0, !PT ;  /* 0x0000000226ff7812 */ /* 0x000fe2000788c0ff */
[----:B------:R-:W-:Y:S01]  /*b3c0*/  HFMA2.MMA R38, -RZ, RZ, 0, 0 ;  /* 0x00000000ff267435 */ /* 0x000fe200000001ff */
[----:B------:R-:W-:Y:S04]  /*b3d0*/  STL.S16 [R1+0x59c], R45 ;  /* 0x00059c2d01007387 */ /* 0x000fe80000100600 */
[----:B------:R0:W-:Y:S01]  /*b3e0*/  STL.S16 [R1+0x578], R44 ;  /* 0x0005782c01007387 */ /* 0x0001e20000100600 */
[----:B------:R-:W-:-:S04]  /*b3f0*/  MOV R46, RZ ;  /* 0x000000ff002e7202 */ /* 0x000fc80000000f00 */
[----:B------:R-:W4:Y:S04]  /*b400*/  @!P2 LDG.E R38, desc[UR10][R56.64] ;  /* 0x0000000a3826a981 */ /* 0x000f28000c1e1900 */
[----:B0-----:R-:W2:Y:S01]  /*b410*/  LDL.LU.64 R44, [R1+0x308] ;  /* 0x00030800012c7983 */ /* 0x001ea20000300a00 */
[----:B------:R-:W-:-:S04]  /*b420*/  PRMT R50, RZ, 0x7610, R50 ;  /* 0x00007610ff327816 */ /* 0x000fc80000000032 */
[----:B------:R-:W-:Y:S01]  /*b430*/  @!P5 PRMT R50, R35, 0x7610, R50 ;  /* 0x000076102332d816 */ /* 0x000fe20000000032 */
[----:B------:R-:W-:Y:S04]  /*b440*/  STL.S16 [R1+0x5c0], R51 ;  /* 0x0005c03301007387 */ /* 0x000fe80000100600 */
[----:B------:R0:W-:Y:S04]  /*b450*/  STL.S16 [R1+0x5a0], R50 ;  /* 0x0005a03201007387 */ /* 0x0001e80000100600 */
[----:B------:R1:W-:Y:S04]  /*b460*/  STL.S16 [R1+0x57c], R60 ;  /* 0x00057c3c01007387 */ /* 0x0003e80000100600 */
[----:B------:R-:W4:Y:S04]  /*b470*/  LDL.LU.64 R56, [R1+0x2f8] ;  /* 0x0002f80001387983 */ /* 0x000f280000300a00 */
[----:B0-----:R-:W4:Y:S04]  /*b480*/  LDL.LU.64 R50, [R1+0x2e0] ;  /* 0x0002e00001327983 */ /* 0x001f280000300a00 */
[----:B-1----:R-:W4:Y:S04]  /*b490*/  LDL.LU.64 R60, [R1+0x300] ;  /* 0x00030000013c7983 */ /* 0x002f280000300a00 */
[----:B---3--:R-:W3:Y:S04]  /*b4a0*/  @!P4 LDG.E R46, desc[UR10][R6.64] ;  /* 0x0000000a062ec981 */ /* 0x008ee8000c1e1900 */
[----:B------:R-:W3:Y:S01]  /*b4b0*/  LDL.LU R6, [R1+0x710] ;  /* 0x0007100001067983 */ /* 0x000ee20000300800 */
[----:B------:R-:W-:-:S10]  /*b4c0*/  HFMA2.MMA R43, -RZ, RZ, 0, 0 ;  /* 0x00000000ff2b7435 */ /* 0x000fd400000001ff */
[----:B--2---:R4:W2:Y:S02]  /*b4d0*/  @!P3 LDG.E R43, desc[UR10][R44.64] ;  /* 0x0000000a2c2bb981 */ /* 0x0048a4000c1e1900 */
[----:B----4-:R-:W-:-:S04]  /*b4e0*/  @!P2 SHF.R.U32.HI R45, RZ, 0x10, R38 ;  /* 0x00000010ff2da819 */ /* 0x010fc80000011626 */
[----:B------:R-:W-:-:S05]  /*b4f0*/  @!P2 PRMT R47, R45, 0x7610, R47 ;  /* 0x000076102d2fa816 */ /* 0x000fca000000002f */
[----:B------:R0:W-:Y:S02]  /*b500*/  STL.S16 [R1+0x5e0], R47 ;  /* 0x0005e02f01007387 */ /* 0x0001e40000100600 */
[----:B0-----:R-:W-:Y:S02]  /*b510*/  @!P1 SHF.R.U32.HI R47, RZ, 0x10, R39 ;  /* 0x00000010ff2f9819 */ /* 0x001fe40000011627 */
[----:B------:R-:W-:Y:S02]  /*b520*/  PRMT R8, RZ, 0x7610, R8 ;  /* 0x00007610ff087816 */ /* 0x000fe40000000008 */
[----:B------:R-:W-:-:S04]  /*b530*/  @!P2 SHF.R.U32.HI R44, RZ, 0x10, R37 ;  /* 0x00000010ff2ca819 */ /* 0x000fc80000011625 */
[----:B------:R-:W-:Y:S02]  /*b540*/  @!P2 PRMT R8, R44, 0x7610, R8 ;  /* 0x000076102c08a816 */ /* 0x000fe40000000008 */
[----:B------:R-:W-:-:S06]  /*b550*/  MOV R44, RZ ;  /* 0x000000ff002c7202 */ /* 0x000fcc0000000f00 */
[----:B------:R0:W4:Y:S01]  /*b560*/  @!P3 LDG.E R44, desc[UR10][R60.64] ;  /* 0x0000000a3c2cb981 */ /* 0x000122000c1e1900 */
[----:B------:R-:W-:-:S03]  /*b570*/  HFMA2.MMA R45, -RZ, RZ, 0, 0 ;  /* 0x00000000ff2d7435 */ /* 0x000fc600000001ff */
[----:B------:R1:W-:Y:S04]  /*b580*/  STL.S16 [R1+0x558], R48 ;  /* 0x0005583001007387 */ /* 0x0003e80000100600 */
[----:B------:R-:W0:Y:S04]  /*b590*/  LDL.LU.64 R60, [R1+0x718] ;  /* 0x00071800013c7983 */ /* 0x000e280000300a00 */
[----:B-1----:R-:W2:Y:S04]  /*b5a0*/  LDL.LU R48, [R1+0x608] ;  /* 0x0006080001307983 */ /* 0x002ea80000300800 */
[----:B------:R-:W4:Y:S04]  /*b5b0*/  @!P4 LDG.E R45, desc[UR10][R56.64] ;  /* 0x0000000a382dc981 */ /* 0x000f28000c1e1900 */
[----:B------:R1:W-:Y:S04]  /*b5c0*/  STL.S16 [R1+0x574], R4 ;  /* 0x0005740401007387 */ /* 0x0003e80000100600 */
[----:B------:R-:W4:Y:S04]  /*b5d0*/  LDL.LU.64 R56, [R1+0x2c8] ;  /* 0x0002c80001387983 */ /* 0x000f280000300a00 */
[----:B-1----:R-:W4:Y:S01]  /*b5e0*/  LDL.LU R4, [R1+0x72c] ;  /* 0x00072c0001047983 */ /* 0x002f220000300800 */
[----:B---3--:R-:W-:-:S04]  /*b5f0*/  PRMT R6, RZ, 0x7610, R6 ;  /* 0x00007610ff067816 */ /* 0x008fc80000000006 */
[----:B------:R-:W-:Y:S01]  /*b600*/  @!P1 PRMT R6, R47, 0x7610, R6 ;  /* 0x000076102f069816 */ /* 0x000fe20000000006 */
[----:B------:R-:W-:-:S10]  /*b610*/  HFMA2.MMA R47, -RZ, RZ, 0, 0 ;  /* 0x00000000ff2f7435 */ /* 0x000fd400000001ff */
[----:B------:R1:W3:Y:S04]  /*b620*/  @!P0 LDG.E R47, desc[UR10][R50.64] ;  /* 0x0000000a322f8981 */ /* 0x0002e8000c1e1900 */
[----:B------:R-:W1:Y:S04]  /*b630*/  LDL.LU.64 R50, [R1+0x708] ;  /* 0x0007080001327983 */ /* 0x000e680000300a00 */
[----:B------:R0:W-:Y:S04]  /*b640*/  STL.S16 [R1+0x5f8], R6 ;  /* 0x0005f80601007387 */ /* 0x0001e80000100600 */
[----:B0-----:R-:W3:Y:S01]  /*b650*/  LDL.LU.64 R6, [R1+0x2a8] ;  /* 0x0002a80001067983 */ /* 0x001ee20000300a00 */
[----:B------:R-:W-:-:S02]  /*b660*/  PRMT R11, RZ, 0x7610, R11 ;  /* 0x00007610ff0b7816 */ /* 0x000fc4000000000b */
[----:B------:R-:W-:Y:S02]  /*b670*/  PRMT R10, RZ, 0x7610, R10 ;  /* 0x00007610ff0a7816 */ /* 0x000fe4000000000a */
[----:B------:R-:W-:Y:S02]  /*b680*/  PRMT R53, RZ, 0x7610, R53 ;  /* 0x00007610ff357816 */ /* 0x000fe40000000035 */
[----:B------:R-:W-:Y:S02]  /*b690*/  @!P2 PRMT R11, R37, 0x7610, R11 ;  /* 0x00007610250ba816 */ /* 0x000fe4000000000b */
[----:B------:R-:W-:Y:S02]  /*b6a0*/  @!P2 PRMT R10, R38, 0x7610, R10 ;  /* 0x00007610260aa816 */ /* 0x000fe4000000000a */
[----:B------:R-:W-:Y:S02]  /*b6b0*/  LOP3.LUT P2, RZ, R59, 0x80000000, RZ, 0xc0, !PT ;  /* 0x800000003bff7812 */ /* 0x000fe4000784c0ff */
[----:B------:R-:W-:-:S04]  /*b6c0*/  PRMT R9, RZ, 0x7610, R9 ;  /* 0x00007610ff097816 */ /* 0x000fc80000000009 */
[----:B------:R-:W-:Y:S01]  /*b6d0*/  @!P5 PRMT R9, R36, 0x7610, R9 ;  /* 0x000076102409d816 */ /* 0x000fe20000000009 */
[----:B------:R0:W-:Y:S01]  /*b6e0*/  STL [R1+0xc4], R49 ;  /* 0x0000c43101007387 */ /* 0x0001e20000100800 */
[----:B------:R-:W-:Y:S01]  /*b6f0*/  PRMT R54, RZ, 0x7610, R54 ;  /* 0x00007610ff367816 */ /* 0x000fe20000000036 */
[----:B0-----:R-:W-:Y:S01]  /*b700*/  HFMA2.MMA R49, -RZ, RZ, 0, 0 ;  /* 0x00000000ff317435 */ /* 0x001fe200000001ff */
[----:B------:R-:W-:Y:S02]  /*b710*/  PRMT R61, RZ, 0x7610, R61 ;  /* 0x00007610ff3d7816 */ /* 0x000fe4000000003d */
[----:B------:R-:W-:Y:S02]  /*b720*/  PRMT R60, RZ, 0x7610, R60 ;  /* 0x00007610ff3c7816 */ /* 0x000fe4000000003c */
[----:B--2---:R-:W-:Y:S02]  /*b730*/  LOP3.LUT P5, RZ, R48, 0x1, RZ, 0xc0, !PT ;  /* 0x0000000130ff7812 */ /* 0x004fe400078ac0ff */
[----:B------:R-:W-:-:S02]  /*b740*/  @!P1 SHF.R.U32.HI R48, RZ, 0x10, R42 ;  /* 0x00000010ff309819 */ /* 0x000fc4000001162a */
[----:B------:R-:W-:Y:S02]  /*b750*/  @!P1 PRMT R60, R39, 0x7610, R60 ;  /* 0x00007610273c9816 */ /* 0x000fe4000000003c */
[----:B------:R-:W-:Y:S02]  /*b760*/  @!P1 PRMT R61, R48, 0x7610, R61 ;  /* 0x00007610303d9816 */ /* 0x000fe4000000003d */
[----:B----4-:R-:W-:Y:S01]  /*b770*/  PRMT R4, RZ, 0x7610, R4 ;  /* 0x00007610ff047816 */ /* 0x010fe20000000004 */
[----:B------:R-:W-:Y:S04]  /*b780*/  STL.S16 [R1+0x5bc], R9 ;  /* 0x0005bc0901007387 */ /* 0x000fe80000100600 */
[----:B------:R0:W-:Y:S04]  /*b790*/  STL.S16 [R1+0x5dc], R8 ;  /* 0x0005dc0801007387 */ /* 0x0001e80000100600 */
[----:B0-----:R-:W2:Y:S01]  /*b7a0*/  LDL.LU.64 R8, [R1+0x2d0] ;  /* 0x0002d00001087983 */ /* 0x001ea20000300a00 */
[----:B-1----:R-:W-:-:S04]  /*b7b0*/  PRMT R50, RZ, 0x7610, R50 ;  /* 0x00007610ff327816 */ /* 0x002fc80000000032 */
        /* <DEDUP_REMOVED lines=10> */
[----:B---3--:R0:W3:Y:S04]  /*b860*/  @!P2 LDG.E R51, desc[UR10][R6.64] ;  /* 0x0000000a0633a981 */ /* 0x0080e8000c1e1900 */
[----:B------:R1:W-:Y:S04]  /*b870*/  STL.S16 [R1+0x620], R53 ;  /* 0x0006203501007387 */ /* 0x0003e80000100600 */
[----:B------:R-:W4:Y:S04]  /*b880*/  @!P1 LDG.E R49, desc[UR10][R56.64] ;  /* 0x0000000a38319981 */ /* 0x000f28000c1e1900 */
[----:B------:R-:W0:Y:S01]  /*b890*/  LDL.LU.64 R6, [R1+0x6f8] ;  /* 0x0006f80001067983 */ /* 0x000e220000300a00 */
[----:B-1----:R-:W-:-:S04]  /*b8a0*/  @!P4 SHF.R.U32.HI R53, RZ, 0x10, R45 ;  /* 0x00000010ff35c819 */ /* 0x002fc8000001162d */
[----:B------:R-:W-:Y:S01]  /*b8b0*/  @!P4 PRMT R54, R53, 0x7610, R54 ;  /* 0x000076103536c816 */ /* 0x000fe20000000036 */
[----:B------:R-:W3:Y:S04]  /*b8c0*/  LDL.LU.64 R56, [R1+0x288] ;  /* 0x0002880001387983 */ /* 0x000ee80000300a00 */
[----:B------:R1:W-:Y:S02]  /*b8d0*/  STL.S16 [R1+0x624], R54 ;  /* 0x0006243601007387 */ /* 0x0003e40000100600 */
[----:B-1----:R-:W-:-:S04]  /*b8e0*/  @!P4 SHF.R.U32.HI R54, RZ, 0x10, R46 ;  /* 0x00000010ff36c819 */ /* 0x002fc8000001162e */
[----:B------:R-:W-:-:S05]  /*b8f0*/  @!P4 PRMT R4, R54, 0x7610, R4 ;  /* 0x000076103604c816 */ /* 0x000fca0000000004 */
[----:B------:R1:W-:Y:S04]  /*b900*/  STL.S16 [R1+0x62c], R4 ;  /* 0x00062c0401007387 */ /* 0x0003e80000100600 */
[----:B-1----:R-:W4:Y:S01]  /*b910*/  LDL.LU R4, [R1+0x6e0] ;  /* 0x0006e00001047983 */ /* 0x002f220000300800 */
[----:B------:R-:W-:Y:S02]  /*b920*/  MOV R54, RZ ;  /* 0x000000ff00367202 */ /* 0x000fe40000000f00 */
[----:B------:R-:W-:-:S06]  /*b930*/  MOV R48, RZ ;  /* 0x000000ff00307202 */ /* 0x000fcc0000000f00 */
[----:B--2---:R-:W2:Y:S04]  /*b940*/  @!P0 LDG.E R48, desc[UR10][R8.64] ;  /* 0x0000000a08308981 */ /* 0x004ea8000c1e1900 */
[----:B------:R-:W-:Y:S04]  /*b950*/  STL.S16 [R1+0x608], R61 ;  /* 0x0006083d01007387 */ /* 0x000fe80000100600 */
[----:B------:R1:W-:Y:S01]  /*b960*/  STL.S16 [R1+0x5e4], R60 ;  /* 0x0005e43c01007387 */ /* 0x0003e20000100600 */
[----:B0-----:R-:W-:-:S03]  /*b970*/  PRMT R7, RZ, 0x7610, R7 ;  /* 0x00007610ff077816 */ /* 0x001fc60000000007 */
[----:B-1----:R-:W2:Y:S01]  /*b980*/  LDL.LU.64 R60, [R1+0x298] ;  /* 0x00029800013c7983 */ /* 0x002ea20000300a00 */
[----:B------:R-:W-:Y:S02]  /*b990*/  PRMT R6, RZ, 0x7610, R6 ;  /* 0x00007610ff067816 */ /* 0x000fe40000000006 */
[----:B------:R-:W-:Y:S01]  /*b9a0*/  @!P3 PRMT R7, R43, 0x7610, R7 ;  /* 0x000076102b07b816 */ /* 0x000fe20000000007 */
[----:B------:R-:W-:Y:S01]  /*b9b0*/  HFMA2.MMA R53, -RZ, RZ, 0, 0 ;  /* 0x00000000ff357435 */ /* 0x000fe200000001ff */
[----:B------:R-:W-:Y:S01]  /*b9c0*/  @!P3 PRMT R6, R44, 0x7610, R6 ;  /* 0x000076102c06b816 */ /* 0x000fe20000000006 */
[----:B------:R-:W2:Y:S01]  /*b9d0*/  LDL.LU.64 R8, [R1+0x2a0] ;  /* 0x0002a00001087983 */ /* 0x000ea20000300a00 */
[----:B------:R-:W-:-:S13]  /*b9e0*/  LOP3.LUT P3, RZ, R59, 0x20000000, RZ, 0xc0, !PT ;  /* 0x200000003bff7812 */ /* 0x000fda000786c0ff */
[----:B---3--:R0:W3:Y:S04]  /*b9f0*/  @!P3 LDG.E R54, desc[UR10][R56.64] ;  /* 0x0000000a3836b981 */ /* 0x0080e8000c1e1900 */
[----:B------:R-:W0:Y:S01]  /*ba00*/  LDL.LU.64 R56, [R1+0x6d8] ;  /* 0x0006d80001387983 */ /* 0x000e220000300a00 */
[----:B----4-:R-:W-:-:S04]  /*ba10*/  PRMT R4, RZ, 0x7610, R4 ;  /* 0x00007610ff047816 */ /* 0x010fc80000000004 */
[----:B------:R-:W-:-:S05]  /*ba20*/  @!P4 PRMT R4, R45, 0x7610, R4 ;  /* 0x000076102d04c816 */ /* 0x000fca0000000004 */
[----:B------:R1:W-:Y:S04]  /*ba30*/  STL.S16 [R1+0x288], R4 ;  /* 0x0002880401007387 */ /* 0x0003e80000100600 */
[----:B-1----:R-:W4:Y:S04]  /*ba40*/  LDL.LU R4, [R1+0x6d0] ;  /* 0x0006d00001047983 */ /* 0x002f280000300800 */
[----:B------:R-:W-:Y:S04]  /*ba50*/  STL.S16 [R1+0x5d8], R10 ;  /* 0x0005d80a01007387 */ /* 0x000fe80000100600 */
[----:B------:R1:W-:Y:S04]  /*ba60*/  STL.S16 [R1+0x5c4], R11 ;  /* 0x0005c40b01007387 */ /* 0x0003e80000100600 */
[----:B-1----:R-:W3:Y:S04]  /*ba70*/  LDL.LU.64 R10, [R1+0x2b8] ;  /* 0x0002b800010a7983 */ /* 0x002ee80000300a00 */
[----:B------:R-:W-:Y:S04]  /*ba80*/  STL.S16 [R1+0x618], R6 ;  /* 0x0006180601007387 */ /* 0x000fe80000100600 */
[----:B------:R1:W-:Y:S04]  /*ba90*/  STL.S16 [R1+0x614], R7 ;  /* 0x0006140701007387 */ /* 0x0003e80000100600 */
[----:B------:R1:W-:Y:S04]  /*baa0*/  STL [R1+0xc8], R55 ;  /* 0x0000c83701007387 */ /* 0x0003e80000100800 */
[----:B-1----:R-:W3:Y:S01]  /*bab0*/  LDL.LU.64 R6, [R1+0x220] ;  /* 0x0002200001067983 */ /* 0x002ee20000300a00 */
[----:B------:R-:W-:-:S03]  /*bac0*/  HFMA2.MMA R55, -RZ, RZ, 0, 0 ;  /* 0x00000000ff377435 */ /* 0x000fc600000001ff */
[----:B--2---:R1:W2:Y:S04]  /*bad0*/  @!P3 LDG.E R53, desc[UR10][R60.64] ;  /* 0x0000000a3c35b981 */ /* 0x0042a8000c1e1900 */
[----:B------:R-:W1:Y:S01]  /*bae0*/  LDL.LU.64 R60, [R1+0x6e8] ;  /* 0x0006e800013c7983 */ /* 0x000e620000300a00 */
[----:B0-----:R-:W-:-:S04]  /*baf0*/  PRMT R56, RZ, 0x7610, R56 ;  /* 0x00007610ff387816 */ /* 0x001fc80000000038 */
        /* <DEDUP_REMOVED lines=13> */
[----:B------:R-:W2:Y:S04]  /*bbd0*/  @!P4 LDG.E R56, desc[UR10][R2.64] ;  /* 0x0000000a0238c981 */ /* 0x000ea8000c1e1900 */
[----:B------:R-:W2:Y:S04]  /*bbe0*/  @!P4 LDG.E R55, desc[UR10][R32.64] ;  /* 0x0000000a2037c981 */ /* 0x000ea8000c1e1900 */
[----:B------:R-:W2:Y:S04]  /*bbf0*/  LDL.LU.64 R2, [R1+0x6c0] ;  /* 0x0006c00001027983 */ /* 0x000ea80000300a00 */
[----:B------:R-:W2:Y:S01]  /*bc00*/  LDL.LU.64 R32, [R1+0x6c8] ;  /* 0x0006c80001207983 */ /* 0x000ea20000300a00 */
[----:B------:R-:W-:-:S03]  /*bc10*/  UIMAD.WIDE UR6, UR5, 0x8, UR6 ;  /* 0x00000008050678a5 */ /* 0x000fc6000f8e0206 */
[----:B------:R-:W-:Y:S04]  /*bc20*/  STL [R1+0x1c8], R58 ;  /* 0x0001c83a01007387 */ /* 0x000fe80000100800 */
[----:B------:R0:W-:Y:S02]  /*bc30*/  STL [R1+0x1c4], R52 ;  /* 0x0001c43401007387 */ /* 0x0001e40000100800 */
[----:B0-----:R-:W-:-:S06]  /*bc40*/  MOV R52, RZ ;  /* 0x000000ff00347202 */ /* 0x001fcc0000000f00 */
[----:B------:R-:W2:Y:S01]  /*bc50*/  @!P2 LDG.E R52, desc[UR10][R8.64] ;  /* 0x0000000a0834a981 */ /* 0x000ea2000c1e1900 */
[----:B------:R-:W-:-:S06]  /*bc60*/  MOV R50, RZ ;  /* 0x000000ff00327202 */ /* 0x000fcc0000000f00 */
[----:B---3--:R-:W3:Y:S01]  /*bc70*/  @!P1 LDG.E R50, desc[UR10][R10.64] ;  /* 0x0000000a0a329981 */ /* 0x008ee2000c1e1900 */
[----:B------:R-:W-:-:S03]  /*bc80*/  HFMA2.MMA R57, -RZ, RZ, 0, 0 ;  /* 0x00000000ff397435 */ /* 0x000fc600000001ff */
[----:B------:R-:W-:Y:S04]  /*bc90*/  STL [R1+0xcc], R0 ;  /* 0x0000cc0001007387 */ /* 0x000fe80000100800 */
[----:B------:R0:W-:Y:S04]  /*bca0*/  STL [R1+0xf0], R45 ;  /* 0x0000f02d01007387 */ /* 0x0001e80000100800 */
[----:B------:R-:W3:Y:S01]  /*bcb0*/  @!P5 LDG.E R57, desc[UR10][R6.64] ;  /* 0x0000000a0639d981 */ /* 0x000ee2000c1e1900 */
[----:B-1----:R-:W-:-:S03]  /*bcc0*/  PRMT R61, RZ, 0x7610, R61 ;  /* 0x00007610ff3d7816 */ /* 0x002fc6000000003d */
[----:B------:R1:W-:Y:S01]  /*bcd0*/  STL [R1+0xe8], R39 ;  /* 0x0000e82701007387 */ /* 0x0003e20000100800 */
[----:B------:R-:W-:-:S03]  /*bce0*/  @!P0 PRMT R61, R48, 0x7610, R61 ;  /* 0x00007610303d8816 */ /* 0x000fc6000000003d */
[----:B------:R1:W-:Y:S01]  /*bcf0*/  STL [R1+0xe4], R37 ;  /* 0x0000e42501007387 */ /* 0x0003e20000100800 */
[----:B----4-:R-:W-:-:S03]  /*bd00*/  PRMT R4, RZ, 0x7610, R4 ;  /* 0x00007610ff047816 */ /* 0x010fc60000000004 */
[----:B------:R4:W-:Y:S01]  /*bd10*/  STL [R1+0xe0], R35 ;  /* 0x0000e02301007387 */ /* 0x0009e20000100800 */
[----:B------:R-:W-:-:S03]  /*bd20*/  @!P0 PRMT R4, R47, 0x7610, R4 ;  /* 0x000076102f048816 */ /* 0x000fc60000000004 */
[----:B------:R-:W-:Y:S01]  /*bd30*/  STL [R1+0x1ec], R44 ;  /* 0x0001ec2c01007387 */ /* 0x000fe20000100800 */
[----:B------:R-:W-:Y:S02]  /*bd40*/  LOP3.LUT P0, RZ, R59, 0x8000000, RZ, 0xc0, !PT ;  /* 0x080000003bff7812 */ /* 0x000fe4000780c0ff */
[----:B------:R-:W-:Y:S02]  /*bd50*/  CS2R R58, SRZ ;  /* 0x00000000003a7805 */ /* 0x000fe4000001ff00 */
[----:B0-----:R-:W-:Y:S01]  /*bd60*/  PRMT R45, RZ, 0x7610, R45 ;  /* 0x00007610ff2d7816 */ /* 0x001fe2000000002d */
[----:B------:R-:W-:Y:S04]  /*bd70*/  STL [R1+0xec], R43 ;  /* 0x0000ec2b01007387 */ /* 0x000fe80000100800 */
[----:B------:R-:W3:Y:S04]  /*bd80*/  @!P5 LDG.E R58, desc[UR10][R40.64] ;  /* 0x0000000a283ad981 */ /* 0x000ee8000c1e1900 */
[----:B--2---:R0:W2:Y:S04]  /*bd90*/  @!P6 LDG.E R59, desc[UR10][R2.64] ;  /* 0x0000000a023be981 */ /* 0x0040a8000c1e1900 */
[----:B------:R4:W-:Y:S01]  /*bda0*/  STL.S16 [R1+0x274], R61 ;  /* 0x0002743d01007387 */ /* 0x0009e20000100600 */
[----:B------:R-:W-:-:S02]  /*bdb0*/  @!P1 SHF.R.U32.HI R0, RZ, 0x10, R49 ;  /* 0x00000010ff009819 */ /* 0x000fc40000011631 */
[----:B-1----:R-:W-:Y:S01]  /*bdc0*/  PRMT R39, RZ, 0x7610, R39 ;  /* 0x00007610ff277816 */ /* 0x002fe20000000027 */
[----:B------:R1:W-:Y:S01]  /*bdd0*/  STL [R1+0x1f0], R46 ;  /* 0x0001f02e01007387 */ /* 0x0003e20000100800 */
[----:B0-----:R-:W-:Y:S02]  /*bde0*/  MOV R2, UR6 ;  /* 0x0000000600027c02 */ /* 0x001fe40008000f00 */
[----:B------:R-:W-:Y:S01]  /*bdf0*/  MOV R3, UR7 ;  /* 0x0000000700037c02 */ /* 0x000fe20008000f00 */
[----:B------:R-:W-:Y:S01]  /*be00*/  STL [R1+0x1d8], R30 ;  /* 0x0001d81e01007387 */ /* 0x000fe20000100800 */
[----:B------:R-:W-:Y:S02]  /*be10*/  PRMT R37, RZ, 0x7610, R37 ;  /* 0x00007610ff257816 */ /* 0x000fe40000000025 */
[----:B----4-:R-:W-:Y:S01]  /*be20*/  PRMT R35, RZ, 0x7610, R35 ;  /* 0x00007610ff237816 */ /* 0x010fe20000000023 */
[----:B------:R-:W-:Y:S04]  /*be30*/  STL [R1+0x1d0], R26 ;  /* 0x0001d01a01007387 */ /* 0x000fe80000100800 */
[----:B------:R-:W4:Y:S01]  /*be40*/  LDG.E.64 R2, desc[UR10][R2.64] ;  /* 0x0000000a02027981 */ /* 0x000f22000c1e1b00 */
[----:B------:R-:W-:-:S02]  /*be50*/  MOV R61, RZ ;  /* 0x000000ff003d7202 */ /* 0x000fc40000000f00 */
[----:B------:R-:W-:Y:S01]  /*be60*/  PRMT R44, RZ, 0x7610, R44 ;  /* 0x00007610ff2c7816 */ /* 0x000fe2000000002c */
[----:B------:R-:W-:Y:S04]  /*be70*/  STL [R1+0x1d4], R28 ;  /* 0x0001d41c01007387 */ /* 0x000fe80000100800 */
[----:B------:R0:W2:Y:S01]  /*be80*/  @!P6 LDG.E R61, desc[UR10][R32.64] ;  /* 0x0000000a203de981 */ /* 0x0000a2000c1e1900 */
[----:B------:R-:W-:Y:S02]  /*be90*/  @!P1 PRMT R45, R0, 0x7610, R45 ;  /* 0x00007610002d9816 */ /* 0x000fe4000000002d */
[----:B------:R-:W-:Y:S01]  /*bea0*/  @!P2 SHF.R.U32.HI R0, RZ, 0x10, R51 ;  /* 0x00000010ff00a819 */ /* 0x000fe20000011633 */
[----:B---3--:R3:W-:Y:S03]  /*beb0*/  STL [R1+0x1f8], R50 ;  /* 0x0001f83201007387 */ /* 0x0087e60000100800 */
[----:B------:R-:W-:Y:S01]  /*bec0*/  @!P2 PRMT R39, R0, 0x7610, R39 ;  /* 0x000076100027a816 */ /* 0x000fe20000000027 */
[----:B------:R-:W-:Y:S01]  /*bed0*/  STL [R1+0xdc], R31 ;  /* 0x0000dc1f01007387 */ /* 0x000fe20000100800 */
[----:B------:R-:W-:-:S02]  /*bee0*/  @!P2 SHF.R.U32.HI R0, RZ, 0x10, R52 ;  /* 0x00000010ff00a819 */ /* 0x000fc40000011634 */
[----:B------:R-:W-:Y:S01]  /*bef0*/  PRMT R43, RZ, 0x7610, R43 ;  /* 0x00007610ff2b7816 */ /* 0x000fe2000000002b */
[----:B------:R-:W-:Y:S01]  /*bf00*/  STL [R1+0x1dc], R34 ;  /* 0x0001dc2201007387 */ /* 0x000fe20000100800 */
[----:B------:R-:W-:Y:S02]  /*bf10*/  @!P2 PRMT R37, R0, 0x7610, R37 ;  /* 0x000076100025a816 */ /* 0x000fe40000000025 */
[----:B------:R-:W-:Y:S01]  /*bf20*/  @!P3 SHF.R.U32.HI R0, RZ, 0x10, R53 ;  /* 0x00000010ff00b819 */ /* 0x000fe20000011635 */
[----:B------:R-:W-:Y:S01]  /*bf30*/  STL [R1+0x1e0], R36 ;  /* 0x0001e02401007387 */ /* 0x000fe20000100800 */
[----:B0-----:R-:W-:Y:S02]  /*bf40*/  PRMT R33, RZ, 0x7610, R33 ;  /* 0x00007610ff217816 */ /* 0x001fe40000000021 */
[----:B------:R-:W-:Y:S01]  /*bf50*/  @!P3 PRMT R35, R0, 0x7610, R35 ;  /* 0x000076100023b816 */ /* 0x000fe20000000023 */
[----:B------:R-:W-:Y:S01]  /*bf60*/  STL [R1+0x1e4], R38 ;  /* 0x0001e42601007387 */ /* 0x000fe20000100800 */
[----:B------:R-:W-:-:S03]  /*bf70*/  @!P3 SHF.R.U32.HI R0, RZ, 0x10, R54 ;  /* 0x00000010ff00b819 */ /* 0x000fc60000011636 */
[----:B------:R0:W-:Y:S01]  /*bf80*/  STL [R1+0x1e8], R42 ;  /* 0x0001e82a01007387 */ /* 0x0001e20000100800 */
[----:B------:R-:W-:Y:S02]  /*bf90*/  @!P3 PRMT R33, R0, 0x7610, R33 ;  /* 0x000076100021b816 */ /* 0x000fe40000000021 */
[----:B------:R-:W-:Y:S01]  /*bfa0*/  @!P1 PRMT R44, R50, 0x7610, R44 ;  /* 0x00007610322c9816 */ /* 0x000fe2000000002c */
[----:B------:R0:W-:Y:S01]  /*bfb0*/  STL [R1+0x104], R55 ;  /* 0x0001043701007387 */ /* 0x0001e20000100800 */
[----:B-1----:R-:W-:Y:S02]  /*bfc0*/  PRMT R46, RZ, 0x7610, R46 ;  /* 0x00007610ff2e7816 */ /* 0x002fe4000000002e */
[----:B---3--:R-:W-:Y:S01]  /*bfd0*/  @!P1 SHF.R.U32.HI R50, RZ, 0x10, R50 ;  /* 0x00000010ff329819 */ /* 0x008fe20000011632 */
[----:B------:R-:W-:Y:S01]  /*bfe0*/  STL [R1+0xd8], R29 ;  /* 0x0000d81d01007387 */ /* 0x000fe20000100800 */
[----:B------:R-:W-:Y:S02]  /*bff0*/  @!P1 PRMT R46, R49, 0x7610, R46 ;  /* 0x00007610312e9816 */ /* 0x000fe4000000002e */
[----:B------:R-:W-:Y:S01]  /*c000*/  @!P1 PRMT R43, R50, 0x7610, R43 ;  /* 0x00007610322b9816 */ /* 0x000fe2000000002b */
[----:B------:R1:W-:Y:S01]  /*c010*/  STL [R1+0x204], R56 ;  /* 0x0002043801007387 */ /* 0x0003e20000100800 */
[----:B------:R-:W-:-:S02]  /*c020*/  PRMT R32, RZ, 0x7610, R32 ;  /* 0x00007610ff207816 */ /* 0x000fc40000000020 */
[----:B------:R-:W-:Y:S01]  /*c030*/  PRMT R30, RZ, 0x7610, R30 ;  /* 0x00007610ff1e7816 */ /* 0x000fe2000000001e */
[----:B------:R-:W-:Y:S01]  /*c040*/  STL [R1+0xd0], R25 ;  /* 0x0000d01901007387 */ /* 0x000fe20000100800 */
[----:B------:R-:W-:Y:S02]  /*c050*/  PRMT R28, RZ, 0x7610, R28 ;  /* 0x00007610ff1c7816 */ /* 0x000fe4000000001c */
[----:B------:R-:W-:Y:S01]  /*c060*/  PRMT R26, RZ, 0x7610, R26 ;  /* 0x00007610ff1a7816 */ /* 0x000fe2000000001a */
[----:B------:R-:W-:Y:S01]  /*c070*/  STL [R1+0xd4], R27 ;  /* 0x0000d41b01007387 */ /* 0x000fe20000100800 */
[----:B------:R-:W-:Y:S02]  /*c080*/  @!P4 PRMT R32, R55, 0x7610, R32 ;  /* 0x000076103720c816 */ /* 0x000fe40000000020 */
[----:B0-----:R-:W-:Y:S01]  /*c090*/  PRMT R42, RZ, 0x7610, R42 ;  /* 0x00007610ff2a7816 */ /* 0x001fe2000000002a */
[----:B------:R0:W-:Y:S01]  /*c0a0*/  STL [R1+0x108], R57 ;  /* 0x0001083901007387 */ /* 0x0001e20000100800 */
[----:B------:R-:W-:-:S02]  /*c0b0*/  PRMT R38, RZ, 0x7610, R38 ;  /* 0x00007610ff267816 */ /* 0x000fc40000000026 */
[----:B------:R-:W-:Y:S01]  /*c0c0*/  PRMT R36, RZ, 0x7610, R36 ;  /* 0x00007610ff247816 */ /* 0x000fe20000000024 */
[----:B------:R3:W-:Y:S01]  /*c0d0*/  STL.S16 [R1+0x254], R4 ;  /* 0x0002540401007387 */ /* 0x0007e20000100600 */
[----:B------:R-:W-:Y:S02]  /*c0e0*/  PRMT R34, RZ, 0x7610, R34 ;  /* 0x00007610ff227816 */ /* 0x000fe40000000022 */
[----:B------:R-:W-:Y:S01]  /*c0f0*/  @!P4 SHF.R.U32.HI R55, RZ, 0x10, R55 ;  /* 0x00000010ff37c819 */ /* 0x000fe20000011637 */
[----:B------:R0:W5:Y:S01]  /*c100*/  LDL.LU.64 R10, [R1+0x700] ;  /* 0x00070000010a7983 */ /* 0x0001620000300a00 */
[----:B------:R-:W-:Y:S02]  /*c110*/  PRMT R31, RZ, 0x7610, R31 ;  /* 0x00007610ff1f7816 */ /* 0x000fe4000000001f */
[----:B------:R-:W-:Y:S01]  /*c120*/  @!P4 PRMT R30, R56, 0x7610, R30 ;  /* 0x00007610381ec816 */ /* 0x000fe2000000001e */
[----:B------:R2:W5:Y:S01]  /*c130*/  LDL.LU.64 R8, [R1+0x6f0] ;  /* 0x0006f00001087983 */ /* 0x0005620000300a00 */
[----:B-1----:R-:W-:-:S02]  /*c140*/  @!P4 SHF.R.U32.HI R56, RZ, 0x10, R56 ;  /* 0x00000010ff38c819 */ /* 0x002fc40000011638 */
[----:B------:R-:W-:Y:S01]  /*c150*/  PRMT R29, RZ, 0x7610, R29 ;  /* 0x00007610ff1d7816 */ /* 0x000fe2000000001d */
[----:B------:R1:W5:Y:S01]  /*c160*/  LDL.LU.64 R6, [R1+0x6b0] ;  /* 0x0006b00001067983 */ /* 0x0003620000300a00 */
[----:B------:R-:W-:Y:S02]  /*c170*/  @!P5 PRMT R28, R57, 0x7610, R28 ;  /* 0x00007610391cd816 */ /* 0x000fe4000000001c */
[----:B0-----:R-:W-:Y:S01]  /*c180*/  @!P5 SHF.R.U32.HI R57, RZ, 0x10, R57 ;  /* 0x00000010ff39d819 */ /* 0x001fe20000011639 */
[----:B---3--:R1:W5:Y:S01]  /*c190*/  LDL.LU R4, [R1+0x6a8] ;  /* 0x0006a80001047983 */ /* 0x0083620000300800 */
[----:B------:R-:W-:Y:S02]  /*c1a0*/  PRMT R27, RZ, 0x7610, R27 ;  /* 0x00007610ff1b7816 */ /* 0x000fe4000000001b */
[----:B------:R-:W-:Y:S01]  /*c1b0*/  PRMT R25, RZ, 0x7610, R25 ;  /* 0x00007610ff197816 */ /* 0x000fe20000000019 */
[----:B------:R1:W5:Y:S01]  /*c1c0*/  LDL.LU.64 R40, [R1+0x6a0] ;  /* 0x0006a00001287983 */ /* 0x0003620000300a00 */
[----:B------:R-:W-:-:S02]  /*c1d0*/  @!P2 PRMT R42, R51, 0x7610, R42 ;  /* 0x00007610332aa816 */ /* 0x000fc4000000002a */
[----:B------:R-:W-:Y:S02]  /*c1e0*/  @!P2 PRMT R38, R52, 0x7610, R38 ;  /* 0x000076103426a816 */ /* 0x000fe40000000026 */
[----:B------:R-:W-:Y:S02]  /*c1f0*/  @!P3 PRMT R36, R53, 0x7610, R36 ;  /* 0x000076103524b816 */ /* 0x000fe40000000024 */
[----:B------:R-:W-:Y:S02]  /*c200*/  @!P3 PRMT R34, R54, 0x7610, R34 ;  /* 0x000076103622b816 */ /* 0x000fe40000000022 */
[----:B------:R-:W-:Y:S02]  /*c210*/  @!P4 PRMT R31, R55, 0x7610, R31 ;  /* 0x00007610371fc816 */ /* 0x000fe4000000001f */
        /* <DEDUP_REMOVED lines=18> */
[----:B------:R-:W-:Y:S04]  /*c340*/  STL [R1+0xf4], R47 ;  /* 0x0000f42f01007387 */ /* 0x000fe80000100800 */
[----:B------:R-:W-:Y:S04]  /*c350*/  STL [R1+0x1f4], R48 ;  /* 0x0001f43001007387 */ /* 0x000fe80000100800 */
[----:B------:R-:W-:Y:S04]  /*c360*/  STL [R1+0xf8], R49 ;  /* 0x0000f83101007387 */ /* 0x000fe80000100800 */
[----:B------:R-:W-:Y:S04]  /*c370*/  STL [R1+0xfc], R51 ;  /* 0x0000fc3301007387 */ /* 0x000fe80000100800 */
[----:B------:R-:W-:Y:S04]  /*c380*/  STL [R1+0x1fc], R52 ;  /* 0x0001fc3401007387 */ /* 0x000fe80000100800 */
[----:B------:R-:W-:Y:S04]  /*c390*/  STL [R1+0x100], R53 ;  /* 0x0001003501007387 */ /* 0x000fe80000100800 */
[----:B------:R-:W-:Y:S04]  /*c3a0*/  STL [R1+0x200], R54 ;  /* 0x0002003601007387 */ /* 0x000fe80000100800 */
[----:B------:R-:W-:Y:S04]  /*c3b0*/  STL.S16 [R1+0x678], R28 ;  /* 0x0006781c01007387 */ /* 0x000fe80000100600 */
[----:B------:R-:W-:Y:S04]  /*c3c0*/  STL.S16 [R1+0x67c], R27 ;  /* 0x00067c1b01007387 */ /* 0x000fe80000100600 */
[----:B------:R0:W-:Y:S02]  /*c3d0*/  STL [R1+0x1cc], R5 ;  /* 0x0001cc0501007387 */ /* 0x0001e40000100800 */
[----:B0-----:R-:W-:Y:S01]  /*c3e0*/  PRMT R5, RZ, 0x7610, R5 ;  /* 0x00007610ff057816 */ /* 0x001fe20000000005 */
[----:B------:R-:W-:Y:S01]  /*c3f0*/  UMOV UR12, 0x3f800000 ;  /* 0x3f800000000c7882 */ /* 0x000fe20000000000 */
[----:B------:R-:W-:Y:S01]  /*c400*/  BSSY B0, `(.L_x_700) ;  /* 0x0000037000007945 */ /* 0x000fe20003800000 */
[----:B----4-:R-:W-:-:S13]  /*c410*/  R2UR UR16, R2 ;  /* 0x00000000021072ca */ /* 0x010fda00000e0000 */
[----:B------:R-:W-:-:S05]  /*c420*/  MOV R0, UR16 ;  /* 0x0000001000007c02 */ /* 0x000fca0008000f00 */
[----:B------:R-:W-:-:S05]  /*c430*/  FFMA.FTZ R0, -R0, UR16, R3 ;  /* 0x0000001000007c23 */ /* 0x000fca0008010103 */
[----:B------:R-:W-:-:S13]  /*c440*/  FSETP.GTU.FTZ.AND P1, PT, R0, RZ, PT ;  /* 0x000000ff0000720b */ /* 0x000fda0003f3c000 */
[----:B------:R-:W-:Y:S01]  /*c450*/  VOTEU.ANY UP0, P1 ;  /* 0x00000000003f7886 */ /* 0x000fe20000800100 */
[----:B------:R-:W-:-:S04]  /*c460*/  PLOP3.LUT P1, PT, PT, PT, UP0, 0x80, 0x0 ;  /* 0x000000000000781c */ /* 0x000fc80003f2f008 */
[----:B------:R-:W-:-:S09]  /*c470*/  @UP0 ULDC UR6, c[0x0][0x250] ;  /* 0x0000940000060ab9 */ /* 0x000fd20000000800 */
[----:B------:R-:W-:Y:S01]  /*c480*/  @P1 FADD.FTZ R0, R0, UR6 ;  /* 0x0000000600001e21 */ /* 0x000fe20008010000 */
[----:B------:R-:W-:Y:S01]  /*c490*/  @!P5 PRMT R26, R58, 0x7610, R26 ;  /* 0x000076103a1ad816 */ /* 0x000fe2000000001a */
[----:B------:R0:W-:Y:S04]  /*c4a0*/  STL [R1+0x208], R58 ;  /* 0x0002083a01007387 */ /* 0x0001e80000100800 */
[----:B------:R-:W3:Y:S01]  /*c4b0*/  @P1 MUFU.RSQ R0, R0 ;  /* 0x0000000000001308 */ /* 0x000ee20000001400 */
[----:B0-----:R-:W-:-:S04]  /*c4c0*/  @!P5 SHF.R.U32.HI R58, RZ, 0x10, R58 ;  /* 0x00000010ff3ad819 */ /* 0x001fc8000001163a */
[----:B------:R-:W-:Y:S01]  /*c4d0*/  @!P5 PRMT R25, R58, 0x7610, R25 ;  /* 0x000076103a19d816 */ /* 0x000fe20000000019 */
[----:B------:R-:W-:Y:S01]  /*c4e0*/  STL.S16 [R1+0x684], R26 ;  /* 0x0006841a01007387 */ /* 0x000fe20000100600 */
[----:B------:R-:W-:-:S03]  /*c4f0*/  PRMT R2, RZ, 0x7610, R2 ;  /* 0x00007610ff027816 */ /* 0x000fc60000000002 */
[----:B------:R-:W-:Y:S01]  /*c500*/  STL.S16 [R1+0x680], R25 ;  /* 0x0006801901007387 */ /* 0x000fe20000100600 */
[----:B---3--:R-:W-:-:S03]  /*c510*/  @P1 R2UR UR6, R0 ;  /* 0x00000000000612ca */ /* 0x008fc600000e0000 */
[----:B--2---:R0:W-:Y:S01]  /*c520*/  STL [R1+0x20c], R61 ;  /* 0x00020c3d01007387 */ /* 0x0041e20000100800 */
[----:B------:R-:W-:Y:S02]  /*c530*/  @!P6 PRMT R2, R61, 0x7610, R2 ;  /* 0x000076103d02e816 */ /* 0x000fe40000000002 */
[----:B------:R-:W-:Y:S01]  /*c540*/  PRMT R0, RZ, 0x7610, R0 ;  /* 0x00007610ff007816 */ /* 0x000fe20000000000 */
[----:B------:R2:W-:Y:S01]  /*c550*/  STL [R1+0x10c], R59 ;  /* 0x00010c3b01007387 */ /* 0x0005e20000100800 */
[----:B------:R-:W-:Y:S02]  /*c560*/  @!P6 PRMT R5, R59, 0x7610, R5 ;  /* 0x000076103b05e816 */ /* 0x000fe40000000005 */
[----:B------:R-:W-:Y:S02]  /*c570*/  PRMT R3, RZ, 0x7610, R3 ;  /* 0x00007610ff037816 */ /* 0x000fe40000000003 */
[----:B0-----:R-:W-:Y:S02]  /*c580*/  @!P6 SHF.R.U32.HI R61, RZ, 0x10, R61 ;  /* 0x00000010ff3de819 */ /* 0x001fe4000001163d */
[----:B--2---:R-:W-:-:S02]  /*c590*/  @!P6 SHF.R.U32.HI R59, RZ, 0x10, R59 ;  /* 0x00000010ff3be819 */ /* 0x004fc4000001163b */
[----:B------:R-:W-:Y:S02]  /*c5a0*/  @!P6 PRMT R0, R61, 0x7610, R0 ;  /* 0x000076103d00e816 */ /* 0x000fe40000000000 */
[----:B------:R-:W-:Y:S01]  /*c5b0*/  @!P6 PRMT R3, R59, 0x7610, R3 ;  /* 0x000076103b03e816 */ /* 0x000fe20000000003 */
[----:B------:R-:W-:Y:S02]  /*c5c0*/  @UP0 UMOV UR12, UR6 ;  /* 0x00000006000c0c82 */ /* 0x000fe40008000000 */
[----:B------:R0:W-:Y:S04]  /*c5d0*/  STL.S16 [R1+0x694], R0 ;  /* 0x0006940001007387 */ /* 0x0001e80000100600 */
[----:B------:R2:W-:Y:S04]  /*c5e0*/  STL.S16 [R1+0x688], R5 ;  /* 0x0006880501007387 */ /* 0x0005e80000100600 */
[----:B------:R-:W-:Y:S01]  /*c5f0*/  STL.S16 [R1+0x68c], R3 ;  /* 0x00068c0301007387 */ /* 0x000fe20000100600 */
[----:B0-----:R-:W-:-:S03]  /*c600*/  HFMA2.MMA R0, -RZ, RZ, 0, 0 ;  /* 0x00000000ff007435 */ /* 0x001fc600000001ff */
[----:B------:R0:W-:Y:S01]  /*c610*/  STL.S16 [R1+0x690], R2 ;  /* 0x0006900201007387 */ /* 0x0001e20000100600 */
[----:B--2---:R-:W-:Y:S02]  /*c620*/  MOV R5, RZ ;  /* 0x000000ff00057202 */ /* 0x004fe40000000f00 */
[----:B0-----:R-:W-:Y:S01]  /*c630*/  CS2R R2, SRZ ;  /* 0x0000000000027805 */ /* 0x001fe2000001ff00 */
[----:B-1----:R-:W-:Y:S06]  /*c640*/  @P0 BRA `(.L_x_701) ;  /* 0x0000000000480947 */ /* 0x002fec0003800000 */
[----:B------:R-:W2:Y:S01]  /*c650*/  LDL R33, [R1+0x698] ;  /* 0x0006980001217983 */ /* 0x000ea20000100800 */
[----:B------:R-:W-:Y:S02]  /*c660*/  ISETP.NE.AND P1, PT, RZ, UR15, PT ;  /* 0x0000000fff007c0c */ /* 0x000fe4000bf25270 */
[----:B------:R-:W-:-:S11]  /*c670*/  MOV R0, UR9 ;  /* 0x0000000900007c02 */ /* 0x000fd60008000f00 */
[----:B------:R-:W0:Y:S01]  /*c680*/  @P1 LDC.64 R26, c[0x0][0x240] ;  /* 0x00009000ff1a1b82 */ /* 0x000e220000000a00 */
[----:B--2---:R-:W-:-:S05]  /*c690*/  IMAD R0, R0, 0x78, R33 ;  /* 0x0000007800007824 */ /* 0x004fca00078e0221 */
[----:B0-----:R-:W-:Y:S02]  /*c6a0*/  @P1 LEA R26, P2, R0, R26, 0x1 ;  /* 0x0000001a001a1211 */ /* 0x001fe400078408ff */
[----:B------:R-:W-:-:S04]  /*c6b0*/  @P1 SHF.R.S32.HI R5, RZ, 0x1f, R0 ;  /* 0x0000001fff051819 */ /* 0x000fc80000011400 */
[----:B------:R-:W-:-:S05]  /*c6c0*/  @P1 LEA.HI.X R27, R0, R27, R5, 0x1, P2 ;  /* 0x0000001b001b1211 */ /* 0x000fca00010f0c05 */
[----:B------:R-:W2:Y:S04]  /*c6d0*/  @P1 LDG.E.U16 R5, desc[UR10][R26.64] ;  /* 0x0000000a1a051981 */ /* 0x000ea8000c1e1500 */
[----:B------:R0:W3:Y:S02]  /*c6e0*/  @P1 LDG.E.U16 R25, desc[UR10][R26.64+0x2] ;  /* 0x0000020a1a191981 */ /* 0x0000e4000c1e1500 */
[----:B0-----:R-:W0:Y:S02]  /*c6f0*/  LDC.64 R26, c[0x0][0x238] ;  /* 0x00008e00ff1a7b82 */ /* 0x001e240000000a00 */
[----:B0-----:R-:W-:-:S05]  /*c700*/  IMAD.WIDE R26, R0, 0x2, R26 ;  /* 0x00000002001a7825 */ /* 0x001fca00078e021a */
[----:B------:R-:W4:Y:S04]  /*c710*/  LDG.E.U16 R0, desc[UR10][R26.64] ;  /* 0x0000000a1a007981 */ /* 0x000f28000c1e1500 */
[----:B------:R-:W4:Y:S01]  /*c720*/  LDG.E.U16 R26, desc[UR10][R26.64+0x2] ;  /* 0x0000020a1a1a7981 */ /* 0x000f22000c1e1500 */
[----:B--2---:R-:W-:Y:S02]  /*c730*/  @P1 SHF.L.U32 R3, R5, 0x10, RZ ;  /* 0x0000001005031819 */ /* 0x004fe400000006ff */
[----:B---3--:R-:W-:Y:S02]  /*c740*/  @P1 SHF.L.U32 R2, R25, 0x10, RZ ;  /* 0x0000001019021819 */ /* 0x008fe400000006ff */
[----:B----4-:R-:W-:Y:S02]  /*c750*/  SHF.L.U32 R0, R0, 0x10, RZ ;  /* 0x0000001000007819 */ /* 0x010fe400000006ff */
[----:B------:R-:W-:-:S07]  /*c760*/  SHF.L.U32 R5, R26, 0x10, RZ ;  /* 0x000000101a057819 */ /* 0x000fce00000006ff */
.L_x_701:
[----:B------:R-:W-:Y:S05]  /*c770*/  BSYNC B0 ;  /* 0x0000000000007941 */ /* 0x000fea0003800000 */
.L_x_700:
[----:B------:R-:W2:Y:S01]  /*c780*/  LDL.LU R27, [R1+0x2c4] ;  /* 0x0002c400011b7983 */ /* 0x000ea20000300800 */
[----:B------:R-:W-:-:S03]  /*c790*/  ULDC.U8 UR15, c[0x0][0x2a4] ;  /* 0x0000a900000f7ab9 */ /* 0x000fc60000000000 */
[----:B------:R-:W3:Y:S04]  /*c7a0*/  LDL.LU R26, [R1+0x2f0] ;  /* 0x0002f000011a7983 */ /* 0x000ee80000300800 */
[----:B------:R-:W4:Y:S04]  /*c7b0*/  LDL.LU R25, [R1+0x2d8] ;  /* 0x0002d80001197983 */ /* 0x000f280000300800 */
[----:B------:R-:W4:Y:S01]  /*c7c0*/  LDL.LU R28, [R1+0x2dc] ;  /* 0x0002dc00011c7983 */ /* 0x000f220000300800 */
[----:B------:R-:W-:Y:S02]  /*c7d0*/  ISETP.NE.AND P1, PT, RZ, UR15, PT ;  /* 0x0000000fff007c0c */ /* 0x000fe4000bf25270 */
[----:B--2---:R-:W-:-:S02]  /*c7e0*/  SHF.L.U32 R27, R27, 0x10, RZ ;  /* 0x000000101b1b7819 */ /* 0x004fc400000006ff */
[----:B---3--:R-:W-:-:S03]  /*c7f0*/  SHF.L.U32 R26, R26, 0x10, RZ ;  /* 0x000000101a1a7819 */ /* 0x008fc600000006ff */
[----:B------:R-:W-:Y:S01]  /*c800*/  FADD.FTZ R27, R27, -UR16 ;  /* 0x800000101b1b7e21 */ /* 0x000fe20008010000 */
[----:B----4-:R-:W-:Y:S01]  /*c810*/  SHF.L.U32 R25, R25, 0x10, RZ ;  /* 0x0000001019197819 */ /* 0x010fe200000006ff */
[----:B------:R-:W-:Y:S02]  /*c820*/  FADD.FTZ R26, R26, -UR16 ;  /* 0x800000101a1a7e21 */ /* 0x000fe40008010000 */
        /* <DEDUP_REMOVED lines=22> */
.L_x_702:
[----:B------:R-:W2:Y:S04]  /*c990*/  LDL.LU R30, [R1+0x294] ;  /* 0x00029400011e7983 */ /* 0x000ea80000300800 */
[----:B------:R-:W3:Y:S04]  /*c9a0*/  LDL.LU R31, [R1+0x2c0] ;  /* 0x0002c000011f7983 */ /* 0x000ee80000300800 */
[----:B------:R-:W4:Y:S04]  /*c9b0*/  LDL.LU R34, [R1+0x2b0] ;  /* 0x0002b00001227983 */ /* 0x000f280000300800 */
[----:B------:R-:W4:Y:S01]  /*c9c0*/  LDL.LU R32, [R1+0x2b4] ;  /* 0x0002b40001207983 */ /* 0x000f220000300800 */
[----:B------:R-:W-:-:S04]  /*c9d0*/  FMUL.FTZ R29, R25, R0 ;  /* 0x00000000191d7220 */ /* 0x000fc80000410000 */
        /* <DEDUP_REMOVED lines=31> */
.L_x_703:
[----:B------:R-:W2:Y:S04]  /*cbd0*/  LDL.LU R38, [R1+0x284] ;  /* 0x0002840001267983 */ /* 0x000ea80000300800 */
[----:B------:R-:W3:Y:S04]  /*cbe0*/  LDL.LU R35, [R1+0x2f4] ;  /* 0x0002f40001237983 */ /* 0x000ee80000300800 */
[----:B------:R-:W4:Y:S04]  /*cbf0*/  LDL.LU R37, [R1+0x290] ;  /* 0x0002900001257983 */ /* 0x000f280000300800 */
[----:B------:R-:W4:Y:S01]  /*cc00*/  LDL.LU R36, [R1+0x388] ;  /* 0x0003880001247983 */ /* 0x000f220000300800 */
        /* <DEDUP_REMOVED lines=41> */
.L_x_704:
[----:B------:R-:W2:Y:S04]  /*cea0*/  LDL.LU R39, [R1+0x3f8] ;  /* 0x0003f80001277983 */ /* 0x000ea80000300800 */
[----:B------:R-:W3:Y:S04]  /*ceb0*/  LDL.LU R42, [R1+0x38c] ;  /* 0x00038c00012a7983 */ /* 0x000ee80000300800 */
[----:B------:R-:W4:Y:S04]  /*cec0*/  LDL.LU R38, [R1+0x3e0] ;  /* 0x0003e00001267983 */ /* 0x000f280000300800 */
[----:B------:R-:W4:Y:S01]  /*ced0*/  LDL.LU R36, [R1+0x3e4] ;  /* 0x0003e40001247983 */ /* 0x000f220000300800 */
[----:B------:R-:W-:Y:S01]  /*cee0*/  FADD.FTZ R30, R30, R32 ;  /* 0x000000201e1e7221 */ /* 0x000fe20000010000 */
[----:B------:R-:W-:Y:S01]  /*cef0*/  FFMA.FTZ R27, R35, R32, R27 ;  /* 0x00000020231b7223 */ /* 0x000fe2000001001b */
[----:B------:R-:W-:Y:S01]  /*cf00*/  FMUL.FTZ R32, R32, R0 ;  /* 0x0000000020207220 */ /* 0x000fe20000410000 */
[----:B------:R-:W-:Y:S01]  /*cf10*/  FADD.FTZ R34, R28, R34 ;  /* 0x000000221c227221 */ /* 0x000fe20000010000 */
[----:B------:R-:W-:-:S02]  /*cf20*/  FMUL.FTZ R28, R31, R5 ;  /* 0x000000051f1c7220 */ /* 0x000fc40000410000 */
[----:B------:R-:W-:Y:S01]  /*cf30*/  FFMA.FTZ R29, R35, R32, R29 ;  /* 0x00000020231d7223 */ /* 0x000fe2000001001d */
[----:B------:R-:W-:Y:S01]  /*cf40*/  FADD.FTZ R37, R33, R31 ;  /* 0x0000001f21257221 */ /* 0x000fe20000010000 */
[C---:B------:R-:W-:Y:S02]  /*cf50*/  FFMA.FTZ R26, R25.reuse, R31, R26 ;  /* 0x0000001f191a7223 */ /* 0x040fe4000001001a */
[----:B------:R-:W-:Y:S01]  /*cf60*/  FFMA.FTZ R29, R25, R28, R29 ;  /* 0x0000001c191d7223 */ /* 0x000fe2000001001d */
[----:B------:R-:W-:-:S04]  /*cf70*/  FADD.FTZ R34, R34, R32 ;  /* 0x0000002022227221 */ /* 0x000fc80000010000 */
[----:B------:R-:W-:Y:S01]  /*cf80*/  FADD.FTZ R28, R28, R34 ;  /* 0x000000221c1c7221 */ /* 0x000fe20000010000 */
        /* <DEDUP_REMOVED lines=27> */
.L_x_705:
[----:B------:R-:W2:Y:S04]  /*d140*/  LDL.LU R42, [R1+0x26c] ;  /* 0x00026c00012a7983 */ /* 0x000ea80000300800 */
[----:B------:R-:W3:Y:S04]  /*d150*/  LDL.LU R36, [R1+0x278] ;  /* 0x0002780001247983 */ /* 0x000ee80000300800 */
[----:B------:R-:W4:Y:S04]  /*d160*/  LDL.LU R34, [R1+0x27c] ;  /* 0x00027c0001227983 */ /* 0x000f280000300800 */
[----:B------:R-:W4:Y:S01]  /*d170*/  LDL.LU R33, [R1+0x3fc] ;  /* 0x0003fc0001217983 */ /* 0x000f220000300800 */
[----:B------:R-:W-:Y:S01]  /*d180*/  FMUL.FTZ R32, R38, R0 ;  /* 0x0000000026207220 */ /* 0x000fe20000410000 */
[----:B------:R-:W-:Y:S01]  /*d190*/  FADD.FTZ R35, R30, R38 ;  /* 0x000000261e237221 */ /* 0x000fe20000010000 */
[----:B------:R-:W-:-:S02]  /*d1a0*/  FFMA.FTZ R38, R31, R38, R27 ;  /* 0x000000261f267223 */ /* 0x000fc4000001001b */
[----:B------:R-:W-:Y:S01]  /*d1b0*/  FFMA.FTZ R29, R31, R32, R29 ;  /* 0x000000201f1d7223 */ /* 0x000fe2000001001d */
[----:B------:R-:W-:Y:S01]  /*d1c0*/  FADD.FTZ R30, R28, R32 ;  /* 0x000000201c1e7221 */ /* 0x000fe20000010000 */
[----:B------:R-:W-:-:S04]  /*d1d0*/  FMUL.FTZ R31, R25, R5 ;  /* 0x00000005191f7220 */ /* 0x000fc80000410000 */
        /* <DEDUP_REMOVED lines=29> */
.L_x_706:
[----:B------:R-:W2:Y:S04]  /*d3b0*/  LDL.LU R45, [R1+0x25c] ;  /* 0x00025c00012d7983 */ /* 0x000ea80000300800 */
[----:B------:R-:W3:Y:S04]  /*d3c0*/  LDL.LU R43, [R1+0x264] ;  /* 0x00026400012b7983 */ /* 0x000ee80000300800 */
[----:B------:R-:W4:Y:S04]  /*d3d0*/  LDL.LU R36, [R1+0x438] ;  /* 0x0004380001247983 */ /* 0x000f280000300800 */
[----:B------:R-:W4:Y:S01]  /*d3e0*/  LDL.LU R44, [R1+0x268] ;  /* 0x00026800012c7983 */ /* 0x000f220000300800 */
        /* <DEDUP_REMOVED lines=33> */
.L_x_707:
[----:B------:R-:W2:Y:S04]  /*d600*/  LDL.LU R47, [R1+0x248] ;  /* 0x00024800012f7983 */ /* 0x000ea80000300800 */
[----:B------:R-:W3:Y:S04]  /*d610*/  LDL.LU R44, [R1+0x43c] ;  /* 0x00043c00012c7983 */ /* 0x000ee80000300800 */
[----:B------:R-:W4:Y:S04]  /*d620*/  LDL.LU R46, [R1+0x4d0] ;  /* 0x0004d000012e7983 */ /* 0x000f280000300800 */
[----:B------:R-:W4:Y:S01]  /*d630*/  LDL.LU R45, [R1+0x4d4] ;  /* 0x0004d400012d7983 */ /* 0x000f220000300800 */
[----:B------:R-:W-:Y:S01]  /*d640*/  FFMA.FTZ R39, R39, R25, R26 ;  /* 0x0000001927277223 */ /* 0x000fe2000001001a */
[----:B------:R-:W-:Y:S01]  /*d650*/  FMUL.FTZ R43, R32, R0 ;  /* 0x00000000202b7220 */ /* 0x000fe20000410000 */
[----:B------:R-:W-:Y:S01]  /*d660*/  FADD.FTZ R37, R37, R25 ;  /* 0x0000001925257221 */ /* 0x000fe20000010000 */
[----:B------:R-:W-:Y:S01]  /*d670*/  FMUL.FTZ R25, R30, R5 ;  /* 0x000000051e197220 */ /* 0x000fe20000410000 */
[----:B------:R-:W-:Y:S01]  /*d680*/  FFMA.FTZ R38, R27, R29, R38 ;  /* 0x0000001d1b267223 */ /* 0x000fe20000010026 */
        /* <DEDUP_REMOVED lines=31> */
.L_x_708:
[----:B------:R-:W2:Y:S04]  /*d880*/  LDL.LU R45, [R1+0x238] ;  /* 0x00023800012d7983 */ /* 0x000ea80000300800 */
[----:B------:R-:W3:Y:S04]  /*d890*/  LDL.LU R47, [R1+0x23c] ;  /* 0x00023c00012f7983 */ /* 0x000ee80000300800 */
[----:B------:R-:W4:Y:S04]  /*d8a0*/  LDL.LU R46, [R1+0x240] ;  /* 0x00024000012e7983 */ /* 0x000f280000300800 */
[----:B------:R-:W4:Y:S01]  /*d8b0*/  LDL.LU R48, [R1+0x4f0] ;  /* 0x0004f00001307983 */ /* 0x000f220000300800 */
        /* <DEDUP_REMOVED lines=32> */
.L_x_709:
[----:B------:R-:W2:Y:S04]  /*dac0*/  LDL.LU R52, [R1+0x214] ;  /* 0x0002140001347983 */ /* 0x000ea80000300800 */
[----:B------:R-:W3:Y:S04]  /*dad0*/  LDL.LU R51, [R1+0x4f4] ;  /* 0x0004f40001337983 */ /* 0x000ee80000300800 */
[----:B------:R-:W4:Y:S04]  /*dae0*/  LDL.LU R50, [R1+0x218] ;  /* 0x0002180001327983 */ /* 0x000f280000300800 */
[----:B------:R-:W4:Y:S01]  /*daf0*/  LDL.LU R49, [R1+0x588] ;  /* 0x0005880001317983 */ /* 0x000f220000300800 */
[----:B------:R-:W-:Y:S01]  /*db00*/  FFMA.FTZ R42, R26, R48, R42 ;  /* 0x000000301a2a7223 */ /* 0x000fe2000001002a */
[----:B------:R-:W-:Y:S01]  /*db10*/  FMUL.FTZ R46, R47, R0 ;  /* 0x000000002f2e7220 */ /* 0x000fe20000410000 */
[----:B------:R-:W-:Y:S01]  /*db20*/  FADD.FTZ R43, R48, R43 ;  /* 0x0000002b302b7221 */ /* 0x000fe20000010000 */
[----:B------:R-:W-:Y:S01]  /*db30*/  FFMA.FTZ R33, R33, R34, R39 ;  /* 0x0000002221217223 */ /* 0x000fe20000010027 */
[----:B------:R-:W-:Y:S01]  /*db40*/  FMUL.FTZ R39, R44, R5 ;  /* 0x000000052c277220 */ /* 0x000fe20000410000 */
[----:B------:R-:W-:Y:S01]  /*db50*/  FFMA.FTZ R42, R29, R46, R42 ;  /* 0x0000002e1d2a7223 */ /* 0x000fe2000001002a */
[----:B------:R-:W-:Y:S01]  /*db60*/  FADD.FTZ R43, R43, R46 ;  /* 0x0000002e2b2b7221 */ /* 0x000fe20000010000 */
[----:B------:R-:W-:Y:S01]  /*db70*/  FADD.FTZ R34, R37, R34 ;  /* 0x0000002225227221 */ /* 0x000fe20000010000 */
[----:B------:R-:W-:Y:S01]  /*db80*/  FFMA.FTZ R37, R36, R32, R38 ;  /* 0x0000002024257223 */ /* 0x000fe20000010026 */
[----:B------:R-:W-:Y:S01]  /*db90*/  FFMA.FTZ R36, R45, R39, R42 ;  /* 0x000000272d247223 */ /* 0x000fe2000001002a */
[----:B------:R-:W-:Y:S01]  /*dba0*/  FADD.FTZ R38, R39, R43 ;  /* 0x0000002b27267221 */ /* 0x000fe20000010000 */
        /* <DEDUP_REMOVED lines=27> */
.L_x_710:
[----:B------:R-:W2:Y:S04]  /*dd60*/  LDL.LU R51, [R1+0x210] ;  /* 0x0002100001337983 */ /* 0x000ea80000300800 */
[----:B------:R-:W3:Y:S01]  /*dd70*/  LDL.LU R50, [R1+0x21c] ;  /* 0x00021c0001327983 */ /* 0x000ee20000300800 */
[----:B-----5:R-:W-:Y:S01]  /*dd80*/  SHF.L.U32 R8, R8, 0x10, RZ ;  /* 0x0000001008087819 */ /* 0x020fe200000006ff */
[----:B------:R-:W-:Y:S01]  /*dd90*/  FMUL.FTZ R48, R43, R0 ;  /* 0x000000002b307220 */ /* 0x000fe20000410000 */
[----:B------:R-:W-:Y:S01]  /*dda0*/  SHF.L.U32 R60, R60, 0x10, RZ ;  /* 0x000000103c3c7819 */ /* 0x000fe200000006ff */
[----:B------:R-:W-:Y:S01]  /*ddb0*/  FADD.FTZ R32, R35, R32 ;  /* 0x0000002023207221 */ /* 0x000fe20000010000 */
[----:B------:R-:W-:Y:S01]  /*ddc0*/  FMUL.FTZ R52, R39, R5 ;  /* 0x0000000527347220 */ /* 0x000fe20000410000 */
[----:B------:R-:W-:Y:S01]  /*ddd0*/  FADD.FTZ R8, R8, -UR16 ;  /* 0x8000001008087e21 */ /* 0x000fe20008010000 */
[----:B------:R-:W-:Y:S01]  /*dde0*/  FFMA.FTZ R49, R46, R48, R36 ;  /* 0x000000302e317223 */ /* 0x000fe20000010024 */
[----:B------:R-:W-:Y:S01]  /*ddf0*/  FADD.FTZ R35, R60, -UR16 ;  /* 0x800000103c237e21 */ /* 0x000fe20008010000 */
[----:B------:R-:W-:Y:S01]  /*de00*/  FADD.FTZ R48, R38, R48 ;  /* 0x0000003026307221 */ /* 0x000fe20000010000 */
[----:B------:R-:W-:-:S02]  /*de10*/  FMUL.FTZ R8, R8, UR12 ;  /* 0x0000000c08087c20 */ /* 0x000fc40008410000 */
[----:B------:R-:W-:Y:S01]  /*de20*/  FMUL.FTZ R35, R35, UR12 ;  /* 0x0000000c23237c20 */ /* 0x000fe20008410000 */
[----:B--2---:R-:W-:Y:S02]  /*de30*/  SHF.L.U32 R38, R51, 0x10, RZ ;  /* 0x0000001033267819 */ /* 0x004fe400000006ff */
        /* <DEDUP_REMOVED lines=20> */
.L_x_711:
[----:B------:R-:W2:Y:S04]  /*df80*/  LDL.LU R55, [R1+0x600] ;  /* 0x0006000001377983 */ /* 0x000ea80000300800 */
[----:B------:R-:W3:Y:S04]  /*df90*/  LDL.LU R54, [R1+0x604] ;  /* 0x0006040001367983 */ /* 0x000ee80000300800 */
[----:B------:R-:W4:Y:S01]  /*dfa0*/  LDL.LU R53, [R1+0x60c] ;  /* 0x00060c0001357983 */ /* 0x000f220000300800 */
[----:B------:R-:W-:Y:S01]  /*dfb0*/  FFMA.FTZ R50, R42, R52, R49 ;  /* 0x000000342a327223 */ /* 0x000fe20000010031 */
[----:B------:R-:W-:Y:S01]  /*dfc0*/  FADD.FTZ R52, R52, R48 ;  /* 0x0000003034347221 */ /* 0x000fe20000010000 */
[----:B------:R-:W-:Y:S01]  /*dfd0*/  FMUL.FTZ R51, R38, R0 ;  /* 0x0000000026337220 */ /* 0x000fe20000410000 */
[----:B------:R-:W-:Y:S01]  /*dfe0*/  FFMA.FTZ R48, R28, R30, R33 ;  /* 0x0000001e1c307223 */ /* 0x000fe20000010021 */
[----:B------:R-:W-:Y:S01]  /*dff0*/  SHF.L.U32 R9, R9, 0x10, RZ ;  /* 0x0000001009097819 */ /* 0x000fe200000006ff */
[----:B------:R-:W-:Y:S01]  /*e000*/  FADD.FTZ R49, R34, R30 ;  /* 0x0000001e22317221 */ /* 0x000fe20000010000 */
[----:B------:R-:W-:Y:S01]  /*e010*/  FFMA.FTZ R28, R8, R51, R50 ;  /* 0x00000033081c7223 */ /* 0x000fe20000010032 */
[----:B------:R-:W-:Y:S01]  /*e020*/  FADD.FTZ R52, R52, R51 ;  /* 0x0000003334347221 */ /* 0x000fe20000010000 */
[----:B------:R-:W-:Y:S01]  /*e030*/  FMUL.FTZ R30, R36, R5 ;  /* 0x00000005241e7220 */ /* 0x000fe20000410000 */
[----:B------:R-:W-:Y:S01]  /*e040*/  FFMA.FTZ R50, R31, R27, R37 ;  /* 0x0000001b1f327223 */ /* 0x000fe20000010025 */
[----:B------:R-:W-:-:S02]  /*e050*/  FADD.FTZ R9, R9, -UR16 ;  /* 0x8000001009097e21 */ /* 0x000fc40008010000 */
        /* <DEDUP_REMOVED lines=27> */
.L_x_712:
[----:B------:R-:W2:Y:S01]  /*e210*/  LDL.LU R51, [R1+0x5f0] ;  /* 0x0005f00001337983 */ /* 0x000ea20000300800 */
[----:B------:R-:W-:Y:S01]  /*e220*/  FADD.FTZ R9, R32, R27 ;  /* 0x0000001b20097221 */ /* 0x000fe20000010000 */
[----:B------:R-:W-:Y:S01]  /*e230*/  FMUL.FTZ R33, R34, R0 ;  /* 0x0000000022217220 */ /* 0x000fe20000410000 */
[----:B------:R-:W-:Y:S02]  /*e240*/  SHF.L.U32 R11, R11, 0x10, RZ ;  /* 0x000000100b0b7819 */ /* 0x000fe400000006ff */
[----:B------:R-:W-:Y:S01]  /*e250*/  SHF.L.U32 R27, R10, 0x10, RZ ;  /* 0x000000100a1b7819 */ /* 0x000fe200000006ff */
[----:B------:R-:W-:Y:S01]  /*e260*/  FFMA.FTZ R10, R37, R33, R28 ;  /* 0x00000021250a7223 */ /* 0x000fe2000001001c */
[----:B------:R-:W-:Y:S01]  /*e270*/  FADD.FTZ R52, R52, R33 ;  /* 0x0000002134347221 */ /* 0x000fe20000010000 */
[----:B------:R-:W-:Y:S01]  /*e280*/  FADD.FTZ R11, R11, -UR16 ;  /* 0x800000100b0b7e21 */ /* 0x000fe20008010000 */
[----:B------:R-:W-:Y:S01]  /*e290*/  SHF.L.U32 R32, R12, 0x10, RZ ;  /* 0x000000100c207819 */ /* 0x000fe200000006ff */
[----:B------:R-:W-:Y:S01]  /*e2a0*/  FADD.FTZ R28, R27, -UR16 ;  /* 0x800000101b1c7e21 */ /* 0x000fe20008010000 */
[----:B------:R-:W-:Y:S01]  /*e2b0*/  FMUL.FTZ R12, R30, R5 ;  /* 0x000000051e0c7220 */ /* 0x000fe20000410000 */
        /* <DEDUP_REMOVED lines=22> */
.L_x_713:
[----:B------:R-:W2:Y:S04]  /*e420*/  LDL.LU R54, [R1+0x5e8] ;  /* 0x0005e80001367983 */ /* 0x000ea80000300800 */
[----:B------:R-:W3:Y:S04]  /*e430*/  LDL.LU R53, [R1+0x5ec] ;  /* 0x0005ec0001357983 */ /* 0x000ee80000300800 */
[----:B------:R-:W4:Y:S01]  /*e440*/  LDL.LU R51, [R1+0x5f4] ;  /* 0x0005f40001337983 */ /* 0x000f220000300800 */
[----:B------:R-:W-:Y:S01]  /*e450*/  FFMA.FTZ R10, R31, R12, R10 ;  /* 0x0000000c1f0a7223 */ /* 0x000fe2000001000a */
[----:B------:R-:W-:Y:S01]  /*e460*/  FADD.FTZ R52, R12, R52 ;  /* 0x000000340c347221 */ /* 0x000fe20000010000 */
[----:B------:R-:W-:Y:S01]  /*e470*/  FMUL.FTZ R11, R32, R0 ;  /* 0x00000000200b7220 */ /* 0x000fe20000410000 */
[----:B------:R-:W-:Y:S01]  /*e480*/  SHF.L.U32 R13, R13, 0x10, RZ ;  /* 0x000000100d0d7819 */ /* 0x000fe200000006ff */
[----:B------:R-:W-:Y:S01]  /*e490*/  FFMA.FTZ R48, R26, R25, R48 ;  /* 0x000000191a307223 */ /* 0x000fe20000010030 */
[----:B------:R-:W-:Y:S01]  /*e4a0*/  FADD.FTZ R49, R49, R25 ;  /* 0x0000001931317221 */ /* 0x000fe20000010000 */
[----:B------:R-:W-:Y:S01]  /*e4b0*/  FFMA.FTZ R10, R33, R11, R10 ;  /* 0x0000000b210a7223 */ /* 0x000fe2000001000a */
        /* <DEDUP_REMOVED lines=31> */
.L_x_714:
        /* <DEDUP_REMOVED lines=33> */
.L_x_715:
        /* <DEDUP_REMOVED lines=41> */
.L_x_716:
[----:B------:R-:W2:Y:S04]  /*eb50*/  LDL.LU R16, [R1+0x5b0] ;  /* 0x0005b00001107983 */ /* 0x000ea80000300800 */
[----:B------:R-:W3:Y:S01]  /*eb60*/  LDL.LU R13, [R1+0x5b4] ;  /* 0x0005b400010d7983 */ /* 0x000ee20000300800 */
[----:B------:R-:W-:Y:S01]  /*eb70*/  FADD.FTZ R43, R9, R43 ;  /* 0x0000002b092b7221 */ /* 0x000fe20000010000 */
[----:B------:R-:W-:Y:S01]  /*eb80*/  FMUL.FTZ R11, R15, R0 ;  /* 0x000000000f0b7220 */ /* 0x000fe20000410000 */
[----:B------:R-:W-:Y:S02]  /*eb90*/  SHF.L.U32 R18, R18, 0x10, RZ ;  /* 0x0000001012127819 */ /* 0x000fe400000006ff */
[----:B------:R-:W-:Y:S01]  /*eba0*/  SHF.L.U32 R53, R19, 0x10, RZ ;  /* 0x0000001013357819 */ /* 0x000fe200000006ff */
[----:B------:R-:W-:Y:S01]  /*ebb0*/  FFMA.FTZ R10, R17, R11, R10 ;  /* 0x0000000b110a7223 */ /* 0x000fe2000001000a */
[----:B------:R-:W-:Y:S01]  /*ebc0*/  FADD.FTZ R52, R52, R11 ;  /* 0x0000000b34347221 */ /* 0x000fe20000010000 */
[----:B--2---:R-:W-:Y:S01]  /*ebd0*/  SHF.L.U32 R9, R16, 0x10, RZ ;  /* 0x0000001010097819 */ /* 0x004fe200000006ff */
[----:B------:R-:W-:Y:S01]  /*ebe0*/  FADD.FTZ R16, R18, -UR16 ;  /* 0x8000001012107e21 */ /* 0x000fe20008010000 */
[----:B------:R-:W-:-:S03]  /*ebf0*/  FMUL.FTZ R18, R12, R5 ;  /* 0x000000050c127220 */ /* 0x000fc60000410000 */
[----:B------:R-:W-:Y:S01]  /*ec00*/  FADD.FTZ R11, R9, -UR16 ;  /* 0x80000010090b7e21 */ /* 0x000fe20008010000 */
[----:B---3--:R-:W-:Y:S01]  /*ec10*/  SHF.L.U32 R9, R13, 0x10, RZ ;  /* 0x000000100d097819 */ /* 0x008fe200000006ff */
        /* <DEDUP_REMOVED lines=21> */
.L_x_717:
        /* <DEDUP_REMOVED lines=11> */
[----:B------:R-:W-:Y:S01]  /*ee20*/  FADD.FTZ R18, R49, R39 ;  /* 0x0000002731127221 */ /* 0x000fe20000010000 */
[----:B------:R-:W-:-:S02]  /*ee30*/  FFMA.FTZ R20, R8, R38, R50 ;  /* 0x0000002608147223 */ /* 0x000fc40000010032 */
[----:B------:R-:W-:Y:S01]  /*ee40*/  FFMA.FTZ R39, R11, R13, R10 ;  /* 0x0000000d0b277223 */ /* 0x000fe2000001000a */
[----:B------:R-:W-:Y:S01]  /*ee50*/  FADD.FTZ R52, R13, R52 ;  /* 0x000000340d347221 */ /* 0x000fe20000010000 */
[----:B------:R-:W-:-:S04]  /*ee60*/  FADD.FTZ R13, R19, -UR16 ;  /* 0x80000010130d7e21 */ /* 0x000fc80008010000 */
        /* <DEDUP_REMOVED lines=25> */
.L_x_718:
[----:B------:R-:W2:Y:S04]  /*f000*/  LDL.LU R47, [R1+0x58c] ;  /* 0x00058c00012f7983 */ /* 0x000ea80000300800 */
[----:B------:R-:W3:Y:S01]  /*f010*/  LDL.LU R45, [R1+0x598] ;  /* 0x00059800012d7983 */ /* 0x000ee20000300800 */
[----:B------:R-:W-:Y:S01]  /*f020*/  SHF.L.U32 R21, R21, 0x10, RZ ;  /* 0x0000001015157819 */ /* 0x000fe200000006ff */
[----:B------:R-:W-:Y:S01]  /*f030*/  FADD.FTZ R19, R43, R38 ;  /* 0x000000262b137221 */ /* 0x000fe20000010000 */
[----:B------:R-:W-:Y:S01]  /*f040*/  FMUL.FTZ R44, R8, R0 ;  /* 0x00000000082c7220 */ /* 0x000fe20000410000 */
[----:B------:R-:W-:Y:S02]  /*f050*/  SHF.L.U32 R48, R22, 0x10, RZ ;  /* 0x0000001016307819 */ /* 0x000fe400000006ff */
[----:B------:R-:W-:Y:S01]  /*f060*/  FADD.FTZ R21, R21, -UR16 ;  /* 0x8000001015157e21 */ /* 0x000fe20008010000 */
[----:B------:R-:W-:Y:S01]  /*f070*/  FFMA.FTZ R39, R13, R44, R39 ;  /* 0x0000002c0d277223 */ /* 0x000fe20000010027 */
[----:B------:R-:W-:-:S02]  /*f080*/  FADD.FTZ R52, R52, R44 ;  /* 0x0000002c34347221 */ /* 0x000fc40000010000 */
[----:B------:R-:W-:Y:S01]  /*f090*/  FMUL.FTZ R51, R21, UR12 ;  /* 0x0000000c15337c20 */ /* 0x000fe20008410000 */
[----:B------:R-:W-:Y:S01]  /*f0a0*/  FMUL.FTZ R21, R10, R5 ;  /* 0x000000050a157220 */ /* 0x000fe20000410000 */
[----:B--2---:R-:W-:Y:S02]  /*f0b0*/  SHF.L.U32 R38, R47, 0x10, RZ ;  /* 0x000000102f267819 */ /* 0x004fe400000006ff */
[----:B---3--:R-:W-:-:S03]  /*f0c0*/  SHF.L.U32 R49, R45, 0x10, RZ ;  /* 0x000000102d317819 */ /* 0x008fc600000006ff */
[----:B------:R-:W-:-:S04]  /*f0d0*/  FADD.FTZ R38, R38, -UR16 ;  /* 0x8000001026267e21 */ /* 0x000fc80008010000 */
        /* <DEDUP_REMOVED lines=20> */
.L_x_719:
        /* <DEDUP_REMOVED lines=11> */
[----:B------:R-:W-:Y:S01]  /*f2d0*/  FADD.FTZ R18, R18, R36 ;  /* 0x0000002412127221 */ /* 0x000fe20000010000 */
[----:B------:R-:W-:Y:S01]  /*f2e0*/  FADD.FTZ R23, R23, -UR16 ;  /* 0x8000001017177e21 */ /* 0x000fe20008010000 */
[----:B------:R-:W-:Y:S01]  /*f2f0*/  FFMA.FTZ R20, R37, R34, R20 ;  /* 0x0000002225147223 */ /* 0x000fe20000010014 */
        /* <DEDUP_REMOVED lines=27> */
.L_x_720:
[----:B------:R-:W2:Y:S04]  /*f4b0*/  LDL.LU R37, [R1+0x228] ;  /* 0x0002280001257983 */ /* 0x000ea80000300800 */
[----:B------:R-:W3:Y:S04]  /*f4c0*/  LDL.LU R36, [R1+0x22c] ;  /* 0x00022c0001247983 */ /* 0x000ee80000300800 */
[----:B------:R-:W4:Y:S01]  /*f4d0*/  LDL.LU R35, [R1+0x568] ;  /* 0x0005680001237983 */ /* 0x000f220000300800 */
[----:B------:R-:W-:Y:S01]  /*f4e0*/  SHF.L.U32 R24, R24, 0x10, RZ ;  /* 0x0000001018187819 */ /* 0x000fe200000006ff */
[----:B------:R-:W-:Y:S01]  /*f4f0*/  FADD.FTZ R19, R19, R34 ;  /* 0x0000002213137221 */ /* 0x000fe20000010000 */
[----:B------:R-:W-:-:S03]  /*f500*/  FMUL.FTZ R23, R47, R0 ;  /* 0x000000002f177220 */ /* 0x000fc60000410000 */
[----:B------:R-:W-:Y:S01]  /*f510*/  FADD.FTZ R24, R24, -UR16 ;  /* 0x8000001018187e21 */ /* 0x000fe20008010000 */
[----:B------:R-:W-:Y:S01]  /*f520*/  FFMA.FTZ R39, R52, R23, R39 ;  /* 0x0000001734277223 */ /* 0x000fe20000010027 */
[----:B------:R-:W-:Y:S02]  /*f530*/  FADD.FTZ R22, R22, R23 ;  /* 0x0000001716167221 */ /* 0x000fe40000010000 */
[----:B------:R-:W-:Y:S01]  /*f540*/  FMUL.FTZ R45, R24, UR12 ;  /* 0x0000000c182d7c20 */ /* 0x000fe20008410000 */
[----:B------:R-:W-:Y:S01]  /*f550*/  FMUL.FTZ R24, R43, R5 ;  /* 0x000000052b187220 */ /* 0x000fe20000410000 */
        /* <DEDUP_REMOVED lines=24> */
.L_x_721:
        /* <DEDUP_REMOVED lines=8> */
[----:B------:R-:W-:Y:S01]  /*f760*/  FADD.FTZ R22, R24, R22 ;  /* 0x0000001618167221 */ /* 0x000fe20000010000 */
[----:B------:R-:W-:-:S02]  /*f770*/  FMUL.FTZ R24, R37, R5 ;  /* 0x0000000525187220 */ /* 0x000fc40000410000 */
[----:B------:R-:W-:Y:S01]  /*f780*/  FFMA.FTZ R39, R45, R23, R39 ;  /* 0x000000172d277223 */ /* 0x000fe20000010027 */
[----:B------:R-:W-:Y:S01]  /*f790*/  FADD.FTZ R23, R22, R23 ;  /* 0x0000001716177221 */ /* 0x000fe20000010000 */
[----:B------:R-:W-:Y:S02]  /*f7a0*/  FFMA.FTZ R20, R33, R32, R20 ;  /* 0x0000002021147223 */ /* 0x000fe40000010014 */
[----:B------:R-:W-:Y:S01]  /*f7b0*/  FFMA.FTZ R22, R38, R24, R39 ;  /* 0x0000001826167223 */ /* 0x000fe20000010027 */
[----:B------:R-:W-:Y:S01]  /*f7c0*/  FADD.FTZ R23, R24, R23 ;  /* 0x0000001718177221 */ /* 0x000fe20000010000 */
[----:B--2---:R-:W-:-:S05]  /*f7d0*/  SHF.L.U32 R31, R36, 0x10, RZ ;  /* 0x00000010241f7819 */ /* 0x004fca00000006ff */
[----:B------:R-:W-:-:S04]  /*f7e0*/  FADD.FTZ R31, R31, -UR16 ;  /* 0x800000101f1f7e21 */ /* 0x000fc80008010000 */
[----:B------:R-:W-:-:S05]  /*f7f0*/  FMUL.FTZ R31, R31, UR12 ;  /* 0x0000000c1f1f7c20 */ /* 0x000fca0008410000 */
[----:B------:R0:W-:Y:S01]  /*f800*/  STL [R1+0x210], R31 ;  /* 0x0002101f01007387 */ /* 0x0001e20000100800 */
[----:B---3--:R-:W-:-:S05]  /*f810*/  SHF.L.U32 R30, R59, 0x10, RZ ;  /* 0x000000103b1e7819 */ /* 0x008fca00000006ff */
[----:B------:R-:W-:Y:S01]  /*f820*/  FADD.FTZ R30, R30, -UR16 ;  /* 0x800000101e1e7e21 */ /* 0x000fe20008010000 */
[----:B----4-:R-:W-:Y:S02]  /*f830*/  SHF.L.U32 R36, R35, 0x10, RZ ;  /* 0x0000001023247819 */ /* 0x010fe400000006ff */
        /* <DEDUP_REMOVED lines=21> */
.L_x_722:
[----:B------:R-:W2:Y:S04]  /*f990*/  LDL.LU R31, [R1+0x280] ;  /* 0x00028000011f7983 */ /* 0x000ea80000300800 */
[----:B------:R-:W3:Y:S04]  /*f9a0*/  LDL.LU R30, [R1+0x24c] ;  /* 0x00024c00011e7983 */ /* 0x000ee80000300800 */
[----:B------:R-:W4:Y:S04]  /*f9b0*/  LDL.LU R35, [R1+0x548] ;  /* 0x0005480001237983 */ /* 0x000f280000300800 */
[----:B------:R-:W5:Y:S01]  /*f9c0*/  LDL.LU R33, [R1+0x258] ;  /* 0x0002580001217983 */ /* 0x000f620000300800 */
[----:B------:R-:W-:-:S04]  /*f9d0*/  FMUL.FTZ R24, R36, R0 ;  /* 0x0000000024187220 */ /* 0x000fc80000410000 */
[----:B------:R-:W-:Y:S01]  /*f9e0*/  FFMA.FTZ R22, R39, R24, R22 ;  /* 0x0000001827167223 */ /* 0x000fe20000010016 */
[----:B------:R-:W-:Y:S01]  /*f9f0*/  FADD.FTZ R23, R23, R24 ;  /* 0x0000001817177221 */ /* 0x000fe20000010000 */
        /* <DEDUP_REMOVED lines=8> */
[----:B-----5:R-:W-:-:S03]  /*fa80*/  SHF.L.U32 R33, R33, 0x10, RZ ;  /* 0x0000001021217819 */ /* 0x020fc600000006ff */
[----:B------:R-:W-:Y:S01]  /*fa90*/  FMUL.FTZ R35, R30, UR12 ;  /* 0x0000000c1e237c20 */ /* 0x000fe20008410000 */
[----:B------:R-:W-:Y:S01]  /*faa0*/  FMUL.FTZ R30, R34, R5 ;  /* 0x00000005221e7220 */ /* 0x000fe20000410000 */
        /* <DEDUP_REMOVED lines=19> */
.L_x_723:
[----:B------:R-:W2:Y:S04]  /*fbe0*/  LDL R24, [R1+0x210] ;  /* 0x0002100001187983 */ /* 0x000ea80000100800 */
[----:B------:R-:W3:Y:S01]  /*fbf0*/  LDL.LU R61, [R1+0x540] ;  /* 0x00054000013d7983 */ /* 0x000ee20000300800 */
[----:B------:R-:W-:-:S03]  /*fc00*/  FADD.FTZ R23, R30, R23 ;  /* 0x000000171e177221 */ /* 0x000fc60000010000 */
[----:B------:R-:W4:Y:S04]  /*fc10*/  LDL.LU R32, [R1+0x54c] ;  /* 0x00054c0001207983 */ /* 0x000f280000300800 */
[----:B------:R-:W5:Y:S01]  /*fc20*/  LDL.LU R59, [R1+0x544] ;  /* 0x00054400013b7983 */ /* 0x000f620000300800 */
[----:B------:R-:W-:Y:S01]  /*fc30*/  FFMA.FTZ R21, R28, R27, R21 ;  /* 0x0000001b1c157223 */ /* 0x000fe20000010015 */
[----:B------:R-:W-:Y:S01]  /*fc40*/  FFMA.FTZ R20, R29, R25, R20 ;  /* 0x000000191d147223 */ /* 0x000fe20000010014 */
[----:B--2---:R-:W-:Y:S02]  /*fc50*/  FFMA.FTZ R22, R24, R30, R22 ;  /* 0x0000001e18167223 */ /* 0x004fe40000010016 */
[----:B------:R-:W2:Y:S01]  /*fc60*/  LDL.LU R30, [R1+0x260] ;  /* 0x00026000011e7983 */ /* 0x000ea20000300800 */
[----:B------:R-:W-:Y:S01]  /*fc70*/  FMUL.FTZ R24, R33, R0 ;  /* 0x0000000021187220 */ /* 0x000fe20000410000 */
[----:B---3--:R-:W-:-:S03]  /*fc80*/  SHF.L.U32 R28, R61, 0x10, RZ ;  /* 0x000000103d1c7819 */ /* 0x008fc600000006ff */
[----:B------:R-:W-:Y:S01]  /*fc90*/  FFMA.FTZ R22, R35, R24, R22 ;  /* 0x0000001823167223 */ /* 0x000fe20000010016 */
[----:B------:R-:W-:Y:S01]  /*fca0*/  FADD.FTZ R24, R23, R24 ;  /* 0x0000001817187221 */ /* 0x000fe20000010000 */
[----:B------:R-:W-:-:S04]  /*fcb0*/  FMUL.FTZ R23, R31, R5 ;  /* 0x000000051f177220 */ /* 0x000fc80000410000 */
[----:B------:R-:W-:Y:S01]  /*fcc0*/  FFMA.FTZ R22, R60, R23, R22 ;  /* 0x000000173c167223 */ /* 0x000fe20000010016 */
[----:B------:R-:W-:Y:S01]  /*fcd0*/  FADD.FTZ R24, R23, R24 ;  /* 0x0000001817187221 */ /* 0x000fe20000010000 */
[----:B------:R-:W-:-:S04]  /*fce0*/  FADD.FTZ R23, R28, -UR16 ;  /* 0x800000101c177e21 */ /* 0x000fc80008010000 */
[----:B------:R-:W-:-:S05]  /*fcf0*/  FMUL.FTZ R29, R23, UR12 ;  /* 0x0000000c171d7c20 */ /* 0x000fca0008410000 */
[----:B------:R0:W-:Y:S01]  /*fd00*/  STL [R1+0x218], R29 ;  /* 0x0002181d01007387 */ /* 0x0001e20000100800 */
[----:B------:R-:W-:Y:S01]  /*fd10*/  FADD.FTZ R18, R18, R27 ;  /* 0x0000001b12127221 */ /* 0x000fe20000010000 */
[----:B----4-:R-:W-:Y:S02]  /*fd20*/  SHF.L.U32 R28, R32, 0x10, RZ ;  /* 0x00000010201c7819 */ /* 0x010fe400000006ff */
[----:B--2---:R-:W-:-:S05]  /*fd30*/  SHF.L.U32 R27, R30, 0x10, RZ ;  /* 0x000000101e1b7819 */ /* 0x004fca00000006ff */
[----:B------:R-:W-:Y:S01]  /*fd40*/  FADD.FTZ R27, R27, -UR16 ;  /* 0x800000101b1b7e21 */ /* 0x000fe20008010000 */
[----:B-----5:R-:W-:-:S03]  /*fd50*/  SHF.L.U32 R30, R59, 0x10, RZ ;  /* 0x000000103b1e7819 */ /* 0x020fc600000006ff */
        /* <DEDUP_REMOVED lines=20> */
.L_x_724:
[----:B------:R-:W2:Y:S04]  /*fea0*/  LDL.LU R23, [R1+0x530] ;  /* 0x0005300001177983 */ /* 0x000ea80000300800 */
[----:B------:R-:W3:Y:S04]  /*feb0*/  LDL.LU R29, [R1+0x534] ;  /* 0x00053400011d7983 */ /* 0x000ee80000300800 */
[----:B------:R-:W4:Y:S04]  /*fec0*/  LDL.LU R59, [R1+0x53c] ;  /* 0x00053c00013b7983 */ /* 0x000f280000300800 */
[----:B------:R-:W5:Y:S01]  /*fed0*/  LDL.LU R60, [R1+0x538] ;  /* 0x00053800013c7983 */ /* 0x000f620000300800 */
[----:B------:R-:W-:Y:S01]  /*fee0*/  FADD.FTZ R19, R19, R25 ;  /* 0x0000001913137221 */ /* 0x000fe20000010000 */
[----:B------:R-:W-:-:S04]  /*fef0*/  FMUL.FTZ R27, R30, R0 ;  /* 0x000000001e1b7220 */ /* 0x000fc80000410000 */
[----:B------:R-:W-:Y:S01]  /*ff00*/  FFMA.FTZ R22, R32, R27, R22 ;  /* 0x0000001b20167223 */ /* 0x000fe20000010016 */
[----:B------:R-:W-:Y:S01]  /*ff10*/  FADD.FTZ R24, R24, R27 ;  /* 0x0000001b18187221 */ /* 0x000fe20000010000 */
[----:B--2---:R-:W-:Y:S02]  /*ff20*/  SHF.L.U32 R23, R23, 0x10, RZ ;  /* 0x0000001017177819 */ /* 0x004fe400000006ff */
[----:B---3--:R-:W-:-:S03]  /*ff30*/  SHF.L.U32 R25, R29, 0x10, RZ ;  /* 0x000000101d197819 */ /* 0x008fc600000006ff */
[----:B------:R-:W-:Y:S02]  /*ff40*/  FADD.FTZ R29, R23, -UR16 ;  /* 0x80000010171d7e21 */ /* 0x000fe40008010000 */
[----:B------:R-:W-:-:S04]  /*ff50*/  FADD.FTZ R23, R25, -UR16 ;  /* 0x8000001019177e21 */ /* 0x000fc80008010000 */
[----:B------:R-:W-:-:S05]  /*ff60*/  FMUL.FTZ R61, R23, UR12 ;  /* 0x0000000c173d7c20 */ /* 0x000fca0008410000 */
[----:B------:R0:W-:Y:S01]  /*ff70*/  STL [R1+0x21c], R61 ;  /* 0x00021c3d01007387 */ /* 0x0001e20000100800 */
[----:B----4-:R-:W-:Y:S01]  /*ff80*/  SHF.L.U32 R25, R59, 0x10, RZ ;  /* 0x000000103b197819 */ /* 0x010fe200000006ff */
[----:B------:R-:W-:Y:S01]  /*ff90*/  FMUL.FTZ R29, R29, UR12 ;  /* 0x0000000c1d1d7c20 */ /* 0x000fe20008410000 */
[----:B-----5:R-:W-:Y:S01]  /*ffa0*/  SHF.L.U32 R27, R60, 0x10, RZ ;  /* 0x000000103c1b7819 */ /* 0x020fe200000006ff */
        /* <DEDUP_REMOVED lines=20> */
.L_x_725:
[----:B------:R-:W2:Y:S01]  /*100f0*/  LDL R23, [R1+0x218] ;  /* 0x0002180001177983 */ /* 0x000ea20000100800 */
[----:B------:R-:W-:-:S03]  /*10100*/  FADD.FTZ R24, R59, R24 ;  /* 0x000000183b187221 */ /* 0x000fc60000010000 */
[----:B------:R-:W3:Y:S01]  /*10110*/  LDL.LU R60, [R1+0x52c] ;  /* 0x00052c00013c7983 */ /* 0x000ee20000300800 */
[----:B------:R-:W-:-:S03]  /*10120*/  FFMA.FTZ R56, R56, R26, R21 ;  /* 0x0000001a38387223 */ /* 0x000fc60000010015 */
[----:B------:R-:W4:Y:S01]  /*10130*/  LDL.LU R21, [R1+0x520] ;  /* 0x0005200001157983 */ /* 0x000f220000300800 */
[----:B------:R-:W-:-:S03]  /*10140*/  FADD.FTZ R18, R18, R26 ;  /* 0x0000001a12127221 */ /* 0x000fc60000010000 */
[----:B------:R-:W5:Y:S04]  /*10150*/  LDL R26, [R1+0x21c] ;  /* 0x00021c00011a7983 */ /* 0x000f680000100800 */
[----:B0-----:R-:W3:Y:S01]  /*10160*/  LDL.LU R61, [R1+0x528] ;  /* 0x00052800013d7983 */ /* 0x001ee20000300800 */
[----:B--2---:R-:W-:Y:S01]  /*10170*/  FFMA.FTZ R22, R23, R59, R22 ;  /* 0x0000003b17167223 */ /* 0x004fe20000010016 */
[----:B------:R-:W-:-:S04]  /*10180*/  FMUL.FTZ R23, R27, R0 ;  /* 0x000000001b177220 */ /* 0x000fc80000410000 */
[----:B------:R-:W-:Y:S01]  /*10190*/  FFMA.FTZ R22, R29, R23, R22 ;  /* 0x000000171d167223 */ /* 0x000fe20000010016 */
[----:B------:R-:W-:Y:S02]  /*101a0*/  FADD.FTZ R24, R24, R23 ;  /* 0x0000001718187221 */ /* 0x000fe40000010000 */
[----:B------:R-:W2:Y:S01]  /*101b0*/  LDL.LU R23, [R1+0x524] ;  /* 0x0005240001177983 */ /* 0x000ea20000300800 */
[----:B------:R-:W-:Y:S01]  /*101c0*/  FFMA.FTZ R58, R58, R57, R20 ;  /* 0x000000393a3a7223 */ /* 0x000fe20000010014 */
[----:B----4-:R-:W-:Y:S01]  /*101d0*/  SHF.L.U32 R21, R21, 0x10, RZ ;  /* 0x0000001015157819 */ /* 0x010fe200000006ff */
[----:B------:R-:W-:-:S04]  /*101e0*/  FMUL.FTZ R59, R25, R5 ;  /* 0x00000005193b7220 */ /* 0x000fc80000410000 */
[----:B------:R-:W-:Y:S01]  /*101f0*/  FADD.FTZ R21, R21, -UR16 ;  /* 0x8000001015157e21 */ /* 0x000fe20008010000 */
[----:B-----5:R-:W-:Y:S01]  /*10200*/  FFMA.FTZ R22, R26, R59, R22 ;  /* 0x0000003b1a167223 */ /* 0x020fe20000010016 */
[----:B------:R-:W-:Y:S01]  /*10210*/  FADD.FTZ R59, R59, R24 ;  /* 0x000000183b3b7221 */ /* 0x000fe20000010000 */
[----:B---3--:R-:W-:Y:S01]  /*10220*/  SHF.L.U32 R24, R61, 0x10, RZ ;  /* 0x000000103d187819 */ /* 0x008fe200000006ff */
[----:B------:R-:W-:Y:S01]  /*10230*/  FMUL.FTZ R26, R21, UR12 ;  /* 0x0000000c151a7c20 */ /* 0x000fe20008410000 */
[----:B--2---:R-:W-:-:S05]  /*10240*/  SHF.L.U32 R23, R23, 0x10, RZ ;  /* 0x0000001017177819 */ /* 0x004fca00000006ff */
[----:B------:R-:W-:Y:S01]  /*10250*/  FADD.FTZ R20, R23, -UR16 ;  /* 0x8000001017147e21 */ /* 0x000fe20008010000 */
[----:B------:R-:W-:-:S03]  /*10260*/  SHF.L.U32 R23, R60, 0x10, RZ ;  /* 0x000000103c177819 */ /* 0x000fc600000006ff */
        /* <DEDUP_REMOVED lines=21> */
.L_x_726:
[----:B------:R-:W2:Y:S04]  /*103c0*/  LDL.LU R20, [R1+0x510] ;  /* 0x0005100001147983 */ /* 0x000ea80000300800 */
[----:B0-----:R-:W3:Y:S04]  /*103d0*/  LDL.LU R60, [R1+0x514] ;  /* 0x00051400013c7983 */ /* 0x001ee80000300800 */
[----:B------:R-:W4:Y:S01]  /*103e0*/  LDL.LU R61, [R1+0x518] ;  /* 0x00051800013d7983 */ /* 0x000f220000300800 */
[----:B------:R-:W-:Y:S01]  /*103f0*/  FMUL.FTZ R21, R24, R0 ;  /* 0x0000000018157220 */ /* 0x000fe20000410000 */
[----:B------:R-:W-:-:S03]  /*10400*/  FADD.FTZ R57, R19, R57 ;  /* 0x0000003913397221 */ /* 0x000fc60000010000 */
[----:B------:R-:W-:Y:S01]  /*10410*/  FFMA.FTZ R19, R26, R21, R22 ;  /* 0x000000151a137223 */ /* 0x000fe20000010016 */
[----:B------:R-:W-:Y:S02]  /*10420*/  FADD.FTZ R59, R59, R21 ;  /* 0x000000153b3b7221 */ /* 0x000fe40000010000 */
[----:B------:R-:W5:Y:S01]  /*10430*/  LDL.LU R21, [R1+0x51c] ;  /* 0x00051c0001157983 */ /* 0x000f620000300800 */
[----:B--2---:R-:W-:Y:S02]  /*10440*/  SHF.L.U32 R20, R20, 0x10, RZ ;  /* 0x0000001014147819 */ /* 0x004fe400000006ff */
[----:B---3--:R-:W-:-:S03]  /*10450*/  SHF.L.U32 R60, R60, 0x10, RZ ;  /* 0x000000103c3c7819 */ /* 0x008fc600000006ff */
[----:B------:R-:W-:Y:S01]  /*10460*/  FADD.FTZ R20, R20, -UR16 ;  /* 0x8000001014147e21 */ /* 0x000fe20008010000 */
[----:B----4-:R-:W-:Y:S01]  /*10470*/  SHF.L.U32 R22, R61, 0x10, RZ ;  /* 0x000000103d167819 */ /* 0x010fe200000006ff */
[----:B------:R-:W-:Y:S02]  /*10480*/  FADD.FTZ R61, R60, -UR16 ;  /* 0x800000103c3d7e21 */ /* 0x000fe40008010000 */
[----:B------:R-:W-:Y:S02]  /*10490*/  FMUL.FTZ R20, R20, UR12 ;  /* 0x0000000c14147c20 */ /* 0x000fe40008410000 */
[----:B------:R-:W-:-:S03]  /*104a0*/  FMUL.FTZ R61, R61, UR12 ;  /* 0x0000000c3d3d7c20 */ /* 0x000fc60008410000 */
[----:B------:R0:W-:Y:S04]  /*104b0*/  STL [R1+0x220], R20 ;  /* 0x0002201401007387 */ /* 0x0001e80000100800 */
[----:B------:R0:W-:Y:S01]  /*104c0*/  STL [R1+0x22c], R61 ;  /* 0x00022c3d01007387 */ /* 0x0001e20000100800 */
[----:B-----5:R-:W-:Y:S01]  /*104d0*/  SHF.L.U32 R21, R21, 0x10, RZ ;  /* 0x0000001015157819 */ /* 0x020fe200000006ff */
        /* <DEDUP_REMOVED lines=21> */
.L_x_727:
[----:B0-----:R-:W2:Y:S01]  /*10630*/  LDL R20, [R1+0x224] ;  /* 0x0002240001147983 */ /* 0x001ea20000100800 */
[----:B------:R-:W-:-:S03]  /*10640*/  FFMA.FTZ R56, R55, R54, R56 ;  /* 0x0000003637387223 */ /* 0x000fc60000010038 */
[----:B------:R-:W3:Y:S01]  /*10650*/  LDL R55, [R1+0x220] ;  /* 0x0002200001377983 */ /* 0x000ee20000100800 */
[----:B------:R-:W-:Y:S01]  /*10660*/  FADD.FTZ R59, R60, R59 ;  /* 0x0000003b3c3b7221 */ /* 0x000fe20000010000 */
[----:B------:R-:W-:Y:S02]  /*10670*/  FADD.FTZ R54, R18, R54 ;  /* 0x0000003612367221 */ /* 0x000fe40000010000 */
[----:B------:R-:W4:Y:S04]  /*10680*/  LDL.LU R18, [R1+0x500] ;  /* 0x0005000001127983 */ /* 0x000f280000300800 */
[----:B------:R-:W5:Y:S01]  /*10690*/  LDL.LU R61, [R1+0x50c] ;  /* 0x00050c00013d7983 */ /* 0x000f620000300800 */
[----:B--2---:R-:W-:Y:S01]  /*106a0*/  FFMA.FTZ R19, R20, R60, R19 ;  /* 0x0000003c14137223 */ /* 0x004fe20000010013 */
[----:B------:R-:W-:-:S02]  /*106b0*/  FMUL.FTZ R20, R22, R0 ;  /* 0x0000000016147220 */ /* 0x000fc40000410000 */
[----:B------:R-:W2:Y:S02]  /*106c0*/  LDL R60, [R1+0x22c] ;  /* 0x00022c00013c7983 */ /* 0x000ea40000100800 */
[----:B---3--:R-:W-:Y:S01]  /*106d0*/  FFMA.FTZ R19, R55, R20, R19 ;  /* 0x0000001437137223 */ /* 0x008fe20000010013 */
[----:B------:R-:W-:Y:S02]  /*106e0*/  FADD.FTZ R59, R59, R20 ;  /* 0x000000143b3b7221 */ /* 0x000fe40000010000 */
[----:B------:R-:W3:Y:S01]  /*106f0*/  LDL.LU R20, [R1+0x504] ;  /* 0x0005040001147983 */ /* 0x000ee20000300800 */
[----:B------:R-:W-:Y:S01]  /*10700*/  FMUL.FTZ R55, R21, R5 ;  /* 0x0000000515377220 */ /* 0x000fe20000410000 */
[----:B----4-:R-:W-:Y:S02]  /*10710*/  IMAD.U32 R18, R18, 0x10000, RZ ;  /* 0x0001000012127824 */ /* 0x010fe400078e00ff */
[----:B------:R-:W-:Y:S02]  /*10720*/  FFMA.FTZ R58, R17, R15, R58 ;  /* 0x0000000f113a7223 */ /* 0x000fe4000001003a */
[----:B------:R-:W-:Y:S01]  /*10730*/  FADD.FTZ R18, R18, -UR16 ;  /* 0x8000001012127e21 */ /* 0x000fe20008010000 */
[----:B------:R-:W-:-:S03]  /*10740*/  FADD.FTZ R59, R55, R59 ;  /* 0x0000003b373b7221 */ /* 0x000fc60000010000 */
[----:B------:R-:W-:Y:S01]  /*10750*/  FMUL.FTZ R18, R18, UR12 ;  /* 0x0000000c12127c20 */ /* 0x000fe20008410000 */
[----:B--2---:R-:W-:Y:S02]  /*10760*/  FFMA.FTZ R60, R60, R55, R19 ;  /* 0x000000373c3c7223 */ /* 0x004fe40000010013 */
[----:B------:R-:W2:Y:S01]  /*10770*/  LDL.LU R19, [R1+0x508] ;  /* 0x0005080001137983 */ /* 0x000ea20000300800 */
[----:B---3--:R-:W-:-:S05]  /*10780*/  SHF.L.U32 R20, R20, 0x10, RZ ;  /* 0x0000001014147819 */ /* 0x008fca00000006ff */
[----:B------:R-:W-:-:S04]  /*10790*/  FADD.FTZ R17, R20, -UR16 ;  /* 0x8000001014117e21 */ /* 0x000fc80008010000 */
[----:B------:R-:W-:Y:S01]  /*107a0*/  FMUL.FTZ R55, R17, UR12 ;  /* 0x0000000c11377c20 */ /* 0x000fe20008410000 */
[----:B------:R0:W-:Y:S04]  /*107b0*/  STL [R1+0x228], R18 ;  /* 0x0002281201007387 */ /* 0x0001e80000100800 */
[----:B------:R0:W-:Y:S01]  /*107c0*/  STL [R1+0x234], R55 ;  /* 0x0002343701007387 */ /* 0x0001e20000100800 */
[----:B--2---:R-:W-:Y:S02]  /*107d0*/  SHF.L.U32 R20, R19, 0x10, RZ ;  /* 0x0000001013147819 */ /* 0x004fe400000006ff */
[----:B-----5:R-:W-:Y:S01]  /*107e0*/  SHF.L.U32 R19, R61, 0x10, RZ ;  /* 0x000000103d137819 */ /* 0x020fe200000006ff */
        /* <DEDUP_REMOVED lines=19> */
.L_x_728:
[----:B------:R-:W-:Y:S01]  /*10920*/  FADD.FTZ R57, R57, R15 ;  /* 0x0000000f39397221 */ /* 0x000fe20000010000 */
[----:B------:R-:W2:Y:S04]  /*10930*/  LDL.LU R17, [R1+0x4e8] ;  /* 0x0004e80001117983 */ /* 0x000ea80000300800 */
[----:B------:R-:W3:Y:S04]  /*10940*/  LDL R15, [R1+0x228] ;  /* 0x00022800010f7983 */ /* 0x000ee80000100800 */
[----:B------:R-:W4:Y:S04]  /*10950*/  LDL.LU R55, [R1+0x4ec] ;  /* 0x0004ec0001377983 */ /* 0x000f280000300800 */
[----:B------:R-:W5:Y:S01]  /*10960*/  LDL.LU R61, [R1+0x4fc] ;  /* 0x0004fc00013d7983 */ /* 0x000f620000300800 */
[----:B------:R-:W-:-:S04]  /*10970*/  FMUL.FTZ R18, R20, R0 ;  /* 0x0000000014127220 */ /* 0x000fc80000410000 */
[----:B------:R-:W-:Y:S01]  /*10980*/  FADD.FTZ R59, R59, R18 ;  /* 0x000000123b3b7221 */ /* 0x000fe20000010000 */
[----:B--2---:R-:W-:Y:S01]  /*10990*/  SHF.L.U32 R17, R17, 0x10, RZ ;  /* 0x0000001011117819 */ /* 0x004fe200000006ff */
[----:B---3--:R-:W-:Y:S02]  /*109a0*/  FFMA.FTZ R15, R15, R18, R60 ;  /* 0x000000120f0f7223 */ /* 0x008fe4000001003c */
[----:B------:R-:W2:Y:S01]  /*109b0*/  LDL.LU R18, [R1+0x4f8] ;  /* 0x0004f80001127983 */ /* 0x000ea20000300800 */
[----:B----4-:R-:W-:Y:S01]  /*109c0*/  SHF.L.U32 R55, R55, 0x10, RZ ;  /* 0x0000001037377819 */ /* 0x010fe200000006ff */
[----:B------:R-:W-:-:S04]  /*109d0*/  FADD.FTZ R60, R17, -UR16 ;  /* 0x80000010113c7e21 */ /* 0x000fc80008010000 */
[----:B------:R-:W-:Y:S01]  /*109e0*/  FADD.FTZ R55, R55, -UR16 ;  /* 0x8000001037377e21 */ /* 0x000fe20008010000 */
[----:B-----5:R-:W-:Y:S01]  /*109f0*/  SHF.L.U32 R17, R61, 0x10, RZ ;  /* 0x000000103d117819 */ /* 0x020fe200000006ff */
[----:B------:R-:W-:Y:S02]  /*10a00*/  FMUL.FTZ R61, R60, UR12 ;  /* 0x0000000c3c3d7c20 */ /* 0x000fe40008410000 */
[----:B------:R-:W-:-:S03]  /*10a10*/  FMUL.FTZ R55, R55, UR12 ;  /* 0x0000000c37377c20 */ /* 0x000fc60008410000 */
        /* <DEDUP_REMOVED lines=24> */
.L_x_729:
[----:B------:R-:W2:Y:S04]  /*10ba0*/  LDL R55, [R1+0x234] ;  /* 0x0002340001377983 */ /* 0x000ea80000100800 */
[----:B------:R0:W-:Y:S04]  /*10bb0*/  STL [R1+0x6a0], R2 ;  /* 0x0006a00201007387 */ /* 0x0001e80000100800 */
[----:B------:R-:W3:Y:S04]  /*10bc0*/  LDL.LU R61, [R1+0x4e4] ;  /* 0x0004e400013d7983 */ /* 0x000ee80000300800 */
[----:B0-----:R-:W4:Y:S01]  /*10bd0*/  LDL R2, [R1+0x230] ;  /* 0x0002300001027983 */ /* 0x001f220000100800 */
[----:B------:R-:W-:Y:S01]  /*10be0*/  FFMA.FTZ R56, R14, R12, R56 ;  /* 0x0000000c0e387223 */ /* 0x000fe20000010038 */
[----:B------:R-:W-:-:S02]  /*10bf0*/  FADD.FTZ R54, R54, R12 ;  /* 0x0000000c36367221 */ /* 0x000fc40000010000 */
[----:B------:R-:W3:Y:S04]  /*10c00*/  LDL.LU R14, [R1+0x4dc] ;  /* 0x0004dc00010e7983 */ /* 0x000ee80000300800 */
[----:B------:R-:W3:Y:S01]  /*10c10*/  LDL.LU R12, [R1+0x4d8] ;  /* 0x0004d800010c7983 */ /* 0x000ee20000300800 */
[----:B------:R-:W-:Y:S01]  /*10c20*/  FADD.FTZ R59, R60, R59 ;  /* 0x0000003b3c3b7221 */ /* 0x000fe20000010000 */
[----:B------:R-:W-:Y:S02]  /*10c30*/  FFMA.FTZ R58, R16, R53, R58 ;  /* 0x00000035103a7223 */ /* 0x000fe4000001003a */
[----:B------:R-:W3:Y:S01]  /*10c40*/  LDL.LU R16, [R1+0x4e0] ;  /* 0x0004e00001107983 */ /* 0x000ee20000300800 */
[----:B--2---:R-:W-:-:S03]  /*10c50*/  FFMA.FTZ R15, R55, R60, R15 ;  /* 0x0000003c370f7223 */ /* 0x004fc6000001000f */
[----:B------:R-:W2:Y:S01]  /*10c60*/  LDL R60, [R1+0x23c] ;  /* 0x00023c00013c7983 */ /* 0x000ea20000100800 */
[----:B------:R-:W-:-:S04]  /*10c70*/  FMUL.FTZ R55, R18, R0 ;  /* 0x0000000012377220 */ /* 0x000fc80000410000 */
[----:B----4-:R-:W-:Y:S02]  /*10c80*/  FFMA.FTZ R15, R2, R55, R15 ;  /* 0x00000037020f7223 */ /* 0x010fe4000001000f */
[----:B------:R0:W5:Y:S01]  /*10c90*/  LDL.LU R2, [R1+0x6a0] ;  /* 0x0006a00001027983 */ /* 0x0001620000300800 */
[----:B---3--:R-:W-:Y:S01]  /*10ca0*/  SHF.L.U32 R14, R14, 0x10, RZ ;  /* 0x000000100e0e7819 */ /* 0x008fe200000006ff */
[----:B------:R-:W-:Y:S01]  /*10cb0*/  FADD.FTZ R59, R59, R55 ;  /* 0x000000373b3b7221 */ /* 0x000fe20000010000 */
[----:B------:R-:W-:Y:S01]  /*10cc0*/  SHF.L.U32 R12, R12, 0x10, RZ ;  /* 0x000000100c0c7819 */ /* 0x000fe200000006ff */
[----:B------:R-:W-:Y:S02]  /*10cd0*/  FMUL.FTZ R55, R17, R5 ;  /* 0x0000000511377220 */ /* 0x000fe40000410000 */
[----:B------:R-:W-:Y:S02]  /*10ce0*/  FADD.FTZ R14, R14, -UR16 ;  /* 0x800000100e0e7e21 */ /* 0x000fe40008010000 */
[----:B------:R-:W-:Y:S01]  /*10cf0*/  FADD.FTZ R12, R12, -UR16 ;  /* 0x800000100c0c7e21 */ /* 0x000fe20008010000 */
[----:B------:R-:W-:-:S03]  /*10d00*/  FADD.FTZ R59, R55, R59 ;  /* 0x0000003b373b7221 */ /* 0x000fc60000010000 */
[----:B------:R-:W-:-:S05]  /*10d10*/  FMUL.FTZ R12, R12, UR12 ;  /* 0x0000000c0c0c7c20 */ /* 0x000fca0008410000 */
[----:B------:R0:W-:Y:S01]  /*10d20*/  STL [R1+0x238], R12 ;  /* 0x0002380c01007387 */ /* 0x0001e20000100800 */
[----:B------:R-:W-:Y:S01]  /*10d30*/  SHF.L.U32 R16, R16, 0x10, RZ ;  /* 0x0000001010107819 */ /* 0x000fe200000006ff */
[----:B--2---:R-:W-:Y:S01]  /*10d40*/  FFMA.FTZ R60, R60, R55, R15 ;  /* 0x000000373c3c7223 */ /* 0x004fe2000001000f */
[----:B------:R-:W-:-:S05]  /*10d50*/  FMUL.FTZ R55, R14, UR12 ;  /* 0x0000000c0e377c20 */ /* 0x000fca0008410000 */
        /* <DEDUP_REMOVED lines=11> */
[----:B-----5:R-:W-:-:S03]  /*10e10*/  FFMA.FTZ R12, R55, R5, R2 ;  /* 0x00000005370c7223 */ /* 0x020fc60000010002 */
        /* <DEDUP_REMOVED lines=9> */
.L_x_730:
[----:B------:R-:W-:Y:S01]  /*10eb0*/  FADD.FTZ R57, R57, R53 ;  /* 0x0000003539397221 */ /* 0x000fe20000010000 */
[----:B0-----:R-:W2:Y:S04]  /*10ec0*/  LDL.LU R12, [R1+0x4c0] ;  /* 0x0004c000010c7983 */ /* 0x001ea80000300800 */
[----:B------:R-:W3:Y:S04]  /*10ed0*/  LDL R53, [R1+0x238] ;  /* 0x0002380001357983 */ /* 0x000ee80000100800 */
[----:B------:R-:W4:Y:S04]  /*10ee0*/  LDL.LU R55, [R1+0x4c4] ;  /* 0x0004c40001377983 */ /* 0x000f280000300800 */
[----:B------:R-:W4:Y:S01]  /*10ef0*/  LDL.LU R61, [R1+0x4cc] ;  /* 0x0004cc00013d7983 */ /* 0x000f220000300800 */
        /* <DEDUP_REMOVED lines=26> */
[----:B--2--5:R-:W-:-:S04]  /*110a0*/  FFMA.FTZ R55, R55, R5, R2 ;  /* 0x0000000537377223 */ /* 0x024fc80000010002 */
        /* <DEDUP_REMOVED lines=8> */
.L_x_731:
[----:B------:R-:W2:Y:S04]  /*11130*/  LDL R55, [R1+0x244] ;  /* 0x0002440001377983 */ /* 0x000ea80000100800 */
[----:B-----5:R0:W-:Y:S04]  /*11140*/  STL [R1+0x6a0], R2 ;  /* 0x0006a00201007387 */ /* 0x0201e80000100800 */
[----:B------:R-:W3:Y:S04]  /*11150*/  LDL.LU R61, [R1+0x4bc] ;  /* 0x0004bc00013d7983 */ /* 0x000ee80000300800 */
[----:B0-----:R-:W4:Y:S01]  /*11160*/  LDL R2, [R1+0x240] ;  /* 0x0002400001027983 */ /* 0x001f220000100800 */
[----:B------:R-:W-:Y:S01]  /*11170*/  FFMA.FTZ R56, R11, R9, R56 ;  /* 0x000000090b387223 */ /* 0x000fe20000010038 */
[----:B------:R-:W-:-:S02]  /*11180*/  FADD.FTZ R54, R54, R9 ;  /* 0x0000000936367221 */ /* 0x000fc40000010000 */
[----:B------:R-:W3:Y:S01]  /*11190*/  LDL.LU R11, [R1+0x4b4] ;  /* 0x0004b400010b7983 */ /* 0x000ee20000300800 */
[----:B------:R-:W-:-:S03]  /*111a0*/  FFMA.FTZ R58, R13, R8, R58 ;  /* 0x000000080d3a7223 */ /* 0x000fc6000001003a */
[----:B------:R-:W3:Y:S01]  /*111b0*/  LDL.LU R9, [R1+0x4b0] ;  /* 0x0004b00001097983 */ /* 0x000ee20000300800 */
[----:B------:R-:W-:-:S03]  /*111c0*/  FADD.FTZ R59, R60, R59 ;  /* 0x0000003b3c3b7221 */ /* 0x000fc60000010000 */
[----:B------:R-:W3:Y:S01]  /*111d0*/  LDL R13, [R1+0x24c] ;  /* 0x00024c00010d7983 */ /* 0x000ee20000100800 */
[----:B--2---:R-:W-:-:S03]  /*111e0*/  FFMA.FTZ R53, R55, R60, R53 ;  /* 0x0000003c37357223 */ /* 0x004fc60000010035 */
[----:B------:R-:W2:Y:S01]  /*111f0*/  LDL.LU R60, [R1+0x4b8] ;  /* 0x0004b800013c7983 */ /* 0x000ea20000300800 */
[----:B------:R-:W-:-:S04]  /*11200*/  FMUL.FTZ R55, R14, R0 ;  /* 0x000000000e377220 */ /* 0x000fc80000410000 */
[----:B----4-:R-:W-:Y:S02]  /*11210*/  FFMA.FTZ R53, R2, R55, R53 ;  /* 0x0000003702357223 */ /* 0x010fe40000010035 */
[----:B------:R0:W5:Y:S01]  /*11220*/  LDL.LU R2, [R1+0x6a0] ;  /* 0x0006a00001027983 */ /* 0x0001620000300800 */
[----:B------:R-:W-:Y:S01]  /*11230*/  FADD.FTZ R55, R59, R55 ;  /* 0x000000373b377221 */ /* 0x000fe20000010000 */
[----:B------:R-:W-:Y:S01]  /*11240*/  FMUL.FTZ R59, R12, R5 ;  /* 0x000000050c3b7220 */ /* 0x000fe20000410000 */
[----:B---3--:R-:W-:Y:S02]  /*11250*/  SHF.L.U32 R11, R11, 0x10, RZ ;  /* 0x000000100b0b7819 */ /* 0x008fe400000006ff */
[----:B------:R-:W-:Y:S01]  /*11260*/  SHF.L.U32 R9, R9, 0x10, RZ ;  /* 0x0000001009097819 */ /* 0x000fe200000006ff */
[----:B------:R-:W-:Y:S01]  /*11270*/  FADD.FTZ R55, R59, R55 ;  /* 0x000000373b377221 */ /* 0x000fe20000010000 */
[----:B------:R-:W-:-:S03]  /*11280*/  FFMA.FTZ R53, R13, R59, R53 ;  /* 0x0000003b0d357223 */ /* 0x000fc60000010035 */
[----:B------:R-:W-:Y:S01]  /*11290*/  FADD.FTZ R9, R9, -UR16 ;  /* 0x8000001009097e21 */ /* 0x000fe20008010000 */
[----:B------:R-:W-:-:S03]  /*112a0*/  FADD.FTZ R59, R11, -UR16 ;  /* 0x800000100b3b7e21 */ /* 0x000fc60008010000 */
[----:B------:R-:W-:-:S05]  /*112b0*/  FMUL.FTZ R9, R9, UR12 ;  /* 0x0000000c09097c20 */ /* 0x000fca0008410000 */
[----:B------:R0:W-:Y:S01]  /*112c0*/  STL [R1+0x248], R9 ;  /* 0x0002480901007387 */ /* 0x0001e20000100800 */
[----:B------:R-:W-:Y:S02]  /*112d0*/  SHF.L.U32 R11, R61, 0x10, RZ ;  /* 0x000000103d0b7819 */ /* 0x000fe400000006ff */
        /* <DEDUP_REMOVED lines=22> */
.L_x_732:
[----:B-----5:R1:W-:Y:S04]  /*11440*/  STL [R1+0x6a0], R2 ;  /* 0x0006a00201007387 */ /* 0x0203e80000100800 */
[----:B0-----:R-:W2:Y:S04]  /*11450*/  LDL.LU R9, [R1+0x4a0] ;  /* 0x0004a00001097983 */ /* 0x001ea80000300800 */
[----:B------:R-:W3:Y:S04]  /*11460*/  LDL.LU R60, [R1+0x4a8] ;  /* 0x0004a800013c7983 */ /* 0x000ee80000300800 */
[----:B-1----:R-:W4:Y:S01]  /*11470*/  LDL R2, [R1+0x248] ;  /* 0x0002480001027983 */ /* 0x002f220000100800 */
[----:B------:R-:W-:-:S03]  /*11480*/  FADD.FTZ R57, R57, R8 ;  /* 0x0000000839397221 */ /* 0x000fc60000010000 */
[----:B------:R-:W3:Y:S04]  /*11490*/  LDL.LU R8, [R1+0x4a4] ;  /* 0x0004a40001087983 */ /* 0x000ee80000300800 */
[----:B------:R-:W3:Y:S01]  /*114a0*/  LDL.LU R61, [R1+0x4ac] ;  /* 0x0004ac00013d7983 */ /* 0x000ee20000300800 */
[----:B------:R-:W-:-:S04]  /*114b0*/  FMUL.FTZ R59, R13, R0 ;  /* 0x000000000d3b7220 */ /* 0x000fc80000410000 */
[----:B------:R-:W-:Y:S01]  /*114c0*/  FADD.FTZ R55, R55, R59 ;  /* 0x0000003b37377221 */ /* 0x000fe20000010000 */
[----:B----4-:R-:W-:Y:S02]  /*114d0*/  FFMA.FTZ R53, R2, R59, R53 ;  /* 0x0000003b02357223 */ /* 0x010fe40000010035 */
[----:B------:R0:W5:Y:S01]  /*114e0*/  LDL.LU R2, [R1+0x6a0] ;  /* 0x0006a00001027983 */ /* 0x0001620000300800 */
[----:B--2---:R-:W-:Y:S02]  /*114f0*/  SHF.L.U32 R9, R9, 0x10, RZ ;  /* 0x0000001009097819 */ /* 0x004fe400000006ff */
[----:B---3--:R-:W-:-:S03]  /*11500*/  SHF.L.U32 R8, R8, 0x10, RZ ;  /* 0x0000001008087819 */ /* 0x008fc600000006ff */
[----:B------:R-:W-:Y:S01]  /*11510*/  FADD.FTZ R59, R9, -UR16 ;  /* 0x80000010093b7e21 */ /* 0x000fe20008010000 */
[----:B------:R-:W-:Y:S01]  /*11520*/  SHF.L.U32 R9, R60, 0x10, RZ ;  /* 0x000000103c097819 */ /* 0x000fe200000006ff */
[----:B------:R-:W-:Y:S01]  /*11530*/  FADD.FTZ R60, R8, -UR16 ;  /* 0x80000010083c7e21 */ /* 0x000fe20008010000 */
[----:B------:R-:W-:Y:S01]  /*11540*/  SHF.L.U32 R8, R61, 0x10, RZ ;  /* 0x000000103d087819 */ /* 0x000fe200000006ff */
[----:B------:R-:W-:Y:S02]  /*11550*/  FMUL.FTZ R61, R59, UR12 ;  /* 0x0000000c3b3d7c20 */ /* 0x000fe40008410000 */
[----:B------:R-:W-:-:S03]  /*11560*/  FMUL.FTZ R60, R60, UR12 ;  /* 0x0000000c3c3c7c20 */ /* 0x000fc60008410000 */
[----:B------:R0:W-:Y:S04]  /*11570*/  STL [R1+0x25c], R61 ;  /* 0x00025c3d01007387 */ /* 0x0001e80000100800 */
[----:B------:R0:W-:Y:S01]  /*11580*/  STL [R1+0x358], R60 ;  /* 0x0003583c01007387 */ /* 0x0001e20000100800 */
        /* <DEDUP_REMOVED lines=21> */
.L_x_733:
[----:B0-----:R-:W2:Y:S01]  /*116e0*/  LDL R60, [R1+0x260] ;  /* 0x00026000013c7983 */ /* 0x001ea20000100800 */
[----:B------:R-:W-:Y:S01]  /*116f0*/  FFMA.FTZ R56, R46, R10, R56 ;  /* 0x0000000a2e387223 */ /* 0x000fe20000010038 */
[----:B------:R-:W-:Y:S02]  /*11700*/  FADD.FTZ R54, R54, R10 ;  /* 0x0000000a36367221 */ /* 0x000fe40000010000 */
[----:B------:R-:W3:Y:S01]  /*11710*/  LDL R10, [R1+0x25c] ;  /* 0x00025c00010a7983 */ /* 0x000ee20000100800 */
[----:B------:R-:W-:-:S03]  /*11720*/  FFMA.FTZ R58, R51, R48, R58 ;  /* 0x00000030333a7223 */ /* 0x000fc6000001003a */
[----:B------:R-:W4:Y:S04]  /*11730*/  LDL R51, [R1+0x358] ;  /* 0x0003580001337983 */ /* 0x000f280000100800 */
[----:B------:R-:W4:Y:S01]  /*11740*/  LDL.LU R61, [R1+0x49c] ;  /* 0x00049c00013d7983 */ /* 0x000f220000300800 */
[----:B------:R-:W-:-:S03]  /*11750*/  FADD.FTZ R55, R59, R55 ;  /* 0x000000373b377221 */ /* 0x000fc60000010000 */
[----:B------:R-:W4:Y:S01]  /*11760*/  LDL.LU R46, [R1+0x490] ;  /* 0x00049000012e7983 */ /* 0x000f220000300800 */
[----:B--2---:R-:W-:Y:S01]  /*11770*/  FFMA.FTZ R53, R60, R59, R53 ;  /* 0x0000003b3c357223 */ /* 0x004fe20000010035 */
[----:B------:R-:W-:Y:S02]  /*11780*/  FMUL.FTZ R60, R9, R0 ;  /* 0x00000000093c7220 */ /* 0x000fe40000410000 */
[----:B------:R-:W2:Y:S02]  /*11790*/  LDL.LU R59, [R1+0x494] ;  /* 0x00049400013b7983 */ /* 0x000ea40000300800 */
[----:B---3--:R-:W-:Y:S01]  /*117a0*/  FFMA.FTZ R53, R10, R60, R53 ;  /* 0x0000003c0a357223 */ /* 0x008fe20000010035 */
[----:B------:R-:W-:Y:S01]  /*117b0*/  FMUL.FTZ R10, R8, R5 ;  /* 0x00000005080a7220 */ /* 0x000fe20000410000 */
[----:B------:R-:W-:Y:S02]  /*117c0*/  FADD.FTZ R55, R55, R60 ;  /* 0x0000003c37377221 */ /* 0x000fe40000010000 */
[----:B------:R-:W3:Y:S01]  /*117d0*/  LDL.LU R60, [R1+0x498] ;  /* 0x00049800013c7983 */ /* 0x000ee20000300800 */
[----:B----4-:R-:W-:Y:S01]  /*117e0*/  FFMA.FTZ R53, R51, R10, R53 ;  /* 0x0000000a33357223 */ /* 0x010fe20000010035 */
[----:B------:R-:W-:-:S05]  /*117f0*/  SHF.L.U32 R51, R61, 0x10, RZ ;  /* 0x000000103d337819 */ /* 0x000fca00000006ff */
[----:B------:R0:W-:Y:S04]  /*11800*/  STL [R1+0x2f0], R51 ;  /* 0x0002f03301007387 */ /* 0x0001e80000100800 */
[----:B------:R0:W5:Y:S01]  /*11810*/  LDL R61, [R1+0x2f0] ;  /* 0x0002f000013d7983 */ /* 0x0001620000100800 */
[----:B------:R-:W-:-:S05]  /*11820*/  SHF.L.U32 R46, R46, 0x10, RZ ;  /* 0x000000102e2e7819 */ /* 0x000fca00000006ff */
[----:B------:R-:W-:-:S04]  /*11830*/  FADD.FTZ R46, R46, -UR16 ;  /* 0x800000102e2e7e21 */ /* 0x000fc80008010000 */
[----:B------:R-:W-:-:S05]  /*11840*/  FMUL.FTZ R46, R46, UR12 ;  /* 0x0000000c2e2e7c20 */ /* 0x000fca0008410000 */
[----:B------:R0:W-:Y:S01]  /*11850*/  STL [R1+0x34c], R46 ;  /* 0x00034c2e01007387 */ /* 0x0001e20000100800 */
[----:B------:R-:W-:Y:S01]  /*11860*/  FADD.FTZ R55, R10, R55 ;  /* 0x000000370a377221 */ /* 0x000fe20000010000 */
[----:B--2---:R-:W-:-:S05]  /*11870*/  SHF.L.U32 R59, R59, 0x10, RZ ;  /* 0x000000103b3b7819 */ /* 0x004fca00000006ff */
[----:B------:R-:W-:-:S04]  /*11880*/  FADD.FTZ R59, R59, -UR16 ;  /* 0x800000103b3b7e21 */ /* 0x000fc80008010000 */
[----:B------:R-:W-:-:S05]  /*11890*/  FMUL.FTZ R59, R59, UR12 ;  /* 0x0000000c3b3b7c20 */ /* 0x000fca0008410000 */
[----:B------:R0:W-:Y:S01]  /*118a0*/  STL [R1+0x364], R59 ;  /* 0x0003643b01007387 */ /* 0x0001e20000100800 */
[----:B---3--:R-:W-:Y:S01]  /*118b0*/  SHF.L.U32 R10, R60, 0x10, RZ ;  /* 0x000000103c0a7819 */ /* 0x008fe200000006ff */
        /* <DEDUP_REMOVED lines=20> */
.L_x_734:
[----:B-----5:R2:W-:Y:S04]  /*11a00*/  STL [R1+0x6a0], R2 ;  /* 0x0006a00201007387 */ /* 0x0205e80000100800 */
        /* <DEDUP_REMOVED lines=18> */
[----:B--2---:R-:W-:Y:S01]  /*11b30*/  FMUL.FTZ R46, R61, R5 ;  /* 0x000000053d2e7220 */ /* 0x004fe20000410000 */
        /* <DEDUP_REMOVED lines=14> */
[----:B-----5:R-:W-:-:S03]  /*11c20*/  FFMA.FTZ R51, R61, R5, R2 ;  /* 0x000000053d337223 */ /* 0x020fc60000010002 */
        /* <DEDUP_REMOVED lines=11> */
.L_x_735:
[----:B-----5:R2:W-:Y:S04]  /*11ce0*/  STL [R1+0x6a0], R2 ;  /* 0x0006a00201007387 */ /* 0x0205e80000100800 */
[----:B-1----:R-:W3:Y:S04]  /*11cf0*/  LDL R48, [R1+0x2c8] ;  /* 0x0002c80001307983 */ /* 0x002ee80000100800 */
[----:B0-----:R-:W4:Y:S04]  /*11d00*/  LDL R51, [R1+0x2d0] ;  /* 0x0002d00001337983 */ /* 0x001f280000100800 */
[----:B--2---:R-:W2:Y:S01]  /*11d10*/  LDL R2, [R1+0x364] ;  /* 0x0003640001027983 */ /* 0x004ea20000100800 */
[----:B------:R-:W-:-:S03]  /*11d20*/  FADD.FTZ R55, R46, R55 ;  /* 0x000000372e377221 */ /* 0x000fc60000010000 */
[----:B------:R-:W4:Y:S04]  /*11d30*/  LDL.LU R60, [R1+0x478] ;  /* 0x00047800013c7983 */ /* 0x000f280000300800 */
[----:B------:R-:W4:Y:S01]  /*11d40*/  LDL.LU R59, [R1+0x47c] ;  /* 0x00047c00013b7983 */ /* 0x000f220000300800 */
[----:B--2---:R-:W-:-:S03]  /*11d50*/  FFMA.FTZ R53, R2, R46, R53 ;  /* 0x0000002e02357223 */ /* 0x004fc60000010035 */
[----:B------:R-:W2:Y:S01]  /*11d60*/  LDL R46, [R1+0x35c] ;  /* 0x00035c00012e7983 */ /* 0x000ea20000100800 */
[----:B---3--:R-:W-:Y:S01]  /*11d70*/  FMUL.FTZ R48, R48, R0 ;  /* 0x0000000030307220 */ /* 0x008fe20000410000 */
[----:B------:R-:W-:Y:S02]  /*11d80*/  FFMA.FTZ R56, R50, R49, R56 ;  /* 0x0000003132387223 */ /* 0x000fe40000010038 */
[----:B------:R-:W3:Y:S04]  /*11d90*/  LDL.LU R50, [R1+0x474] ;  /* 0x0004740001327983 */ /* 0x000ee80000300800 */
[----:B------:R0:W5:Y:S01]  /*11da0*/  LDL.LU R2, [R1+0x6a0] ;  /* 0x0006a00001027983 */ /* 0x0001620000300800 */
[----:B--2---:R-:W-:-:S03]  /*11db0*/  FFMA.FTZ R46, R46, R48, R53 ;  /* 0x000000302e2e7223 */ /* 0x004fc60000010035 */
[----:B------:R-:W2:Y:S01]  /*11dc0*/  LDL.LU R53, [R1+0x470] ;  /* 0x0004700001357983 */ /* 0x000ea20000300800 */
[----:B------:R-:W-:Y:S01]  /*11dd0*/  FADD.FTZ R54, R54, R49 ;  /* 0x0000003136367221 */ /* 0x000fe20000010000 */
[----:B------:R-:W-:Y:S01]  /*11de0*/  FADD.FTZ R49, R55, R48 ;  /* 0x0000003037317221 */ /* 0x000fe20000010000 */
[----:B---3--:R-:W-:Y:S01]  /*11df0*/  SHF.L.U32 R50, R50, 0x10, RZ ;  /* 0x0000001032327819 */ /* 0x008fe200000006ff */
[----:B----4-:R-:W-:Y:S01]  /*11e00*/  FMUL.FTZ R51, R51, R5 ;  /* 0x0000000533337220 */ /* 0x010fe20000410000 */
[----:B------:R-:W-:-:S03]  /*11e10*/  FFMA.FTZ R52, R52, R47, R58 ;  /* 0x0000002f34347223 */ /* 0x000fc6000001003a */
[----:B------:R-:W-:Y:S01]  /*11e20*/  FADD.FTZ R50, R50, -UR16 ;  /* 0x8000001032327e21 */ /* 0x000fe20008010000 */
[----:B------:R-:W-:Y:S01]  /*11e30*/  FFMA.FTZ R46, R61, R51, R46 ;  /* 0x000000333d2e7223 */ /* 0x000fe2000001002e */
[----:B------:R-:W-:Y:S02]  /*11e40*/  FADD.FTZ R49, R51, R49 ;  /* 0x0000003133317221 */ /* 0x000fe40000010000 */
[----:B------:R-:W-:-:S05]  /*11e50*/  FMUL.FTZ R51, R50, UR12 ;  /* 0x0000000c32337c20 */ /* 0x000fca0008410000 */
[----:B------:R0:W-:Y:S01]  /*11e60*/  STL [R1+0x354], R51 ;  /* 0x0003543301007387 */ /* 0x0001e20000100800 */
[----:B------:R-:W-:Y:S02]  /*11e70*/  SHF.L.U32 R61, R60, 0x10, RZ ;  /* 0x000000103c3d7819 */ /* 0x000fe400000006ff */
[----:B------:R-:W-:Y:S02]  /*11e80*/  SHF.L.U32 R60, R59, 0x10, RZ ;  /* 0x000000103b3c7819 */ /* 0x000fe400000006ff */
[----:B--2---:R-:W-:-:S05]  /*11e90*/  SHF.L.U32 R48, R53, 0x10, RZ ;  /* 0x0000001035307819 */ /* 0x004fca00000006ff */
[----:B------:R-:W-:-:S04]  /*11ea0*/  FADD.FTZ R48, R48, -UR16 ;  /* 0x8000001030307e21 */ /* 0x000fc80008010000 */
        /* <DEDUP_REMOVED lines=11> */
[----:B-----5:R-:W-:-:S03]  /*11f60*/  FFMA.FTZ R48, R51, R5, R2 ;  /* 0x0000000533307223 */ /* 0x020fc60000010002 */
        /* <DEDUP_REMOVED lines=9> */
.L_x_736:
        /* <DEDUP_REMOVED lines=8> */
[----:B------:R-:W-:Y:S01]  /*12080*/  FMUL.FTZ R50, R60, R5 ;  /* 0x000000053c327220 */ /* 0x000fe20000410000 */
[----:B--2---:R-:W-:Y:S02]  /*12090*/  SHF.L.U32 R48, R48, 0x10, RZ ;  /* 0x0000001030307819 */ /* 0x004fe400000006ff */
[----:B---3--:R-:W-:-:S03]  /*120a0*/  SHF.L.U32 R51, R51, 0x10, RZ ;  /* 0x0000001033337819 */ /* 0x008fc600000006ff */
[----:B------:R-:W-:Y:S01]  /*120b0*/  FADD.FTZ R48, R48, -UR16 ;  /* 0x8000001030307e21 */ /* 0x000fe20008010000 */
[----:B----4-:R-:W-:Y:S01]  /*120c0*/  SHF.L.U32 R59, R55, 0x10, RZ ;  /* 0x00000010373b7819 */ /* 0x010fe200000006ff */
[----:B------:R-:W-:Y:S01]  /*120d0*/  FADD.FTZ R51, R51, -UR16 ;  /* 0x8000001033337e21 */ /* 0x000fe20008010000 */
[----:B------:R-:W-:Y:S01]  /*120e0*/  SHF.L.U32 R58, R53, 0x10, RZ ;  /* 0x00000010353a7819 */ /* 0x000fe200000006ff */
[----:B------:R-:W-:Y:S02]  /*120f0*/  FMUL.FTZ R53, R48, UR12 ;  /* 0x0000000c30357c20 */ /* 0x000fe40008410000 */
[----:B------:R-:W-:-:S03]  /*12100*/  FMUL.FTZ R55, R51, UR12 ;  /* 0x0000000c33377c20 */ /* 0x000fc60008410000 */
        /* <DEDUP_REMOVED lines=21> */
.L_x_737:
[----:B------:R-:W2:Y:S01]  /*12260*/  LDL R48, [R1+0x354] ;  /* 0x0003540001307983 */ /* 0x000ea20000100800 */
[----:B------:R-:W-:Y:S01]  /*12270*/  FFMA.FTZ R44, R44, R43, R56 ;  /* 0x0000002b2c2c7223 */ /* 0x000fe20000010038 */
[----:B------:R-:W-:Y:S02]  /*12280*/  FADD.FTZ R43, R54, R43 ;  /* 0x0000002b362b7221 */ /* 0x000fe40000010000 */
[----:B------:R-:W3:Y:S04]  /*12290*/  LDL.LU R56, [R1+0x454] ;  /* 0x0004540001387983 */ /* 0x000ee80000300800 */
[----:B------:R-:W4:Y:S01]  /*122a0*/  LDL.LU R54, [R1+0x450] ;  /* 0x0004500001367983 */ /* 0x000f220000300800 */
[----:B------:R-:W-:-:S03]  /*122b0*/  FADD.FTZ R49, R50, R49 ;  /* 0x0000003132317221 */ /* 0x000fc60000010000 */
[----:B------:R-:W4:Y:S04]  /*122c0*/  LDL.LU R57, [R1+0x458] ;  /* 0x0004580001397983 */ /* 0x000f280000300800 */
[----:B0-----:R-:W4:Y:S01]  /*122d0*/  LDL.LU R55, [R1+0x45c] ;  /* 0x00045c0001377983 */ /* 0x001f220000300800 */
[----:B--2---:R-:W-:Y:S01]  /*122e0*/  FFMA.FTZ R46, R48, R50, R46 ;  /* 0x00000032302e7223 */ /* 0x004fe2000001002e */
[----:B------:R-:W-:Y:S02]  /*122f0*/  FMUL.FTZ R48, R59, R0 ;  /* 0x000000003b307220 */ /* 0x000fe40000410000 */
[----:B------:R-:W2:Y:S02]  /*12300*/  LDL R50, [R1+0x348] ;  /* 0x0003480001327983 */ /* 0x000ea40000100800 */
[----:B------:R-:W-:Y:S01]  /*12310*/  FFMA.FTZ R46, R53, R48, R46 ;  /* 0x00000030352e7223 */ /* 0x000fe2000001002e */
[----:B------:R-:W-:Y:S01]  /*12320*/  FADD.FTZ R51, R49, R48 ;  /* 0x0000003031337221 */ /* 0x000fe20000010000 */
[----:B---3--:R-:W-:-:S02]  /*12330*/  SHF.L.U32 R49, R56, 0x10, RZ ;  /* 0x0000001038317819 */ /* 0x008fc400000006ff */
[----:B----4-:R-:W-:-:S03]  /*12340*/  SHF.L.U32 R48, R54, 0x10, RZ ;  /* 0x0000001036307819 */ /* 0x010fc600000006ff */
[----:B------:R-:W-:Y:S02]  /*12350*/  FADD.FTZ R49, R49, -UR16 ;  /* 0x8000001031317e21 */ /* 0x000fe40008010000 */
[----:B------:R-:W-:Y:S02]  /*12360*/  FADD.FTZ R48, R48, -UR16 ;  /* 0x8000001030307e21 */ /* 0x000fe40008010000 */
[----:B------:R-:W-:Y:S02]  /*12370*/  FMUL.FTZ R49, R49, UR12 ;  /* 0x0000000c31317c20 */ /* 0x000fe40008410000 */
[----:B------:R-:W-:-:S03]  /*12380*/  FMUL.FTZ R54, R48, UR12 ;  /* 0x0000000c30367c20 */ /* 0x000fc60008410000 */
[----:B------:R0:W-:Y:S04]  /*12390*/  STL [R1+0x340], R49 ;  /* 0x0003403101007387 */ /* 0x0001e80000100800 */
[----:B------:R0:W-:Y:S01]  /*123a0*/  STL [R1+0x33c], R54 ;  /* 0x00033c3601007387 */ /* 0x0001e20000100800 */
[----:B------:R-:W-:Y:S01]  /*123b0*/  FMUL.FTZ R53, R58, R5 ;  /* 0x000000053a357220 */ /* 0x000fe20000410000 */
[----:B------:R-:W-:Y:S01]  /*123c0*/  FFMA.FTZ R52, R45, R42, R52 ;  /* 0x0000002a2d347223 */ /* 0x000fe20000010034 */
[----:B------:R-:W-:Y:S02]  /*123d0*/  SHF.L.U32 R57, R57, 0x10, RZ ;  /* 0x0000001039397819 */ /* 0x000fe400000006ff */
[----:B------:R-:W-:Y:S01]  /*123e0*/  SHF.L.U32 R56, R55, 0x10, RZ ;  /* 0x0000001037387819 */ /* 0x000fe200000006ff */
[----:B--2---:R-:W-:Y:S01]  /*123f0*/  FFMA.FTZ R50, R50, R53, R46 ;  /* 0x0000003532327223 */ /* 0x004fe2000001002e */
[----:B------:R-:W-:Y:S01]  /*12400*/  FADD.FTZ R46, R53, R51 ;  /* 0x00000033352e7221 */ /* 0x000fe20000010000 */
        /* <DEDUP_REMOVED lines=19> */
.L_x_738:
[----:B------:R-:W2:Y:S04]  /*12540*/  LDL.LU R45, [R1+0x440] ;  /* 0x00044000012d7983 */ /* 0x000ea80000300800 */
[----:B------:R-:W3:Y:S04]  /*12550*/  LDL.LU R49, [R1+0x444] ;  /* 0x0004440001317983 */ /* 0x000ee80000300800 */
        /* <DEDUP_REMOVED lines=9> */
[----:B------:R-:W-:Y:S02]  /*125f0*/  FADD.FTZ R45, R45, -UR16 ;  /* 0x800000102d2d7e21 */ /* 0x000fe40008010000 */
[----:B------:R-:W-:Y:S01]  /*12600*/  FADD.FTZ R49, R49, -UR16 ;  /* 0x8000001031317e21 */ /* 0x000fe20008010000 */
[----:B----4-:R-:W-:Y:S02]  /*12610*/  IMAD.U32 R54, R51, 0x10000, RZ ;  /* 0x0001000033367824 */ /* 0x010fe400078e00ff */
[----:B------:R-:W-:Y:S01]  /*12620*/  FMUL.FTZ R45, R45, UR12 ;  /* 0x0000000c2d2d7c20 */ /* 0x000fe20008410000 */
[----:B------:R-:W-:-:S04]  /*12630*/  FMUL.FTZ R51, R49, UR12 ;  /* 0x0000000c31337c20 */ /* 0x000fc80008410000 */
        /* <DEDUP_REMOVED lines=22> */
.L_x_739:
[----:B0-----:R-:W2:Y:S01]  /*127a0*/  LDL R45, [R1+0x340] ;  /* 0x00034000012d7983 */ /* 0x001ea20000100800 */
[----:B------:R-:W-:Y:S01]  /*127b0*/  FADD.FTZ R46, R48, R46 ;  /* 0x0000002e302e7221 */ /* 0x000fe20000010000 */
[----:B------:R-:W-:Y:S01]  /*127c0*/  FFMA.FTZ R44, R38, R37, R44 ;  /* 0x00000025262c7223 */ /* 0x000fe2000001002c */
[----:B------:R-:W-:Y:S01]  /*127d0*/  FADD.FTZ R43, R43, R37 ;  /* 0x000000252b2b7221 */ /* 0x000fe20000010000 */
[----:B------:R-:W3:Y:S04]  /*127e0*/  LDL.LU R53, [R1+0x42c] ;  /* 0x00042c0001357983 */ /* 0x000ee80000300800 */
[----:B------:R-:W4:Y:S04]  /*127f0*/  LDL.LU R37, [R1+0x428] ;  /* 0x0004280001257983 */ /* 0x000f280000300800 */
[----:B------:R-:W3:Y:S04]  /*12800*/  LDL.LU R50, [R1+0x430] ;  /* 0x0004300001327983 */ /* 0x000ee80000300800 */
[----:B------:R-:W3:Y:S01]  /*12810*/  LDL.LU R49, [R1+0x434] ;  /* 0x0004340001317983 */ /* 0x000ee20000300800 */
[----:B--2---:R-:W-:Y:S01]  /*12820*/  FFMA.FTZ R42, R45, R48, R42 ;  /* 0x000000302d2a7223 */ /* 0x004fe2000001002a */
[----:B------:R-:W-:-:S02]  /*12830*/  FMUL.FTZ R45, R55, R0 ;  /* 0x00000000372d7220 */ /* 0x000fc40000410000 */
[----:B------:R-:W2:Y:S02]  /*12840*/  LDL R48, [R1+0x334] ;  /* 0x0003340001307983 */ /* 0x000ea40000100800 */
[----:B------:R-:W-:Y:S01]  /*12850*/  FADD.FTZ R38, R46, R45 ;  /* 0x0000002d2e267221 */ /* 0x000fe20000010000 */
[----:B----4-:R-:W-:-:S05]  /*12860*/  SHF.L.U32 R37, R37, 0x10, RZ ;  /* 0x0000001025257819 */ /* 0x010fca00000006ff */
[----:B------:R-:W-:Y:S01]  /*12870*/  FADD.FTZ R37, R37, -UR16 ;  /* 0x8000001025257e21 */ /* 0x000fe20008010000 */
[----:B------:R-:W-:Y:S01]  /*12880*/  FFMA.FTZ R39, R39, R36, R52 ;  /* 0x0000002427277223 */ /* 0x000fe20000010034 */
[----:B---3--:R-:W-:Y:S01]  /*12890*/  SHF.L.U32 R52, R49, 0x10, RZ ;  /* 0x0000001031347819 */ /* 0x008fe200000006ff */
[----:B--2---:R-:W-:Y:S01]  /*128a0*/  FFMA.FTZ R42, R48, R45, R42 ;  /* 0x0000002d302a7223 */ /* 0x004fe2000001002a */
[----:B------:R-:W-:Y:S02]  /*128b0*/  SHF.L.U32 R45, R53, 0x10, RZ ;  /* 0x00000010352d7819 */ /* 0x000fe400000006ff */
[----:B------:R-:W-:-:S03]  /*128c0*/  SHF.L.U32 R53, R50, 0x10, RZ ;  /* 0x0000001032357819 */ /* 0x000fc600000006ff */
[----:B------:R-:W-:Y:S01]  /*128d0*/  FADD.FTZ R45, R45, -UR16 ;  /* 0x800000102d2d7e21 */ /* 0x000fe20008010000 */
[----:B------:R-:W-:-:S03]  /*128e0*/  FMUL.FTZ R50, R37, UR12 ;  /* 0x0000000c25327c20 */ /* 0x000fc60008410000 */
[----:B------:R-:W-:Y:S02]  /*128f0*/  FMUL.FTZ R45, R45, UR12 ;  /* 0x0000000c2d2d7c20 */ /* 0x000fe40008410000 */
[----:B------:R0:W-:Y:S04]  /*12900*/  STL [R1+0x32c], R50 ;  /* 0x00032c3201007387 */ /* 0x0001e80000100800 */
[----:B------:R0:W-:Y:S01]  /*12910*/  STL [R1+0x330], R45 ;  /* 0x0003302d01007387 */ /* 0x0001e20000100800 */
[----:B------:R-:W-:-:S04]  /*12920*/  FMUL.FTZ R48, R54, R5 ;  /* 0x0000000536307220 */ /* 0x000fc80000410000 */
[----:B------:R-:W-:Y:S01]  /*12930*/  FFMA.FTZ R46, R51, R48, R42 ;  /* 0x00000030332e7223 */ /* 0x000fe2000001002a */
[----:B------:R-:W-:Y:S01]  /*12940*/  FADD.FTZ R38, R48, R38 ;  /* 0x0000002630267221 */ /* 0x000fe20000010000 */
        /* <DEDUP_REMOVED lines=19> */
.L_x_740:
        /* <DEDUP_REMOVED lines=38> */
.L_x_741:
[----:B0-----:R-:W2:Y:S01]  /*12ce0*/  LDL R37, [R1+0x330] ;  /* 0x0003300001257983 */ /* 0x001ea20000100800 */
[----:B------:R-:W-:-:S03]  /*12cf0*/  FADD.FTZ R38, R42, R38 ;  /* 0x000000262a267221 */ /* 0x000fc60000010000 */
[----:B-----5:R0:W-:Y:S04]  /*12d00*/  STL [R1+0x6a0], R2 ;  /* 0x0006a00201007387 */ /* 0x0201e80000100800 */
[----:B------:R-:W3:Y:S04]  /*12d10*/  LDL.LU R45, [R1+0x414] ;  /* 0x00041400012d7983 */ /* 0x000ee80000300800 */
[----:B------:R-:W4:Y:S04]  /*12d20*/  LDL.LU R49, [R1+0x40c] ;  /* 0x00040c0001317983 */ /* 0x000f280000300800 */
[----:B0-----:R-:W3:Y:S04]  /*12d30*/  LDL.LU R2, [R1+0x210] ;  /* 0x0002100001027983 */ /* 0x001ee80000300800 */
[----:B------:R-:W4:Y:S01]  /*12d40*/  LDL.LU R46, [R1+0x410] ;  /* 0x00041000012e7983 */ /* 0x000f220000300800 */
[----:B--2---:R-:W-:-:S03]  /*12d50*/  FFMA.FTZ R36, R37, R42, R36 ;  /* 0x0000002a25247223 */ /* 0x004fc60000010024 */
[----:B------:R-:W2:Y:S01]  /*12d60*/  LDL R42, [R1+0x324] ;  /* 0x00032400012a7983 */ /* 0x000ea20000100800 */
[----:B------:R-:W-:Y:S01]  /*12d70*/  FMUL.FTZ R37, R51, R0 ;  /* 0x0000000033257220 */ /* 0x000fe20000410000 */
[----:B------:R-:W-:Y:S01]  /*12d80*/  FADD.FTZ R43, R43, R34 ;  /* 0x000000222b2b7221 */ /* 0x000fe20000010000 */
[----:B---3--:R-:W-:Y:S01]  /*12d90*/  FFMA.FTZ R44, R2, R34, R44 ;  /* 0x00000022022c7223 */ /* 0x008fe2000001002c */
[----:B------:R-:W-:Y:S01]  /*12da0*/  FFMA.FTZ R39, R35, R33, R39 ;  /* 0x0000002123277223 */ /* 0x000fe20000010027 */
[----:B------:R-:W-:Y:S01]  /*12db0*/  SHF.L.U32 R35, R45, 0x10, RZ ;  /* 0x000000102d237819 */ /* 0x000fe200000006ff */
[----:B------:R0:W5:Y:S04]  /*12dc0*/  LDL.LU R2, [R1+0x6a0] ;  /* 0x0006a00001027983 */ /* 0x0001680000300800 */
[----:B------:R0:W-:Y:S01]  /*12dd0*/  STL [R1+0x250], R35 ;  /* 0x0002502301007387 */ /* 0x0001e20000100800 */
[----:B--2---:R-:W-:Y:S01]  /*12de0*/  FFMA.FTZ R34, R42, R37, R36 ;  /* 0x000000252a227223 */ /* 0x004fe20000010024 */
[----:B------:R-:W-:-:S02]  /*12df0*/  FADD.FTZ R36, R38, R37 ;  /* 0x0000002526247221 */ /* 0x000fc40000010000 */
[----:B------:R-:W2:Y:S01]  /*12e00*/  LDL.LU R37, [R1+0x408] ;  /* 0x0004080001257983 */ /* 0x000ea20000300800 */
[----:B------:R-:W-:-:S04]  /*12e10*/  FMUL.FTZ R42, R50, R5 ;  /* 0x00000005322a7220 */ /* 0x000fc80000410000 */
[----:B------:R-:W-:Y:S01]  /*12e20*/  FFMA.FTZ R34, R48, R42, R34 ;  /* 0x0000002a30227223 */ /* 0x000fe20000010022 */
[----:B------:R-:W-:Y:S02]  /*12e30*/  FADD.FTZ R36, R42, R36 ;  /* 0x000000242a247221 */ /* 0x000fe40000010000 */
[----:B------:R0:W5:Y:S01]  /*12e40*/  LDL R42, [R1+0x250] ;  /* 0x00025000012a7983 */ /* 0x0001620000100800 */
[----:B----4-:R-:W-:-:S05]  /*12e50*/  SHF.L.U32 R38, R49, 0x10, RZ ;  /* 0x0000001031267819 */ /* 0x010fca00000006ff */
[----:B------:R-:W-:-:S04]  /*12e60*/  FADD.FTZ R38, R38, -UR16 ;  /* 0x8000001026267e21 */ /* 0x000fc80008010000 */
[----:B------:R-:W-:-:S05]  /*12e70*/  FMUL.FTZ R38, R38, UR12 ;  /* 0x0000000c26267c20 */ /* 0x000fca0008410000 */
[----:B------:R0:W-:Y:S01]  /*12e80*/  STL [R1+0x320], R38 ;  /* 0x0003202601007387 */ /* 0x0001e20000100800 */
[----:B------:R-:W-:Y:S02]  /*12e90*/  SHF.L.U32 R49, R46, 0x10, RZ ;  /* 0x000000102e317819 */ /* 0x000fe400000006ff */
[----:B--2---:R-:W-:-:S05]  /*12ea0*/  SHF.L.U32 R37, R37, 0x10, RZ ;  /* 0x0000001025257819 */ /* 0x004fca00000006ff */
[----:B------:R-:W-:-:S04]  /*12eb0*/  FADD.FTZ R37, R37, -UR16 ;  /* 0x8000001025257e21 */ /* 0x000fc80008010000 */
        /* <DEDUP_REMOVED lines=22> */
.L_x_742:
[----:B0-----:R-:W2:Y:S04]  /*13020*/  LDL.LU R35, [R1+0x3f0] ;  /* 0x0003f00001237983 */ /* 0x001ea80000300800 */
[----:B------:R-:W3:Y:S04]  /*13030*/  LDL.LU R38, [R1+0x3f4] ;  /* 0x0003f40001267983 */ /* 0x000ee80000300800 */
[----:B------:R-:W4:Y:S04]  /*13040*/  LDL.LU R46, [R1+0x400] ;  /* 0x00040000012e7983 */ /* 0x000f280000300800 */
[----:B------:R-:W4:Y:S01]  /*13050*/  LDL.LU R45, [R1+0x404] ;  /* 0x00040400012d7983 */ /* 0x000f220000300800 */
[----:B------:R-:W-:Y:S01]  /*13060*/  FMUL.FTZ R37, R49, R0 ;  /* 0x0000000031257220 */ /* 0x000fe20000410000 */
[----:B------:R-:W-:-:S03]  /*13070*/  FADD.FTZ R33, R47, R33 ;  /* 0x000000212f217221 */ /* 0x000fc60000010000 */
[----:B------:R-:W-:Y:S01]  /*13080*/  FFMA.FTZ R34, R48, R37, R34 ;  /* 0x0000002530227223 */ /* 0x000fe20000010022 */
[----:B------:R-:W-:Y:S01]  /*13090*/  FADD.FTZ R36, R36, R37 ;  /* 0x0000002524247221 */ /* 0x000fe20000010000 */
[----:B-----5:R-:W-:Y:S01]  /*130a0*/  FMUL.FTZ R37, R42, R5 ;  /* 0x000000052a257220 */ /* 0x020fe20000410000 */
[----:B--2---:R-:W-:Y:S02]  /*130b0*/  SHF.L.U32 R35, R35, 0x10, RZ ;  /* 0x0000001023237819 */ /* 0x004fe400000006ff */
[----:B---3--:R-:W-:-:S03]  /*130c0*/  SHF.L.U32 R38, R38, 0x10, RZ ;  /* 0x0000001026267819 */ /* 0x008fc600000006ff */
[----:B------:R-:W-:Y:S01]  /*130d0*/  FADD.FTZ R35, R35, -UR16 ;  /* 0x8000001023237e21 */ /* 0x000fe20008010000 */
[----:B----4-:R-:W-:Y:S01]  /*130e0*/  SHF.L.U32 R48, R46, 0x10, RZ ;  /* 0x000000102e307819 */ /* 0x010fe200000006ff */
[----:B------:R-:W-:Y:S02]  /*130f0*/  FADD.FTZ R38, R38, -UR16 ;  /* 0x8000001026267e21 */ /* 0x000fe40008010000 */
[----:B------:R-:W-:Y:S01]  /*13100*/  FMUL.FTZ R35, R35, UR12 ;  /* 0x0000000c23237c20 */ /* 0x000fe20008410000 */
[----:B------:R-:W-:Y:S01]  /*13110*/  SHF.L.U32 R47, R45, 0x10, RZ ;  /* 0x000000102d2f7819 */ /* 0x000fe200000006ff */
[----:B------:R-:W-:-:S03]  /*13120*/  FMUL.FTZ R46, R38, UR12 ;  /* 0x0000000c262e7c20 */ /* 0x000fc60008410000 */
        /* <DEDUP_REMOVED lines=21> */
.L_x_743:
[----:B0-----:R-:W2:Y:S01]  /*13280*/  LDL R35, [R1+0x320] ;  /* 0x0003200001237983 */ /* 0x001ea20000100800 */
[----:B------:R-:W-:-:S03]  /*13290*/  FADD.FTZ R36, R37, R36 ;  /* 0x0000002425247221 */ /* 0x000fc60000010000 */
[----:B------:R-:W3:Y:S04]  /*132a0*/  LDL R38, [R1+0x314] ;  /* 0x0003140001267983 */ /* 0x000ee80000100800 */
[----:B-1----:R-:W4:Y:S04]  /*132b0*/  LDL.LU R42, [R1+0x3ec] ;  /* 0x0003ec00012a7983 */ /* 0x002f280000300800 */
[----:B------:R-:W4:Y:S01]  /*132c0*/  LDL.LU R45, [R1+0x3e8] ;  /* 0x0003e800012d7983 */ /* 0x000f220000300800 */
[----:B--2---:R-:W-:-:S03]  /*132d0*/  FFMA.FTZ R34, R35, R37, R34 ;  /* 0x0000002523227223 */ /* 0x004fc60000010022 */
[----:B------:R-:W2:Y:S01]  /*132e0*/  LDL.LU R37, [R1+0x214] ;  /* 0x0002140001257983 */ /* 0x000ea20000300800 */
[----:B------:R-:W-:Y:S01]  /*132f0*/  FMUL.FTZ R35, R48, R0 ;  /* 0x0000000030237220 */ /* 0x000fe20000410000 */
[----:B------:R-:W-:-:S03]  /*13300*/  FADD.FTZ R43, R43, R31 ;  /* 0x0000001f2b2b7221 */ /* 0x000fc60000010000 */
[----:B---3--:R-:W-:Y:S01]  /*13310*/  FFMA.FTZ R34, R38, R35, R34 ;  /* 0x0000002326227223 */ /* 0x008fe20000010022 */
[----:B------:R-:W-:Y:S01]  /*13320*/  FMUL.FTZ R38, R47, R5 ;  /* 0x000000052f267220 */ /* 0x000fe20000410000 */
[----:B------:R-:W-:Y:S01]  /*13330*/  FFMA.FTZ R39, R32, R30, R39 ;  /* 0x0000001e20277223 */ /* 0x000fe20000010027 */
[----:B--2---:R-:W-:Y:S01]  /*13340*/  FFMA.FTZ R44, R37, R31, R44 ;  /* 0x0000001f252c7223 */ /* 0x004fe2000001002c */
[----:B------:R-:W-:Y:S01]  /*13350*/  FADD.FTZ R37, R36, R35 ;  /* 0x0000002324257221 */ /* 0x000fe20000010000 */
[----:B------:R-:W2:Y:S04]  /*13360*/  LDL.LU R31, [R1+0x3d8] ;  /* 0x0003d800011f7983 */ /* 0x000ea80000300800 */
[----:B------:R-:W3:Y:S01]  /*13370*/  LDL.LU R35, [R1+0x3dc] ;  /* 0x0003dc0001237983 */ /* 0x000ee20000300800 */
[----:B------:R-:W-:Y:S01]  /*13380*/  FFMA.FTZ R36, R46, R38, R34 ;  /* 0x000000262e247223 */ /* 0x000fe20000010022 */
[----:B----4-:R-:W-:Y:S01]  /*13390*/  SHF.L.U32 R34, R42, 0x10, RZ ;  /* 0x000000102a227819 */ /* 0x010fe200000006ff */
[----:B------:R-:W-:-:S04]  /*133a0*/  FADD.FTZ R32, R38, R37 ;  /* 0x0000002526207221 */ /* 0x000fc80000010000 */
[----:B------:R0:W-:Y:S04]  /*133b0*/  STL [R1+0x26c], R34 ;  /* 0x00026c2201007387 */ /* 0x0001e80000100800 */
[----:B------:R0:W5:Y:S01]  /*133c0*/  LDL R37, [R1+0x26c] ;  /* 0x00026c0001257983 */ /* 0x0001620000100800 */
[----:B------:R-:W-:Y:S02]  /*133d0*/  SHF.L.U32 R46, R45, 0x10, RZ ;  /* 0x000000102d2e7819 */ /* 0x000fe400000006ff */
[----:B--2---:R-:W-:Y:S02]  /*133e0*/  SHF.L.U32 R31, R31, 0x10, RZ ;  /* 0x000000101f1f7819 */ /* 0x004fe400000006ff */
[----:B---3--:R-:W-:-:S03]  /*133f0*/  SHF.L.U32 R35, R35, 0x10, RZ ;  /* 0x0000001023237819 */ /* 0x008fc600000006ff */
[----:B------:R-:W-:Y:S02]  /*13400*/  FADD.FTZ R31, R31, -UR16 ;  /* 0x800000101f1f7e21 */ /* 0x000fe40008010000 */
[----:B------:R-:W-:Y:S02]  /*13410*/  FADD.FTZ R35, R35, -UR16 ;  /* 0x8000001023237e21 */ /* 0x000fe40008010000 */
[----:B------:R-:W-:Y:S02]  /*13420*/  FMUL.FTZ R45, R31, UR12 ;  /* 0x0000000c1f2d7c20 */ /* 0x000fe40008410000 */
[----:B------:R-:W-:-:S03]  /*13430*/  FMUL.FTZ R35, R35, UR12 ;  /* 0x0000000c23237c20 */ /* 0x000fc60008410000 */
[----:B------:R0:W-:Y:S04]  /*13440*/  STL [R1+0x30c], R45 ;  /* 0x00030c2d01007387 */ /* 0x0001e80000100800 */
        /* <DEDUP_REMOVED lines=21> */
.L_x_744:
[----:B------:R-:W0:Y:S04]  /*135a0*/  LDL.LU R31, [R1+0x3c8] ;  /* 0x0003c800011f7983 */ /* 0x000e280000300800 */
[----:B------:R-:W2:Y:S04]  /*135b0*/  LDL.LU R38, [R1+0x3d4] ;  /* 0x0003d40001267983 */ /* 0x000ea80000300800 */
[----:B------:R-:W3:Y:S01]  /*135c0*/  LDL.LU R42, [R1+0x3d0] ;  /* 0x0003d000012a7983 */ /* 0x000ee20000300800 */
[----:B0-----:R-:W-:Y:S01]  /*135d0*/  SHF.L.U32 R34, R31, 0x10, RZ ;  /* 0x000000101f227819 */ /* 0x001fe200000006ff */
[----:B------:R-:W-:-:S02]  /*135e0*/  FADD.FTZ R31, R33, R30 ;  /* 0x0000001e211f7221 */ /* 0x000fc40000010000 */
[----:B------:R-:W4:Y:S01]  /*135f0*/  LDL.LU R30, [R1+0x3cc] ;  /* 0x0003cc00011e7983 */ /* 0x000f220000300800 */
[----:B------:R-:W-:-:S04]  /*13600*/  FMUL.FTZ R35, R46, R0 ;  /* 0x000000002e237220 */ /* 0x000fc80000410000 */
[----:B------:R-:W-:Y:S01]  /*13610*/  FADD.FTZ R32, R32, R35 ;  /* 0x0000002320207221 */ /* 0x000fe20000010000 */
[----:B------:R-:W-:Y:S01]  /*13620*/  FADD.FTZ R34, R34, -UR16 ;  /* 0x8000001022227e21 */ /* 0x000fe20008010000 */
[----:B----4-:R-:W-:Y:S01]  /*13630*/  SHF.L.U32 R33, R30, 0x10, RZ ;  /* 0x000000101e217819 */ /* 0x010fe200000006ff */
[----:B------:R-:W-:Y:S01]  /*13640*/  FFMA.FTZ R30, R45, R35, R36 ;  /* 0x000000232d1e7223 */ /* 0x000fe20000010024 */
[----:B--2---:R-:W-:-:S05]  /*13650*/  SHF.L.U32 R35, R38, 0x10, RZ ;  /* 0x0000001026237819 */ /* 0x004fca00000006ff */
[----:B------:R0:W-:Y:S04]  /*13660*/  STL [R1+0x258], R35 ;  /* 0x0002582301007387 */ /* 0x0001e80000100800 */
[----:B------:R2:W5:Y:S01]  /*13670*/  LDL R38, [R1+0x258] ;  /* 0x0002580001267983 */ /* 0x0005620000100800 */
[----:B------:R-:W-:-:S04]  /*13680*/  FADD.FTZ R33, R33, -UR16 ;  /* 0x8000001021217e21 */ /* 0x000fc80008010000 */
[----:B------:R-:W-:Y:S01]  /*13690*/  FMUL.FTZ R36, R33, UR12 ;  /* 0x0000000c21247c20 */ /* 0x000fe20008410000 */
[----:B0-----:R-:W-:-:S04]  /*136a0*/  FMUL.FTZ R35, R34, UR12 ;  /* 0x0000000c22237c20 */ /* 0x001fc80008410000 */
[----:B------:R2:W-:Y:S04]  /*136b0*/  STL [R1+0x308], R36 ;  /* 0x0003082401007387 */ /* 0x0005e80000100800 */
[----:B------:R2:W-:Y:S01]  /*136c0*/  STL [R1+0x304], R35 ;  /* 0x0003042301007387 */ /* 0x0005e20000100800 */
[----:B---3--:R-:W-:Y:S01]  /*136d0*/  SHF.L.U32 R45, R42, 0x10, RZ ;  /* 0x000000102a2d7819 */ /* 0x008fe200000006ff */
[----:B-----5:R-:W-:Y:S01]  /*136e0*/  FMUL.FTZ R34, R37, R5 ;  /* 0x0000000525227220 */ /* 0x020fe20000410000 */
[----:B------:R-:W-:Y:S06]  /*136f0*/  @!P1 BRA `(.L_x_745) ;  /* 0x00000000004c9947 */ /* 0x000fec0003800000 */
[----:B------:R-:W-:-:S04]  /*13700*/  FFMA.FTZ R33, R35, R0, R3 ;  /* 0x0000000023217223 */ /* 0x000fc80000010003 */
[----:B--2---:R-:W-:-:S06]  /*13710*/  FMUL.FTZ R35, R33, -1.4426950216293334961 ;  /* 0xbfb8aa3b21237820 */ /* 0x004fcc0000410000 */
        /* <DEDUP_REMOVED lines=17> */
.L_x_745:
[----:B------:R-:W3:Y:S04]  /*13830*/  LDL R33, [R1+0x310] ;  /* 0x0003100001217983 */ /* 0x000ee80000100800 */
[----:B--2---:R-:W2:Y:S04]  /*13840*/  LDL.LU R36, [R1+0x3b8] ;  /* 0x0003b80001247983 */ /* 0x004ea80000300800 */
[----:B-1----:R-:W4:Y:S04]  /*13850*/  LDL.LU R37, [R1+0x3bc] ;  /* 0x0003bc0001257983 */ /* 0x002f280000300800 */
[----:B------:R-:W5:Y:S04]  /*13860*/  LDL R35, [R1+0x304] ;  /* 0x0003040001237983 */ /* 0x000f680000100800 */
[----:B------:R-:W5:Y:S01]  /*13870*/  LDL.LU R42, [R1+0x3c4] ;  /* 0x0003c400012a7983 */ /* 0x000f620000300800 */
[----:B---3--:R-:W-:Y:S01]  /*13880*/  FFMA.FTZ R30, R33, R34, R30 ;  /* 0x00000022211e7223 */ /* 0x008fe2000001001e */
[----:B------:R-:W-:-:S02]  /*13890*/  FADD.FTZ R34, R34, R32 ;  /* 0x0000002022227221 */ /* 0x000fc40000010000 */
[----:B------:R-:W3:Y:S01]  /*138a0*/  LDL.LU R32, [R1+0x218] ;  /* 0x0002180001207983 */ /* 0x000ee20000300800 */
[----:B------:R-:W-:Y:S01]  /*138b0*/  FMUL.FTZ R33, R45, R0 ;  /* 0x000000002d217220 */ /* 0x000fe20000410000 */
[----:B--2---:R-:W-:Y:S02]  /*138c0*/  SHF.L.U32 R36, R36, 0x10, RZ ;  /* 0x0000001024247819 */ /* 0x004fe400000006ff */
[----:B----4-:R-:W-:Y:S01]  /*138d0*/  SHF.L.U32 R37, R37, 0x10, RZ ;  /* 0x0000001025257819 */ /* 0x010fe200000006ff */
[----:B---3--:R-:W-:Y:S01]  /*138e0*/  FFMA.FTZ R32, R32, R28, R44 ;  /* 0x0000001c20207223 */ /* 0x008fe2000001002c */
[----:B------:R-:W-:Y:S01]  /*138f0*/  FADD.FTZ R28, R43, R28 ;  /* 0x0000001c2b1c7221 */ /* 0x000fe20000010000 */
[----:B------:R-:W2:Y:S04]  /*13900*/  LDL.LU R44, [R1+0x3c0] ;  /* 0x0003c000012c7983 */ /* 0x000ea80000300800 */
[----:B------:R-:W3:Y:S01]  /*13910*/  LDL R43, [R1+0x308] ;  /* 0x00030800012b7983 */ /* 0x000ee20000100800 */
[----:B-----5:R-:W-:Y:S01]  /*13920*/  FFMA.FTZ R35, R35, R33, R30 ;  /* 0x0000002123237223 */ /* 0x020fe2000001001e */
[----:B------:R-:W-:Y:S01]  /*13930*/  FADD.FTZ R33, R34, R33 ;  /* 0x0000002122217221 */ /* 0x000fe20000010000 */
[----:B0-----:R-:W-:Y:S01]  /*13940*/  FMUL.FTZ R38, R38, R5 ;  /* 0x0000000526267220 */ /* 0x001fe20000410000 */
[----:B------:R-:W-:Y:S01]  /*13950*/  FADD.FTZ R36, R36, -UR16 ;  /* 0x8000001024247e21 */ /* 0x000fe20008010000 */
[----:B------:R-:W-:Y:S01]  /*13960*/  FADD.FTZ R37, R37, -UR16 ;  /* 0x8000001025257e21 */ /* 0x000fe20008010000 */
[----:B------:R-:W-:Y:S01]  /*13970*/  FFMA.FTZ R30, R29, R27, R39 ;  /* 0x0000001b1d1e7223 */ /* 0x000fe20000010027 */
[----:B------:R-:W-:Y:S01]  /*13980*/  FADD.FTZ R33, R38, R33 ;  /* 0x0000002126217221 */ /* 0x000fe20000010000 */
[----:B------:R-:W-:Y:S01]  /*13990*/  SHF.L.U32 R29, R42, 0x10, RZ ;  /* 0x000000102a1d7819 */ /* 0x000fe200000006ff */
[----:B------:R-:W-:-:S04]  /*139a0*/  FMUL.FTZ R37, R37, UR12 ;  /* 0x0000000c25257c20 */ /* 0x000fc80008410000 */
[----:B------:R0:W-:Y:S04]  /*139b0*/  STL [R1+0x270], R29 ;  /* 0x0002701d01007387 */ /* 0x0001e80000100800 */
[----:B------:R0:W-:Y:S01]  /*139c0*/  STL [R1+0x300], R37 ;  /* 0x0003002501007387 */ /* 0x0001e20000100800 */
[----:B------:R-:W-:Y:S01]  /*139d0*/  MOV R42, R29 ;  /* 0x0000001d002a7202 */ /* 0x000fe20000000f00 */
[----:B---3--:R-:W-:Y:S01]  /*139e0*/  FFMA.FTZ R34, R43, R38, R35 ;  /* 0x000000262b227223 */ /* 0x008fe20000010023 */
[----:B------:R-:W-:-:S05]  /*139f0*/  FMUL.FTZ R38, R36, UR12 ;  /* 0x0000000c24267c20 */ /* 0x000fca0008410000 */
[----:B------:R0:W-:Y:S01]  /*13a00*/  STL [R1+0x2fc], R38 ;  /* 0x0002fc2601007387 */ /* 0x0001e20000100800 */
[----:B--2---:R-:W-:Y:S01]  /*13a10*/  SHF.L.U32 R44, R44, 0x10, RZ ;  /* 0x000000102c2c7819 */ /* 0x004fe200000006ff */
        /* <DEDUP_REMOVED lines=20> */
.L_x_746:
[----:B0-----:R-:W2:Y:S04]  /*13b60*/  LDL.LU R29, [R1+0x3a8] ;  /* 0x0003a800011d7983 */ /* 0x001ea80000300800 */
        /* <DEDUP_REMOVED lines=14> */
[----:B-----5:R-:W-:Y:S01]  /*13c50*/  SHF.L.U32 R38, R36, 0x10, RZ ;  /* 0x0000001024267819 */ /* 0x020fe200000006ff */
[----:B------:R-:W-:Y:S02]  /*13c60*/  FMUL.FTZ R37, R35, UR12 ;  /* 0x0000000c23257c20 */ /* 0x000fe40008410000 */
        /* <DEDUP_REMOVED lines=21> */
.L_x_747:
[----:B0-----:R-:W2:Y:S01]  /*13dc0*/  LDL R29, [R1+0x300] ;  /* 0x00030000011d7983 */ /* 0x001ea20000100800 */
[----:B------:R-:W-:-:S03]  /*13dd0*/  FADD.FTZ R33, R27, R33 ;  /* 0x000000211b217221 */ /* 0x000fc60000010000 */
[----:B------:R-:W3:Y:S04]  /*13de0*/  LDL.LU R43, [R1+0x398] ;  /* 0x00039800012b7983 */ /* 0x000ee80000300800 */
[----:B-1----:R-:W4:Y:S04]  /*13df0*/  LDL.LU R42, [R1+0x39c] ;  /* 0x00039c00012a7983 */ /* 0x002f280000300800 */
[----:B------:R-:W5:Y:S04]  /*13e00*/  LDL.LU R35, [R1+0x3a4] ;  /* 0x0003a40001237983 */ /* 0x000f680000300800 */
[----:B------:R-:W4:Y:S01]  /*13e10*/  LDL.LU R36, [R1+0x3a0] ;  /* 0x0003a00001247983 */ /* 0x000f220000300800 */
[----:B--2---:R-:W-:-:S03]  /*13e20*/  FFMA.FTZ R34, R29, R27, R34 ;  /* 0x0000001b1d227223 */ /* 0x004fc60000010022 */
[----:B------:R-:W2:Y:S01]  /*13e30*/  LDL.LU R27, [R1+0x21c] ;  /* 0x00021c00011b7983 */ /* 0x000ea20000300800 */
[----:B------:R-:W-:Y:S01]  /*13e40*/  FMUL.FTZ R29, R39, R0 ;  /* 0x00000000271d7220 */ /* 0x000fe20000410000 */
[----:B--2---:R-:W-:Y:S02]  /*13e50*/  FFMA.FTZ R27, R27, R25, R32 ;  /* 0x000000191b1b7223 */ /* 0x004fe40000010020 */
[----:B------:R-:W2:Y:S01]  /*13e60*/  LDL R32, [R1+0x2f4] ;  /* 0x0002f40001207983 */ /* 0x000ea20000100800 */
[----:B------:R-:W-:Y:S01]  /*13e70*/  FADD.FTZ R25, R28, R25 ;  /* 0x000000191c197221 */ /* 0x000fe20000010000 */
[----:B------:R-:W-:Y:S01]  /*13e80*/  FFMA.FTZ R30, R26, R24, R30 ;  /* 0x000000181a1e7223 */ /* 0x000fe2000001001e */
[----:B-----5:R-:W-:-:S05]  /*13e90*/  SHF.L.U32 R26, R35, 0x10, RZ ;  /* 0x00000010231a7819 */ /* 0x020fca00000006ff */
[----:B------:R0:W-:Y:S01]  /*13ea0*/  STL [R1+0x29c], R26 ;  /* 0x00029c1a01007387 */ /* 0x0001e20000100800 */
[----:B--2---:R-:W-:Y:S01]  /*13eb0*/  FFMA.FTZ R28, R32, R29, R34 ;  /* 0x0000001d201c7223 */ /* 0x004fe20000010022 */
[----:B------:R-:W-:Y:S01]  /*13ec0*/  FADD.FTZ R32, R33, R29 ;  /* 0x0000001d21207221 */ /* 0x000fe20000010000 */
[----:B---3--:R-:W-:Y:S02]  /*13ed0*/  SHF.L.U32 R29, R43, 0x10, RZ ;  /* 0x000000102b1d7819 */ /* 0x008fe400000006ff */
[----:B----4-:R-:W-:-:S03]  /*13ee0*/  SHF.L.U32 R33, R42, 0x10, RZ ;  /* 0x000000102a217819 */ /* 0x010fc600000006ff */
[----:B------:R-:W-:Y:S02]  /*13ef0*/  FADD.FTZ R29, R29, -UR16 ;  /* 0x800000101d1d7e21 */ /* 0x000fe40008010000 */
[----:B------:R-:W-:Y:S02]  /*13f00*/  FADD.FTZ R33, R33, -UR16 ;  /* 0x8000001021217e21 */ /* 0x000fe40008010000 */
[----:B------:R-:W-:Y:S02]  /*13f10*/  FMUL.FTZ R42, R29, UR12 ;  /* 0x0000000c1d2a7c20 */ /* 0x000fe40008410000 */
[----:B------:R-:W-:-:S03]  /*13f20*/  FMUL.FTZ R33, R33, UR12 ;  /* 0x0000000c21217c20 */ /* 0x000fc60008410000 */
[----:B------:R0:W-:Y:S04]  /*13f30*/  STL [R1+0x2e8], R42 ;  /* 0x0002e82a01007387 */ /* 0x0001e80000100800 */
[----:B------:R0:W-:Y:S01]  /*13f40*/  STL [R1+0x2ec], R33 ;  /* 0x0002ec2101007387 */ /* 0x0001e20000100800 */
[----:B------:R-:W-:-:S04]  /*13f50*/  FMUL.FTZ R34, R38, R5 ;  /* 0x0000000526227220 */ /* 0x000fc80000410000 */
[----:B------:R-:W-:Y:S01]  /*13f60*/  FFMA.FTZ R28, R37, R34, R28 ;  /* 0x00000022251c7223 */ /* 0x000fe2000001001c */
[----:B------:R-:W-:Y:S01]  /*13f70*/  FADD.FTZ R32, R34, R32 ;  /* 0x0000002022207221 */ /* 0x000fe20000010000 */
[----:B------:R-:W-:Y:S02]  /*13f80*/  SHF.L.U32 R37, R36, 0x10, RZ ;  /* 0x0000001024257819 */ /* 0x000fe400000006ff */
[----:B------:R-:W-:Y:S01]  /*13f90*/  MOV R34, R26 ;  /* 0x0000001a00227202 */ /* 0x000fe20000000f00 */
        /* <DEDUP_REMOVED lines=20> */
.L_x_748:
[----:B------:R-:W2:Y:S04]  /*140e0*/  LDL.LU R26, [R1+0x380] ;  /* 0x00038000011a7983 */ /* 0x000ea80000300800 */
[----:B------:R-:W3:Y:S04]  /*140f0*/  LDL.LU R43, [R1+0x384] ;  /* 0x00038400012b7983 */ /* 0x000ee80000300800 */
[----:B------:R-:W4:Y:S04]  /*14100*/  LDL.LU R35, [R1+0x394] ;  /* 0x0003940001237983 */ /* 0x000f280000300800 */
[----:B------:R-:W5:Y:S01]  /*14110*/  LDL.LU R36, [R1+0x390] ;  /* 0x0003900001247983 */ /* 0x000f620000300800 */
[----:B------:R-:W-:-:S04]  /*14120*/  FMUL.FTZ R33, R37, R0 ;  /* 0x0000000025217220 */ /* 0x000fc80000410000 */
[----:B------:R-:W-:Y:S01]  /*14130*/  FFMA.FTZ R28, R42, R33, R28 ;  /* 0x000000212a1c7223 */ /* 0x000fe2000001001c */
[----:B--2---:R-:W-:Y:S01]  /*14140*/  SHF.L.U32 R29, R26, 0x10, RZ ;  /* 0x000000101a1d7819 */ /* 0x004fe200000006ff */
[----:B------:R-:W-:Y:S01]  /*14150*/  FADD.FTZ R26, R31, R24 ;  /* 0x000000181f1a7221 */ /* 0x000fe20000010000 */
[----:B---3--:R-:W-:-:S03]  /*14160*/  SHF.L.U32 R31, R43, 0x10, RZ ;  /* 0x000000102b1f7819 */ /* 0x008fc600000006ff */
[----:B------:R-:W-:Y:S01]  /*14170*/  FADD.FTZ R29, R29, -UR16 ;  /* 0x800000101d1d7e21 */ /* 0x000fe20008010000 */
[----:B------:R-:W-:Y:S01]  /*14180*/  FADD.FTZ R24, R32, R33 ;  /* 0x0000002120187221 */ /* 0x000fe20000010000 */
[----:B------:R-:W-:Y:S01]  /*14190*/  FADD.FTZ R31, R31, -UR16 ;  /* 0x800000101f1f7e21 */ /* 0x000fe20008010000 */
[----:B----4-:R-:W-:Y:S01]  /*141a0*/  SHF.L.U32 R33, R35, 0x10, RZ ;  /* 0x0000001023217819 */ /* 0x010fe200000006ff */
[----:B------:R-:W-:Y:S02]  /*141b0*/  FMUL.FTZ R32, R29, UR12 ;  /* 0x0000000c1d207c20 */ /* 0x000fe40008410000 */
[----:B------:R-:W-:Y:S02]  /*141c0*/  FMUL.FTZ R35, R31, UR12 ;  /* 0x0000000c1f237c20 */ /* 0x000fe40008410000 */
[----:B------:R1:W-:Y:S04]  /*141d0*/  STL [R1+0x280], R33 ;  /* 0x0002802101007387 */ /* 0x0003e80000100800 */
[----:B------:R1:W-:Y:S04]  /*141e0*/  STL [R1+0x2e0], R32 ;  /* 0x0002e02001007387 */ /* 0x0003e80000100800 */
[----:B------:R1:W-:Y:S01]  /*141f0*/  STL [R1+0x2e4], R35 ;  /* 0x0002e42301007387 */ /* 0x0003e20000100800 */
[----:B-----5:R-:W-:Y:S01]  /*14200*/  SHF.L.U32 R36, R36, 0x10, RZ ;  /* 0x0000001024247819 */ /* 0x020fe200000006ff */
[----:B------:R-:W-:Y:S01]  /*14210*/  FMUL.FTZ R29, R34, R5 ;  /* 0x00000005221d7220 */ /* 0x000fe20000410000 */
[----:B------:R-:W-:Y:S06]  /*14220*/  @!P1 BRA `(.L_x_749) ;  /* 0x00000000004c9947 */ /* 0x000fec0003800000 */
[----:B------:R-:W-:-:S04]  /*14230*/  FFMA.FTZ R31, R32, R0, R3 ;  /* 0x00000000201f7223 */ /* 0x000fc80000010003 */
[----:B-1----:R-:W-:-:S06]  /*14240*/  FMUL.FTZ R32, R31, -1.4426950216293334961 ;  /* 0xbfb8aa3b1f207820 */ /* 0x002fcc0000410000 */
        /* <DEDUP_REMOVED lines=15> */
[----:B------:R-:W-:-:S05]  /*14340*/  FMUL.FTZ R31, R33, R32 ;  /* 0x00000020211f7220 */ /* 0x000fca0000410000 */
[----:B------:R2:W-:Y:S02]  /*14350*/  STL [R1+0x280], R31 ;  /* 0x0002801f01007387 */ /* 0x0005e40000100800 */
.L_x_749:
[----:B------:R3:W-:Y:S04]  /*14360*/  STL [R1+0x6a0], R2 ;  /* 0x0006a00201007387 */ /* 0x0007e80000100800 */
[----:B--2---:R-:W2:Y:S04]  /*14370*/  LDL R31, [R1+0x2ec] ;  /* 0x0002ec00011f7983 */ /* 0x004ea80000100800 */
[----:B-1----:R-:W4:Y:S04]  /*14380*/  LDL R32, [R1+0x280] ;  /* 0x0002800001207983 */ /* 0x002f280000100800 */
[----:B---3--:R-:W3:Y:S01]  /*14390*/  LDL.LU R2, [R1+0x224] ;  /* 0x0002240001027983 */ /* 0x008ee20000300800 */
[----:B------:R-:W-:Y:S01]  /*143a0*/  FADD.FTZ R25, R25, R23 ;  /* 0x0000001719197221 */ /* 0x000fe20000010000 */
[----:B------:R-:W-:-:S02]  /*143b0*/  FADD.FTZ R24, R29, R24 ;  /* 0x000000181d187221 */ /* 0x000fc40000010000 */
[----:B------:R-:W4:Y:S04]  /*143c0*/  LDL.LU R43, [R1+0x374] ;  /* 0x00037400012b7983 */ /* 0x000f280000300800 */
[----:B------:R-:W4:Y:S04]  /*143d0*/  LDL.LU R42, [R1+0x220] ;  /* 0x00022000012a7983 */ /* 0x000f280000300800 */
[----:B------:R-:W4:Y:S04]  /*143e0*/  LDL.LU R33, [R1+0x37c] ;  /* 0x00037c0001217983 */ /* 0x000f280000300800 */
[----:B0-----:R-:W4:Y:S01]  /*143f0*/  LDL.LU R34, [R1+0x378] ;  /* 0x0003780001227983 */ /* 0x001f220000300800 */
[----:B--2---:R-:W-:-:S03]  /*14400*/  FFMA.FTZ R28, R31, R29, R28 ;  /* 0x0000001d1f1c7223 */ /* 0x004fc6000001001c */
[----:B------:R-:W2:Y:S01]  /*14410*/  LDL.LU R29, [R1+0x370] ;  /* 0x00037000011d7983 */ /* 0x000ea20000300800 */
[----:B---3--:R-:W-:-:S03]  /*14420*/  FFMA.FTZ R27, R2, R23, R27 ;  /* 0x00000017021b7223 */ /* 0x008fc6000001001b */
[----:B------:R-:W3:Y:S04]  /*14430*/  LDL R23, [R1+0x2e0] ;  /* 0x0002e00001177983 */ /* 0x000ee80000100800 */
[----:B------:R0:W5:Y:S01]  /*14440*/  LDL.LU R2, [R1+0x6a0] ;  /* 0x0006a00001027983 */ /* 0x0001620000300800 */
[----:B------:R-:W-:Y:S01]  /*14450*/  FMUL.FTZ R31, R36, R0 ;  /* 0x00000000241f7220 */ /* 0x000fe20000410000 */
[----:B----4-:R-:W-:-:S03]  /*14460*/  FMUL.FTZ R32, R32, R5 ;  /* 0x0000000520207220 */ /* 0x010fc60000410000 */
[----:B---3--:R-:W-:Y:S01]  /*14470*/  FFMA.FTZ R23, R23, R31, R28 ;  /* 0x0000001f17177223 */ /* 0x008fe2000001001c */
[----:B------:R-:W-:Y:S01]  /*14480*/  FADD.FTZ R31, R24, R31 ;  /* 0x0000001f181f7221 */ /* 0x000fe20000010000 */
[----:B--2---:R-:W-:Y:S01]  /*14490*/  SHF.L.U32 R28, R29, 0x10, RZ ;  /* 0x000000101d1c7819 */ /* 0x004fe200000006ff */
[----:B------:R-:W-:Y:S01]  /*144a0*/  FFMA.FTZ R24, R42, R22, R30 ;  /* 0x000000162a187223 */ /* 0x000fe2000001001e */
[----:B------:R-:W-:Y:S01]  /*144b0*/  SHF.L.U32 R29, R43, 0x10, RZ ;  /* 0x000000102b1d7819 */ /* 0x000fe200000006ff */
[----:B------:R-:W-:Y:S01]  /*144c0*/  FADD.FTZ R30, R32, R31 ;  /* 0x0000001f201e7221 */ /* 0x000fe20000010000 */
[----:B------:R-:W-:Y:S01]  /*144d0*/  SHF.L.U32 R31, R33, 0x10, RZ ;  /* 0x00000010211f7819 */ /* 0x000fe200000006ff */
[----:B------:R-:W-:Y:S02]  /*144e0*/  FADD.FTZ R28, R28, -UR16 ;  /* 0x800000101c1c7e21 */ /* 0x000fe40008010000 */
[----:B------:R-:W-:Y:S01]  /*144f0*/  FADD.FTZ R29, R29, -UR16 ;  /* 0x800000101d1d7e21 */ /* 0x000fe20008010000 */
[----:B------:R-:W-:Y:S01]  /*14500*/  FFMA.FTZ R23, R35, R32, R23 ;  /* 0x0000002023177223 */ /* 0x000fe20000010017 */
[----:B------:R1:W-:Y:S01]  /*14510*/  STL [R1+0x290], R31 ;  /* 0x0002901f01007387 */ /* 0x0003e20000100800 */
[----:B------:R-:W-:-:S02]  /*14520*/  IMAD.MOV.U32 R32, RZ, RZ, R31 ;  /* 0x000000ffff207224 */ /* 0x000fc400078e001f */
        /* <DEDUP_REMOVED lines=25> */
.L_x_750:
[----:B------:R-:W2:Y:S04]  /*146c0*/  LDL.LU R29, [R1+0x368] ;  /* 0x00036800011d7983 */ /* 0x000ea80000300800 */
[----:B------:R-:W3:Y:S04]  /*146d0*/  LDL.LU R28, [R1+0x36c] ;  /* 0x00036c00011c7983 */ /* 0x000ee80000300800 */
[----:B------:R-:W4:Y:S04]  /*146e0*/  LDL.LU R33, [R1+0x554] ;  /* 0x0005540001217983 */ /* 0x000f280000300800 */
[----:B------:R-:W4:Y:S01]  /*146f0*/  LDL.LU R34, [R1+0x550] ;  /* 0x0005500001227983 */ /* 0x000f220000300800 */
[----:B0-----:R-:W-:Y:S01]  /*14700*/  FMUL.FTZ R31, R35, R0 ;  /* 0x00000000231f7220 */ /* 0x001fe20000410000 */
[----:B------:R-:W-:-:S03]  /*14710*/  FADD.FTZ R26, R26, R22 ;  /* 0x000000161a1a7221 */ /* 0x000fc60000010000 */
[----:B------:R-:W-:Y:S01]  /*14720*/  FADD.FTZ R22, R30, R31 ;  /* 0x0000001f1e167221 */ /* 0x000fe20000010000 */
[----:B------:R-:W-:Y:S01]  /*14730*/  FFMA.FTZ R23, R42, R31, R23 ;  /* 0x0000001f2a177223 */ /* 0x000fe20000010017 */
[----:B--2---:R-:W-:Y:S02]  /*14740*/  SHF.L.U32 R29, R29, 0x10, RZ ;  /* 0x000000101d1d7819 */ /* 0x004fe400000006ff */
[----:B---3--:R-:W-:-:S03]  /*14750*/  SHF.L.U32 R28, R28, 0x10, RZ ;  /* 0x000000101c1c7819 */ /* 0x008fc600000006ff */
[----:B------:R-:W-:Y:S02]  /*14760*/  FADD.FTZ R29, R29, -UR16 ;  /* 0x800000101d1d7e21 */ /* 0x000fe40008010000 */
[----:B------:R-:W-:Y:S02]  /*14770*/  FADD.FTZ R28, R28, -UR16 ;  /* 0x800000101c1c7e21 */ /* 0x000fe40008010000 */
[----:B------:R-:W-:Y:S01]  /*14780*/  FMUL.FTZ R30, R29, UR12 ;  /* 0x0000000c1d1e7c20 */ /* 0x000fe20008410000 */
[----:B------:R-:W-:Y:S01]  /*14790*/  FMUL.FTZ R29, R32, R5 ;  /* 0x00000005201d7220 */ /* 0x000fe20000410000 */
[----:B----4-:R-:W-:Y:S01]  /*147a0*/  SHF.L.U32 R33, R33, 0x10, RZ ;  /* 0x0000001021217819 */ /* 0x010fe200000006ff */
[----:B-1----:R-:W-:Y:S02]  /*147b0*/  FMUL.FTZ R32, R28, UR12 ;  /* 0x0000000c1c207c20 */ /* 0x002fe40008410000 */
[----:B------:R0:W-:Y:S04]  /*147c0*/  STL [R1+0x2cc], R30 ;  /* 0x0002cc1e01007387 */ /* 0x0001e80000100800 */
[----:B------:R0:W-:Y:S04]  /*147d0*/  STL [R1+0x28c], R33 ;  /* 0x00028c2101007387 */ /* 0x0001e80000100800 */
[----:B------:R0:W-:Y:S01]  /*147e0*/  STL [R1+0x2d4], R32 ;  /* 0x0002d42001007387 */ /* 0x0001e20000100800 */
[----:B------:R-:W-:Y:S01]  /*147f0*/  SHF.L.U32 R34, R34, 0x10, RZ ;  /* 0x0000001022227819 */ /* 0x000fe200000006ff */
        /* <DEDUP_REMOVED lines=20> */
.L_x_751:
[----:B-1----:R-:W2:Y:S04]  /*14940*/  LDL R28, [R1+0x2dc] ;  /* 0x0002dc00011c7983 */ /* 0x002ea80000100800 */
[----:B------:R-:W3:Y:S04]  /*14950*/  LDL.LU R43, [R1+0x558] ;  /* 0x00055800012b7983 */ /* 0x000ee80000300800 */
[----:B------:R-:W4:Y:S04]  /*14960*/  LDL.LU R42, [R1+0x55c] ;  /* 0x00055c00012a7983 */ /* 0x000f280000300800 */
[----:B0-----:R-:W4:Y:S04]  /*14970*/  LDL.LU R30, [R1+0x574] ;  /* 0x00057400011e7983 */ /* 0x001f280000300800 */
[----:B------:R-:W3:Y:S04]  /*14980*/  LDL.LU R33, [R1+0x228] ;  /* 0x0002280001217983 */ /* 0x000ee80000300800 */
[----:B------:R-:W4:Y:S01]  /*14990*/  LDL.LU R31, [R1+0x570] ;  /* 0x00057000011f7983 */ /* 0x000f220000300800 */
[----:B--2---:R-:W-:Y:S01]  /*149a0*/  FFMA.FTZ R23, R28, R29, R23 ;  /* 0x0000001d1c177223 */ /* 0x004fe20000010017 */
[----:B------:R-:W-:-:S02]  /*149b0*/  FADD.FTZ R29, R29, R22 ;  /* 0x000000161d1d7221 */ /* 0x000fc40000010000 */
[----:B------:R-:W2:Y:S01]  /*149c0*/  LDL.LU R22, [R1+0x22c] ;  /* 0x00022c0001167983 */ /* 0x000ea20000300800 */
[----:B------:R-:W-:Y:S01]  /*149d0*/  FADD.FTZ R25, R25, R21 ;  /* 0x0000001519197221 */ /* 0x000fe20000010000 */
[----:B------:R-:W-:Y:S01]  /*149e0*/  FMUL.FTZ R28, R34, R0 ;  /* 0x00000000221c7220 */ /* 0x000fe20000410000 */
[----:B--2---:R-:W-:Y:S02]  /*149f0*/  FFMA.FTZ R22, R22, R21, R27 ;  /* 0x0000001516167223 */ /* 0x004fe4000001001b */
[----:B------:R-:W2:Y:S04]  /*14a00*/  LDL R21, [R1+0x2cc] ;  /* 0x0002cc0001157983 */ /* 0x000ea80000100800 */
[----:B------:R-:W2:Y:S01]  /*14a10*/  LDL R27, [R1+0x28c] ;  /* 0x00028c00011b7983 */ /* 0x000ea20000100800 */
[----:B------:R-:W-:Y:S01]  /*14a20*/  FADD.FTZ R29, R29, R28 ;  /* 0x0000001c1d1d7221 */ /* 0x000fe20000010000 */
[----:B---3--:R-:W-:Y:S01]  /*14a30*/  FFMA.FTZ R24, R33, R20, R24 ;  /* 0x0000001421187223 */ /* 0x008fe20000010018 */
[----:B----4-:R-:W-:Y:S01]  /*14a40*/  SHF.L.U32 R33, R31, 0x10, RZ ;  /* 0x000000101f217819 */ /* 0x010fe200000006ff */
[----:B--2---:R-:W-:Y:S01]  /*14a50*/  FFMA.FTZ R23, R21, R28, R23 ;  /* 0x0000001c15177223 */ /* 0x004fe20000010017 */
[----:B------:R-:W-:Y:S01]  /*14a60*/  SHF.L.U32 R21, R43, 0x10, RZ ;  /* 0x000000102b157819 */ /* 0x000fe200000006ff */
[----:B------:R-:W-:Y:S01]  /*14a70*/  FMUL.FTZ R28, R27, R5 ;  /* 0x000000051b1c7220 */ /* 0x000fe20000410000 */
[----:B------:R-:W-:-:S03]  /*14a80*/  SHF.L.U32 R27, R42, 0x10, RZ ;  /* 0x000000102a1b7819 */ /* 0x000fc600000006ff */
[----:B------:R-:W-:Y:S01]  /*14a90*/  FFMA.FTZ R42, R32, R28, R23 ;  /* 0x0000001c202a7223 */ /* 0x000fe20000010017 */
[----:B------:R-:W-:Y:S01]  /*14aa0*/  FADD.FTZ R23, R28, R29 ;  /* 0x0000001d1c177221 */ /* 0x000fe20000010000 */
[----:B------:R-:W-:Y:S01]  /*14ab0*/  SHF.L.U32 R28, R30, 0x10, RZ ;  /* 0x000000101e1c7819 */ /* 0x000fe200000006ff */
[----:B------:R-:W-:Y:S01]  /*14ac0*/  FADD.FTZ R21, R21, -UR16 ;  /* 0x8000001015157e21 */ /* 0x000fe20008010000 */
[----:B------:R-:W-:Y:S02]  /*14ad0*/  FADD.FTZ R27, R27, -UR16 ;  /* 0x800000101b1b7e21 */ /* 0x000fe40008010000 */
[----:B------:R-:W-:Y:S01]  /*14ae0*/  MOV R29, R28 ;  /* 0x0000001c001d7202 */ /* 0x000fe20000000f00 */
[----:B------:R0:W-:Y:S01]  /*14af0*/  STL [R1+0x27c], R28 ;  /* 0x00027c1c01007387 */ /* 0x0001e20000100800 */
[----:B------:R-:W-:Y:S01]  /*14b00*/  FMUL.FTZ R32, R21, UR12 ;  /* 0x0000000c15207c20 */ /* 0x000fe20008410000 */
[----:B0-----:R-:W-:-:S04]  /*14b10*/  FMUL.FTZ R28, R27, UR12 ;  /* 0x0000000c1b1c7c20 */ /* 0x001fc80008410000 */
        /* <DEDUP_REMOVED lines=22> */
.L_x_752:
[----:B------:R-:W2:Y:S04]  /*14c80*/  LDL.LU R27, [R1+0x578] ;  /* 0x00057800011b7983 */ /* 0x000ea80000300800 */
[----:B------:R-:W3:Y:S04]  /*14c90*/  LDL.LU R21, [R1+0x594] ;  /* 0x0005940001157983 */ /* 0x000ee80000300800 */
[----:B------:R-:W4:Y:S04]  /*14ca0*/  LDL.LU R31, [R1+0x57c] ;  /* 0x00057c00011f7983 */ /* 0x000f280000300800 */
[----:B------:R-:W4:Y:S01]  /*14cb0*/  LDL.LU R30, [R1+0x59c] ;  /* 0x00059c00011e7983 */ /* 0x000f220000300800 */
[----:B------:R-:W-:Y:S01]  /*14cc0*/  FADD.FTZ R26, R26, R20 ;  /* 0x000000141a1a7221 */ /* 0x000fe20000010000 */
[----:B0-----:R-:W-:-:S04]  /*14cd0*/  FMUL.FTZ R28, R33, R0 ;  /* 0x00000000211c7220 */ /* 0x001fc80000410000 */
        /* <DEDUP_REMOVED lines=10> */
[----:B-1----:R-:W-:Y:S02]  /*14d80*/  FMUL.FTZ R29, R21, UR12 ;  /* 0x0000000c151d7c20 */ /* 0x002fe40008410000 */
        /* <DEDUP_REMOVED lines=21> */
.L_x_753:
[----:B------:R-:W2:Y:S01]  /*14ee0*/  LDL R21, [R1+0x2c4] ;  /* 0x0002c40001157983 */ /* 0x000ea20000100800 */
[----:B------:R-:W-:-:S03]  /*14ef0*/  FADD.FTZ R23, R20, R23 ;  /* 0x0000001714177221 */ /* 0x000fc60000010000 */
[----:B------:R-:W3:Y:S04]  /*14f00*/  LDL.LU R43, [R1+0x5a4] ;  /* 0x0005a400012b7983 */ /* 0x000ee80000300800 */
[----:B------:R-:W4:Y:S04]  /*14f10*/  LDL.LU R30, [R1+0x230] ;  /* 0x00023000011e7983 */ /* 0x000f280000300800 */
[----:B------:R-:W3:Y:S04]  /*14f20*/  LDL.LU R28, [R1+0x5bc] ;  /* 0x0005bc00011c7983 */ /* 0x000ee80000300800 */
[----:B0-----:R-:W3:Y:S01]  /*14f30*/  LDL.LU R27, [R1+0x5c0] ;  /* 0x0005c000011b7983 */ /* 0x001ee20000300800 */
[----:B--2---:R-:W-:Y:S01]  /*14f40*/  FFMA.FTZ R42, R21, R20, R42 ;  /* 0x00000014152a7223 */ /* 0x004fe2000001002a */
[----:B------:R-:W-:-:S02]  /*14f50*/  FMUL.FTZ R21, R32, R0 ;  /* 0x0000000020157220 */ /* 0x000fc40000410000 */
[----:B------:R-:W2:Y:S02]  /*14f60*/  LDL.LU R20, [R1+0x234] ;  /* 0x0002340001147983 */ /* 0x000ea40000300800 */
[----:B--2---:R-:W-:Y:S01]  /*14f70*/  FFMA.FTZ R22, R20, R19, R22 ;  /* 0x0000001314167223 */ /* 0x004fe20000010016 */
[----:B------:R-:W-:Y:S02]  /*14f80*/  FADD.FTZ R20, R25, R19 ;  /* 0x0000001319147221 */ /* 0x000fe40000010000 */
[----:B------:R-:W2:Y:S04]  /*14f90*/  LDL R25, [R1+0x2b8] ;  /* 0x0002b80001197983 */ /* 0x000ea80000100800 */
[----:B------:R-:W2:Y:S01]  /*14fa0*/  LDL.LU R19, [R1+0x5a0] ;  /* 0x0005a00001137983 */ /* 0x000ea20000300800 */
[----:B----4-:R-:W-:Y:S01]  /*14fb0*/  FFMA.FTZ R24, R30, R18, R24 ;  /* 0x000000121e187223 */ /* 0x010fe20000010018 */
[----:B---3--:R-:W-:Y:S01]  /*14fc0*/  SHF.L.U32 R30, R28, 0x10, RZ ;  /* 0x000000101c1e7819 */ /* 0x008fe200000006ff */
[----:B--2---:R-:W-:Y:S01]  /*14fd0*/  FFMA.FTZ R42, R25, R21, R42 ;  /* 0x00000015192a7223 */ /* 0x004fe2000001002a */
[----:B------:R-:W-:Y:S01]  /*14fe0*/  FADD.FTZ R21, R23, R21 ;  /* 0x0000001517157221 */ /* 0x000fe20000010000 */
[----:B------:R-:W-:Y:S01]  /*14ff0*/  SHF.L.U32 R23, R43, 0x10, RZ ;  /* 0x000000102b177819 */ /* 0x000fe200000006ff */
[----:B------:R-:W-:Y:S01]  /*15000*/  FMUL.FTZ R25, R31, R5 ;  /* 0x000000051f197220 */ /* 0x000fe20000410000 */
[----:B------:R-:W-:-:S03]  /*15010*/  SHF.L.U32 R19, R19, 0x10, RZ ;  /* 0x0000001013137819 */ /* 0x000fc600000006ff */
[----:B------:R-:W-:Y:S01]  /*15020*/  FADD.FTZ R23, R23, -UR16 ;  /* 0x8000001017177e21 */ /* 0x000fe20008010000 */
[----:B------:R-:W-:Y:S01]  /*15030*/  FFMA.FTZ R42, R29, R25, R42 ;  /* 0x000000191d2a7223 */ /* 0x000fe2000001002a */
[----:B------:R-:W-:Y:S01]  /*15040*/  FADD.FTZ R19, R19, -UR16 ;  /* 0x8000001013137e21 */ /* 0x000fe20008010000 */
[----:B------:R-:W-:Y:S01]  /*15050*/  FADD.FTZ R21, R25, R21 ;  /* 0x0000001519157221 */ /* 0x000fe20000010000 */
[----:B------:R-:W-:Y:S01]  /*15060*/  FMUL.FTZ R25, R23, UR12 ;  /* 0x0000000c17197c20 */ /* 0x000fe20008410000 */
[----:B------:R-:W-:Y:S01]  /*15070*/  SHF.L.U32 R29, R27, 0x10, RZ ;  /* 0x000000101b1d7819 */ /* 0x000fe200000006ff */
        /* <DEDUP_REMOVED lines=22> */
.L_x_754:
[----:B------:R-:W2:Y:S04]  /*151e0*/  LDL.LU R19, [R1+0x5c4] ;  /* 0x0005c40001137983 */ /* 0x000ea80000300800 */
[----:B------:R-:W3:Y:S04]  /*151f0*/  LDL.LU R28, [R1+0x5d8] ;  /* 0x0005d800011c7983 */ /* 0x000ee80000300800 */
[----:B------:R-:W4:Y:S01]  /*15200*/  LDL.LU R27, [R1+0x5e0] ;  /* 0x0005e000011b7983 */ /* 0x000f220000300800 */
[----:B0-----:R-:W-:Y:S01]  /*15210*/  FMUL.FTZ R25, R30, R0 ;  /* 0x000000001e197220 */ /* 0x001fe20000410000 */
[----:B--2---:R-:W-:Y:S01]  /*15220*/  SHF.L.U32 R23, R19, 0x10, RZ ;  /* 0x0000001013177819 */ /* 0x004fe200000006ff */
[----:B------:R-:W-:-:S02]  /*15230*/  FADD.FTZ R19, R26, R18 ;  /* 0x000000121a137221 */ /* 0x000fc40000010000 */
[----:B------:R-:W2:Y:S01]  /*15240*/  LDL.LU R18, [R1+0x5dc] ;  /* 0x0005dc0001127983 */ /* 0x000ea20000300800 */
[----:B------:R-:W-:Y:S01]  /*15250*/  FFMA.FTZ R42, R43, R25, R42 ;  /* 0x000000192b2a7223 */ /* 0x000fe2000001002a */
[----:B------:R-:W-:Y:S01]  /*15260*/  FADD.FTZ R23, R23, -UR16 ;  /* 0x8000001017177e21 */ /* 0x000fe20008010000 */
[----:B------:R-:W-:Y:S01]  /*15270*/  FADD.FTZ R21, R21, R25 ;  /* 0x0000001915157221 */ /* 0x000fe20000010000 */
[----:B---3--:R-:W-:Y:S02]  /*15280*/  SHF.L.U32 R28, R28, 0x10, RZ ;  /* 0x000000101c1c7819 */ /* 0x008fe400000006ff */
[----:B------:R-:W-:Y:S01]  /*15290*/  FMUL.FTZ R25, R23, UR12 ;  /* 0x0000000c17197c20 */ /* 0x000fe20008410000 */
[----:B----4-:R-:W-:Y:S01]  /*152a0*/  SHF.L.U32 R27, R27, 0x10, RZ ;  /* 0x000000101b1b7819 */ /* 0x010fe200000006ff */
[----:B------:R-:W-:-:S03]  /*152b0*/  FMUL.FTZ R23, R29, R5 ;  /* 0x000000051d177220 */ /* 0x000fc60000410000 */
[----:B------:R0:W-:Y:S01]  /*152c0*/  STL [R1+0x2ac], R25 ;  /* 0x0002ac1901007387 */ /* 0x0001e20000100800 */
[----:B--2---:R-:W-:-:S05]  /*152d0*/  SHF.L.U32 R18, R18, 0x10, RZ ;  /* 0x0000001012127819 */ /* 0x004fca00000006ff */
[----:B------:R-:W-:-:S04]  /*152e0*/  FADD.FTZ R18, R18, -UR16 ;  /* 0x8000001012127e21 */ /* 0x000fc80008010000 */
[----:B------:R-:W-:-:S05]  /*152f0*/  FMUL.FTZ R26, R18, UR12 ;  /* 0x0000000c121a7c20 */ /* 0x000fca0008410000 */
        /* <DEDUP_REMOVED lines=20> */
.L_x_755:
[----:B-----5:R1:W-:Y:S04]  /*15440*/  STL [R1+0x6a0], R2 ;  /* 0x0006a00201007387 */ /* 0x0203e80000100800 */
[----:B------:R-:W2:Y:S04]  /*15450*/  LDL R18, [R1+0x2b4] ;  /* 0x0002b40001127983 */ /* 0x000ea80000100800 */
[----:B0-----:R-:W3:Y:S04]  /*15460*/  LDL R25, [R1+0x2ac] ;  /* 0x0002ac0001197983 */ /* 0x001ee80000100800 */
[----:B-1----:R-:W4:Y:S01]  /*15470*/  LDL.LU R2, [R1+0x23c] ;  /* 0x00023c0001027983 */ /* 0x002f220000300800 */
[----:B------:R-:W-:Y:S01]  /*15480*/  FADD.FTZ R20, R20, R17 ;  /* 0x0000001114147221 */ /* 0x000fe20000010000 */
[----:B------:R-:W-:-:S02]  /*15490*/  FADD.FTZ R21, R23, R21 ;  /* 0x0000001517157221 */ /* 0x000fc40000010000 */
[----:B------:R-:W3:Y:S04]  /*154a0*/  LDL.LU R26, [R1+0x5fc] ;  /* 0x0005fc00011a7983 */ /* 0x000ee80000300800 */
[----:B------:R-:W3:Y:S01]  /*154b0*/  LDL.LU R43, [R1+0x608] ;  /* 0x00060800012b7983 */ /* 0x000ee20000300800 */
[----:B----4-:R-:W-:-:S03]  /*154c0*/  FFMA.FTZ R22, R2, R17, R22 ;  /* 0x0000001102167223 */ /* 0x010fc60000010016 */
[----:B------:R-:W4:Y:S01]  /*154d0*/  LDL.LU R17, [R1+0x238] ;  /* 0x0002380001117983 */ /* 0x000f220000300800 */
[----:B--2---:R-:W-:Y:S01]  /*154e0*/  FFMA.FTZ R42, R18, R23, R42 ;  /* 0x00000017122a7223 */ /* 0x004fe2000001002a */
[----:B------:R-:W-:Y:S02]  /*154f0*/  FMUL.FTZ R18, R28, R0 ;  /* 0x000000001c127220 */ /* 0x000fe40000410000 */
[----:B------:R-:W2:Y:S02]  /*15500*/  LDL.LU R23, [R1+0x5f8] ;  /* 0x0005f80001177983 */ /* 0x000ea40000300800 */
[----:B---3--:R-:W-:Y:S01]  /*15510*/  FFMA.FTZ R42, R25, R18, R42 ;  /* 0x00000012192a7223 */ /* 0x008fe2000001002a */
[----:B------:R-:W-:Y:S01]  /*15520*/  FADD.FTZ R18, R21, R18 ;  /* 0x0000001215127221 */ /* 0x000fe20000010000 */
[----:B------:R0:W5:Y:S04]  /*15530*/  LDL.LU R2, [R1+0x6a0] ;  /* 0x0006a00001027983 */ /* 0x0001680000300800 */
[----:B------:R-:W3:Y:S01]  /*15540*/  LDL.LU R21, [R1+0x5e4] ;  /* 0x0005e40001157983 */ /* 0x000ee20000300800 */
[----:B----4-:R-:W-:-:S03]  /*15550*/  FFMA.FTZ R17, R17, R16, R24 ;  /* 0x0000001011117223 */ /* 0x010fc60000010018 */
[----:B------:R-:W4:Y:S01]  /*15560*/  LDL R24, [R1+0x2a8] ;  /* 0x0002a80001187983 */ /* 0x000f220000100800 */
[----:B--2---:R-:W-:Y:S01]  /*15570*/  SHF.L.U32 R23, R23, 0x10, RZ ;  /* 0x0000001017177819 */ /* 0x004fe200000006ff */
[----:B------:R-:W-:Y:S01]  /*15580*/  FMUL.FTZ R25, R27, R5 ;  /* 0x000000051b197220 */ /* 0x000fe20000410000 */
[----:B---3--:R-:W-:-:S03]  /*15590*/  SHF.L.U32 R21, R21, 0x10, RZ ;  /* 0x0000001015157819 */ /* 0x008fc600000006ff */
[----:B------:R-:W-:Y:S02]  /*155a0*/  FADD.FTZ R23, R23, -UR16 ;  /* 0x8000001017177e21 */ /* 0x000fe40008010000 */
[----:B------:R-:W-:-:S04]  /*155b0*/  FADD.FTZ R21, R21, -UR16 ;  /* 0x8000001015157e21 */ /* 0x000fc80008010000 */
[----:B------:R-:W-:-:S05]  /*155c0*/  FMUL.FTZ R21, R21, UR12 ;  /* 0x0000000c15157c20 */ /* 0x000fca0008410000 */
[----:B------:R0:W-:Y:S01]  /*155d0*/  STL [R1+0x2a4], R21 ;  /* 0x0002a41501007387 */ /* 0x0001e20000100800 */
[----:B------:R-:W-:Y:S01]  /*155e0*/  FADD.FTZ R18, R25, R18 ;  /* 0x0000001219127221 */ /* 0x000fe20000010000 */
[----:B------:R-:W-:Y:S01]  /*155f0*/  SHF.L.U32 R26, R26, 0x10, RZ ;  /* 0x000000101a1a7819 */ /* 0x000fe200000006ff */
[----:B----4-:R-:W-:Y:S01]  /*15600*/  FFMA.FTZ R42, R24, R25, R42 ;  /* 0x00000019182a7223 */ /* 0x010fe2000001002a */
        /* <DEDUP_REMOVED lines=22> */
.L_x_756:
[----:B------:R-:W-:Y:S01]  /*15770*/  FADD.FTZ R19, R19, R16 ;  /* 0x0000001013137221 */ /* 0x000fe20000010000 */
[----:B------:R-:W2:Y:S04]  /*15780*/  LDL.LU R23, [R1+0x614] ;  /* 0x0006140001177983 */ /* 0x000ea80000300800 */
[----:B------:R-:W3:Y:S04]  /*15790*/  LDL R16, [R1+0x2a4] ;  /* 0x0002a40001107983 */ /* 0x000ee80000100800 */
[----:B0-----:R-:W4:Y:S04]  /*157a0*/  LDL.LU R21, [R1+0x61c] ;  /* 0x00061c0001157983 */ /* 0x001f280000300800 */
        /* <DEDUP_REMOVED lines=36> */
.L_x_757:
[----:B------:R-:W2:Y:S01]  /*159f0*/  LDL R21, [R1+0x2a0] ;  /* 0x0002a00001157983 */ /* 0x000ea20000100800 */
[----:B------:R-:W-:-:S03]  /*15a00*/  FADD.FTZ R18, R16, R18 ;  /* 0x0000001210127221 */ /* 0x000fc60000010000 */
[----:B------:R-:W3:Y:S01]  /*15a10*/  LDL.LU R43, [R1+0x62c] ;  /* 0x00062c00012b7983 */ /* 0x000ee20000300800 */
[----:B--2---:R-:W-:Y:S01]  /*15a20*/  FFMA.FTZ R42, R21, R16, R42 ;  /* 0x00000010152a7223 */ /* 0x004fe2000001002a */
[----:B------:R-:W-:Y:S02]  /*15a30*/  FMUL.FTZ R21, R24, R0 ;  /* 0x0000000018157220 */ /* 0x000fe40000410000 */
[----:B------:R-:W2:Y:S02]  /*15a40*/  LDL.LU R16, [R1+0x244] ;  /* 0x0002440001107983 */ /* 0x000ea40000300800 */
[----:B--2---:R-:W-:Y:S02]  /*15a50*/  FFMA.FTZ R16, R16, R15, R22 ;  /* 0x0000000f10107223 */ /* 0x004fe40000010016 */
[----:B------:R-:W2:Y:S04]  /*15a60*/  LDL R22, [R1+0x298] ;  /* 0x0002980001167983 */ /* 0x000ea80000100800 */
[----:B------:R0:W-:Y:S02]  /*15a70*/  STL [R1+0x210], R16 ;  /* 0x0002101001007387 */ /* 0x0001e40000100800 */
[----:B0-----:R-:W-:-:S02]  /*15a80*/  FADD.FTZ R16, R20, R15 ;  /* 0x0000000f14107221 */ /* 0x001fc40000010000 */
[----:B------:R-:W4:Y:S04]  /*15a90*/  LDL.LU R15, [R1+0x240] ;  /* 0x00024000010f7983 */ /* 0x000f280000300800 */
[----:B------:R-:W3:Y:S01]  /*15aa0*/  LDL.LU R20, [R1+0x624] ;  /* 0x0006240001147983 */ /* 0x000ee20000300800 */
[----:B----4-:R-:W-:-:S03]  /*15ab0*/  FFMA.FTZ R15, R15, R14, R17 ;  /* 0x0000000e0f0f7223 */ /* 0x010fc60000010011 */
[----:B------:R-:W4:Y:S01]  /*15ac0*/  LDL R17, [R1+0x294] ;  /* 0x0002940001117983 */ /* 0x000f220000100800 */
[----:B--2---:R-:W-:Y:S01]  /*15ad0*/  FFMA.FTZ R42, R22, R21, R42 ;  /* 0x00000015162a7223 */ /* 0x004fe2000001002a */
[----:B------:R-:W-:Y:S01]  /*15ae0*/  FADD.FTZ R21, R18, R21 ;  /* 0x0000001512157221 */ /* 0x000fe20000010000 */
[----:B------:R-:W-:Y:S01]  /*15af0*/  FMUL.FTZ R22, R23, R5 ;  /* 0x0000000517167220 */ /* 0x000fe20000410000 */
[----:B------:R-:W2:Y:S01]  /*15b00*/  LDL.LU R18, [R1+0x288] ;  /* 0x0002880001127983 */ /* 0x000ea20000300800 */
[----:B---3--:R-:W-:Y:S02]  /*15b10*/  SHF.L.U32 R20, R20, 0x10, RZ ;  /* 0x0000001014147819 */ /* 0x008fe400000006ff */
[----:B----4-:R-:W-:Y:S01]  /*15b20*/  FFMA.FTZ R42, R17, R22, R42 ;  /* 0x00000016112a7223 */ /* 0x010fe2000001002a */
[----:B------:R-:W-:Y:S02]  /*15b30*/  FADD.FTZ R17, R22, R21 ;  /* 0x0000001516117221 */ /* 0x000fe40000010000 */
[----:B------:R-:W3:Y:S01]  /*15b40*/  LDL.LU R21, [R1+0x628] ;  /* 0x0006280001157983 */ /* 0x000ee20000300800 */
[----:B--2---:R-:W-:Y:S01]  /*15b50*/  SHF.L.U32 R18, R18, 0x10, RZ ;  /* 0x0000001012127819 */ /* 0x004fe200000006ff */
[----:B------:R-:W-:-:S04]  /*15b60*/  FADD.FTZ R20, R20, -UR16 ;  /* 0x8000001014147e21 */ /* 0x000fc80008010000 */
[----:B------:R-:W-:-:S04]  /*15b70*/  FADD.FTZ R18, R18, -UR16 ;  /* 0x8000001012127e21 */ /* 0x000fc80008010000 */
[----:B------:R-:W-:-:S05]  /*15b80*/  FMUL.FTZ R18, R18, UR12 ;  /* 0x0000000c12127c20 */ /* 0x000fca0008410000 */
[----:B------:R0:W-:Y:S01]  /*15b90*/  STL [R1+0x288], R18 ;  /* 0x0002881201007387 */ /* 0x0001e20000100800 */
[----:B---3--:R-:W-:Y:S02]  /*15ba0*/  SHF.L.U32 R22, R21, 0x10, RZ ;  /* 0x0000001015167819 */ /* 0x008fe400000006ff */
[----:B------:R-:W-:Y:S01]  /*15bb0*/  SHF.L.U32 R21, R43, 0x10, RZ ;  /* 0x000000102b157819 */ /* 0x000fe200000006ff */
        /* <DEDUP_REMOVED lines=21> */
.L_x_758:
[----:B------:R-:W-:Y:S01]  /*15d10*/  FADD.FTZ R14, R19, R14 ;  /* 0x0000000e130e7221 */ /* 0x000fe20000010000 */
[----:B------:R-:W-:Y:S01]  /*15d20*/  FMUL.FTZ R20, R22, R0 ;  /* 0x0000000016147220 */ /* 0x000fe20000410000 */
[----:B0-----:R-:W2:Y:S04]  /*15d30*/  LDL.LU R18, [R1+0x254] ;  /* 0x0002540001127983 */ /* 0x001ea80000300800 */
[----:B------:R0:W-:Y:S04]  /*15d40*/  STL [R1+0x21c], R14 ;  /* 0x00021c0e01007387 */ /* 0x0001e80000100800 */
[----:B------:R-:W3:Y:S04]  /*15d50*/  LDL.LU R19, [R1+0x638] ;  /* 0x0006380001137983 */ /* 0x000ee80000300800 */
[----:B------:R-:W4:Y:S04]  /*15d60*/  LDL.LU R43, [R1+0x644] ;  /* 0x00064400012b7983 */ /* 0x000f280000300800 */
[----:B0-----:R-:W3:Y:S01]  /*15d70*/  LDL R14, [R1+0x288] ;  /* 0x00028800010e7983 */ /* 0x001ee20000100800 */
[----:B------:R-:W-:Y:S01]  /*15d80*/  FADD.FTZ R17, R17, R20 ;  /* 0x0000001411117221 */ /* 0x000fe20000010000 */
[----:B--2---:R-:W-:Y:S01]  /*15d90*/  SHF.L.U32 R18, R18, 0x10, RZ ;  /* 0x0000001012127819 */ /* 0x004fe200000006ff */
[----:B---3--:R-:W-:-:S02]  /*15da0*/  FFMA.FTZ R14, R14, R20, R42 ;  /* 0x000000140e0e7223 */ /* 0x008fc4000001002a */
[----:B------:R-:W2:Y:S01]  /*15db0*/  LDL.LU R42, [R1+0x274] ;  /* 0x00027400012a7983 */ /* 0x000ea20000300800 */
[----:B------:R-:W-:Y:S01]  /*15dc0*/  SHF.L.U32 R19, R19, 0x10, RZ ;  /* 0x0000001013137819 */ /* 0x000fe200000006ff */
[----:B------:R-:W-:Y:S01]  /*15dd0*/  FADD.FTZ R18, R18, -UR16 ;  /* 0x8000001012127e21 */ /* 0x000fe20008010000 */
[----:B--2---:R-:W-:-:S03]  /*15de0*/  SHF.L.U32 R20, R42, 0x10, RZ ;  /* 0x000000102a147819 */ /* 0x004fc600000006ff */
[----:B------:R-:W-:Y:S01]  /*15df0*/  FADD.FTZ R42, R19, -UR16 ;  /* 0x80000010132a7e21 */ /* 0x000fe20008010000 */
[----:B----4-:R-:W-:Y:S01]  /*15e00*/  SHF.L.U32 R19, R43, 0x10, RZ ;  /* 0x000000102b137819 */ /* 0x010fe200000006ff */
        /* <DEDUP_REMOVED lines=25> */
.L_x_759:
[----:B0-----:R-:W2:Y:S01]  /*15fa0*/  LDL R42, [R1+0x284] ;  /* 0x00028400012a7983 */ /* 0x001ea20000100800 */
[----:B------:R-:W-:-:S03]  /*15fb0*/  FADD.FTZ R17, R18, R17 ;  /* 0x0000001112117221 */ /* 0x000fc60000010000 */
[----:B------:R0:W-:Y:S04]  /*15fc0*/  STL [R1+0x6a8], R4 ;  /* 0x0006a80401007387 */ /* 0x0001e80000100800 */
[----:B------:R1:W-:Y:S04]  /*15fd0*/  STL [R1+0x6a4], R3 ;  /* 0x0006a40301007387 */ /* 0x0003e80000100800 */
[----:B-----5:R3:W-:Y:S04]  /*15fe0*/  STL [R1+0x6a0], R2 ;  /* 0x0006a00201007387 */ /* 0x0207e80000100800 */
[----:B0-----:R-:W4:Y:S04]  /*15ff0*/  LDL.LU R4, [R1+0x210] ;  /* 0x0002100001047983 */ /* 0x001f280000300800 */
[----:B-1----:R-:W4:Y:S04]  /*16000*/  LDL.LU R3, [R1+0x24c] ;  /* 0x00024c0001037983 */ /* 0x002f280000300800 */
[----:B---3--:R-:W3:Y:S04]  /*16010*/  LDL.LU R2, [R1+0x248] ;  /* 0x0002480001027983 */ /* 0x008ee80000300800 */
[----:B------:R-:W3:Y:S01]  /*16020*/  LDL R43, [R1+0x274] ;  /* 0x00027400012b7983 */ /* 0x000ee20000100800 */
[----:B--2---:R-:W-:Y:S01]  /*16030*/  FFMA.FTZ R14, R42, R18, R14 ;  /* 0x000000122a0e7223 */ /* 0x004fe2000001000e */
[----:B------:R-:W-:-:S02]  /*16040*/  FMUL.FTZ R42, R20, R0 ;  /* 0x00000000142a7220 */ /* 0x000fc40000410000 */
[----:B------:R-:W2:Y:S01]  /*16050*/  LDL R18, [R1+0x278] ;  /* 0x0002780001127983 */ /* 0x000ea20000100800 */
[----:B----4-:R-:W-:Y:S01]  /*16060*/  FFMA.FTZ R3, R3, R12, R4 ;  /* 0x0000000c03037223 */ /* 0x010fe20000010004 */
[----:B------:R-:W-:Y:S02]  /*16070*/  FADD.FTZ R12, R16, R12 ;  /* 0x0000000c100c7221 */ /* 0x000fe40000010000 */
[----:B------:R0:W5:Y:S01]  /*16080*/  LDL.LU R4, [R1+0x6a8] ;  /* 0x0006a80001047983 */ /* 0x0001620000300800 */
[----:B---3--:R-:W-:-:S03]  /*16090*/  FFMA.FTZ R15, R2, R13, R15 ;  /* 0x0000000d020f7223 */ /* 0x008fc6000001000f */
[----:B------:R-:W3:Y:S04]  /*160a0*/  LDL.LU R16, [R1+0x630] ;  /* 0x0006300001107983 */ /* 0x000ee80000300800 */
[----:B------:R-:W-:Y:S04]  /*160b0*/  STL [R1+0x214], R15 ;  /* 0x0002140f01007387 */ /* 0x000fe80000100800 */
[----:B------:R1:W-:Y:S04]  /*160c0*/  STL [R1+0x218], R3 ;  /* 0x0002180301007387 */ /* 0x0003e80000100800 */
[----:B------:R0:W5:Y:S04]  /*160d0*/  LDL.LU R2, [R1+0x6a0] ;  /* 0x0006a00001027983 */ /* 0x0001680000300800 */
[----:B-1----:R0:W5:Y:S01]  /*160e0*/  LDL.LU R3, [R1+0x6a4] ;  /* 0x0006a40001037983 */ /* 0x0021620000300800 */
[----:B--2---:R-:W-:Y:S01]  /*160f0*/  FFMA.FTZ R14, R18, R42, R14 ;  /* 0x0000002a120e7223 */ /* 0x004fe2000001000e */
[----:B------:R-:W-:-:S02]  /*16100*/  FADD.FTZ R42, R17, R42 ;  /* 0x0000002a112a7221 */ /* 0x000fc40000010000 */
[----:B------:R-:W2:Y:S01]  /*16110*/  LDL.LU R17, [R1+0x634] ;  /* 0x0006340001117983 */ /* 0x000ea20000300800 */
[----:B------:R-:W-:-:S04]  /*16120*/  FMUL.FTZ R18, R19, R5 ;  /* 0x0000000513127220 */ /* 0x000fc80000410000 */
[----:B------:R-:W-:Y:S02]  /*16130*/  FADD.FTZ R15, R18, R42 ;  /* 0x0000002a120f7221 */ /* 0x000fe40000010000 */
[----:B------:R-:W4:Y:S01]  /*16140*/  LDL.LU R42, [R1+0x63c] ;  /* 0x00063c00012a7983 */ /* 0x000f220000300800 */
[----:B------:R-:W-:-:S03]  /*16150*/  FFMA.FTZ R43, R43, R18, R14 ;  /* 0x000000122b2b7223 */ /* 0x000fc6000001000e */
[----:B------:R-:W4:Y:S01]  /*16160*/  LDL.LU R18, [R1+0x640] ;  /* 0x0006400001127983 */ /* 0x000f220000300800 */
[----:B---3--:R-:W-:-:S05]  /*16170*/  SHF.L.U32 R16, R16, 0x10, RZ ;  /* 0x0000001010107819 */ /* 0x008fca00000006ff */
[----:B------:R-:W-:-:S04]  /*16180*/  FADD.FTZ R16, R16, -UR16 ;  /* 0x8000001010107e21 */ /* 0x000fc80008010000 */
[----:B------:R-:W-:-:S05]  /*16190*/  FMUL.FTZ R16, R16, UR12 ;  /* 0x0000000c10107c20 */ /* 0x000fca0008410000 */
[----:B------:R0:W-:Y:S01]  /*161a0*/  STL [R1+0x268], R16 ;  /* 0x0002681001007387 */ /* 0x0001e20000100800 */
[----:B--2---:R-:W-:-:S05]  /*161b0*/  SHF.L.U32 R17, R17, 0x10, RZ ;  /* 0x0000001011117819 */ /* 0x004fca00000006ff */
[----:B------:R-:W-:Y:S01]  /*161c0*/  FADD.FTZ R14, R17, -UR16 ;  /* 0x80000010110e7e21 */ /* 0x000fe20008010000 */
[----:B----4-:R-:W-:-:S03]  /*161d0*/  SHF.L.U32 R17, R42, 0x10, RZ ;  /* 0x000000102a117819 */ /* 0x010fc600000006ff */
[----:B------:R-:W-:-:S05]  /*161e0*/  FMUL.FTZ R42, R14, UR12 ;  /* 0x0000000c0e2a7c20 */ /* 0x000fca0008410000 */
[----:B------:R0:W-:Y:S01]  /*161f0*/  STL [R1+0x264], R42 ;  /* 0x0002642a01007387 */ /* 0x0001e20000100800 */
[----:B------:R-:W-:Y:S01]  /*16200*/  SHF.L.U32 R18, R18, 0x10, RZ ;  /* 0x0000001012127819 */ /* 0x000fe200000006ff */
        /* <DEDUP_REMOVED lines=19> */
.L_x_760:
[----:B-----5:R1:W-:Y:S04]  /*16340*/  STL [R1+0x6a0], R2 ;  /* 0x0006a00201007387 */ /* 0x0203e80000100800 */
[----:B------:R-:W2:Y:S04]  /*16350*/  LDL.LU R14, [R1+0x648] ;  /* 0x00064800010e7983 */ /* 0x000ea80000300800 */
[----:B0-----:R-:W3:Y:S04]  /*16360*/  LDL.LU R42, [R1+0x64c] ;  /* 0x00064c00012a7983 */ /* 0x001ee80000300800 */
[----:B-1----:R-:W4:Y:S02]  /*16370*/  LDL.LU R2, [R1+0x21c] ;  /* 0x00021c0001027983 */ /* 0x002f240000300800 */
[----:B----4-:R-:W-:Y:S01]  /*16380*/  FADD.FTZ R13, R2, R13 ;  /* 0x0000000d020d7221 */ /* 0x010fe20000010000 */
[----:B------:R-:W-:Y:S01]  /*16390*/  FMUL.FTZ R16, R18, R0 ;  /* 0x0000000012107220 */ /* 0x000fe20000410000 */
[----:B------:R0:W5:Y:S04]  /*163a0*/  LDL.LU R2, [R1+0x6a0] ;  /* 0x0006a00001027983 */ /* 0x0001680000300800 */
[----:B------:R1:W-:Y:S04]  /*163b0*/  STL [R1+0x21c], R13 ;  /* 0x00021c0d01007387 */ /* 0x0003e80000100800 */
[----:B-1----:R-:W4:Y:S01]  /*163c0*/  LDL R13, [R1+0x268] ;  /* 0x00026800010d7983 */ /* 0x002f220000100800 */
[----:B--2---:R-:W-:-:S02]  /*163d0*/  SHF.L.U32 R14, R14, 0x10, RZ ;  /* 0x000000100e0e7819 */ /* 0x004fc400000006ff */
[----:B---3--:R-:W-:Y:S01]  /*163e0*/  SHF.L.U32 R42, R42, 0x10, RZ ;  /* 0x000000102a2a7819 */ /* 0x008fe200000006ff */
[----:B----4-:R-:W-:Y:S02]  /*163f0*/  FFMA.FTZ R13, R13, R16, R43 ;  /* 0x000000100d0d7223 */ /* 0x010fe4000001002b */
[----:B------:R-:W2:Y:S04]  /*16400*/  LDL.LU R43, [R1+0x654] ;  /* 0x00065400012b7983 */ /* 0x000ea80000300800 */
[----:B------:R1:W-:Y:S02]  /*16410*/  STL [R1+0x210], R13 ;  /* 0x0002100d01007387 */ /* 0x0003e40000100800 */
[----:B-1----:R-:W-:Y:S02]  /*16420*/  FADD.FTZ R13, R15, R16 ;  /* 0x000000100f0d7221 */ /* 0x002fe40000010000 */
[----:B------:R-:W3:Y:S01]  /*16430*/  LDL.LU R16, [R1+0x650] ;  /* 0x0006500001107983 */ /* 0x000ee20000300800 */
[----:B------:R-:W-:Y:S01]  /*16440*/  FADD.FTZ R14, R14, -UR16 ;  /* 0x800000100e0e7e21 */ /* 0x000fe20008010000 */
[----:B------:R-:W-:-:S04]  /*16450*/  FADD.FTZ R42, R42, -UR16 ;  /* 0x800000102a2a7e21 */ /* 0x000fc80008010000 */
[----:B------:R-:W-:-:S05]  /*16460*/  FMUL.FTZ R42, R42, UR12 ;  /* 0x0000000c2a2a7c20 */ /* 0x000fca0008410000 */
[----:B------:R0:W-:Y:S01]  /*16470*/  STL [R1+0x24c], R42 ;  /* 0x00024c2a01007387 */ /* 0x0001e20000100800 */
[----:B--2---:R-:W-:Y:S01]  /*16480*/  SHF.L.U32 R15, R43, 0x10, RZ ;  /* 0x000000102b0f7819 */ /* 0x004fe200000006ff */
[----:B------:R-:W-:-:S05]  /*16490*/  FMUL.FTZ R43, R14, UR12 ;  /* 0x0000000c0e2b7c20 */ /* 0x000fca0008410000 */
[----:B------:R0:W-:Y:S01]  /*164a0*/  STL [R1+0x254], R43 ;  /* 0x0002542b01007387 */ /* 0x0001e20000100800 */
[----:B------:R-:W-:Y:S01]  /*164b0*/  FMUL.FTZ R14, R17, R5 ;  /* 0x00000005110e7220 */ /* 0x000fe20000410000 */
[----:B---3--:R-:W-:Y:S01]  /*164c0*/  SHF.L.U32 R16, R16, 0x10, RZ ;  /* 0x0000001010107819 */ /* 0x008fe200000006ff */
        /* <DEDUP_REMOVED lines=20> */
.L_x_761:
[----:B------:R0:W-:Y:S04]  /*16610*/  STL [R1+0x6ac], R6 ;  /* 0x0006ac0601007387 */ /* 0x0001e80000100800 */
[----:B------:R1:W-:Y:S04]  /*16620*/  STL [R1+0x6a8], R4 ;  /* 0x0006a80401007387 */ /* 0x0003e80000100800 */
[----:B------:R-:W2:Y:S04]  /*16630*/  LDL.LU R43, [R1+0x210] ;  /* 0x00021000012b7983 */ /* 0x000ea80000300800 */
[----:B0-----:R-:W3:Y:S04]  /*16640*/  LDL.LU R6, [R1+0x218] ;  /* 0x0002180001067983 */ /* 0x001ee80000300800 */
[----:B-1----:R-:W3:Y:S04]  /*16650*/  LDL.LU R4, [R1+0x260] ;  /* 0x0002600001047983 */ /* 0x002ee80000300800 */
[----:B------:R-:W2:Y:S01]  /*16660*/  LDL R42, [R1+0x264] ;  /* 0x00026400012a7983 */ /* 0x000ea20000100800 */
[----:B------:R-:W-:Y:S01]  /*16670*/  FADD.FTZ R12, R12, R11 ;  /* 0x0000000b0c0c7221 */ /* 0x000fe20000010000 */
[----:B------:R-:W-:Y:S01]  /*16680*/  FADD.FTZ R13, R14, R13 ;  /* 0x0000000d0e0d7221 */ /* 0x000fe20000010000 */
[----:B---3--:R-:W-:-:S02]  /*16690*/  FFMA.FTZ R4, R4, R11, R6 ;  /* 0x0000000b04047223 */ /* 0x008fc40000010006 */
[----:B------:R-:W3:Y:S01]  /*166a0*/  LDL R11, [R1+0x254] ;  /* 0x00025400010b7983 */ /* 0x000ee20000100800 */
[----:B--2---:R-:W-:Y:S01]  /*166b0*/  FFMA.FTZ R42, R42, R14, R43 ;  /* 0x0000000e2a2a7223 */ /* 0x004fe2000001002b */
[----:B------:R-:W-:Y:S02]  /*166c0*/  FMUL.FTZ R43, R16, R0 ;  /* 0x00000000102b7220 */ /* 0x000fe40000410000 */
[----:B------:R0:W-:Y:S04]  /*166d0*/  STL [R1+0x218], R12 ;  /* 0x0002180c01007387 */ /* 0x0001e80000100800 */
[----:B------:R-:W2:Y:S04]  /*166e0*/  LDL.LU R14, [R1+0x65c] ;  /* 0x00065c00010e7983 */ /* 0x000ea80000300800 */
[----:B------:R1:W-:Y:S01]  /*166f0*/  STL [R1+0x6a4], R3 ;  /* 0x0006a40301007387 */ /* 0x0003e20000100800 */
[----:B0-----:R-:W-:-:S03]  /*16700*/  FADD.FTZ R12, R13, R43 ;  /* 0x0000002b0d0c7221 */ /* 0x001fc60000010000 */
[----:B------:R-:W4:Y:S04]  /*16710*/  LDL.LU R13, [R1+0x658] ;  /* 0x00065800010d7983 */ /* 0x000f280000300800 */
[----:B-----5:R0:W-:Y:S04]  /*16720*/  STL [R1+0x6a0], R2 ;  /* 0x0006a00201007387 */ /* 0x0201e80000100800 */
[----:B-1----:R-:W4:Y:S04]  /*16730*/  LDL.LU R3, [R1+0x214] ;  /* 0x0002140001037983 */ /* 0x002f280000300800 */
[----:B------:R1:W5:Y:S04]  /*16740*/  LDL.LU R6, [R1+0x6ac] ;  /* 0x0006ac0001067983 */ /* 0x0003680000300800 */
[----:B0-----:R-:W4:Y:S01]  /*16750*/  LDL.LU R2, [R1+0x25c] ;  /* 0x00025c0001027983 */ /* 0x001f220000300800 */
[----:B---3--:R-:W-:-:S03]  /*16760*/  FFMA.FTZ R11, R11, R43, R42 ;  /* 0x0000002b0b0b7223 */ /* 0x008fc6000001002a */
[----:B------:R-:W3:Y:S01]  /*16770*/  LDL R43, [R1+0x24c] ;  /* 0x00024c00012b7983 */ /* 0x000ee20000100800 */
[----:B------:R-:W-:Y:S01]  /*16780*/  FMUL.FTZ R42, R15, R5 ;  /* 0x000000050f2a7220 */ /* 0x000fe20000410000 */
[----:B--2---:R-:W-:-:S03]  /*16790*/  IMAD.U32 R14, R14, 0x10000, RZ ;  /* 0x000100000e0e7824 */ /* 0x004fc600078e00ff */
[----:B------:R-:W-:Y:S01]  /*167a0*/  FADD.FTZ R12, R42, R12 ;  /* 0x0000000c2a0c7221 */ /* 0x000fe20000010000 */
[----:B----4-:R-:W-:Y:S01]  /*167b0*/  SHF.L.U32 R13, R13, 0x10, RZ ;  /* 0x000000100d0d7819 */ /* 0x010fe200000006ff */
[----:B------:R0:W-:Y:S04]  /*167c0*/  STL [R1+0x228], R4 ;  /* 0x0002280401007387 */ /* 0x0001e80000100800 */
[----:B0-----:R1:W5:Y:S01]  /*167d0*/  LDL.LU R4, [R1+0x6a8] ;  /* 0x0006a80001047983 */ /* 0x0013620000300800 */
[----:B------:R-:W-:-:S03]  /*167e0*/  FFMA.FTZ R2, R2, R9, R3 ;  /* 0x0000000902027223 */ /* 0x000fc60000010003 */
[----:B------:R1:W5:Y:S04]  /*167f0*/  LDL.LU R3, [R1+0x6a4] ;  /* 0x0006a40001037983 */ /* 0x0003680000300800 */
[----:B------:R0:W-:Y:S04]  /*16800*/  STL [R1+0x220], R2 ;  /* 0x0002200201007387 */ /* 0x0001e80000100800 */
[----:B0-----:R1:W5:Y:S01]  /*16810*/  LDL.LU R2, [R1+0x6a0] ;  /* 0x0006a00001027983 */ /* 0x0013620000300800 */
[----:B---3--:R-:W-:Y:S01]  /*16820*/  FFMA.FTZ R11, R43, R42, R11 ;  /* 0x0000002a2b0b7223 */ /* 0x008fe2000001000b */
[----:B------:R-:W-:Y:S01]  /*16830*/  FADD.FTZ R42, R13, -UR16 ;  /* 0x800000100d2a7e21 */ /* 0x000fe20008010000 */
[----:B------:R-:W-:Y:S01]  /*16840*/  FADD.FTZ R43, R14, -UR16 ;  /* 0x800000100e2b7e21 */ /* 0x000fe20008010000 */
[----:B------:R-:W2:Y:S04]  /*16850*/  LDL.LU R13, [R1+0x664] ;  /* 0x00066400010d7983 */ /* 0x000ea80000300800 */
[----:B------:R-:W3:Y:S01]  /*16860*/  LDL.LU R14, [R1+0x660] ;  /* 0x00066000010e7983 */ /* 0x000ee20000300800 */
[----:B------:R-:W-:Y:S01]  /*16870*/  FMUL.FTZ R42, R42, UR12 ;  /* 0x0000000c2a2a7c20 */ /* 0x000fe20008410000 */
[----:B------:R-:W-:-:S04]  /*16880*/  FMUL.FTZ R43, R43, UR12 ;  /* 0x0000000c2b2b7c20 */ /* 0x000fc80008410000 */
[----:B------:R1:W-:Y:S04]  /*16890*/  STL [R1+0x248], R42 ;  /* 0x0002482a01007387 */ /* 0x0003e80000100800 */
[----:B------:R1:W-:Y:S01]  /*168a0*/  STL [R1+0x244], R43 ;  /* 0x0002442b01007387 */ /* 0x0003e20000100800 */
[----:B--2---:R-:W-:Y:S02]  /*168b0*/  SHF.L.U32 R13, R13, 0x10, RZ ;  /* 0x000000100d0d7819 */ /* 0x004fe400000006ff */
[----:B---3--:R-:W-:Y:S01]  /*168c0*/  SHF.L.U32 R14, R14, 0x10, RZ ;  /* 0x000000100e0e7819 */ /* 0x008fe200000006ff */
        /* <DEDUP_REMOVED lines=20> */
.L_x_762:
[----:B-----5:R0:W-:Y:S04]  /*16a10*/  STL [R1+0x6a4], R3 ;  /* 0x0006a40301007387 */ /* 0x0201e80000100800 */
[----:B------:R-:W2:Y:S04]  /*16a20*/  LDL.LU R43, [R1+0x66c] ;  /* 0x00066c00012b7983 */ /* 0x000ea80000300800 */
[----:B0-----:R-:W3:Y:S04]  /*16a30*/  LDL.LU R3, [R1+0x21c] ;  /* 0x00021c0001037983 */ /* 0x001ee80000300800 */
[----:B------:R0:W-:Y:S04]  /*16a40*/  STL [R1+0x6a0], R2 ;  /* 0x0006a00201007387 */ /* 0x0001e80000100800 */
[----:B0-----:R-:W4:Y:S01]  /*16a50*/  LDL R2, [R1+0x248] ;  /* 0x0002480001027983 */ /* 0x001f220000100800 */
[----:B------:R-:W-:-:S04]  /*16a60*/  FMUL.FTZ R42, R14, R0 ;  /* 0x000000000e2a7220 */ /* 0x000fc80000410000 */
[----:B------:R-:W-:Y:S01]  /*16a70*/  FADD.FTZ R12, R12, R42 ;  /* 0x0000002a0c0c7221 */ /* 0x000fe20000010000 */
[----:B--2---:R-:W-:Y:S01]  /*16a80*/  SHF.L.U32 R43, R43, 0x10, RZ ;  /* 0x000000102b2b7819 */ /* 0x004fe200000006ff */
[----:B---3--:R-:W-:Y:S02]  /*16a90*/  FADD.FTZ R9, R3, R9 ;  /* 0x0000000903097221 */ /* 0x008fe40000010000 */
[----:B------:R0:W5:Y:S04]  /*16aa0*/  LDL.LU R3, [R1+0x6a4] ;  /* 0x0006a40001037983 */ /* 0x0001680000300800 */
[----:B------:R1:W-:Y:S04]  /*16ab0*/  STL [R1+0x224], R9 ;  /* 0x0002240901007387 */ /* 0x0003e80000100800 */
[----:B-1----:R-:W2:Y:S01]  /*16ac0*/  LDL.LU R9, [R1+0x668] ;  /* 0x0006680001097983 */ /* 0x002ea20000300800 */
[----:B----4-:R-:W-:-:S03]  /*16ad0*/  FFMA.FTZ R11, R2, R42, R11 ;  /* 0x0000002a020b7223 */ /* 0x010fc6000001000b */
[----:B------:R-:W3:Y:S04]  /*16ae0*/  LDL.LU R42, [R1+0x670] ;  /* 0x00067000012a7983 */ /* 0x000ee80000300800 */
[----:B------:R1:W-:Y:S04]  /*16af0*/  STL [R1+0x214], R11 ;  /* 0x0002140b01007387 */ /* 0x0003e80000100800 */
[----:B------:R0:W5:Y:S04]  /*16b00*/  LDL.LU R2, [R1+0x6a0] ;  /* 0x0006a00001027983 */ /* 0x0001680000300800 */
[----:B-1----:R-:W4:Y:S01]  /*16b10*/  LDL.LU R11, [R1+0x674] ;  /* 0x00067400010b7983 */ /* 0x002f220000300800 */
[----:B------:R-:W-:-:S04]  /*16b20*/  FADD.FTZ R43, R43, -UR16 ;  /* 0x800000102b2b7e21 */ /* 0x000fc80008010000 */
[----:B------:R-:W-:-:S05]  /*16b30*/  FMUL.FTZ R43, R43, UR12 ;  /* 0x0000000c2b2b7c20 */ /* 0x000fca0008410000 */
[----:B------:R-:W-:Y:S04]  /*16b40*/  STL [R1+0x23c], R43 ;  /* 0x00023c2b01007387 */ /* 0x000fe80000100800 */
[----:B------:R3:W-:Y:S01]  /*16b50*/  STL [R1+0x210], R12 ;  /* 0x0002100c01007387 */ /* 0x0007e20000100800 */
[----:B--2---:R-:W-:-:S05]  /*16b60*/  SHF.L.U32 R9, R9, 0x10, RZ ;  /* 0x0000001009097819 */ /* 0x004fca00000006ff */
[----:B------:R-:W-:-:S04]  /*16b70*/  FADD.FTZ R9, R9, -UR16 ;  /* 0x8000001009097e21 */ /* 0x000fc80008010000 */
[----:B------:R-:W-:-:S05]  /*16b80*/  FMUL.FTZ R9, R9, UR12 ;  /* 0x0000000c09097c20 */ /* 0x000fca0008410000 */
[----:B------:R0:W-:Y:S01]  /*16b90*/  STL [R1+0x238], R9 ;  /* 0x0002380901007387 */ /* 0x0001e20000100800 */
[----:B---3--:R-:W-:Y:S01]  /*16ba0*/  SHF.L.U32 R12, R42, 0x10, RZ ;  /* 0x000000102a0c7819 */ /* 0x008fe200000006ff */
[----:B------:R-:W-:Y:S01]  /*16bb0*/  FMUL.FTZ R42, R13, R5 ;  /* 0x000000050d2a7220 */ /* 0x000fe20000410000 */
[----:B----4-:R-:W-:Y:S01]  /*16bc0*/  SHF.L.U32 R11, R11, 0x10, RZ ;  /* 0x000000100b0b7819 */ /* 0x010fe200000006ff */
        /* <DEDUP_REMOVED lines=20> */
.L_x_763:
[----:B------:R1:W-:Y:S04]  /*16d10*/  STL [R1+0x6b8], R14 ;  /* 0x0006b80e01007387 */ /* 0x0003e80000100800 */
[----:B------:R2:W-:Y:S04]  /*16d20*/  STL [R1+0x6b4], R13 ;  /* 0x0006b40d01007387 */ /* 0x0005e80000100800 */
[----:B------:R3:W-:Y:S04]  /*16d30*/  STL [R1+0x6b0], R7 ;  /* 0x0006b00701007387 */ /* 0x0007e80000100800 */
[----:B-1----:R-:W4:Y:S04]  /*16d40*/  LDL.LU R14, [R1+0x228] ;  /* 0x00022800010e7983 */ /* 0x002f280000300800 */
[----:B--2---:R-:W4:Y:S04]  /*16d50*/  LDL.LU R13, [R1+0x358] ;  /* 0x00035800010d7983 */ /* 0x004f280000300800 */
[----:B---3--:R-:W2:Y:S04]  /*16d60*/  LDL.LU R7, [R1+0x218] ;  /* 0x0002180001077983 */ /* 0x008ea80000300800 */
[----:B------:R-:W3:Y:S04]  /*16d70*/  LDL.LU R43, [R1+0x214] ;  /* 0x00021400012b7983 */ /* 0x000ee80000300800 */
[----:B0-----:R-:W3:Y:S04]  /*16d80*/  LDL R9, [R1+0x244] ;  /* 0x0002440001097983 */ /* 0x001ee80000100800 */
[----:B------:R0:W-:Y:S04]  /*16d90*/  STL [R1+0x6bc], R15 ;  /* 0x0006bc0f01007387 */ /* 0x0001e80000100800 */
[----:B0-----:R-:W3:Y:S01]  /*16da0*/  LDL.LU R15, [R1+0x210] ;  /* 0x00021000010f7983 */ /* 0x001ee20000300800 */
[----:B----4-:R-:W-:-:S03]  /*16db0*/  FFMA.FTZ R13, R13, R8, R14 ;  /* 0x000000080d0d7223 */ /* 0x010fc6000001000e */
[----:B-----5:R0:W-:Y:S01]  /*16dc0*/  STL [R1+0x6a4], R3 ;  /* 0x0006a40301007387 */ /* 0x0201e20000100800 */
[----:B--2---:R-:W-:-:S03]  /*16dd0*/  FADD.FTZ R8, R7, R8 ;  /* 0x0000000807087221 */ /* 0x004fc60000010000 */
[----:B------:R-:W-:Y:S04]  /*16de0*/  STL [R1+0x6ac], R6 ;  /* 0x0006ac0601007387 */ /* 0x000fe80000100800 */
[----:B------:R1:W-:Y:S01]  /*16df0*/  STL [R1+0x260], R8 ;  /* 0x0002600801007387 */ /* 0x0003e20000100800 */
[----:B---3--:R-:W-:-:S03]  /*16e00*/  FFMA.FTZ R43, R9, R42, R43 ;  /* 0x0000002a092b7223 */ /* 0x008fc6000001002b */
[----:B0-----:R-:W2:Y:S04]  /*16e10*/  LDL R3, [R1+0x238] ;  /* 0x0002380001037983 */ /* 0x001ea80000100800 */
[----:B------:R0:W-:Y:S04]  /*16e20*/  STL [R1+0x6a8], R4 ;  /* 0x0006a80401007387 */ /* 0x0001e80000100800 */
[----:B-1----:R-:W3:Y:S01]  /*16e30*/  LDL R8, [R1+0x23c] ;  /* 0x00023c0001087983 */ /* 0x002ee20000100800 */
[----:B------:R-:W-:-:S03]  /*16e40*/  FMUL.FTZ R9, R12, R0 ;  /* 0x000000000c097220 */ /* 0x000fc60000410000 */
[----:B------:R1:W-:Y:S01]  /*16e50*/  STL [R1+0x6a0], R2 ;  /* 0x0006a00201007387 */ /* 0x0003e20000100800 */
[----:B------:R-:W-:-:S03]  /*16e60*/  FADD.FTZ R42, R42, R15 ;  /* 0x0000000f2a2a7221 */ /* 0x000fc60000010000 */
[----:B------:R-:W4:Y:S04]  /*16e70*/  LDL.LU R6, [R1+0x220] ;  /* 0x0002200001067983 */ /* 0x000f280000300800 */
[----:B0-----:R-:W4:Y:S04]  /*16e80*/  LDL.LU R4, [R1+0x34c] ;  /* 0x00034c0001047983 */ /* 0x001f280000300800 */
[----:B-1----:R-:W4:Y:S04]  /*16e90*/  LDL.LU R2, [R1+0x67c] ;  /* 0x00067c0001027983 */ /* 0x002f280000300800 */
[----:B------:R0:W-:Y:S04]  /*16ea0*/  STL [R1+0x234], R13 ;  /* 0x0002340d01007387 */ /* 0x0001e80000100800 */
[----:B------:R1:W5:Y:S04]  /*16eb0*/  LDL.LU R15, [R1+0x6bc] ;  /* 0x0006bc00010f7983 */ /* 0x0003680000300800 */
[----:B------:R1:W5:Y:S04]  /*16ec0*/  LDL.LU R14, [R1+0x6b8] ;  /* 0x0006b800010e7983 */ /* 0x0003680000300800 */
[----:B0-----:R1:W5:Y:S04]  /*16ed0*/  LDL.LU R13, [R1+0x6b4] ;  /* 0x0006b400010d7983 */ /* 0x0013680000300800 */
[----:B------:R1:W5:Y:S01]  /*16ee0*/  LDL.LU R7, [R1+0x6b0] ;  /* 0x0006b00001077983 */ /* 0x0003620000300800 */
[----:B---3--:R-:W-:Y:S01]  /*16ef0*/  FFMA.FTZ R8, R8, R9, R43 ;  /* 0x0000000908087223 */ /* 0x008fe2000001002b */
[----:B------:R-:W-:-:S02]  /*16f00*/  FADD.FTZ R9, R42, R9 ;  /* 0x000000092a097221 */ /* 0x000fc40000010000 */
[----:B------:R-:W3:Y:S01]  /*16f10*/  LDL.LU R42, [R1+0x678] ;  /* 0x00067800012a7983 */ /* 0x000ee20000300800 */
[----:B------:R-:W-:-:S04]  /*16f20*/  FMUL.FTZ R43, R11, R5 ;  /* 0x000000050b2b7220 */ /* 0x000fc80000410000 */
[----:B--2---:R-:W-:Y:S01]  /*16f30*/  FFMA.FTZ R8, R3, R43, R8 ;  /* 0x0000002b03087223 */ /* 0x004fe20000010008 */
[----:B------:R-:W-:Y:S01]  /*16f40*/  FADD.FTZ R43, R43, R9 ;  /* 0x000000092b2b7221 */ /* 0x000fe20000010000 */
[----:B------:R1:W5:Y:S01]  /*16f50*/  LDL.LU R3, [R1+0x6a4] ;  /* 0x0006a40001037983 */ /* 0x0003620000300800 */
[----:B----4-:R-:W-:-:S03]  /*16f60*/  FFMA.FTZ R4, R4, R10, R6 ;  /* 0x0000000a04047223 */ /* 0x010fc60000010006 */
[----:B------:R0:W-:Y:S01]  /*16f70*/  STL [R1+0x220], R8 ;  /* 0x0002200801007387 */ /* 0x0001e20000100800 */
[----:B------:R-:W-:-:S03]  /*16f80*/  SHF.L.U32 R2, R2, 0x10, RZ ;  /* 0x0000001002027819 */ /* 0x000fc600000006ff */
[----:B------:R-:W2:Y:S04]  /*16f90*/  LDL.LU R9, [R1+0x684] ;  /* 0x0006840001097983 */ /* 0x000ea80000300800 */
[----:B------:R-:W-:Y:S04]  /*16fa0*/  STL [R1+0x214], R43 ;  /* 0x0002142b01007387 */ /* 0x000fe80000100800 */
[----:B0-----:R-:W4:Y:S04]  /*16fb0*/  LDL.LU R8, [R1+0x680] ;  /* 0x0006800001087983 */ /* 0x001f280000300800 */
[----:B------:R0:W-:Y:S04]  /*16fc0*/  STL [R1+0x25c], R4 ;  /* 0x00025c0401007387 */ /* 0x0001e80000100800 */
[----:B------:R1:W5:Y:S04]  /*16fd0*/  LDL.LU R6, [R1+0x6ac] ;  /* 0x0006ac0001067983 */ /* 0x0003680000300800 */
[----:B0-----:R1:W5:Y:S01]  /*16fe0*/  LDL.LU R4, [R1+0x6a8] ;  /* 0x0006a80001047983 */ /* 0x0013620000300800 */
[----:B---3--:R-:W-:-:S05]  /*16ff0*/  SHF.L.U32 R42, R42, 0x10, RZ ;  /* 0x000000102a2a7819 */ /* 0x008fca00000006ff */
[----:B------:R-:W-:Y:S01]  /*17000*/  FADD.FTZ R43, R42, -UR16 ;  /* 0x800000102a2b7e21 */ /* 0x000fe20008010000 */
[----:B------:R-:W-:Y:S02]  /*17010*/  FADD.FTZ R42, R2, -UR16 ;  /* 0x80000010022a7e21 */ /* 0x000fe40008010000 */
[----:B------:R1:W5:Y:S01]  /*17020*/  LDL.LU R2, [R1+0x6a0] ;  /* 0x0006a00001027983 */ /* 0x0003620000300800 */
[----:B------:R-:W-:Y:S01]  /*17030*/  FMUL.FTZ R43, R43, UR12 ;  /* 0x0000000c2b2b7c20 */ /* 0x000fe20008410000 */
[----:B------:R-:W-:-:S04]  /*17040*/  FMUL.FTZ R42, R42, UR12 ;  /* 0x0000000c2a2a7c20 */ /* 0x000fc80008410000 */
[----:B------:R1:W-:Y:S04]  /*17050*/  STL [R1+0x21c], R43 ;  /* 0x00021c2b01007387 */ /* 0x0003e80000100800 */
[----:B------:R1:W-:Y:S01]  /*17060*/  STL [R1+0x218], R42 ;  /* 0x0002182a01007387 */ /* 0x0003e20000100800 */
[----:B--2---:R-:W-:Y:S02]  /*17070*/  SHF.L.U32 R9, R9, 0x10, RZ ;  /* 0x0000001009097819 */ /* 0x004fe400000006ff */
        /* <DEDUP_REMOVED lines=21> */
.L_x_764:
[----:B-----5:R0:W-:Y:S04]  /*171d0*/  STL [R1+0x6a0], R2 ;  /* 0x0006a00201007387 */ /* 0x0201e80000100800 */
[----:B------:R2:W-:Y:S04]  /*171e0*/  STL [R1+0x6b4], R11 ;  /* 0x0006b40b01007387 */ /* 0x0005e80000100800 */
[----:B------:R3:W-:Y:S04]  /*171f0*/  STL [R1+0x6b0], R7 ;  /* 0x0006b00701007387 */ /* 0x0007e80000100800 */
[----:B0-----:R-:W4:Y:S04]  /*17200*/  LDL.LU R2, [R1+0x694] ;  /* 0x0006940001027983 */ /* 0x001f280000300800 */
[----:B--2---:R-:W2:Y:S04]  /*17210*/  LDL.LU R11, [R1+0x224] ;  /* 0x00022400010b7983 */ /* 0x004ea80000300800 */
[----:B------:R0:W-:Y:S04]  /*17220*/  STL [R1+0x6ac], R6 ;  /* 0x0006ac0601007387 */ /* 0x0001e80000100800 */
[----:B---3--:R-:W3:Y:S04]  /*17230*/  LDL.LU R7, [R1+0x220] ;  /* 0x0002200001077983 */ /* 0x008ee80000300800 */
[----:B------:R1:W-:Y:S04]  /*17240*/  STL [R1+0x6a8], R4 ;  /* 0x0006a80401007387 */ /* 0x0003e80000100800 */
[----:B0-----:R-:W3:Y:S04]  /*17250*/  LDL R6, [R1+0x21c] ;  /* 0x00021c0001067983 */ /* 0x001ee80000100800 */
[----:B-1----:R-:W3:Y:S04]  /*17260*/  LDL.LU R43, [R1+0x688] ;  /* 0x00068800012b7983 */ /* 0x002ee80000300800 */
[----:B------:R-:W3:Y:S04]  /*17270*/  LDL.LU R4, [R1+0x214] ;  /* 0x0002140001047983 */ /* 0x000ee80000300800 */
[----:B------:R0:W-:Y:S04]  /*17280*/  STL [R1+0x6a4], R3 ;  /* 0x0006a40301007387 */ /* 0x0001e80000100800 */
[----:B0-----:R-:W3:Y:S01]  /*17290*/  LDL.LU R3, [R1+0x68c] ;  /* 0x00068c0001037983 */ /* 0x001ee20000300800 */
[----:B------:R-:W-:Y:S01]  /*172a0*/  FMUL.FTZ R42, R9, R0 ;  /* 0x00000000092a7220 */ /* 0x000fe20000410000 */
[----:B----4-:R-:W-:Y:S01]  /*172b0*/  SHF.L.U32 R2, R2, 0x10, RZ ;  /* 0x0000001002027819 */ /* 0x010fe200000006ff */
[----:B--2---:R-:W-:-:S04]  /*172c0*/  FADD.FTZ R10, R11, R10 ;  /* 0x0000000a0b0a7221 */ /* 0x004fc80000010000 */
[----:B------:R0:W-:Y:S04]  /*172d0*/  STL [R1+0x210], R2 ;  /* 0x0002100201007387 */ /* 0x0001e80000100800 */
[----:B------:R1:W-:Y:S04]  /*172e0*/  STL [R1+0x240], R10 ;  /* 0x0002400a01007387 */ /* 0x0003e80000100800 */
[----:B------:R2:W5:Y:S01]  /*172f0*/  LDL.LU R11, [R1+0x6b4] ;  /* 0x0006b400010b7983 */ /* 0x0005620000300800 */
[----:B0-----:R-:W-:-:S03]  /*17300*/  FMUL.FTZ R2, R8, R5 ;  /* 0x0000000508027220 */ /* 0x001fc60000410000 */
[----:B-1----:R-:W4:Y:S01]  /*17310*/  LDL.LU R10, [R1+0x690] ;  /* 0x00069000010a7983 */ /* 0x002f220000300800 */
[----:B---3--:R-:W-:Y:S01]  /*17320*/  FFMA.FTZ R6, R6, R42, R7 ;  /* 0x0000002a06067223 */ /* 0x008fe20000010007 */
[----:B------:R-:W-:Y:S01]  /*17330*/  SHF.L.U32 R43, R43, 0x10, RZ ;  /* 0x000000102b2b7819 */ /* 0x000fe200000006ff */
[----:B------:R-:W-:-:S03]  /*17340*/  FADD.FTZ R42, R4, R42 ;  /* 0x0000002a042a7221 */ /* 0x000fc60000010000 */
[----:B------:R-:W-:Y:S04]  /*17350*/  STL [R1+0x230], R6 ;  /* 0x0002300601007387 */ /* 0x000fe80000100800 */
[----:B------:R0:W-:Y:S04]  /*17360*/  STL [R1+0x22c], R42 ;  /* 0x00022c2a01007387 */ /* 0x0001e80000100800 */
[----:B------:R1:W-:Y:S04]  /*17370*/  STL [R1+0x224], R2 ;  /* 0x0002240201007387 */ /* 0x0003e80000100800 */
[----:B------:R2:W5:Y:S01]  /*17380*/  LDL.LU R7, [R1+0x6b0] ;  /* 0x0006b00001077983 */ /* 0x0005620000300800 */
[----:B------:R-:W-:Y:S01]  /*17390*/  SHF.L.U32 R3, R3, 0x10, RZ ;  /* 0x0000001003037819 */ /* 0x000fe200000006ff */
[----:B0-----:R-:W-:-:S02]  /*173a0*/  FADD.FTZ R42, R43, -UR16 ;  /* 0x800000102b2a7e21 */ /* 0x001fc40008010000 */
[----:B------:R2:W5:Y:S02]  /*173b0*/  LDL.LU R6, [R1+0x6ac] ;  /* 0x0006ac0001067983 */ /* 0x0005640000300800 */
[----:B------:R-:W-:Y:S02]  /*173c0*/  FADD.FTZ R43, R3, -UR16 ;  /* 0x80000010032b7e21 */ /* 0x000fe40008010000 */
[----:B------:R2:W5:Y:S04]  /*173d0*/  LDL.LU R4, [R1+0x6a8] ;  /* 0x0006a80001047983 */ /* 0x0005680000300800 */
[----:B------:R2:W5:Y:S04]  /*173e0*/  LDL.LU R3, [R1+0x6a4] ;  /* 0x0006a40001037983 */ /* 0x0005680000300800 */
[----:B-1----:R2:W5:Y:S01]  /*173f0*/  LDL.LU R2, [R1+0x6a0] ;  /* 0x0006a00001027983 */ /* 0x0025620000300800 */
[----:B------:R-:W-:Y:S01]  /*17400*/  FMUL.FTZ R42, R42, UR12 ;  /* 0x0000000c2a2a7c20 */ /* 0x000fe20008410000 */
[----:B------:R-:W-:-:S04]  /*17410*/  FMUL.FTZ R43, R43, UR12 ;  /* 0x0000000c2b2b7c20 */ /* 0x000fc80008410000 */
[----:B------:R2:W-:Y:S04]  /*17420*/  STL [R1+0x214], R42 ;  /* 0x0002142a01007387 */ /* 0x0005e80000100800 */
[----:B------:R2:W-:Y:S01]  /*17430*/  STL [R1+0x220], R43 ;  /* 0x0002202b01007387 */ /* 0x0005e20000100800 */
[----:B----4-:R-:W-:Y:S01]  /*17440*/  SHF.L.U32 R10, R10, 0x10, RZ ;  /* 0x000000100a0a7819 */ /* 0x010fe200000006ff */
[----:B--2---:R-:W-:Y:S06]  /*17450*/  @!P1 BRA `(.L_x_765) ;  /* 0x0000000000649947 */ /* 0x004fec0003800000 */
[----:B-----5:R-:W-:Y:S01]  /*17460*/  FFMA.FTZ R43, R42, R0, R3 ;  /* 0x000000002a2b7223 */ /* 0x020fe20000010003 */
[----:B------:R-:W-:Y:S03]  /*17470*/  STL [R1+0x6a4], R6 ;  /* 0x0006a40601007387 */ /* 0x000fe60000100800 */
[----:B------:R-:W-:Y:S01]  /*17480*/  FMUL.FTZ R42, R43, -1.4426950216293334961 ;  /* 0xbfb8aa3b2b2a7820 */ /* 0x000fe20000410000 */
[----:B------:R0:W-:Y:S05]  /*17490*/  STL [R1+0x6a0], R4 ;  /* 0x0006a00401007387 */ /* 0x0001ea0000100800 */
[----:B------:R-:W1:Y:S01]  /*174a0*/  MUFU.EX2 R42, R42 ;  /* 0x0000002a002a7308 */ /* 0x000e620000000800 */
[----:B0-----:R-:W2:Y:S01]  /*174b0*/  LDL.LU R4, [R1+0x210] ;  /* 0x0002100001047983 */ /* 0x001ea20000300800 */
[----:B-1----:R-:W-:-:S06]  /*174c0*/  FADD.FTZ R42, R42, 1 ;  /* 0x3f8000002a2a7421 */ /* 0x002fcc0000010000 */
[----:B------:R-:W0:Y:S02]  /*174d0*/  MUFU.RCP R42, R42 ;  /* 0x0000002a002a7308 */ /* 0x000e240000001000 */
[----:B0-----:R-:W-:Y:S01]  /*174e0*/  FMUL.FTZ R6, R10, R42 ;  /* 0x0000002a0a067220 */ /* 0x001fe20000410000 */
[----:B------:R-:W-:Y:S02]  /*174f0*/  FADD.FTZ R10, -R42, 1 ;  /* 0x3f8000002a0a7421 */ /* 0x000fe40000010100 */
[----:B------:R-:W3:Y:S02]  /*17500*/  LDL R42, [R1+0x220] ;  /* 0x00022000012a7983 */ /* 0x000ee40000100800 */
[----:B------:R-:W-:-:S04]  /*17510*/  FFMA.FTZ R10, R43, R10, 1 ;  /* 0x3f8000002b0a7423 */ /* 0x000fc8000001000a */
[----:B------:R-:W-:Y:S02]  /*17520*/  FMUL.FTZ R10, R6, R10 ;  /* 0x0000000a060a7220 */ /* 0x000fe40000410000 */
[----:B------:R0:W5:Y:S01]  /*17530*/  LDL.LU R6, [R1+0x6a4] ;  /* 0x0006a40001067983 */ /* 0x0001620000300800 */
[----:B---3--:R-:W-:-:S04]  /*17540*/  FFMA.FTZ R43, R42, R5, R2 ;  /* 0x000000052a2b7223 */ /* 0x008fc80000010002 */
[----:B------:R-:W-:-:S06]  /*17550*/  FMUL.FTZ R42, R43, -1.4426950216293334961 ;  /* 0xbfb8aa3b2b2a7820 */ /* 0x000fcc0000410000 */
[----:B------:R-:W1:Y:S02]  /*17560*/  MUFU.EX2 R42, R42 ;  /* 0x0000002a002a7308 */ /* 0x000e640000000800 */
[----:B-1----:R-:W-:-:S06]  /*17570*/  FADD.FTZ R42, R42, 1 ;  /* 0x3f8000002a2a7421 */ /* 0x002fcc0000010000 */
[----:B------:R-:W2:Y:S02]  /*17580*/  MUFU.RCP R42, R42 ;  /* 0x0000002a002a7308 */ /* 0x000ea40000001000 */
[----:B--2---:R-:W-:Y:S01]  /*17590*/  FMUL.FTZ R4, R4, R42 ;  /* 0x0000002a04047220 */ /* 0x004fe20000410000 */
[----:B------:R-:W-:-:S04]  /*175a0*/  FADD.FTZ R42, -R42, 1 ;  /* 0x3f8000002a2a7421 */ /* 0x000fc80000010100 */
[----:B------:R-:W-:-:S04]  /*175b0*/  FFMA.FTZ R43, R43, R42, 1 ;  /* 0x3f8000002b2b7423 */ /* 0x000fc8000001002a */
[----:B------:R-:W-:Y:S02]  /*175c0*/  FMUL.FTZ R42, R4, R43 ;  /* 0x0000002b042a7220 */ /* 0x000fe40000410000 */
[----:B------:R0:W5:Y:S04]  /*175d0*/  LDL.LU R4, [R1+0x6a0] ;  /* 0x0006a00001047983 */ /* 0x0001680000300800 */
[----:B------:R0:W-:Y:S02]  /*175e0*/  STL [R1+0x210], R42 ;  /* 0x0002102a01007387 */ /* 0x0001e40000100800 */
.L_x_765:
[----:B-----5:R1:W-:Y:S04]  /*175f0*/  STL [R1+0x6c4], R11 ;  /* 0x0006c40b01007387 */ /* 0x0203e80000100800 */
[----:B------:R2:W-:Y:S04]  /*17600*/  STL [R1+0x6ac], R6 ;  /* 0x0006ac0601007387 */ /* 0x0005e80000100800 */
[----:B------:R-:W3:Y:S04]  /*17610*/  LDL.LU R43, [R1+0x364] ;  /* 0x00036400012b7983 */ /* 0x000ee80000300800 */
[----:B------:R4:W-:Y:S04]  /*17620*/  STL [R1+0x6e0], R18 ;  /* 0x0006e01201007387 */ /* 0x0009e80000100800 */
[----:B-1----:R-:W3:Y:S04]  /*17630*/  LDL.LU R11, [R1+0x234] ;  /* 0x00023400010b7983 */ /* 0x002ee80000300800 */
[----:B------:R1:W-:Y:S04]  /*17640*/  STL [R1+0x6b8], R41 ;  /* 0x0006b82901007387 */ /* 0x0003e80000100800 */
[----:B------:R0:W-:Y:S04]  /*17650*/  STL [R1+0x6b4], R40 ;  /* 0x0006b42801007387 */ /* 0x0001e80000100800 */
[----:B------:R0:W-:Y:S04]  /*17660*/  STL [R1+0x6b0], R7 ;  /* 0x0006b00701007387 */ /* 0x0001e80000100800 */
[----:B--2---:R-:W3:Y:S04]  /*17670*/  LDL.LU R6, [R1+0x2f0] ;  /* 0x0002f00001067983 */ /* 0x004ee80000300800 */
[----:B----4-:R-:W2:Y:S04]  /*17680*/  LDL.LU R18, [R1+0x35c] ;  /* 0x00035c0001127983 */ /* 0x010ea80000300800 */
[----:B------:R4:W-:Y:S04]  /*17690*/  STL [R1+0x6dc], R17 ;  /* 0x0006dc1101007387 */ /* 0x0009e80000100800 */
[----:B-1----:R-:W2:Y:S04]  /*176a0*/  LDL.LU R41, [R1+0x2c8] ;  /* 0x0002c80001297983 */ /* 0x002ea80000300800 */
[----:B0-----:R-:W2:Y:S04]  /*176b0*/  LDL.LU R40, [R1+0x25c] ;  /* 0x00025c0001287983 */ /* 0x001ea80000300800 */
[----:B------:R-:W2:Y:S04]  /*176c0*/  LDL.LU R7, [R1+0x260] ;  /* 0x0002600001077983 */ /* 0x000ea80000300800 */
[----:B----4-:R-:W4:Y:S04]  /*176d0*/  LDL.LU R17, [R1+0x240] ;  /* 0x0002400001117983 */ /* 0x010f280000300800 */
[----:B------:R0:W-:Y:S04]  /*176e0*/  STL [R1+0x6d8], R16 ;  /* 0x0006d81001007387 */ /* 0x0001e80000100800 */
[----:B------:R1:W-:Y:S04]  /*176f0*/  STL [R1+0x6d4], R15 ;  /* 0x0006d40f01007387 */ /* 0x0003e80000100800 */
[----:B------:R1:W-:Y:S04]  /*17700*/  STL [R1+0x6c8], R12 ;  /* 0x0006c80c01007387 */ /* 0x0003e80000100800 */
[----:B0-----:R-:W4:Y:S04]  /*17710*/  LDL.LU R16, [R1+0x360] ;  /* 0x0003600001107983 */ /* 0x001f280000300800 */
[----:B-1----:R-:W4:Y:S04]  /*17720*/  LDL.LU R15, [R1+0x350] ;  /* 0x00035000010f7983 */ /* 0x002f280000300800 */
[----:B------:R-:W4:Y:S04]  /*17730*/  LDL.LU R12, [R1+0x2d0] ;  /* 0x0002d000010c7983 */ /* 0x000f280000300800 */
[----:B------:R0:W-:Y:S04]  /*17740*/  STL [R1+0x6d0], R14 ;  /* 0x0006d00e01007387 */ /* 0x0001e80000100800 */
[----:B------:R1:W-:Y:S04]  /*17750*/  STL [R1+0x6c0], R9 ;  /* 0x0006c00901007387 */ /* 0x0003e80000100800 */
[----:B------:R-:W4:Y:S04]  /*17760*/  LDL R42, [R1+0x218] ;  /* 0x00021800012a7983 */ /* 0x000f280000100800 */
[----:B0-----:R-:W4:Y:S04]  /*17770*/  LDL.LU R14, [R1+0x354] ;  /* 0x00035400010e7983 */ /* 0x001f280000300800 */
[----:B-1----:R-:W4:Y:S04]  /*17780*/  LDL.LU R9, [R1+0x344] ;  /* 0x0003440001097983 */ /* 0x002f280000300800 */
[----:B------:R0:W-:Y:S04]  /*17790*/  STL [R1+0x6bc], R8 ;  /* 0x0006bc0801007387 */ /* 0x0001e80000100800 */
[----:B------:R1:W-:Y:S04]  /*177a0*/  STL [R1+0x6cc], R13 ;  /* 0x0006cc0d01007387 */ /* 0x0003e80000100800 */
[----:B------:R1:W-:Y:S04]  /*177b0*/  STL [R1+0x6ec], R21 ;  /* 0x0006ec1501007387 */ /* 0x0003e80000100800 */
[----:B0-----:R-:W4:Y:S04]  /*177c0*/  LDL.LU R8, [R1+0x348] ;  /* 0x0003480001087983 */ /* 0x001f280000300800 */
[----:B-1----:R-:W4:Y:S04]  /*177d0*/  LDL.LU R13, [R1+0x33c] ;  /* 0x00033c00010d7983 */ /* 0x002f280000300800 */
[----:B------:R0:W-:Y:S04]  /*177e0*/  STL [R1+0x6e8], R20 ;  /* 0x0006e81401007387 */ /* 0x0001e80000100800 */
[----:B------:R1:W-:Y:S04]  /*177f0*/  STL [R1+0x6e4], R19 ;  /* 0x0006e41301007387 */ /* 0x0003e80000100800 */
[----:B------:R-:W4:Y:S04]  /*17800*/  LDL.LU R21, [R1+0x22c] ;  /* 0x00022c0001157983 */ /* 0x000f280000300800 */
[----:B0-----:R-:W4:Y:S04]  /*17810*/  LDL.LU R20, [R1+0x230] ;  /* 0x0002300001147983 */ /* 0x001f280000300800 */
[----:B-1----:R-:W4:Y:S01]  /*17820*/  LDL.LU R19, [R1+0x224] ;  /* 0x0002240001137983 */ /* 0x002f220000300800 */
[----:B---3--:R-:W-:Y:S01]  /*17830*/  FFMA.FTZ R11, R43, R6, R11 ;  /* 0x000000062b0b7223 */ /* 0x008fe2000001000b */
[----:B--2---:R-:W-:-:S02]  /*17840*/  FFMA.FTZ R18, R18, R41, R40 ;  /* 0x0000002912127223 */ /* 0x004fc40000010028 */
[----:B------:R-:W2:Y:S01]  /*17850*/  LDL.LU R40, [R1+0x32c] ;  /* 0x00032c0001287983 */ /* 0x000ea20000300800 */
[----:B------:R-:W-:-:S03]  /*17860*/  FADD.FTZ R6, R7, R6 ;  /* 0x0000000607067221 */ /* 0x000fc60000010000 */
[----:B------:R-:W3:Y:S01]  /*17870*/  LDL.LU R7, [R1+0x338] ;  /* 0x0003380001077983 */ /* 0x000ee20000300800 */
[----:B----4-:R-:W-:Y:S01]  /*17880*/  FADD.FTZ R17, R17, R41 ;  /* 0x0000002911117221 */ /* 0x010fe20000010000 */
[----:B------:R-:W-:-:S03]  /*17890*/  FFMA.FTZ R15, R15, R61, R18 ;  /* 0x0000003d0f0f7223 */ /* 0x000fc60000010012 */
[----:B------:R-:W-:Y:S01]  /*178a0*/  FADD.FTZ R61, R17, R61 ;  /* 0x0000003d113d7221 */ /* 0x000fe20000010000 */
[----:B------:R0:W-:Y:S01]  /*178b0*/  STL [R1+0x6a8], R4 ;  /* 0x0006a80401007387 */ /* 0x0001e20000100800 */
[----:B------:R-:W-:Y:S01]  /*178c0*/  FFMA.FTZ R16, R16, R12, R11 ;  /* 0x0000000c10107223 */ /* 0x000fe2000001000b */
[----:B------:R-:W-:Y:S02]  /*178d0*/  FADD.FTZ R41, R6, R12 ;  /* 0x0000000c06297221 */ /* 0x000fe40000010000 */
[----:B------:R1:W-:Y:S02]  /*178e0*/  STL [R1+0x6a0], R2 ;  /* 0x0006a00201007387 */ /* 0x0003e40000100800 */
[----:B------:R-:W-:Y:S02]  /*178f0*/  FADD.FTZ R41, R41, R60 ;  /* 0x0000003c29297221 */ /* 0x000fe40000010000 */
[----:B------:R-:W4:Y:S04]  /*17900*/  LDL.LU R6, [R1+0x330] ;  /* 0x0003300001067983 */ /* 0x000f280000300800 */
[----:B0-----:R-:W4:Y:S04]  /*17910*/  LDL.LU R4, [R1+0x214] ;  /* 0x0002140001047983 */ /* 0x001f280000300800 */
[----:B-1----:R-:W4:Y:S01]  /*17920*/  LDL.LU R2, [R1+0x210] ;  /* 0x0002100001027983 */ /* 0x002f220000300800 */
[----:B------:R-:W-:-:S03]  /*17930*/  FFMA.FTZ R14, R14, R60, R16 ;  /* 0x0000003c0e0e7223 */ /* 0x000fc60000010010 */
[----:B------:R0:W-:Y:S01]  /*17940*/  STL [R1+0x6a4], R3 ;  /* 0x0006a40301007387 */ /* 0x0001e20000100800 */
[----:B------:R-:W-:Y:S01]  /*17950*/  FFMA.FTZ R9, R9, R59, R15 ;  /* 0x0000003b09097223 */ /* 0x000fe2000001000f */
[----:B------:R-:W-:Y:S01]  /*17960*/  FADD.FTZ R59, R61, R59 ;  /* 0x0000003b3d3b7221 */ /* 0x000fe20000010000 */
[----:B------:R-:W-:Y:S01]  /*17970*/  FADD.FTZ R61, R41, R58 ;  /* 0x0000003a293d7221 */ /* 0x000fe20000010000 */
[----:B------:R-:W4:Y:S04]  /*17980*/  LDL.LU R17, [R1+0x6dc] ;  /* 0x0006dc0001117983 */ /* 0x000f280000300800 */
[----:B------:R-:W4:Y:S04]  /*17990*/  LDL.LU R41, [R1+0x250] ;  /* 0x0002500001297983 */ /* 0x000f280000300800 */
[----:B0-----:R-:W4:Y:S04]  /*179a0*/  LDL.LU R3, [R1+0x220] ;  /* 0x0002200001037983 */ /* 0x001f280000300800 */
[----:B------:R-:W4:Y:S01]  /*179b0*/  LDL.LU R18, [R1+0x6e0] ;  /* 0x0006e00001127983 */ /* 0x000f220000300800 */
[----:B------:R-:W-:-:S03]  /*179c0*/  FFMA.FTZ R60, R8, R58, R14 ;  /* 0x0000003a083c7223 */ /* 0x000fc6000001000e */
[----:B------:R-:W2:Y:S01]  /*179d0*/  LDL.LU R58, [R1+0x340] ;  /* 0x00034000013a7983 */ /* 0x000ea20000300800 */
[----:B------:R-:W-:Y:S01]  /*179e0*/  FFMA.FTZ R13, R13, R57, R9 ;  /* 0x000000390d0d7223 */ /* 0x000fe20000010009 */
[----:B------:R-:W-:Y:S02]  /*179f0*/  FADD.FTZ R57, R59, R57 ;  /* 0x000000393b397221 */ /* 0x000fe40000010000 */
[----:B------:R-:W3:Y:S01]  /*17a00*/  LDL.LU R59, [R1+0x334] ;  /* 0x00033400013b7983 */ /* 0x000ee20000300800 */
[----:B------:R-:W0:Y:S01]  /*17a10*/  S2R R8, SR_LANEID ;  /* 0x0000000000087919 */ /* 0x000e220000000000 */
[----:B------:R-:W-:Y:S02]  /*17a20*/  FADD.FTZ R57, R57, R55 ;  /* 0x0000003739397221 */ /* 0x000fe40000010000 */
[----:B------:R-:W4:Y:S02]  /*17a30*/  LDL.LU R9, [R1+0x31c] ;  /* 0x00031c0001097983 */ /* 0x000f240000300800 */
[----:B------:R-:W-:-:S02]  /*17a40*/  FADD.FTZ R57, R57, R53 ;  /* 0x0000003539397221 */ /* 0x000fc40000010000 */
[----:B------:R-:W4:Y:S04]  /*17a50*/  LDL.LU R15, [R1+0x6d4] ;  /* 0x0006d400010f7983 */ /* 0x000f280000300800 */
[----:B------:R-:W4:Y:S01]  /*17a60*/  LDL.LU R16, [R1+0x6d8] ;  /* 0x0006d80001107983 */ /* 0x000f220000300800 */
[----:B------:R-:W-:-:S03]  /*17a70*/  FFMA.FTZ R20, R42, R19, R20 ;  /* 0x000000132a147223 */ /* 0x000fc60000010014 */
[----:B------:R-:W4:Y:S01]  /*17a80*/  LDL.LU R14, [R1+0x6d0] ;  /* 0x0006d000010e7983 */ /* 0x000f220000300800 */
[----:B0-----:R-:W-:-:S03]  /*17a90*/  ISETP.GT.AND P1, PT, R8, 0x1e, PT ;  /* 0x0000001e0800780c */ /* 0x001fc60003f24270 */
[----:B------:R-:W4:Y:S01]  /*17aa0*/  LDL.LU R8, [R1+0x320] ;  /* 0x0003200001087983 */ /* 0x000f220000300800 */
[----:B--2---:R-:W-:Y:S01]  /*17ab0*/  FFMA.FTZ R58, R58, R56, R60 ;  /* 0x000000383a3a7223 */ /* 0x004fe2000001003c */
[----:B------:R-:W-:Y:S02]  /*17ac0*/  FADD.FTZ R56, R61, R56 ;  /* 0x000000383d387221 */ /* 0x000fe40000010000 */
[----:B------:R-:W2:Y:S01]  /*17ad0*/  LDL.LU R60, [R1+0x328] ;  /* 0x00032800013c7983 */ /* 0x000ea20000300800 */
[----:B---3--:R-:W-:Y:S01]  /*17ae0*/  FFMA.FTZ R59, R59, R55, R13 ;  /* 0x000000373b3b7223 */ /* 0x008fe2000001000d */
[----:B------:R-:W-:Y:S01]  /*17af0*/  FFMA.FTZ R55, R7, R54, R58 ;  /* 0x0000003607377223 */ /* 0x000fe2000001003a */
[----:B------:R-:W-:Y:S01]  /*17b00*/  FADD.FTZ R54, R56, R54 ;  /* 0x0000003638367221 */ /* 0x000fe20000010000 */
[----:B------:R-:W3:Y:S01]  /*17b10*/  LDL.LU R58, [R1+0x310] ;  /* 0x00031000013a7983 */ /* 0x000ee20000300800 */
[----:B------:R-:W-:-:S03]  /*17b20*/  FFMA.FTZ R56, R40, R53, R59 ;  /* 0x0000003528387223 */ /* 0x000fc6000001003b */
[----:B------:R-:W3:Y:S04]  /*17b30*/  LDL.LU R53, [R1+0x324] ;  /* 0x0003240001357983 */ /* 0x000ee80000300800 */
[----:B------:R-:W3:Y:S04]  /*17b40*/  LDL.LU R59, [R1+0x318] ;  /* 0x00031800013b7983 */ /* 0x000ee80000300800 */
[----:B------:R-:W3:Y:S04]  /*17b50*/  LDL.LU R7, [R1+0x26c] ;  /* 0x00026c0001077983 */ /* 0x000ee80000300800 */
[----:B------:R-:W3:Y:S01]  /*17b60*/  LDL.LU R61, [R1+0x314] ;  /* 0x00031400013d7983 */ /* 0x000ee20000300800 */
[----:B----4-:R-:W-:-:S03]  /*17b70*/  FFMA.FTZ R55, R6, R52, R55 ;  /* 0x0000003406377223 */ /* 0x010fc60000010037 */
[----:B------:R-:W4:Y:S04]  /*17b80*/  LDL.LU R40, [R1+0x30c] ;  /* 0x00030c0001287983 */ /* 0x000f280000300800 */
[----:B------:R-:W4:Y:S01]  /*17b90*/  LDL.LU R6, [R1+0x304] ;  /* 0x0003040001067983 */ /* 0x000f220000300800 */
[----:B------:R-:W-:Y:S01]  /*17ba0*/  FADD.FTZ R54, R54, R52 ;  /* 0x0000003436367221 */ /* 0x000fe20000010000 */
[----:B------:R-:W-:Y:S02]  /*17bb0*/  FADD.FTZ R57, R57, R51 ;  /* 0x0000003339397221 */ /* 0x000fe40000010000 */
[----:B------:R-:W4:Y:S01]  /*17bc0*/  LDL.LU R52, [R1+0x300] ;  /* 0x0003000001347983 */ /* 0x000f220000300800 */
[----:B------:R-:W-:Y:S01]  /*17bd0*/  FADD.FTZ R54, R54, R50 ;  /* 0x0000003236367221 */ /* 0x000fe20000010000 */
[----:B------:R-:W-:Y:S01]  /*17be0*/  FADD.FTZ R57, R57, R49 ;  /* 0x0000003139397221 */ /* 0x000fe20000010000 */
[----:B------:R-:W-:Y:S01]  /*17bf0*/  FMUL.FTZ R42, R10, R0 ;  /* 0x000000000a2a7220 */ /* 0x000fe20000410000 */
[----:B------:R-:W-:Y:S01]  /*17c00*/  FADD.FTZ R19, R19, R21 ;  /* 0x0000001513137221 */ /* 0x000fe20000010000 */
[----:B------:R-:W-:Y:S01]  /*17c10*/  FADD.FTZ R54, R54, R41 ;  /* 0x0000002936367221 */ /* 0x000fe20000010000 */
[----:B------:R-:W-:Y:S01]  /*17c20*/  FADD.FTZ R57, R57, R48 ;  /* 0x0000003039397221 */ /* 0x000fe20000010000 */
[----:B------:R-:W-:Y:S01]  /*17c30*/  FMUL.FTZ R43, R2, R5 ;  /* 0x00000005022b7220 */ /* 0x000fe20000410000 */
[----:B------:R-:W-:Y:S01]  /*17c40*/  FFMA.FTZ R20, R4, R42, R20 ;  /* 0x0000002a04147223 */ /* 0x000fe20000010014 */
[----:B------:R-:W-:Y:S01]  /*17c50*/  FADD.FTZ R54, R54, R47 ;  /* 0x0000002f36367221 */ /* 0x000fe20000010000 */
[----:B------:R-:W4:Y:S01]  /*17c60*/  LDL.LU R13, [R1+0x6cc] ;  /* 0x0006cc00010d7983 */ /* 0x000f220000300800 */
[----:B--2---:R-:W-:-:S03]  /*17c70*/  FFMA.FTZ R55, R60, R50, R55 ;  /* 0x000000323c377223 */ /* 0x004fc60000010037 */
[----:B------:R-:W2:Y:S01]  /*17c80*/  LDL.LU R21, [R1+0x6ec] ;  /* 0x0006ec0001157983 */ /* 0x000ea20000300800 */
[----:B------:R-:W-:-:S03]  /*17c90*/  FFMA.FTZ R55, R8, R41, R55 ;  /* 0x0000002908377223 */ /* 0x000fc60000010037 */
[----:B------:R-:W2:Y:S01]  /*17ca0*/  LDL.LU R60, [R1+0x2f4] ;  /* 0x0002f400013c7983 */ /* 0x000ea20000300800 */
[----:B---3--:R-:W-:Y:S01]  /*17cb0*/  FFMA.FTZ R56, R53, R51, R56 ;  /* 0x0000003335387223 */ /* 0x008fe20000010038 */
[----:B------:R-:W-:Y:S02]  /*17cc0*/  FADD.FTZ R19, R19, R42 ;  /* 0x0000002a13137221 */ /* 0x000fe40000010000 */
[----:B------:R-:W3:Y:S01]  /*17cd0*/  LDL.LU R53, [R1+0x270] ;  /* 0x0002700001357983 */ /* 0x000ee20000300800 */
[----:B------:R-:W-:-:S03]  /*17ce0*/  FFMA.FTZ R56, R9, R49, R56 ;  /* 0x0000003109387223 */ /* 0x000fc60000010038 */
[----:B------:R-:W2:Y:S01]  /*17cf0*/  LDL.LU R49, [R1+0x2fc] ;  /* 0x0002fc0001317983 */ /* 0x000ea20000300800 */
[----:B------:R-:W-:Y:S01]  /*17d00*/  FFMA.FTZ R55, R59, R47, R55 ;  /* 0x0000002f3b377223 */ /* 0x000fe20000010037 */
[----:B------:R-:W-:Y:S02]  /*17d10*/  FADD.FTZ R54, R54, R7 ;  /* 0x0000000736367221 */ /* 0x000fe40000010000 */
[----:B------:R-:W3:Y:S01]  /*17d20*/  LDL.LU R47, [R1+0x308] ;  /* 0x00030800012f7983 */ /* 0x000ee20000300800 */
[----:B------:R-:W-:-:S03]  /*17d30*/  FFMA.FTZ R55, R58, R7, R55 ;  /* 0x000000073a377223 */ /* 0x000fc60000010037 */
[----:B------:R-:W3:Y:S01]  /*17d40*/  LDL.LU R7, [R1+0x2e8] ;  /* 0x0002e80001077983 */ /* 0x000ee20000300800 */
[----:B------:R-:W-:-:S03]  /*17d50*/  FFMA.FTZ R56, R61, R48, R56 ;  /* 0x000000303d387223 */ /* 0x000fc60000010038 */
[----:B------:R-:W3:Y:S01]  /*17d60*/  LDL.LU R48, [R1+0x258] ;  /* 0x0002580001307983 */ /* 0x000ee20000300800 */
[----:B----4-:R-:W-:-:S03]  /*17d70*/  FFMA.FTZ R56, R40, R46, R56 ;  /* 0x0000002e28387223 */ /* 0x010fc60000010038 */
[----:B------:R-:W4:Y:S01]  /*17d80*/  LDL.LU R59, [R1+0x2f8] ;  /* 0x0002f800013b7983 */ /* 0x000f220000300800 */
[----:B------:R-:W-:-:S03]  /*17d90*/  FFMA.FTZ R56, R6, R45, R56 ;  /* 0x0000002d06387223 */ /* 0x000fc60000010038 */
[----:B------:R-:W4:Y:S04]  /*17da0*/  LDL.LU R6, [R1+0x2ec] ;  /* 0x0002ec0001067983 */ /* 0x000f280000300800 */
[----:B------:R-:W4:Y:S01]  /*17db0*/  LDL.LU R58, [R1+0x29c] ;  /* 0x00029c00013a7983 */ /* 0x000f220000300800 */
[----:B------:R-:W-:Y:S01]  /*17dc0*/  FFMA.FTZ R42, R3, R43, R20 ;  /* 0x0000002b032a7223 */ /* 0x000fe20000010014 */
[----:B------:R-:W-:Y:S01]  /*17dd0*/  FADD.FTZ R43, R43, R19 ;  /* 0x000000132b2b7221 */ /* 0x000fe20000010000 */
[----:B------:R-:W0:Y:S04]  /*17de0*/  S2R R61, SR_LANEID ;  /* 0x00000000003d7919 */ /* 0x000e280000000000 */
[----:B------:R-:W1:Y:S04]  /*17df0*/  SHFL.DOWN PT, R11, R43, 0x1, 0x1f ;  /* 0x08201f002b0b7f89 */ /* 0x000e6800000e0000 */
[----:B------:R-:W0:Y:S01]  /*17e00*/  SHFL.DOWN PT, R12, R42, 0x1, 0x1f ;  /* 0x08201f002a0c7f89 */ /* 0x000e2200000e0000 */
[----:B------:R-:W-:-:S03]  /*17e10*/  FADD.FTZ R57, R57, R46 ;  /* 0x0000002e39397221 */ /* 0x000fc60000010000 */
[----:B------:R-:W4:Y:S01]  /*17e20*/  LDL.LU R46, [R1+0x280] ;  /* 0x00028000012e7983 */ /* 0x000f220000300800 */
[----:B------:R-:W-:-:S03]  /*17e30*/  FADD.FTZ R57, R57, R45 ;  /* 0x0000002d39397221 */ /* 0x000fc60000010000 */
[----:B------:R-:W4:Y:S04]  /*17e40*/  LDL.LU R45, [R1+0x2e4] ;  /* 0x0002e400012d7983 */ /* 0x000f280000300800 */
[----:B------:R-:W4:Y:S04]  /*17e50*/  LDL.LU R19, [R1+0x6e4] ;  /* 0x0006e40001137983 */ /* 0x000f280000300800 */
[----:B------:R-:W4:Y:S01]  /*17e60*/  LDL.LU R20, [R1+0x6e8] ;  /* 0x0006e80001147983 */ /* 0x000f220000300800 */
[----:B-1----:R-:W-:-:S03]  /*17e70*/  @!P1 FADD.FTZ R43, R43, R11 ;  /* 0x0000000b2b2b9221 */ /* 0x002fc60000010000 */
[----:B------:R-:W4:Y:S04]  /*17e80*/  LDL.LU R9, [R1+0x6c0] ;  /* 0x0006c00001097983 */ /* 0x000f280000300800 */
[----:B------:R-:W1:Y:S01]  /*17e90*/  SHFL.DOWN PT, R51, R43, 0x2, 0x1f ;  /* 0x08401f002b337f89 */ /* 0x000e6200000e0000 */
[----:B0-----:R-:W-:Y:S01]  /*17ea0*/  @!P1 FADD.FTZ R42, R42, R12 ;  /* 0x0000000c2a2a9221 */ /* 0x001fe20000010000 */
[----:B------:R-:W-:Y:S01]  /*17eb0*/  FADD.FTZ R57, R57, R44 ;  /* 0x0000002c39397221 */ /* 0x000fe20000010000 */
[----:B------:R-:W-:Y:S01]  /*17ec0*/  ISETP.GT.AND P1, PT, R61, 0x1d, PT ;  /* 0x0000001d3d00780c */ /* 0x000fe20003f24270 */
[----:B------:R-:W4:Y:S04]  /*17ed0*/  LDL.LU R11, [R1+0x6c4] ;  /* 0x0006c400010b7983 */ /* 0x000f280000300800 */
[----:B------:R-:W0:Y:S01]  /*17ee0*/  SHFL.DOWN PT, R50, R42, 0x2, 0x1f ;  /* 0x08401f002a327f89 */ /* 0x000e2200000e0000 */
[----:B------:R-:W-:-:S03]  /*17ef0*/  FADD.FTZ R57, R57, R39 ;  /* 0x0000002739397221 */ /* 0x000fc60000010000 */
[----:B------:R-:W4:Y:S01]  /*17f00*/  LDL.LU R12, [R1+0x6c8] ;  /* 0x0006c800010c7983 */ /* 0x000f220000300800 */
[----:B------:R-:W-:-:S03]  /*17f10*/  FADD.FTZ R57, R57, R37 ;  /* 0x0000002539397221 */ /* 0x000fc60000010000 */
[----:B------:R-:W4:Y:S04]  /*17f20*/  LDL.LU R8, [R1+0x6bc] ;  /* 0x0006bc0001087983 */ /* 0x000f280000300800 */
[----:B------:R0:W5:Y:S01]  /*17f30*/  LDL.LU R41, [R1+0x6b8] ;  /* 0x0006b80001297983 */ /* 0x0001620000300800 */
[----:B-1----:R-:W-:-:S03]  /*17f40*/  @!P1 FADD.FTZ R43, R43, R51 ;  /* 0x000000332b2b9221 */ /* 0x002fc60000010000 */
[----:B------:R1:W5:Y:S04]  /*17f50*/  LDL.LU R40, [R1+0x6b4] ;  /* 0x0006b40001287983 */ /* 0x0003680000300800 */
[----:B------:R-:W4:Y:S01]  /*17f60*/  LDL.LU R51, [R1+0x2dc] ;  /* 0x0002dc0001337983 */ /* 0x000f220000300800 */
[----:B0-----:R-:W-:-:S03]  /*17f70*/  @!P1 FADD.FTZ R42, R42, R50 ;  /* 0x000000322a2a9221 */ /* 0x001fc60000010000 */
[----:B------:R-:W4:Y:S01]  /*17f80*/  LDL.LU R50, [R1+0x2d4] ;  /* 0x0002d40001327983 */ /* 0x000f220000300800 */
[----:B--2---:R-:W-:-:S03]  /*17f90*/  FFMA.FTZ R56, R49, R44, R56 ;  /* 0x0000002c31387223 */ /* 0x004fc60000010038 */
[----:B------:R-:W2:Y:S01]  /*17fa0*/  LDL.LU R44, [R1+0x28c] ;  /* 0x00028c00012c7983 */ /* 0x000ea20000300800 */
[----:B------:R-:W-:-:S03]  /*17fb0*/  FFMA.FTZ R56, R60, R39, R56 ;  /* 0x000000273c387223 */ /* 0x000fc60000010038 */
[----:B------:R-:W2:Y:S01]  /*17fc0*/  LDL.LU R60, [R1+0x2cc] ;  /* 0x0002cc00013c7983 */ /* 0x000ea20000300800 */
[----:B---3--:R-:W-:-:S03]  /*17fd0*/  FFMA.FTZ R56, R7, R37, R56 ;  /* 0x0000002507387223 */ /* 0x008fc60000010038 */
[----:B------:R-:W3:Y:S01]  /*17fe0*/  LDL.LU R37, [R1+0x2e0] ;  /* 0x0002e00001257983 */ /* 0x000ee20000300800 */
[----:B------:R-:W-:-:S03]  /*17ff0*/  FFMA.FTZ R55, R47, R48, R55 ;  /* 0x000000302f377223 */ /* 0x000fc60000010037 */
[----:B------:R-:W2:Y:S01]  /*18000*/  LDL.LU R47, [R1+0x2d8] ;  /* 0x0002d800012f7983 */ /* 0x000ea20000300800 */
[----:B------:R-:W-:-:S03]  /*18010*/  FADD.FTZ R54, R54, R48 ;  /* 0x0000003036367221 */ /* 0x000fc60000010000 */
[----:B------:R-:W2:Y:S01]  /*18020*/  LDL.LU R48, [R1+0x290] ;  /* 0x0002900001307983 */ /* 0x000ea20000300800 */
[----:B------:R-:W-:Y:S01]  /*18030*/  FFMA.FTZ R55, R52, R53, R55 ;  /* 0x0000003534377223 */ /* 0x000fe20000010037 */
[----:B------:R-:W-:Y:S02]  /*18040*/  FADD.FTZ R54, R54, R53 ;  /* 0x0000003536367221 */ /* 0x000fe40000010000 */
[----:B------:R-:W2:Y:S01]  /*18050*/  LDL.LU R49, [R1+0x2c0] ;  /* 0x0002c00001317983 */ /* 0x000ea20000300800 */
[----:B----4-:R-:W-:Y:S01]  /*18060*/  FFMA.FTZ R55, R59, R38, R55 ;  /* 0x000000263b377223 */ /* 0x010fe20000010037 */
[----:B------:R-:W-:Y:S02]  /*18070*/  FADD.FTZ R54, R54, R38 ;  /* 0x0000002636367221 */ /* 0x000fe40000010000 */
[----:B------:R-:W4:Y:S04]  /*18080*/  LDL.LU R52, [R1+0x2c4] ;  /* 0x0002c40001347983 */ /* 0x000f280000300800 */
[----:B------:R-:W4:Y:S01]  /*18090*/  LDL.LU R53, [R1+0x27c] ;  /* 0x00027c0001357983 */ /* 0x000f220000300800 */
[----:B------:R-:W-:Y:S01]  /*180a0*/  FFMA.FTZ R55, R6, R58, R55 ;  /* 0x0000003a06377223 */ /* 0x000fe20000010037 */
[----:B------:R-:W-:-:S02]  /*180b0*/  FADD.FTZ R54, R54, R58 ;  /* 0x0000003a36367221 */ /* 0x000fc40000010000 */
[----:B------:R-:W4:Y:S04]  /*180c0*/  LDL.LU R59, [R1+0x2b8] ;  /* 0x0002b800013b7983 */ /* 0x000f280000300800 */
[----:B------:R-:W4:Y:S01]  /*180d0*/  LDL.LU R58, [R1+0x2bc] ;  /* 0x0002bc00013a7983 */ /* 0x000f220000300800 */
[----:B------:R-:W-:Y:S01]  /*180e0*/  FADD.FTZ R54, R54, R46 ;  /* 0x0000002e36367221 */ /* 0x000fe20000010000 */
[----:B------:R-:W-:Y:S02]  /*180f0*/  FADD.FTZ R57, R57, R36 ;  /* 0x0000002439397221 */ /* 0x000fe40000010000 */
[----:B------:R1:W5:Y:S01]  /*18100*/  LDL.LU R7, [R1+0x6b0] ;  /* 0x0006b00001077983 */ /* 0x0003620000300800 */
[----:B------:R-:W-:-:S03]  /*18110*/  FFMA.FTZ R55, R45, R46, R55 ;  /* 0x0000002e2d377223 */ /* 0x000fc60000010037 */
[----:B------:R-:W4:Y:S04]  /*18120*/  LDL.LU R45, [R1+0x2b0] ;  /* 0x0002b000012d7983 */ /* 0x000f280000300800 */
[----:B------:R-:W4:Y:S04]  /*18130*/  LDL.LU R46, [R1+0x2b4] ;  /* 0x0002b400012e7983 */ /* 0x000f280000300800 */
[----:B------:R1:W5:Y:S01]  /*18140*/  LDL.LU R6, [R1+0x6ac] ;  /* 0x0006ac0001067983 */ /* 0x0003620000300800 */
[----:B---3--:R-:W-:-:S04]  /*18150*/  FFMA.FTZ R56, R37, R36, R56 ;  /* 0x0000002425387223 */ /* 0x008fc80000010038 */
[----:B--2---:R-:W-:Y:S02]  /*18160*/  FFMA.FTZ R56, R47, R35, R56 ;  /* 0x000000232f387223 */ /* 0x004fe40000010038 */
[----:B------:R-:W2:Y:S01]  /*18170*/  LDL.LU R47, [R1+0x2ac] ;  /* 0x0002ac00012f7983 */ /* 0x000ea20000300800 */
[----:B------:R-:W-:Y:S01]  /*18180*/  FFMA.FTZ R55, R51, R48, R55 ;  /* 0x0000003033377223 */ /* 0x000fe20000010037 */
[----:B------:R-:W-:Y:S01]  /*18190*/  FADD.FTZ R54, R54, R48 ;  /* 0x0000003036367221 */ /* 0x000fe20000010000 */
[----:B------:R-:W-:Y:S01]  /*181a0*/  FFMA.FTZ R56, R60, R34, R56 ;  /* 0x000000223c387223 */ /* 0x000fe20000010038 */
[----:B------:R-:W3:Y:S04]  /*181b0*/  LDL.LU R48, [R1+0x2a8] ;  /* 0x0002a80001307983 */ /* 0x000ee80000300800 */
[----:B------:R-:W3:Y:S01]  /*181c0*/  LDL.LU R60, [R1+0x2a4] ;  /* 0x0002a400013c7983 */ /* 0x000ee20000300800 */
[----:B------:R-:W-:Y:S01]  /*181d0*/  FFMA.FTZ R55, R50, R44, R55 ;  /* 0x0000002c32377223 */ /* 0x000fe20000010037 */
[----:B------:R-:W-:Y:S01]  /*181e0*/  FADD.FTZ R54, R54, R44 ;  /* 0x0000002c36367221 */ /* 0x000fe20000010000 */
[----:B------:R-:W-:Y:S01]  /*181f0*/  FFMA.FTZ R56, R49, R33, R56 ;  /* 0x0000002131387223 */ /* 0x000fe20000010038 */
[----:B------:R-:W-:Y:S01]  /*18200*/  FADD.FTZ R57, R57, R35 ;  /* 0x0000002339397221 */ /* 0x000fe20000010000 */
[----:B------:R-:W3:Y:S01]  /*18210*/  LDL.LU R49, [R1+0x2a0] ;  /* 0x0002a00001317983 */ /* 0x000ee20000300800 */
[----:B----4-:R-:W-:Y:S01]  /*18220*/  FFMA.FTZ R55, R52, R53, R55 ;  /* 0x0000003534377223 */ /* 0x010fe20000010037 */
[----:B------:R-:W-:-:S02]  /*18230*/  FADD.FTZ R54, R54, R53 ;  /* 0x0000003536367221 */ /* 0x000fc40000010000 */
[----:B------:R-:W4:Y:S01]  /*18240*/  LDL.LU R53, [R1+0x294] ;  /* 0x0002940001357983 */ /* 0x000f220000300800 */
[----:B------:R-:W-:-:S03]  /*18250*/  FFMA.FTZ R56, R59, R32, R56 ;  /* 0x000000203b387223 */ /* 0x000fc60000010038 */
[----:B------:R-:W4:Y:S01]  /*18260*/  LDL.LU R52, [R1+0x298] ;  /* 0x0002980001347983 */ /* 0x000f220000300800 */
[----:B------:R-:W-:-:S03]  /*18270*/  FFMA.FTZ R55, R58, R31, R55 ;  /* 0x0000001f3a377223 */ /* 0x000fc60000010037 */
[----:B------:R-:W4:Y:S04]  /*18280*/  LDL.LU R59, [R1+0x288] ;  /* 0x00028800013b7983 */ /* 0x000f280000300800 */
[----:B------:R-:W4:Y:S01]  /*18290*/  LDL.LU R58, [R1+0x284] ;  /* 0x00028400013a7983 */ /* 0x000f220000300800 */
[----:B------:R-:W-:Y:S01]  /*182a0*/  FADD.FTZ R57, R57, R34 ;  /* 0x0000002239397221 */ /* 0x000fe20000010000 */
[----:B------:R-:W-:Y:S01]  /*182b0*/  FADD.FTZ R54, R54, R31 ;  /* 0x0000001f36367221 */ /* 0x000fe20000010000 */
[----:B------:R-:W-:Y:S01]  /*182c0*/  FFMA.FTZ R56, R45, R30, R56 ;  /* 0x0000001e2d387223 */ /* 0x000fe20000010038 */
[----:B------:R-:W4:Y:S01]  /*182d0*/  LDL.LU R44, [R1+0x274] ;  /* 0x00027400012c7983 */ /* 0x000f220000300800 */
[----:B------:R-:W-:Y:S01]  /*182e0*/  FADD.FTZ R57, R57, R33 ;  /* 0x0000002139397221 */ /* 0x000fe20000010000 */
[----:B------:R-:W-:Y:S01]  /*182f0*/  FFMA.FTZ R55, R46, R29, R55 ;  /* 0x0000001d2e377223 */ /* 0x000fe20000010037 */
[----:B------:R-:W-:Y:S01]  /*18300*/  FADD.FTZ R54, R54, R29 ;  /* 0x0000001d36367221 */ /* 0x000fe20000010000 */
[----:B------:R-:W4:Y:S01]  /*18310*/  LDL.LU R50, [R1+0x278] ;  /* 0x0002780001327983 */ /* 0x000f220000300800 */
[----:B------:R-:W-:-:S02]  /*18320*/  FADD.FTZ R57, R57, R32 ;  /* 0x0000002039397221 */ /* 0x000fc40000010000 */
[----:B------:R-:W-:Y:S01]  /*18330*/  FADD.FTZ R54, R54, R27 ;  /* 0x0000001b36367221 */ /* 0x000fe20000010000 */
[----:B------:R-:W4:Y:S01]  /*18340*/  LDL.LU R45, [R1+0x268] ;  /* 0x00026800012d7983 */ /* 0x000f220000300800 */
[----:B------:R-:W-:-:S03]  /*18350*/  FADD.FTZ R57, R57, R30 ;  /* 0x0000001e39397221 */ /* 0x000fc60000010000 */
[----:B------:R-:W4:Y:S01]  /*18360*/  LDL.LU R46, [R1+0x254] ;  /* 0x00025400012e7983 */ /* 0x000f220000300800 */
[----:B------:R-:W-:-:S04]  /*18370*/  FADD.FTZ R57, R57, R28 ;  /* 0x0000001c39397221 */ /* 0x000fc80000010000 */
[----:B------:R-:W-:Y:S01]  /*18380*/  FADD.FTZ R57, R57, R26 ;  /* 0x0000001a39397221 */ /* 0x000fe20000010000 */
[----:B--2---:R-:W-:Y:S02]  /*18390*/  FFMA.FTZ R56, R47, R28, R56 ;  /* 0x0000001c2f387223 */ /* 0x004fe40000010038 */
[----:B------:R-:W2:Y:S01]  /*183a0*/  LDL.LU R47, [R1+0x24c] ;  /* 0x00024c00012f7983 */ /* 0x000ea20000300800 */
[----:B---3--:R-:W-:-:S03]  /*183b0*/  FFMA.FTZ R55, R48, R27, R55 ;  /* 0x0000001b30377223 */ /* 0x008fc60000010037 */
[----:B------:R-:W3:Y:S01]  /*183c0*/  LDL.LU R48, [R1+0x248] ;  /* 0x0002480001307983 */ /* 0x000ee20000300800 */
[----:B------:R-:W-:-:S03]  /*183d0*/  FFMA.FTZ R27, R60, R26, R56 ;  /* 0x0000001a3c1b7223 */ /* 0x000fc60000010038 */
[----:B------:R-:W2:Y:S01]  /*183e0*/  LDL.LU R60, [R1+0x264] ;  /* 0x00026400013c7983 */ /* 0x000ea20000300800 */
[----:B------:R-:W-:-:S03]  /*183f0*/  FFMA.FTZ R26, R49, R25, R55 ;  /* 0x00000019311a7223 */ /* 0x000fc60000010037 */
[----:B------:R-:W3:Y:S01]  /*18400*/  LDL.LU R49, [R1+0x244] ;  /* 0x0002440001317983 */ /* 0x000ee20000300800 */
[----:B----4-:R-:W-:-:S03]  /*18410*/  FFMA.FTZ R26, R53, R23, R26 ;  /* 0x00000017351a7223 */ /* 0x010fc6000001001a */
[----:B------:R-:W4:Y:S01]  /*18420*/  LDL.LU R53, [R1+0x238] ;  /* 0x0002380001357983 */ /* 0x000f220000300800 */
[----:B------:R-:W-:-:S03]  /*18430*/  FFMA.FTZ R27, R52, R24, R27 ;  /* 0x00000018341b7223 */ /* 0x000fc6000001001b */
[----:B------:R-:W4:Y:S01]  /*18440*/  LDL.LU R52, [R1+0x23c] ;  /* 0x00023c0001347983 */ /* 0x000f220000300800 */
[----:B------:R-:W-:-:S03]  /*18450*/  FFMA.FTZ R27, R59, R22, R27 ;  /* 0x000000163b1b7223 */ /* 0x000fc6000001001b */
[----:B------:R-:W4:Y:S01]  /*18460*/  LDL.LU R59, [R1+0x21c] ;  /* 0x00021c00013b7983 */ /* 0x000f220000300800 */
[----:B------:R-:W-:-:S03]  /*18470*/  FFMA.FTZ R26, R58, R21, R26 ;  /* 0x000000153a1a7223 */ /* 0x000fc6000001001a */
[----:B------:R-:W4:Y:S01]  /*18480*/  LDL.LU R58, [R1+0x218] ;  /* 0x00021800013a7983 */ /* 0x000f220000300800 */
[----:B------:R-:W-:Y:S01]  /*18490*/  FADD.FTZ R54, R54, R25 ;  /* 0x0000001936367221 */ /* 0x000fe20000010000 */
[----:B------:R-:W-:-:S03]  /*184a0*/  FADD.FTZ R57, R57, R24 ;  /* 0x0000001839397221 */ /* 0x000fc60000010000 */
[----:B------:R-:W-:Y:S01]  /*184b0*/  FADD.FTZ R54, R54, R23 ;  /* 0x0000001736367221 */ /* 0x000fe20000010000 */
[----:B------:R-:W-:-:S03]  /*184c0*/  FADD.FTZ R57, R57, R22 ;  /* 0x0000001639397221 */ /* 0x000fc60000010000 */
[----:B------:R-:W-:Y:S01]  /*184d0*/  FADD.FTZ R54, R54, R21 ;  /* 0x0000001536367221 */ /* 0x000fe20000010000 */
[----:B------:R-:W-:Y:S01]  /*184e0*/  FFMA.FTZ R26, R44, R19, R26 ;  /* 0x000000132c1a7223 */ /* 0x000fe2000001001a */
        /* <DEDUP_REMOVED lines=8> */
[----:B------:R-:W-:Y:S02]  /*18570*/  FADD.FTZ R57, R57, R16 ;  /* 0x0000001039397221 */ /* 0x000fe40000010000 */
[----:B------:R-:W4:Y:S01]  /*18580*/  LDL R16, [R1+0x69c] ;  /* 0x00069c0001107983 */ /* 0x000f220000100800 */
[----:B------:R-:W-:Y:S01]  /*18590*/  FADD.FTZ R54, R54, R13 ;  /* 0x0000000d36367221 */ /* 0x000fe20000010000 */
[----:B------:R-:W-:Y:S02]  /*185a0*/  FADD.FTZ R57, R57, R14 ;  /* 0x0000000e39397221 */ /* 0x000fe40000010000 */
[----:B------:R-:W0:Y:S04]  /*185b0*/  SHFL.DOWN PT, R38, R42, 0x4, 0x1f ;  /* 0x08801f002a267f89 */ /* 0x000e2800000e0000 */
[----:B------:R-:W1:Y:S01]  /*185c0*/  SHFL.DOWN PT, R39, R43, 0x4, 0x1f ;  /* 0x08801f002b277f89 */ /* 0x000e6200000e0000 */
[----:B------:R-:W-:Y:S01]  /*185d0*/  ISETP.GT.AND P1, PT, R61, 0x1b, PT ;  /* 0x0000001b3d00780c */ /* 0x000fe20003f24270 */
[----:B--2---:R-:W-:-:S02]  /*185e0*/  FFMA.FTZ R26, R60, R17, R26 ;  /* 0x000000113c1a7223 */ /* 0x004fc4000001001a */
[----:B------:R-:W2:Y:S02]  /*185f0*/  LDL R60, [R1+0x610] ;  /* 0x00061000013c7983 */ /* 0x000ea40000100800 */
[----:B------:R-:W-:Y:S01]  /*18600*/  FFMA.FTZ R26, R47, R15, R26 ;  /* 0x0000000f2f1a7223 */ /* 0x000fe2000001001a */
[----:B---3--:R-:W-:-:S07]  /*18610*/  FFMA.FTZ R27, R48, R14, R27 ;  /* 0x0000000e301b7223 */ /* 0x008fce000001001b */
[----:B0-----:R-:W-:Y:S01]  /*18620*/  @!P1 FADD.FTZ R42, R42, R38 ;  /* 0x000000262a2a9221 */ /* 0x001fe20000010000 */
[----:B-1----:R-:W-:Y:S01]  /*18630*/  @!P1 FADD.FTZ R43, R43, R39 ;  /* 0x000000272b2b9221 */ /* 0x002fe20000010000 */
[----:B------:R-:W-:Y:S01]  /*18640*/  FFMA.FTZ R26, R49, R13, R26 ;  /* 0x0000000d311a7223 */ /* 0x000fe2000001001a */
[----:B------:R-:W0:Y:S03]  /*18650*/  S2UR UR8, SR_CgaCtaId ;  /* 0x00000000000879c3 */ /* 0x000e260000008800 */
[----:B----4-:R-:W-:Y:S01]  /*18660*/  FFMA.FTZ R13, R53, R11, R26 ;  /* 0x0000000b350d7223 */ /* 0x010fe2000001001a */
[----:B------:R-:W-:Y:S01]  /*18670*/  FFMA.FTZ R14, R52, R12, R27 ;  /* 0x0000000c340e7223 */ /* 0x000fe2000001001b */
[----:B------:R-:W-:Y:S01]  /*18680*/  FADD.FTZ R11, R54, R11 ;  /* 0x0000000b360b7221 */ /* 0x000fe20000010000 */
[----:B------:R-:W-:Y:S02]  /*18690*/  FADD.FTZ R12, R57, R12 ;  /* 0x0000000c390c7221 */ /* 0x000fe40000010000 */
[----:B------:R-:W-:Y:S01]  /*186a0*/  FFMA.FTZ R17, R59, R9, R14 ;  /* 0x000000093b117223 */ /* 0x000fe2000001000e */
[----:B------:R-:W-:Y:S01]  /*186b0*/  FADD.FTZ R11, R11, R8 ;  /* 0x000000080b0b7221 */ /* 0x000fe20000010000 */
[----:B------:R-:W-:Y:S01]  /*186c0*/  UMOV UR7, 0x400 ;  /* 0x0000040000077882 */ /* 0x000fe20000000000 */
[----:B------:R-:W1:Y:S01]  /*186d0*/  LDC.64 R46, c[0x0][0x268] ;  /* 0x00009a00ff2e7b82 */ /* 0x000e620000000a00 */
[----:B------:R-:W-:Y:S01]  /*186e0*/  FFMA.FTZ R13, R58, R8, R13 ;  /* 0x000000083a0d7223 */ /* 0x000fe2000001000d */
[----:B------:R-:W-:Y:S01]  /*186f0*/  FADD.FTZ R15, R12, R9 ;  /* 0x000000090c0f7221 */ /* 0x000fe20000010000 */
[----:B------:R-:W-:Y:S01]  /*18700*/  FFMA.FTZ R8, R4, R10, R17 ;  /* 0x0000000a04087223 */ /* 0x000fe20000010011 */
[----:B------:R-:W-:Y:S01]  /*18710*/  FADD.FTZ R11, R11, R2 ;  /* 0x000000020b0b7221 */ /* 0x000fe20000010000 */
[----:B------:R-:W-:Y:S01]  /*18720*/  FFMA.FTZ R9, R3, R2, R13 ;  /* 0x0000000203097223 */ /* 0x000fe2000001000d */
[----:B------:R3:W5:Y:S04]  /*18730*/  LDL.LU R4, [R1+0x6a8] ;  /* 0x0006a80001047983 */ /* 0x0007680000300800 */
[----:B------:R3:W5:Y:S04]  /*18740*/  LDL.LU R3, [R1+0x6a4] ;  /* 0x0006a40001037983 */ /* 0x0007680000300800 */
[----:B------:R3:W5:Y:S04]  /*18750*/  LDL.LU R2, [R1+0x6a0] ;  /* 0x0006a00001027983 */ /* 0x0007680000300800 */
[----:B------:R-:W4:Y:S04]  /*18760*/  SHFL.DOWN PT, R31, R42, 0x8, 0x1f ;  /* 0x09001f002a1f7f89 */ /* 0x000f2800000e0000 */
[----:B------:R-:W0:Y:S01]  /*18770*/  SHFL.DOWN PT, R32, R43, 0x8, 0x1f ;  /* 0x09001f002b207f89 */ /* 0x000e2200000e0000 */
[----:B------:R-:W-:-:S13]  /*18780*/  ISETP.GT.AND P1, PT, R61, 0x17, PT ;  /* 0x000000173d00780c */ /* 0x000fda0003f24270 */
[----:B----4-:R-:W-:Y:S01]  /*18790*/  @!P1 FADD.FTZ R42, R42, R31 ;  /* 0x0000001f2a2a9221 */ /* 0x010fe20000010000 */
[----:B0-----:R-:W-:-:S04]  /*187a0*/  @!P1 FADD.FTZ R43, R43, R32 ;  /* 0x000000202b2b9221 */ /* 0x001fc80000010000 */
[----:B------:R-:W0:Y:S04]  /*187b0*/  SHFL.DOWN PT, R19, R42, 0x10, 0x1f ;  /* 0x0a001f002a137f89 */ /* 0x000e2800000e0000 */
[----:B------:R-:W4:Y:S01]  /*187c0*/  SHFL.DOWN PT, R20, R43, 0x10, 0x1f ;  /* 0x0a001f002b147f89 */ /* 0x000f2200000e0000 */
[----:B------:R-:W-:Y:S01]  /*187d0*/  ISETP.GT.AND P1, PT, R61, 0xf, PT ;  /* 0x0000000f3d00780c */ /* 0x000fe20003f24270 */
[----:B------:R-:W-:-:S04]  /*187e0*/  UIADD3 UR6, UR7, 0xa0, URZ ;  /* 0x000000a007067890 */ /* 0x000fc8000fffe03f */
[----:B------:R-:W-:Y:S01]  /*187f0*/  ULEA UR6, UR8, UR6, 0x18 ;  /* 0x0000000608067291 */ /* 0x000fe2000f8ec03f */
[----:B------:R-:W-:-:S07]  /*18800*/  FADD.FTZ R10, R15, R10 ;  /* 0x0000000a0f0a7221 */ /* 0x000fce0000010000 */
[----:B0-----:R-:W-:Y:S01]  /*18810*/  @!P1 FADD.FTZ R42, R42, R19 ;  /* 0x000000132a2a9221 */ /* 0x001fe20000010000 */
[----:B----4-:R-:W-:Y:S01]  /*18820*/  @!P1 FADD.FTZ R43, R43, R20 ;  /* 0x000000142b2b9221 */ /* 0x010fe20000010000 */
[----:B------:R-:W-:Y:S02]  /*18830*/  ISETP.NE.AND P1, PT, R61, RZ, PT ;  /* 0x000000ff3d00720c */ /* 0x000fe40003f25270 */
[----:B------:R-:W-:Y:S01]  /*18840*/  MOV R44, UR9 ;  /* 0x00000009002c7c02 */ /* 0x000fe20008000f00 */
[----:B------:R-:W-:Y:S01]  /*18850*/  BSSY B0, `(.L_x_766) ;  /* 0x000002e000007945 */ /* 0x000fe20003800000 */
[C---:B--2---:R-:W-:Y:S02]  /*18860*/  ISETP.NE.AND P2, PT, R60.reuse, RZ, PT ;  /* 0x000000ff3c00720c */ /* 0x044fe40003f45270 */
[----:B------:R-:W-:-:S05]  /*18870*/  LEA R36, R60, UR6, 0x4 ;  /* 0x000000063c247c11 */ /* 0x000fca000f8e20ff */
[----:B------:R3:W-:Y:S04]  /*18880*/  STS.128 [R36], R8 ;  /* 0x0000000824007388 */ /* 0x0007e80000000c00 */
[----:B------:R3:W-:Y:S01]  /*18890*/  @!P1 STS.64 [R16+0x10], R42 ;  /* 0x0000102a10009388 */ /* 0x0007e20000000a00 */
[----:B------:R-:W-:Y:S01]  /*188a0*/  BAR.SYNC.DEFER_BLOCKING 0x0 ;  /* 0x0000000000007b1d */ /* 0x000fe20000010000 */
[----:B------:R-:W-:Y:S01]  /*188b0*/  ISETP.GT.U32.AND P3, PT, R60, 0x3b, PT ;  /* 0x0000003b3c00780c */ /* 0x000fe20003f64070 */
[----:B------:R-:W-:-:S04]  /*188c0*/  IMAD R44, R44, 0x3c, R60 ;  /* 0x0000003c2c2c7824 */ /* 0x000fc800078e023c */
[----:B-1----:R-:W-:Y:S08]  /*188d0*/  @P2 BRA `(.L_x_767) ;  /* 0x0000000000942947 */ /* 0x002ff00003800000 */
[----:B------:R-:W-:-:S09]  /*188e0*/  ULEA UR6, UR8, UR7, 0x18 ;  /* 0x0000000708067291 */ /* 0x000fd2000f8ec03f */
[----:B------:R-:W0:Y:S04]  /*188f0*/  LDS.64 R32, [UR6+0x18] ;  /* 0x00001806ff207984 */ /* 0x000e280008000a00 */
[----:B------:R-:W1:Y:S04]  /*18900*/  LDS.128 R12, [UR6+0x20] ;  /* 0x00002006ff0c7984 */ /* 0x000e680008000c00 */
[----:B---3--:R-:W2:Y:S04]  /*18910*/  LDS.128 R16, [UR6+0x30] ;  /* 0x00003006ff107984 */ /* 0x008ea80008000c00 */
[----:B------:R-:W3:Y:S04]  /*18920*/  LDS.128 R28, [UR6+0x40] ;  /* 0x00004006ff1c7984 */ /* 0x000ee80008000c00 */
[----:B------:R-:W4:Y:S04]  /*18930*/  LDS.128 R24, [UR6+0x50] ;  /* 0x00005006ff187984 */ /* 0x000f280008000c00 */
[----:B------:R-:W4:Y:S01]  /*18940*/  LDS.128 R20, [UR6+0x60] ;  /* 0x00006006ff147984 */ /* 0x000f220008000c00 */
        /* <DEDUP_REMOVED lines=30> */
.L_x_767:
[----:B------:R-:W-:Y:S05]  /*18b30*/  BSYNC B0 ;  /* 0x0000000000007941 */ /* 0x000fea0003800000 */
.L_x_766:
[----:B------:R-:W-:Y:S06]  /*18b40*/  BAR.SYNC.DEFER_BLOCKING 0x0 ;  /* 0x0000000000007b1d */ /* 0x000fec0000010000 */
[----:B------:R-:W-:Y:S04]  /*18b50*/  BSSY B0, `(.L_x_768) ;  /* 0x0000025000007945 */ /* 0x000fe80003800000 */
[----:B------:R-:W-:Y:S05]  /*18b60*/  @P3 BRA `(.L_x_769) ;  /* 0x00000000008c3947 */ /* 0x000fea0003800000 */
[----:B------:R-:W0:Y:S04]  /*18b70*/  LDS.128 R12, [R36+0x3c0] ;  /* 0x0003c000240c7984 */ /* 0x000e280000000c00 */
[----:B---3--:R-:W1:Y:S04]  /*18b80*/  LDS.128 R16, [R36+0x780] ;  /* 0x0007800024107984 */ /* 0x008e680000000c00 */
[----:B------:R-:W2:Y:S04]  /*18b90*/  LDS.128 R20, [R36+0xb40] ;  /* 0x000b400024147984 */ /* 0x000ea80000000c00 */
[----:B------:R-:W3:Y:S04]  /*18ba0*/  LDS.128 R24, [R36+0xf00] ;  /* 0x000f000024187984 */ /* 0x000ee80000000c00 */
[----:B------:R-:W4:Y:S04]  /*18bb0*/  LDS.128 R28, [R36+0x12c0] ;  /* 0x0012c000241c7984 */ /* 0x000f280000000c00 */
[----:B------:R-:W4:Y:S04]  /*18bc0*/  LDS.128 R32, [R36+0x1680] ;  /* 0x0016800024207984 */ /* 0x000f280000000c00 */
[----:B------:R-:W4:Y:S01]  /*18bd0*/  LDS.128 R36, [R36+0x1a40] ;  /* 0x001a400024247984 */ /* 0x000f220000000c00 */
        /* <DEDUP_REMOVED lines=27> */
[----:B------:R-:W-:-:S07]  /*18d90*/  FADD.FTZ R11, R14, R39 ;  /* 0x000000270e0b7221 */ /* 0x000fce0000010000 */
.L_x_769:
[----:B------:R-:W-:Y:S05]  /*18da0*/  BSYNC B0 ;  /* 0x0000000000007941 */ /* 0x000fea0003800000 */
.L_x_768:
[----:B------:R-:W-:Y:S01]  /*18db0*/  ULDC UR7, c[0x0][0xc] ;  /* 0x0000030000077ab9 */ /* 0x000fe20000000800 */
[----:B------:R-:W-:Y:S01]  /*18dc0*/  BSSY B0, `(.L_x_770) ;  /* 0x000001c000007945 */ /* 0x000fe20003800000 */
[----:B------:R-:W-:-:S03]  /*18dd0*/  IMAD.WIDE R44, R44, 0x4, R46 ;  /* 0x000000042c2c7825 */ /* 0x000fc600078e022e */
[----:B------:R-:W-:Y:S05]  /*18de0*/  @P3 BRA `(.L_x_771) ;  /* 0x0000000000643947 */ /* 0x000fea0003800000 */
[----:B---3--:R-:W0:Y:S01]  /*18df0*/  LDC.64 R16, c[0x0][0x288] ;  /* 0x0000a200ff107b82 */ /* 0x008e220000000a00 */
        /* <DEDUP_REMOVED lines=24> */
.L_x_771:
[----:B------:R-:W-:Y:S05]  /*18f80*/  BSYNC B0 ;  /* 0x0000000000007941 */ /* 0x000fea0003800000 */
.L_x_770:
[----:B------:R-:W-:-:S06]  /*18f90*/  UISETP.GE.U32.AND UP0, UPT, UR7, 0x2, UPT ;  /* 0x000000020700788c */ /* 0x000fcc000bf06070 */
[----:B------:R-:W-:-:S13]  /*18fa0*/  PLOP3.LUT P1, PT, PT, PT, UP0, 0x80, 0x0 ;  /* 0x000000000000781c */ /* 0x000fda0003f2f008 */
[----:B------:R-:W-:Y:S05]  /*18fb0*/  @!P1 BRA `(.L_x_772) ;  /* 0x0000001000b49947 */ /* 0x000fea0003800000 */
[----:B-1-3--:R-:W0:Y:S01]  /*18fc0*/  LDC R9, c[0x0][0x10] ;  /* 0x00000400ff097b82 */ /* 0x00ae220000000800 */
[----:B------:R-:W1:Y:S01]  /*18fd0*/  S2R R12, SR_CTAID.Y ;  /* 0x00000000000c7919 */ /* 0x000e620000002600 */
[----:B------:R-:W-:Y:S01]  /*18fe0*/  ULOP3.LUT UR6, UR4, 0x1, URZ, 0xc0, !UPT ;  /* 0x0000000104067892 */ /* 0x000fe2000f8ec03f */
[----:B------:R-:W-:Y:S05]  /*18ff0*/  BSSY B0, `(.L_x_773) ;  /* 0x0000027000007945 */ /* 0x000fea0003800000 */
[----:B------:R-:W2:Y:S08]  /*19000*/  LDC.64 R10, c[0x0][0x258] ;  /* 0x00009600ff0a7b82 */ /* 0x000eb00000000a00 */
[----:B------:R-:W3:Y:S01]  /*19010*/  LDC.64 R14, c[0x0][0x260] ;  /* 0x00009800ff0e7b82 */ /* 0x000ee20000000a00 */
[----:B0-----:R-:W-:-:S04]  /*19020*/  IMAD R13, R9, UR6, RZ ;  /* 0x00000006090d7c24 */ /* 0x001fc8000f8e02ff */
[C---:B------:R-:W-:Y:S01]  /*19030*/  IMAD R8, R13.reuse, UR7, RZ ;  /* 0x000000070d087c24 */ /* 0x040fe2000f8e02ff */
[----:B-1----:R-:W-:-:S04]  /*19040*/  IADD3 R17, R13, R12, RZ ;  /* 0x0000000c0d117210 */ /* 0x002fc80007ffe0ff */
[----:B------:R-:W-:Y:S01]  /*19050*/  SHF.L.U32 R13, R8, 0x1, RZ ;  /* 0x00000001080d7819 */ /* 0x000fe200000006ff */
[----:B--2---:R-:W-:-:S04]  /*19060*/  IMAD.WIDE.U32 R16, R17, 0x4, R10 ;  /* 0x0000000411107825 */ /* 0x004fc800078e000a */
        /* <DEDUP_REMOVED lines=26> */
.L_x_775:
[----:B------:R-:W2:Y:S04]  /*19210*/  LDG.E.STRONG.GPU R8, desc[UR10][R16.64] ;  /* 0x0000000a10087981 */ /* 0x000ea8000c1ef900 */
[----:B--2---:R-:W-:Y:S04]  /*19220*/  CCTL.IVALL ;  /* 0x00000000ff00798f */ /* 0x004fe80002000000 */
[----:B------:R0:W-:Y:S01]  /*19230*/  STL [R1], R8 ;  /* 0x0000000801007387 */ /* 0x0001e20000100800 */
[----:B------:R-:W-:-:S13]  /*19240*/  ISETP.NE.AND P1, PT, R8, UR6, PT ;  /* 0x0000000608007c0c */ /* 0x000fda000bf25270 */
[----:B0-----:R-:W-:Y:S05]  /*19250*/  @P1 BRA `(.L_x_775) ;  /* 0xfffffffc00ec1947 */ /* 0x001fea000383ffff */
.L_x_774:
[----:B------:R-:W-:Y:S05]  /*19260*/  BSYNC B0 ;  /* 0x0000000000007941 */ /* 0x000fea0003800000 */
.L_x_773:
        /* <DEDUP_REMOVED lines=18> */
.L_x_779:
        /* <DEDUP_REMOVED lines=43> */
[----:B------:R-:W3:Y:S03]  /*19640*/  @!P4 LDG.E.64 R16, desc[UR10][R16.64] ;  /* 0x0000000a1010c981 */ /* 0x000ee6000c1e1b00 */
[----:B------:R-:W-:Y:S02]  /*19650*/  @!P5 IMAD.WIDE.U32 R20, R21, 0x8, R10 ;  /* 0x000000081514d825 */ /* 0x000fe400078e000a */
[----:B------:R-:W4:Y:S04]  /*19660*/  @!P6 LDG.E.64 R18, desc[UR10][R18.64] ;  /* 0x0000000a1212e981 */ /* 0x000f28000c1e1b00 */
[----:B------:R-:W4:Y:S01]  /*19670*/  @!P5 LDG.E.64 R20, desc[UR10][R20.64] ;  /* 0x0000000a1414d981 */ /* 0x000f22000c1e1b00 */
[----:B------:R-:W-:-:S02]  /*19680*/  IADD3 R22, R8, 0x8, RZ ;  /* 0x0000000808167810 */ /* 0x000fc40007ffe0ff */
[C---:B------:R-:W-:Y:S02]  /*19690*/  IADD3 R23, R8.reuse, 0x9, RZ ;  /* 0x0000000908177810 */ /* 0x040fe40007ffe0ff */
[----:B------:R-:W-:Y:S01]  /*196a0*/  IADD3 R24, R8, 0xb, RZ ;  /* 0x0000000b08187810 */ /* 0x000fe20007ffe0ff */
[----:B--2---:R-:W-:Y:S01]  /*196b0*/  @!P3 FADD.FTZ R42, R42, R14 ;  /* 0x0000000e2a2ab221 */ /* 0x004fe20000010000 */
[----:B------:R-:W-:Y:S01]  /*196c0*/  @!P3 FADD.FTZ R43, R43, R15 ;  /* 0x0000000f2b2bb221 */ /* 0x000fe20000010000 */
[----:B------:R-:W-:Y:S02]  /*196d0*/  ISETP.EQ.OR P3, PT, R22, UR13, P2 ;  /* 0x0000000d16007c0c */ /* 0x000fe40009762670 */
[----:B---3--:R-:W-:Y:S01]  /*196e0*/  @!P4 FADD.FTZ R42, R42, R16 ;  /* 0x000000102a2ac221 */ /* 0x008fe20000010000 */
[----:B------:R-:W-:Y:S01]  /*196f0*/  @!P4 FADD.FTZ R43, R43, R17 ;  /* 0x000000112b2bc221 */ /* 0x000fe20000010000 */
[----:B------:R-:W-:Y:S02]  /*19700*/  ISETP.EQ.OR P4, PT, R23, UR13, P2 ;  /* 0x0000000d17007c0c */ /* 0x000fe40009782670 */
[----:B----4-:R-:W-:Y:S01]  /*19710*/  @!P6 FADD.FTZ R42, R42, R18 ;  /* 0x000000122a2ae221 */ /* 0x010fe20000010000 */
[----:B------:R-:W-:Y:S01]  /*19720*/  IADD3 R18, R8, 0xa, RZ ;  /* 0x0000000a08127810 */ /* 0x000fe20007ffe0ff */
[----:B------:R-:W-:-:S05]  /*19730*/  @!P6 FADD.FTZ R43, R43, R19 ;  /* 0x000000132b2be221 */ /* 0x000fca0000010000 */
[----:B------:R-:W-:Y:S01]  /*19740*/  @!P3 IMAD R15, R9, R22, R12 ;  /* 0x00000016090fb224 */ /* 0x000fe200078e020c */
[----:B------:R-:W-:Y:S01]  /*19750*/  ISETP.EQ.OR P6, PT, R18, UR13, P2 ;  /* 0x0000000d12007c0c */ /* 0x000fe200097c2670 */
[----:B------:R-:W-:Y:S01]  /*19760*/  @!P5 FADD.FTZ R42, R42, R20 ;  /* 0x000000142a2ad221 */ /* 0x000fe20000010000 */
[----:B------:R-:W-:Y:S01]  /*19770*/  @!P5 FADD.FTZ R43, R43, R21 ;  /* 0x000000152b2bd221 */ /* 0x000fe20000010000 */
[----:B------:R-:W-:Y:S01]  /*19780*/  ISETP.EQ.OR P5, PT, R24, UR13, P2 ;  /* 0x0000000d18007c0c */ /* 0x000fe200097a2670 */
[----:B------:R-:W-:-:S04]  /*19790*/  @!P3 IMAD.WIDE.U32 R14, R15, 0x8, R10 ;  /* 0x000000080f0eb825 */ /* 0x000fc800078e000a */
[----:B------:R-:W-:Y:S02]  /*197a0*/  @!P4 IMAD R17, R9, R23, R12 ;  /* 0x000000170911c224 */ /* 0x000fe400078e020c */
[----:B------:R-:W2:Y:S02]  /*197b0*/  @!P3 LDG.E.64 R14, desc[UR10][R14.64] ;  /* 0x0000000a0e0eb981 */ /* 0x000ea4000c1e1b00 */
[----:B------:R-:W-:-:S04]  /*197c0*/  @!P4 IMAD.WIDE.U32 R16, R17, 0x8, R10 ;  /* 0x000000081110c825 */ /* 0x000fc800078e000a */
        /* <DEDUP_REMOVED lines=47> */
.L_x_778:
        /* <DEDUP_REMOVED lines=16> */
[C---:B------:R-:W-:Y:S01]  /*19bc0*/  VIADD R20, R8.reuse, 0x3 ;  /* 0x0000000308147836 */ /* 0x040fe20000000000 */
[----:B------:R-:W-:-:S04]  /*19bd0*/  IADD3 R8, R8, 0x4, RZ ;  /* 0x0000000408087810 */ /* 0x000fc80007ffe0ff */
        /* <DEDUP_REMOVED lines=43> */
.L_x_780:
[----:B------:R-:W-:-:S13]  /*19e90*/  ISETP.NE.OR P1, PT, R13, RZ, P1 ;  /* 0x000000ff0d00720c */ /* 0x000fda0000f25670 */
[----:B------:R-:W-:Y:S05]  /*19ea0*/  @!P1 BRA `(.L_x_776) ;  /* 0x00000000007c9947 */ /* 0x000fea0003800000 */
.L_x_777:
        /* <DEDUP_REMOVED lines=31> */
.L_x_776:
        /* <DEDUP_REMOVED lines=11> */
.L_x_782:
[----:B------:R-:W-:Y:S05]  /*1a150*/  BSYNC B0 ;  /* 0x0000000000007941 */ /* 0x000fea0003800000 */
.L_x_781:
        /* <DEDUP_REMOVED lines=19> */
.L_x_772:
[----:B------:R-:W0:Y:S01]  /*1a290*/  S2UR UR7, SR_CgaCtaId ;  /* 0x00000000000779c3 */ /* 0x000e220000008800 */
[----:B------:R-:W-:Y:S01]  /*1a2a0*/  UMOV UR6, 0x400 ;  /* 0x0000040000067882 */ /* 0x000fe20000000000 */
[----:B-1----:R-:W-:Y:S01]  /*1a2b0*/  HFMA2.MMA R15, -RZ, RZ, 0, 0 ;  /* 0x00000000ff0f7435 */ /* 0x002fe200000001ff */
[----:B------:R-:W-:Y:S01]  /*1a2c0*/  ULDC.64 UR8, c[0x0][0x288] ;  /* 0x0000a20000087ab9 */ /* 0x000fe20000000a00 */
[----:B------:R-:W-:Y:S01]  /*1a2d0*/  ULDC.64 UR18, c[0x0][0x210] ;  /* 0x0000840000127ab9 */ /* 0x000fe20000000a00 */
[----:B0-----:R-:W-:-:S09]  /*1a2e0*/  ULEA UR6, UR7, UR6, 0x18 ;  /* 0x0000000607067291 */ /* 0x001fd2000f8ec03f */
        /* <DEDUP_REMOVED lines=8> */
.L_x_785:
[----:B------:R-:W-:-:S05]  /*1a370*/  LEA R17, R15, UR14, 0x2 ;  /* 0x0000000e0f117c11 */ /* 0x000fca000f8e10ff */
[----:B---3--:R-:W2:Y:S04]  /*1a380*/  LDL.U16 R8, [R17+0x10] ;  /* 0x0000100011087983 */ /* 0x008ea80000100400 */
[----:B0-----:R-:W3:Y:S04]  /*1a390*/  LDL.U16 R9, [R17+0x12] ;  /* 0x0000120011097983 */ /* 0x001ee80000100400 */
[----:B------:R-:W4:Y:S04]  /*1a3a0*/  LDL.U16 R11, [R17+0x14] ;  /* 0x00001400110b7983 */ /* 0x000f280000100400 */
[----:B------:R-:W4:Y:S04]  /*1a3b0*/  LDL.U16 R23, [R17+0x16] ;  /* 0x0000160011177983 */ /* 0x000f280000100400 */
[----:B------:R-:W4:Y:S04]  /*1a3c0*/  LDL.U16 R10, [R17+0x110] ;  /* 0x00011000110a7983 */ /* 0x000f280000100400 */
[----:B------:R-:W4:Y:S04]  /*1a3d0*/  LDL.U16 R18, [R17+0x112] ;  /* 0x0001120011127983 */ /* 0x000f280000100400 */
[----:B------:R-:W4:Y:S04]  /*1a3e0*/  LDL.U16 R14, [R17+0x114] ;  /* 0x00011400110e7983 */ /* 0x000f280000100400 */
[----:B------:R0:W4:Y:S01]  /*1a3f0*/  LDL.U16 R16, [R17+0x116] ;  /* 0x0001160011107983 */ /* 0x0001220000100400 */
[----:B------:R-:W-:Y:S01]  /*1a400*/  BSSY B0, `(.L_x_783) ;  /* 0x0000062000007945 */ /* 0x000fe20003800000 */
[----:B0----5:R-:W-:-:S02]  /*1a410*/  LEA R17, R15, R4, 0x3 ;  /* 0x000000040f117211 */ /* 0x021fc400078e18ff */
[----:B------:R-:W-:Y:S02]  /*1a420*/  IADD3 R15, R15, 0x2, RZ ;  /* 0x000000020f0f7810 */ /* 0x000fe40007ffe0ff */
[----:B------:R-:W-:Y:S02]  /*1a430*/  ISETP.GE.U32.AND P1, PT, R17, UR6, PT ;  /* 0x0000000611007c0c */ /* 0x000fe4000bf26070 */
[----:B------:R-:W-:-:S04]  /*1a440*/  SHF.R.S32.HI R25, RZ, 0x1f, R17 ;  /* 0x0000001fff197819 */ /* 0x000fc80000011411 */
[----:B------:R-:W-:Y:S02]  /*1a450*/  ISETP.GE.OR.EX P1, PT, R25, UR7, P0, P1 ;  /* 0x0000000719007c0c */ /* 0x000fe40008726710 */
[----:B--2---:R-:W-:Y:S02]  /*1a460*/  SHF.L.U32 R8, R8, 0x10, RZ ;  /* 0x0000001008087819 */ /* 0x004fe400000006ff */
[----:B---3--:R-:W-:-:S03]  /*1a470*/  SHF.L.U32 R9, R9, 0x10, RZ ;  /* 0x0000001009097819 */ /* 0x008fc600000006ff */
[----:B------:R-:W-:Y:S01]  /*1a480*/  FADD.FTZ R8, R8, -UR16 ;  /* 0x8000001008087e21 */ /* 0x000fe20008010000 */
[----:B----4-:R-:W-:-:S03]  /*1a490*/  SHF.L.U32 R22, R11, 0x10, RZ ;  /* 0x000000100b167819 */ /* 0x010fc600000006ff */
[----:B------:R-:W-:Y:S01]  /*1a4a0*/  FMUL.FTZ R20, R8, UR12 ;  /* 0x0000000c08147c20 */ /* 0x000fe20008410000 */
[----:B------:R-:W-:Y:S01]  /*1a4b0*/  FADD.FTZ R9, R9, -UR16 ;  /* 0x8000001009097e21 */ /* 0x000fe20008010000 */
[----:B------:R-:W-:Y:S02]  /*1a4c0*/  SHF.L.U32 R23, R23, 0x10, RZ ;  /* 0x0000001017177819 */ /* 0x000fe400000006ff */
[----:B------:R-:W-:Y:S01]  /*1a4d0*/  @P2 FFMA.FTZ R19, R20, R0, R3 ;  /* 0x0000000014132223 */ /* 0x000fe20000010003 */
[----:B------:R-:W-:Y:S01]  /*1a4e0*/  FMUL.FTZ R21, R9, UR12 ;  /* 0x0000000c09157c20 */ /* 0x000fe20008410000 */
[----:B------:R-:W-:Y:S01]  /*1a4f0*/  FADD.FTZ R22, R22, -UR16 ;  /* 0x8000001016167e21 */ /* 0x000fe20008010000 */
[----:B------:R-:W-:Y:S01]  /*1a500*/  SHF.L.U32 R27, R10, 0x10, RZ ;  /* 0x000000100a1b7819 */ /* 0x000fe200000006ff */
[----:B------:R-:W-:Y:S01]  /*1a510*/  @P2 FMUL.FTZ R8, R19, -1.4426950216293334961 ;  /* 0xbfb8aa3b13082820 */ /* 0x000fe20000410000 */
[--C-:B------:R-:W-:Y:S01]  /*1a520*/  @P2 FFMA.FTZ R29, R21, R5, R2.reuse ;  /* 0x00000005151d2223 */ /* 0x100fe20000010002 */
[----:B------:R-:W-:Y:S01]  /*1a530*/  FMUL.FTZ R22, R22, UR12 ;  /* 0x0000000c16167c20 */ /* 0x000fe20008410000 */
[----:B------:R-:W-:Y:S01]  /*1a540*/  FADD.FTZ R24, R23, -UR16 ;  /* 0x8000001017187e21 */ /* 0x000fe20008010000 */
[----:B------:R-:W-:Y:S01]  /*1a550*/  FFMA.FTZ R20, R12, R20, R13 ;  /* 0x000000140c147223 */ /* 0x000fe2000001000d */
[----:B------:R-:W-:Y:S01]  /*1a560*/  @P2 FMUL.FTZ R9, R29, -1.4426950216293334961 ;  /* 0xbfb8aa3b1d092820 */ /* 0x000fe20000410000 */
[----:B------:R-:W0:Y:S01]  /*1a570*/  @P2 MUFU.EX2 R8, R8 ;  /* 0x0000000800082308 */ /* 0x000e220000000800 */
[----:B------:R-:W-:Y:S01]  /*1a580*/  @P2 FFMA.FTZ R23, R22, R0, R3 ;  /* 0x0000000016172223 */ /* 0x000fe20000010003 */
[----:B------:R-:W-:Y:S01]  /*1a590*/  FMUL.FTZ R24, R24, UR12 ;  /* 0x0000000c18187c20 */ /* 0x000fe20008410000 */
[C-C-:B------:R-:W-:Y:S01]  /*1a5a0*/  FFMA.FTZ R21, R12.reuse, R21, R13.reuse ;  /* 0x000000150c157223 */ /* 0x140fe2000001000d */
[----:B------:R-:W-:Y:S01]  /*1a5b0*/  FFMA.FTZ R22, R12, R22, R13 ;  /* 0x000000160c167223 */ /* 0x000fe2000001000d */
[----:B------:R-:W-:Y:S01]  /*1a5c0*/  @P2 FMUL.FTZ R33, R23, -1.4426950216293334961 ;  /* 0xbfb8aa3b17212820 */ /* 0x000fe20000410000 */
[----:B------:R-:W-:Y:S01]  /*1a5d0*/  @P2 FFMA.FTZ R26, R24, R5, R2 ;  /* 0x00000005181a2223 */ /* 0x000fe20000010002 */
[----:B------:R-:W-:Y:S01]  /*1a5e0*/  SHF.L.U32 R16, R16, 0x10, RZ ;  /* 0x0000001010107819 */ /* 0x000fe200000006ff */
[----:B------:R-:W1:Y:S02]  /*1a5f0*/  @P2 MUFU.EX2 R9, R9 ;  /* 0x0000000900092308 */ /* 0x000e640000000800 */
[----:B------:R-:W-:-:S06]  /*1a600*/  @P2 FMUL.FTZ R35, R26, -1.4426950216293334961 ;  /* 0xbfb8aa3b1a232820 */ /* 0x000fcc0000410000 */
[----:B------:R-:W2:Y:S01]  /*1a610*/  @P2 MUFU.EX2 R33, R33 ;  /* 0x0000002100212308 */ /* 0x000ea20000000800 */
[----:B0-----:R-:W-:-:S07]  /*1a620*/  @P2 FADD.FTZ R11, R8, 1 ;  /* 0x3f800000080b2421 */ /* 0x001fce0000010000 */
[----:B------:R0:W3:Y:S01]  /*1a630*/  @P2 MUFU.RCP R30, R11 ;  /* 0x0000000b001e2308 */ /* 0x0000e20000001000 */
[----:B-1----:R-:W-:Y:S02]  /*1a640*/  @P2 FADD.FTZ R28, R9, 1 ;  /* 0x3f800000091c2421 */ /* 0x002fe40000010000 */
[----:B------:R-:W1:Y:S05]  /*1a650*/  @!P1 LDC.64 R8, c[0x0][0x288] ;  /* 0x0000a200ff089b82 */ /* 0x000e6a0000000a00 */
[----:B------:R4:W4:Y:S01]  /*1a660*/  @P2 MUFU.RCP R31, R28 ;  /* 0x0000001c001f2308 */ /* 0x0009220000001000 */
[----:B--2---:R-:W-:Y:S02]  /*1a670*/  @P2 FADD.FTZ R33, R33, 1 ;  /* 0x3f80000021212421 */ /* 0x004fe40000010000 */
[----:B0-----:R-:W0:Y:S05]  /*1a680*/  @!P1 LDC.64 R10, c[0x0][0x210] ;  /* 0x00008400ff0a9b82 */ /* 0x001e2a0000000a00 */
[----:B------:R-:W2:Y:S01]  /*1a690*/  @P2 MUFU.EX2 R35, R35 ;  /* 0x0000002300232308 */ /* 0x000ea20000000800 */
[----:B---3--:R-:W-:Y:S01]  /*1a6a0*/  @P2 FADD.FTZ R32, -R30, 1 ;  /* 0x3f8000001e202421 */ /* 0x008fe20000010100 */
[----:B----4-:R-:W-:Y:S01]  /*1a6b0*/  SHF.L.U32 R28, R18, 0x10, RZ ;  /* 0x00000010121c7819 */ /* 0x010fe200000006ff */
[----:B------:R-:W-:Y:S01]  /*1a6c0*/  @P2 FMUL.FTZ R30, R27, R30 ;  /* 0x0000001e1b1e2220 */ /* 0x000fe20000410000 */
[----:B------:R-:W-:Y:S01]  /*1a6d0*/  @!P1 MOV R18, R6 ;  /* 0x0000000600129202 */ /* 0x000fe20000000f00 */
[----:B------:R-:W-:Y:S01]  /*1a6e0*/  @P2 FFMA.FTZ R19, R19, R32, 1 ;  /* 0x3f80000013132423 */ /* 0x000fe20000010020 */
[----:B------:R-:W-:Y:S01]  /*1a6f0*/  @P2 FADD.FTZ R34, -R31, 1 ;  /* 0x3f8000001f222421 */ /* 0x000fe20000010100 */
[----:B------:R-:W-:-:S02]  /*1a700*/  @P2 FMUL.FTZ R31, R28, R31 ;  /* 0x0000001f1c1f2220 */ /* 0x000fc40000410000 */
[----:B------:R-:W-:Y:S01]  /*1a710*/  @P2 FMUL.FTZ R27, R30, R19 ;  /* 0x000000131e1b2220 */ /* 0x000fe20000410000 */
[----:B------:R-:W-:Y:S01]  /*1a720*/  @!P1 MOV R19, R41 ;  /* 0x0000002900139202 */ /* 0x000fe20000000f00 */
[----:B------:R-:W-:Y:S01]  /*1a730*/  @P2 FFMA.FTZ R34, R29, R34, 1 ;  /* 0x3f8000001d222423 */ /* 0x000fe20000010022 */
[----:B------:R-:W3:Y:S01]  /*1a740*/  @P2 MUFU.RCP R30, R33 ;  /* 0x00000021001e2308 */ /* 0x000ee20000001000 */
[----:B-1----:R-:W-:Y:S02]  /*1a750*/  @!P1 IMAD R32, R25, R8, RZ ;  /* 0x0000000819209224 */ /* 0x002fe400078e02ff */
[----:B------:R-:W-:Y:S01]  /*1a760*/  FFMA.FTZ R20, R27, R0, -R20 ;  /* 0x000000001b147223 */ /* 0x000fe20000010814 */
[----:B------:R-:W-:Y:S01]  /*1a770*/  @P2 FMUL.FTZ R28, R31, R34 ;  /* 0x000000221f1c2220 */ /* 0x000fe20000410000 */
[----:B------:R-:W-:-:S04]  /*1a780*/  @!P1 IMAD.WIDE.U32 R18, R17, R8, R18 ;  /* 0x0000000811129225 */ /* 0x000fc800078e0012 */
[----:B--2---:R-:W-:Y:S01]  /*1a790*/  @P2 FADD.FTZ R35, R35, 1 ;  /* 0x3f80000023232421 */ /* 0x004fe20000010000 */
[----:B------:R-:W-:Y:S01]  /*1a7a0*/  FFMA.FTZ R8, R28, R5, -R21 ;  /* 0x000000051c087223 */ /* 0x000fe20000010815 */
[----:B------:R-:W-:Y:S02]  /*1a7b0*/  @!P1 IMAD R9, R17, R9, R32 ;  /* 0x0000000911099224 */ /* 0x000fe400078e0220 */
[----:B------:R-:W-:Y:S01]  /*1a7c0*/  FMUL.FTZ R21, R20, UR12 ;  /* 0x0000000c14157c20 */ /* 0x000fe20008410000 */
[----:B0-----:R-:W-:Y:S01]  /*1a7d0*/  @!P1 LEA R10, P3, R18, R10, 0x1 ;  /* 0x0000000a120a9211 */ /* 0x001fe200078608ff */
[----:B------:R-:W-:Y:S01]  /*1a7e0*/  @!P1 FMUL.FTZ R8, R8, UR12 ;  /* 0x0000000c08089c20 */ /* 0x000fe20008410000 */
[----:B------:R-:W0:Y:S01]  /*1a7f0*/  @P2 MUFU.RCP R35, R35 ;  /* 0x0000002300232308 */ /* 0x000e220000001000 */
[----:B------:R-:W-:Y:S02]  /*1a800*/  @!P1 IADD3 R9, R19, R9, RZ ;  /* 0x0000000913099210 */ /* 0x000fe40007ffe0ff */
[----:B------:R-:W-:-:S02]  /*1a810*/  IADD3 R17, R17, 0x8, RZ ;  /* 0x0000000811117810 */ /* 0x000fc40007ffe0ff */
[----:B------:R-:W-:Y:S02]  /*1a820*/  @!P1 LEA.HI.X R11, R18, R11, R9, 0x1, P3 ;  /* 0x0000000b120b9211 */ /* 0x000fe400018f0c09 */
[----:B------:R-:W-:Y:S01]  /*1a830*/  @!P1 F2FP.BF16.F32.PACK_AB R21, R8, R21 ;  /* 0x000000150815923e */ /* 0x000fe200000010ff */
[----:B---3--:R-:W-:Y:S01]  /*1a840*/  @P2 FADD.FTZ R8, -R30, 1 ;  /* 0x3f8000001e082421 */ /* 0x008fe20000010100 */
[----:B------:R-:W-:Y:S02]  /*1a850*/  SHF.L.U32 R9, R14, 0x10, RZ ;  /* 0x000000100e097819 */ /* 0x000fe400000006ff */
[----:B------:R-:W-:Y:S01]  /*1a860*/  ISETP.NE.AND P3, PT, R15, 0x40, PT ;  /* 0x000000400f00780c */ /* 0x000fe20003f65270 */
[----:B------:R1:W-:Y:S01]  /*1a870*/  @!P1 STG.E desc[UR10][R10.64], R21 ;  /* 0x000000150a009986 */ /* 0x0003e2000c10190a */
[----:B------:R-:W-:Y:S01]  /*1a880*/  @P2 FFMA.FTZ R23, R23, R8, 1 ;  /* 0x3f80000017172423 */ /* 0x000fe20000010008 */
[----:B------:R-:W-:Y:S01]  /*1a890*/  ISETP.GE.U32.AND P1, PT, R17, UR6, PT ;  /* 0x0000000611007c0c */ /* 0x000fe2000bf26070 */
[----:B------:R-:W-:Y:S01]  /*1a8a0*/  @P2 FMUL.FTZ R30, R9, R30 ;  /* 0x0000001e091e2220 */ /* 0x000fe20000410000 */
[----:B------:R-:W-:Y:S01]  /*1a8b0*/  SHF.R.S32.HI R8, RZ, 0x1f, R17 ;  /* 0x0000001fff087819 */ /* 0x000fe20000011411 */
[----:B0-----:R-:W-:Y:S01]  /*1a8c0*/  @P2 FADD.FTZ R19, -R35, 1 ;  /* 0x3f80000023132421 */ /* 0x001fe20000010100 */
[----:B------:R-:W-:Y:S01]  /*1a8d0*/  @P2 FMUL.FTZ R35, R16, R35 ;  /* 0x0000002310232220 */ /* 0x000fe20000410000 */
[----:B------:R-:W-:Y:S01]  /*1a8e0*/  @P2 FMUL.FTZ R9, R30, R23 ;  /* 0x000000171e092220 */ /* 0x000fe20000410000 */
[----:B------:R-:W-:Y:S01]  /*1a8f0*/  ISETP.GE.OR.EX P1, PT, R8, UR7, P0, P1 ;  /* 0x0000000708007c0c */ /* 0x000fe20008726710 */
[----:B------:R-:W-:-:S02]  /*1a900*/  @P2 FFMA.FTZ R26, R26, R19, 1 ;  /* 0x3f8000001a1a2423 */ /* 0x000fc40000010013 */
[----:B------:R-:W-:Y:S01]  /*1a910*/  FFMA.FTZ R22, R9, R0, -R22 ;  /* 0x0000000009167223 */ /* 0x000fe20000010816 */
[----:B-1----:R-:W-:Y:S01]  /*1a920*/  FFMA.FTZ R11, R12, R24, R13 ;  /* 0x000000180c0b7223 */ /* 0x002fe2000001000d */
[----:B------:R-:W-:-:S04]  /*1a930*/  @P2 FMUL.FTZ R16, R35, R26 ;  /* 0x0000001a23102220 */ /* 0x000fc80000410000 */
[----:B------:R-:W-:-:S04]  /*1a940*/  FFMA.FTZ R14, R16, R5, -R11 ;  /* 0x00000005100e7223 */ /* 0x000fc8000001080b */
[----:B------:R-:W-:Y:S05]  /*1a950*/  @P1 BRA `(.L_x_784) ;  /* 0x0000000000301947 */ /* 0x000fea0003800000 */
[----:B------:R-:W-:Y:S01]  /*1a960*/  IMAD R10, R8, UR8, RZ ;  /* 0x00000008080a7c24 */ /* 0x000fe2000f8e02ff */
[----:B------:R-:W-:Y:S01]  /*1a970*/  MOV R8, R6 ;  /* 0x0000000600087202 */ /* 0x000fe20000000f00 */
[----:B------:R-:W-:Y:S01]  /*1a980*/  FMUL.FTZ R14, R14, UR12 ;  /* 0x0000000c0e0e7c20 */ /* 0x000fe20008410000 */
[----:B------:R-:W-:Y:S01]  /*1a990*/  MOV R9, R41 ;  /* 0x0000002900097202 */ /* 0x000fe20000000f00 */
        /* <DEDUP_REMOVED lines=8> */
.L_x_784:
[----:B------:R-:W-:Y:S05]  /*1aa20*/  BSYNC B0 ;  /* 0x0000000000007941 */ /* 0x000fea0003800000 */
.L_x_783:
        /* <DEDUP_REMOVED lines=10> */
.L_x_699:
        /* <DEDUP_REMOVED lines=25> */
.L_x_788:
[----:B------:R-:W-:Y:S05]  /*1ac60*/  BSYNC B0 ;  /* 0x0000000000007941 */ /* 0x000fea0003800000 */
.L_x_787:
[----:B------:R-:W-:Y:S05]  /*1ac70*/  @P0 EXIT ;  /* 0x000000000000094d */ /* 0x000fea0003800000 */
[----:B------:R-:W-:Y:S05]  /*1ac80*/  @P2 BRA `(.L_x_789) ;  /* 0x0000000000202947 */ /* 0x000fea0003800000 */
[----:B------:R-:W-:-:S05]  /*1ac90*/  IMAD R0, R6, R7, RZ ;  /* 0x0000000706007224 */ /* 0x000fca00078e02ff */
[----:B------:R-:W-:-:S13]  /*1aca0*/  ISETP.NE.AND P0, PT, R0, -0x1, PT ;  /* 0xffffffff0000780c */ /* 0x000fda0003f05270 */
[----:B------:R-:W-:Y:S05]  /*1acb0*/  @!P0 BRA `(.L_x_789) ;  /* 0x0000000000148947 */ /* 0x000fea0003800000 */
.L_x_790:
[----:B-1----:R-:W2:Y:S04]  /*1acc0*/  LDG.E.STRONG.GPU R5, desc[UR10][R2.64] ;  /* 0x0000000a02057981 */ /* 0x002ea8000c1ef900 */
[----:B--2---:R-:W-:Y:S01]  /*1acd0*/  CCTL.IVALL ;  /* 0x00000000ff00798f */ /* 0x004fe20002000000 */
[----:B------:R-:W-:Y:S05]  /*1ace0*/  YIELD ;  /* 0x0000000000007946 */ /* 0x000fea0003800000 */
[----:B------:R-:W-:-:S13]  /*1acf0*/  ISETP.NE.AND P0, PT, R5, R0, PT ;  /* 0x000000000500720c */ /* 0x000fda0003f05270 */
[----:B------:R-:W-:Y:S05]  /*1ad00*/  @P0 BRA `(.L_x_790) ;  /* 0xfffffffc00ec0947 */ /* 0x000fea000383ffff */
.L_x_789:
[----:B------:R-:W-:Y:S05]  /*1ad10*/  WARPSYNC.ALL ;  /* 0x0000000000007948 */ /* 0x000fea0003800000 */
[----:B0-----:R-:W2:Y:S01]  /*1ad20*/  LDL R10, [R1+0x610] ;  /* 0x00061000010a7983 */ /* 0x001ea20000100800 */
[----:B-1----:R-:W0:Y:S08]  /*1ad30*/  LDC.64 R2, c[0x0][0x288] ;  /* 0x0000a200ff027b82 */ /* 0x002e300000000a00 */
[----:B------:R-:W-:Y:S01]  /*1ad40*/  BAR.SYNC.DEFER_BLOCKING 0x0 ;  /* 0x0000000000007b1d */ /* 0x000fe20000010000 */
[----:B0-----:R-:W-:-:S04]  /*1ad50*/  LEA.HI R0, P0, R3, R2, RZ, 0x1 ;  /* 0x0000000203007211 */ /* 0x001fc800078108ff */
[----:B------:R-:W-:-:S04]  /*1ad60*/  IADD3.X R5, RZ, R3, RZ, P0, !PT ;  /* 0x00000003ff057210 */ /* 0x000fc800007fe4ff */
[--C-:B------:R-:W-:Y:S02]  /*1ad70*/  SHF.R.S64 R25, R0, 0x1, R5.reuse ;  /* 0x0000000100197819 */ /* 0x100fe40000001005 */
[----:B------:R-:W-:Y:S02]  /*1ad80*/  SHF.R.S32.HI R20, RZ, 0x1, R5 ;  /* 0x00000001ff147819 */ /* 0x000fe40000011405 */
[----:B--2---:R-:W-:Y:S02]  /*1ad90*/  SHF.R.S32.HI R0, RZ, 0x1f, R10 ;  /* 0x0000001fff007819 */ /* 0x004fe4000001140a */
[----:B------:R-:W-:-:S04]  /*1ada0*/  ISETP.GT.U32.AND P0, PT, R25, R10, PT ;  /* 0x0000000a1900720c */ /* 0x000fc80003f04070 */
[----:B------:R-:W-:-:S13]  /*1adb0*/  ISETP.GT.AND.EX P0, PT, R20, R0, PT, P0 ;  /* 0x000000001400720c */ /* 0x000fda0003f04300 */
[----:B------:R-:W-:Y:S05]  /*1adc0*/  @!P0 EXIT ;  /* 0x000000000000894d */ /* 0x000fea0003800000 */
[----:B------:R-:W-:Y:S01]  /*1add0*/  IMAD R11, R3, 0x3, RZ ;  /* 0x00000003030b7824 */ /* 0x000fe200078e02ff */
[----:B------:R-:W0:Y:S01]  /*1ade0*/  LDC.64 R6, c[0x0][0x218] ;  /* 0x00008600ff067b82 */ /* 0x000e220000000a00 */
[C---:B------:R-:W-:Y:S01]  /*1adf0*/  IMAD.WIDE.U32 R8, R2.reuse, 0x3, RZ ;  /* 0x0000000302087825 */ /* 0x040fe200078e00ff */
[----:B------:R-:W-:Y:S01]  /*1ae00*/  MOV R13, R0 ;  /* 0x00000000000d7202 */ /* 0x000fe20000000f00 */
[----:B------:R-:W-:Y:S01]  /*1ae10*/  ULDC.64 UR4, c[0x0][0x268] ;  /* 0x00009a0000047ab9 */ /* 0x000fe20000000a00 */
[----:B------:R-:W-:Y:S02]  /*1ae20*/  SHF.L.U64.HI R23, R2, 0x2, R3 ;  /* 0x0000000202177819 */ /* 0x000fe40000010203 */
[----:B------:R-:W-:Y:S02]  /*1ae30*/  IADD3 R11, R9, R11, RZ ;  /* 0x0000000b090b7210 */ /* 0x000fe40007ffe0ff */
[----:B------:R-:W1:Y:S01]  /*1ae40*/  LDC.64 R4, c[0x0][0x220] ;  /* 0x00008800ff047b82 */ /* 0x000e620000000a00 */
[----:B------:R-:W-:-:S02]  /*1ae50*/  MOV R0, R10 ;  /* 0x0000000a00007202 */ /* 0x000fc40000000f00 */
[----:B------:R-:W-:Y:S02]  /*1ae60*/  LEA.HI R8, P0, R11, R8, RZ, 0x1 ;  /* 0x000000080b087211 */ /* 0x000fe400078108ff */
[----:B------:R-:W-:Y:S02]  /*1ae70*/  SHF.L.U64.HI R31, R25, 0x2, R20 ;  /* 0x00000002191f7819 */ /* 0x000fe40000010214 */
[----:B------:R-:W-:-:S04]  /*1ae80*/  IADD3.X R11, RZ, R11, RZ, P0, !PT ;  /* 0x0000000bff0b7210 */ /* 0x000fc800007fe4ff */
[--C-:B------:R-:W-:Y:S02]  /*1ae90*/  SHF.R.S64 R27, R8, 0x1, R11.reuse ;  /* 0x00000001081b7819 */ /* 0x100fe4000000100b */
[----:B------:R-:W-:-:S04]  /*1aea0*/  SHF.R.S32.HI R8, RZ, 0x1, R11 ;  /* 0x00000001ff087819 */ /* 0x000fc8000001140b */
[----:B------:R-:W-:-:S07]  /*1aeb0*/  SHF.L.U64.HI R29, R27, 0x2, R8 ;  /* 0x000000021b1d7819 */ /* 0x000fce0000010208 */
.L_x_791:
[C---:B------:R-:W-:Y:S01]  /*1aec0*/  LEA R12, P0, R0.reuse, UR4, 0x2 ;  /* 0x00000004000c7c11 */ /* 0x040fe2000f8010ff */
[----:B------:R-:W2:Y:S03]  /*1aed0*/  LDL.LU R22, [R1+0x610] ;  /* 0x0006100001167983 */ /* 0x000ea60000300800 */
[----:B------:R-:W-:Y:S02]  /*1aee0*/  LEA.HI.X R13, R0, UR5, R13, 0x2, P0 ;  /* 0x00000005000d7c11 */ /* 0x000fe400080f140d */
[-C--:B------:R-:W-:Y:S02]  /*1aef0*/  LEA R14, P0, R25, R12.reuse, 0x2 ;  /* 0x0000000c190e7211 */ /* 0x080fe400078010ff */
[-C--:B------:R-:W-:Y:S01]  /*1af00*/  LEA R18, P2, R27, R12.reuse, 0x2 ;  /* 0x0000000c1b127211 */ /* 0x080fe200078410ff */
[----:B------:R-:W3:Y:S01]  /*1af10*/  LDG.E R0, desc[UR10][R12.64] ;  /* 0x0000000a0c007981 */ /* 0x000ee2000c1e1900 */
[----:B------:R-:W-:-:S02]  /*1af20*/  LEA R16, P1, R2, R12, 0x2 ;  /* 0x0000000c02107211 */ /* 0x000fc400078210ff */
[C---:B------:R-:W-:Y:S02]  /*1af30*/  IADD3.X R15, R13.reuse, R31, RZ, P0, !PT ;  /* 0x0000001f0d0f7210 */ /* 0x040fe400007fe4ff */
[----:B------:R-:W-:Y:S02]  /*1af40*/  IADD3.X R19, R13, R29, RZ, P2, !PT ;  /* 0x0000001d0d137210 */ /* 0x000fe400017fe4ff */
[----:B------:R-:W-:Y:S02]  /*1af50*/  IADD3.X R17, R23, R13, RZ, P1, !PT ;  /* 0x0000000d17117210 */ /* 0x000fe40000ffe4ff */
[----:B------:R-:W3:Y:S04]  /*1af60*/  LDG.E R15, desc[UR10][R14.64] ;  /* 0x0000000a0e0f7981 */ /* 0x000ee8000c1e1900 */
[----:B------:R-:W4:Y:S04]  /*1af70*/  LDG.E R16, desc[UR10][R16.64] ;  /* 0x0000000a10107981 */ /* 0x000f28000c1e1900 */
[----:B------:R-:W4:Y:S01]  /*1af80*/  LDG.E R19, desc[UR10][R18.64] ;  /* 0x0000000a12137981 */ /* 0x000f22000c1e1900 */
[----:B--2---:R-:W-:-:S05]  /*1af90*/  SHF.L.U32 R11, R22, 0x1, RZ ;  /* 0x00000001160b7819 */ /* 0x004fca00000006ff */
[----:B0-----:R-:W-:-:S04]  /*1afa0*/  IMAD.WIDE R8, R11, 0x2, R6 ;  /* 0x000000020b087825 */ /* 0x001fc800078e0206 */
[----:B-1----:R-:W-:Y:S01]  /*1afb0*/  IMAD.WIDE R10, R11, 0x2, R4 ;  /* 0x000000020b0a7825 */ /* 0x002fe200078e0204 */
[----:B---3--:R-:W-:Y:S02]  /*1afc0*/  F2FP.BF16.F32.PACK_AB R3, R15, R0 ;  /* 0x000000000f03723e */ /* 0x008fe400000010ff */
[----:B------:R-:W-:Y:S02]  /*1afd0*/  IADD3 R0, R22, 0x1e0, RZ ;  /* 0x000001e016007810 */ /* 0x000fe40007ffe0ff */
[----:B----4-:R-:W-:Y:S01]  /*1afe0*/  F2FP.BF16.F32.PACK_AB R21, R19, R16 ;  /* 0x000000101315723e */ /* 0x010fe200000010ff */
[----:B------:R2:W-:Y:S01]  /*1aff0*/  STG.E desc[UR10][R8.64], R3 ;  /* 0x0000000308007986 */ /* 0x0005e2000c10190a */
[----:B------:R-:W-:Y:S02]  /*1b000*/  ISETP.GT.U32.AND P0, PT, R25, R0, PT ;  /* 0x000000001900720c */ /* 0x000fe40003f04070 */
[----:B------:R-:W-:Y:S01]  /*1b010*/  SHF.R.S32.HI R13, RZ, 0x1f, R0 ;  /* 0x0000001fff0d7819 */ /* 0x000fe20000011400 */
[----:B------:R2:W-:Y:S04]  /*1b020*/  STG.E desc[UR10][R10.64], R21 ;  /* 0x000000150a007986 */ /* 0x0005e8000c10190a */
[----:B------:R2:W-:Y:S01]  /*1b030*/  STL [R1+0x610], R0 ;  /* 0x0006100001007387 */ /* 0x0005e20000100800 */
[----:B------:R-:W-:-:S13]  /*1b040*/  ISETP.GT.AND.EX P0, PT, R20, R13, PT, P0 ;  /* 0x0000000d1400720c */ /* 0x000fda0003f04300 */
[----:B--2---:R-:W-:Y:S05]  /*1b050*/  @P0 BRA `(.L_x_791) ;  /* 0xfffffffc00980947 */ /* 0x004fea000383ffff */
[----:B------:R-:W-:Y:S05]  /*1b060*/  EXIT ;  /* 0x000000000000794d */ /* 0x000fea0003800000 */
.L_x_792:
        /* <DEDUP_REMOVED lines=9> */
.L_x_5601:


//--------------------- .text._Z35group_norm_nhwc_bwd_one_pass_kernelI11Bf16IOFp16WLi64ELi120ELi480EEv26Group_norm_nhwc_bwd_params --------------------------
	.section	.text._Z35group_norm_nhwc_bwd_one_pass_kernelI11Bf16IOFp16WLi64ELi120ELi480EEv26Group_norm_nhwc_bwd_params,"ax",@progbits
	.align	128
        .global         _Z35group_norm_nhwc_bwd_one_pass_kernelI11Bf16IOFp16WLi64ELi120ELi480EEv26Group_norm_nhwc_bwd_params
        .type           _Z35group_norm_nhwc_bwd_one_pass_kernelI11Bf16IOFp16WLi64ELi120ELi480EEv26Group_norm_nhwc_bwd_params,@function
        .size           _Z35group_norm_nhwc_bwd_one_pass_kernelI11Bf16IOFp16WLi64ELi120ELi480EEv26Group_norm_nhwc_bwd_params,(.L_x_5602 - _Z35group_norm_nhwc_bwd_one_pass_kernelI11Bf16IOFp16WLi64ELi120ELi480EEv26Group_norm_nhwc_bwd_params)
        .other          _Z35group_norm_nhwc_bwd_one_pass_kernelI11Bf16IOFp16WLi64ELi120ELi480EEv26Group_norm_nhwc_bwd_params,@"STO_CUDA_ENTRY STV_DEFAULT"
_Z35group_norm_nhwc_bwd_one_pass_kernelI11Bf16IOFp16WLi64ELi120ELi480EEv26Group_norm_nhwc_bwd_params:
.text._Z35group_norm_nhwc_bwd_one_pass_kernelI11Bf16IOFp16WLi64ELi120ELi480EEv26Group_norm_nhwc_bwd_params:
        /* <DEDUP_REMOVED lines=71> */
.L_x_844:
        /* <DEDUP_REMOVED lines=227> */
[----:B--2---:R-:W-:Y:S02]  /*12a0*/  @P0 HADD2.F32 R81, -RZ, R30.H0_H0 ;  /* 0x2000001eff510230 */ /* 0x004fe40000004100 */
[----:B---3--:R-:W-:Y:S02]  /*12b0*/  @P0 HADD2.F32 R82, -RZ, R28.H0_H0 ;  /* 0x2000001cff520230 */ /* 0x008fe40000004100 */
[----:B----4-:R-:W-:Y:S02]  /*12c0*/  HADD2.F32 R80, -RZ, R80.H0_H0 ;  /* 0x20000050ff507230 */ /* 0x010fe40000004100 */
[----:B------:R-:W-:-:S07]  /*12d0*/  HADD2.F32 R83, -RZ, R83.H0_H0 ;  /* 0x20000053ff537230 */ /* 0x000fce0000004100 */
.L_x_795:
[----:B------:R-:W-:Y:S05]  /*12e0*/  BSYNC B0 ;  /* 0x0000000000007941 */ /* 0x000fea0003800000 */
.L_x_794:
        /* <DEDUP_REMOVED lines=39> */
.L_x_796:
        /* <DEDUP_REMOVED lines=26> */
.L_x_797:
        /* <DEDUP_REMOVED lines=36> */
.L_x_798:
        /* <DEDUP_REMOVED lines=34> */
.L_x_799:
        /* <DEDUP_REMOVED lines=36> */
.L_x_800:
        /* <DEDUP_REMOVED lines=34> */
.L_x_801:
        /* <DEDUP_REMOVED lines=37> */
.L_x_802:
        /* <DEDUP_REMOVED lines=35> */
.L_x_803:
        /* <DEDUP_REMOVED lines=116> */
.L_x_805:
[----:B------:R-:W-:Y:S05]  /*2b80*/  BSYNC B0 ;  /* 0x0000000000007941 */ /* 0x000fea0003800000 */
.L_x_804:
        /* <DEDUP_REMOVED lines=41> */
.L_x_807:
[----:B------:R-:W-:Y:S05]  /*2e20*/  BSYNC B0 ;  /* 0x0000000000007941 */ /* 0x000fea0003800000 */
.L_x_806:
        /* <DEDUP_REMOVED lines=15> */
.L_x_809:
[----:B------:R-:W-:Y:S05]  /*2f20*/  BSYNC B0 ;  /* 0x0000000000007941 */ /* 0x000fea0003800000 */
.L_x_808:
        /* <DEDUP_REMOVED lines=50> */
.L_x_812:
[----:B-1----:R-:W2:Y:S04]  /*3250*/  LDG.E.STRONG.GPU R44, desc[UR8][R34.64] ;  /* 0x00000008222c7981 */ /* 0x002ea8000c1ef900 */
[----:B--2---:R-:W-:Y:S01]  /*3260*/  CCTL.IVALL ;  /* 0x00000000ff00798f */ /* 0x004fe20002000000 */
[----:B------:R-:W-:Y:S05]  /*3270*/  YIELD ;  /* 0x0000000000007946 */ /* 0x000fea0003800000 */
[----:B------:R-:W-:-:S13]  /*3280*/  ISETP.NE.AND P6, PT, R44, R51, PT ;  /* 0x000000332c00720c */ /* 0x000fda0003fc5270 */
[----:B------:R-:W-:Y:S05]  /*3290*/  @P6 BRA `(.L_x_812) ;  /* 0xfffffffc00ec6947 */ /* 0x000fea000383ffff */
.L_x_811:
        /* <DEDUP_REMOVED lines=23> */
.L_x_816:
        /* <DEDUP_REMOVED lines=115> */
.L_x_815:
        /* <DEDUP_REMOVED lines=63> */
.L_x_817:
[----:B------:R-:W-:-:S04]  /*3f30*/  LOP3.LUT P6, RZ, R58, 0x1, RZ, 0xc0, !PT ;  /* 0x000000013aff7812 */ /* 0x000fc800078cc0ff */
[----:B------:R-:W-:-:S13]  /*3f40*/  ISETP.NE.OR P6, PT, R44, RZ, P6 ;  /* 0x000000ff2c00720c */ /* 0x000fda00037c5670 */
[----:B------:R-:W-:Y:S05]  /*3f50*/  @!P6 BRA `(.L_x_813) ;  /* 0x00000000007ce947 */ /* 0x000fea0003800000 */
.L_x_814:
        /* <DEDUP_REMOVED lines=31> */
.L_x_813:
        /* <DEDUP_REMOVED lines=10> */
.L_x_819:
[----:B------:R-:W-:Y:S05]  /*41f0*/  BSYNC B0 ;  /* 0x0000000000007941 */ /* 0x000fea0003800000 */
.L_x_818:
        /* <DEDUP_REMOVED lines=17> */
.L_x_810:
        /* <DEDUP_REMOVED lines=42> */
.L_x_820:
        /* <DEDUP_REMOVED lines=21> */
.L_x_822:
[----:B------:R-:W-:Y:S05]  /*4700*/  BSYNC B0 ;  /* 0x0000000000007941 */ /* 0x000fea0003800000 */
.L_x_821:
        /* <DEDUP_REMOVED lines=28> */
.L_x_823:
        /* <DEDUP_REMOVED lines=20> */
.L_x_825:
[----:B------:R-:W-:Y:S05]  /*4a10*/  BSYNC B0 ;  /* 0x0000000000007941 */ /* 0x000fea0003800000 */
.L_x_824:
        /* <DEDUP_REMOVED lines=27> */
.L_x_826:
        /* <DEDUP_REMOVED lines=20> */
.L_x_828:
[----:B------:R-:W-:Y:S05]  /*4d10*/  BSYNC B0 ;  /* 0x0000000000007941 */ /* 0x000fea0003800000 */
.L_x_827:
        /* <DEDUP_REMOVED lines=27> */
.L_x_829:
        /* <DEDUP_REMOVED lines=20> */
.L_x_831:
[----:B------:R-:W-:Y:S05]  /*5010*/  BSYNC B0 ;  /* 0x0000000000007941 */ /* 0x000fea0003800000 */
.L_x_830:
        /* <DEDUP_REMOVED lines=27> */
.L_x_832:
        /* <DEDUP_REMOVED lines=20> */
.L_x_834:
[----:B------:R-:W-:Y:S05]  /*5310*/  BSYNC B0 ;  /* 0x0000000000007941 */ /* 0x000fea0003800000 */
.L_x_833:
        /* <DEDUP_REMOVED lines=27> */
.L_x_835:
        /* <DEDUP_REMOVED lines=20> */
.L_x_837:
[----:B------:R-:W-:Y:S05]  /*5610*/  BSYNC B0 ;  /* 0x0000000000007941 */ /* 0x000fea0003800000 */
.L_x_836:
        /* <DEDUP_REMOVED lines=29> */
.L_x_838:
        /* <DEDUP_REMOVED lines=23> */
.L_x_840:
[----:B------:R-:W-:Y:S05]  /*5960*/  BSYNC B0 ;  /* 0x0000000000007941 */ /* 0x000fea0003800000 */
.L_x_839:
        /* <DEDUP_REMOVED lines=30> */
.L_x_841:
        /* <DEDUP_REMOVED lines=19> */
.L_x_843:
[----:B------:R-:W-:Y:S05]  /*5c80*/  BSYNC B0 ;  /* 0x0000000000007941 */ /* 0x000fea0003800000 */
.L_x_842:
[----:B0-----:R-:W0:Y:S01]  /*5c90*/  LDC R25, c[0x0][0x10] ;  /* 0x00000400ff197b82 */ /* 0x001e220000000800 */
[----:B------:R-:W-:Y:S02]  /*5ca0*/  IADD3 R12, R12, 0x1, RZ ;  /* 0x000000010c0c7810 */ /* 0x000fe40007ffe0ff */
[----:B0-----:R-:W-:-:S04]  /*5cb0*/  IADD3 R10, R25, R10, RZ ;  /* 0x0000000a190a7210 */ /* 0x001fc80007ffe0ff */
[----:B------:R-:W-:-:S13]  /*5cc0*/  ISETP.GE.AND P0, PT, R10, UR4, PT ;  /* 0x000000040a007c0c */ /* 0x000fda000bf06270 */
[----:B------:R-:W-:Y:S05]  /*5cd0*/  @!P0 BRA `(.L_x_844) ;  /* 0xffffffa400e48947 */ /* 0x000fea000383ffff */
.L_x_793:
        /* <DEDUP_REMOVED lines=19> */
.L_x_846:
[----:B------:R-:W-:Y:S05]  /*5e10*/  BSYNC B0 ;  /* 0x0000000000007941 */ /* 0x000fea0003800000 */
.L_x_845:
        /* <DEDUP_REMOVED lines=11> */
.L_x_848:
[----:B------:R-:W2:Y:S04]  /*5ed0*/  LDG.E.STRONG.GPU R5, desc[UR8][R2.64] ;  /* 0x0000000802057981 */ /* 0x000ea8000c1ef900 */
[----:B--2---:R-:W-:Y:S01]  /*5ee0*/  CCTL.IVALL ;  /* 0x00000000ff00798f */ /* 0x004fe20002000000 */
[----:B------:R-:W-:Y:S05]  /*5ef0*/  YIELD ;  /* 0x0000000000007946 */ /* 0x000fea0003800000 */
[----:B------:R-:W-:-:S13]  /*5f00*/  ISETP.NE.AND P0, PT, R5, R4, PT ;  /* 0x000000040500720c */ /* 0x000fda0003f05270 */
[----:B------:R-:W-:Y:S05]  /*5f10*/  @P0 BRA `(.L_x_848) ;  /* 0xfffffffc00ec0947 */ /* 0x000fea000383ffff */
.L_x_847:
        /* <DEDUP_REMOVED lines=25> */
.L_x_849:
        /* <DEDUP_REMOVED lines=17> */
[----:B---3--:R-:W-:Y:S01]  /*61c0*/  F2FP.F16.F32.PACK_AB R19, R9, R2 ;  /* 0x000000020913723e */ /* 0x008fe200000000ff */
[----:B0-----:R-:W-:-:S04]  /*61d0*/  IMAD.WIDE R2, R5, 0x2, R14 ;  /* 0x0000000205027825 */ /* 0x001fc800078e020e */
[----:B-1----:R-:W-:Y:S01]  /*61e0*/  IMAD.WIDE R4, R5, 0x2, R16 ;  /* 0x0000000205047825 */ /* 0x002fe200078e0210 */
[----:B----4-:R-:W-:Y:S01]  /*61f0*/  F2FP.F16.F32.PACK_AB R21, R13, R10 ;  /* 0x0000000a0d15723e */ /* 0x010fe200000000ff */
[----:B------:R2:W-:Y:S04]  /*6200*/  STG.E desc[UR8][R2.64], R19 ;  /* 0x0000001302007986 */ /* 0x0005e8000c101908 */
[----:B------:R2:W-:Y:S01]  /*6210*/  STG.E desc[UR8][R4.64], R21 ;  /* 0x0000001504007986 */ /* 0x0005e2000c101908 */
[----:B------:R-:W-:Y:S05]  /*6220*/  @P0 BRA `(.L_x_849) ;  /* 0xfffffffc00a00947 */ /* 0x000fea000383ffff */
[----:B------:R-:W-:Y:S05]  /*6230*/  EXIT ;  /* 0x000000000000794d */ /* 0x000fea0003800000 */
.L_x_850:
        /* <DEDUP_REMOVED lines=12> */
.L_x_5602:


//--------------------- .text._Z35group_norm_nhwc_bwd_one_pass_kernelI11Bf16IOFp16WLi128ELi120ELi480EEv26Group_norm_nhwc_bwd_params --------------------------
	.section	.text._Z35group_norm_nhwc_bwd_one_pass_kernelI11Bf16IOFp16WLi128ELi120ELi480EEv26Group_norm_nhwc_bwd_params,"ax",@progbits
	.align	128
        .global         _Z35group_norm_nhwc_bwd_one_pass_kernelI11Bf16IOFp16WLi128ELi120ELi480EEv26Group_norm_nhwc_bwd_params
        .type           _Z35group_norm_nhwc_bwd_one_pass_kernelI11Bf16IOFp16WLi128ELi120ELi480EEv26Group_norm_nhwc_bwd_params,@function
        .size           _Z35group_norm_nhwc_bwd_one_pass_kernelI11Bf16IOFp16WLi128ELi120ELi480EEv26Group_norm_nhwc_bwd_params,(.L_x_5603 - _Z35group_norm_nhwc_bwd_one_pass_kernelI11Bf16IOFp16WLi128ELi120ELi480EEv26Group_norm_nhwc_bwd_params)
        .other          _Z35group_norm_nhwc_bwd_one_pass_kernelI11Bf16IOFp16WLi128ELi120ELi480EEv26Group_norm_nhwc_bwd_params,@"STO_CUDA_ENTRY STV_DEFAULT"
_Z35group_norm_nhwc_bwd_one_pass_kernelI11Bf16IOFp16WLi128ELi120ELi480EEv26Group_norm_nhwc_bwd_params:
.text._Z35group_norm_nhwc_bwd_one_pass_kernelI11Bf16IOFp16WLi128ELi120ELi480EEv26Group_norm_nhwc_bwd_params:
        /* <DEDUP_REMOVED lines=109> */
.L_x_934:
        /* <DEDUP_REMOVED lines=425> */
[----:B--2---:R-:W-:Y:S02]  /*2160*/  @P0 HADD2.F32 R92, -RZ, R27.H0_H0 ;  /* 0x2000001bff5c0230 */ /* 0x004fe40000004100 */
[----:B---3--:R-:W-:Y:S02]  /*2170*/  @P0 HADD2.F32 R93, -RZ, R26.H0_H0 ;  /* 0x2000001aff5d0230 */ /* 0x008fe40000004100 */
[----:B------:R-:W0:Y:S02]  /*2180*/  LDC.64 R26, c[0x0][0x238] ;  /* 0x00008e00ff1a7b82 */ /* 0x000e240000000a00 */
[----:B0-----:R-:W-:-:S05]  /*2190*/  IMAD.WIDE R26, R97, 0x2, R26 ;  /* 0x00000002611a7825 */ /* 0x001fca00078e021a */
[----:B------:R-:W2:Y:S04]  /*21a0*/  LDG.E.U16 R91, desc[UR8][R26.64] ;  /* 0x000000081a5b7981 */ /* 0x000ea8000c1e1500 */
[----:B------:R-:W3:Y:S01]  /*21b0*/  LDG.E.U16 R94, desc[UR8][R26.64+0x2] ;  /* 0x000002081a5e7981 */ /* 0x000ee2000c1e1500 */
[----:B--2---:R-:W-:Y:S02]  /*21c0*/  HADD2.F32 R91, -RZ, R91.H0_H0 ;  /* 0x2000005bff5b7230 */ /* 0x004fe40000004100 */
[----:B---3--:R-:W-:-:S07]  /*21d0*/  HADD2.F32 R94, -RZ, R94.H0_H0 ;  /* 0x2000005eff5e7230 */ /* 0x008fce0000004100 */
.L_x_853:
[----:B------:R-:W-:Y:S05]  /*21e0*/  BSYNC B0 ;  /* 0x0000000000007941 */ /* 0x000fea0003800000 */
.L_x_852:
        /* <DEDUP_REMOVED lines=40> */
.L_x_854:
        /* <DEDUP_REMOVED lines=26> */
.L_x_855:
        /* <DEDUP_REMOVED lines=43> */
.L_x_856:
        /* <DEDUP_REMOVED lines=40> */
.L_x_857:
        /* <DEDUP_REMOVED lines=33> */
.L_x_858:
        /* <DEDUP_REMOVED lines=36> */
.L_x_859:
        /* <DEDUP_REMOVED lines=34> */
.L_x_860:
        /* <DEDUP_REMOVED lines=36> */
.L_x_861:
        /* <DEDUP_REMOVED lines=34> */
.L_x_862:
        /* <DEDUP_REMOVED lines=36> */
.L_x_863:
        /* <DEDUP_REMOVED lines=34> */
.L_x_864:
        /* <DEDUP_REMOVED lines=36> */
.L_x_865:
        /* <DEDUP_REMOVED lines=34> */
.L_x_866:
        /* <DEDUP_REMOVED lines=37> */
.L_x_867:
        /* <DEDUP_REMOVED lines=37> */
.L_x_868:
        /* <DEDUP_REMOVED lines=35> */
.L_x_869:
        /* <DEDUP_REMOVED lines=132> */
.L_x_871:
[----:B------:R-:W-:Y:S05]  /*4de0*/  BSYNC B0 ;  /* 0x0000000000007941 */ /* 0x000fea0003800000 */
.L_x_870:
        /* <DEDUP_REMOVED lines=41> */
.L_x_873:
[----:B------:R-:W-:Y:S05]  /*5080*/  BSYNC B0 ;  /* 0x0000000000007941 */ /* 0x000fea0003800000 */
.L_x_872:
        /* <DEDUP_REMOVED lines=16> */
.L_x_875:
[----:B------:R-:W-:Y:S05]  /*5190*/  BSYNC B0 ;  /* 0x0000000000007941 */ /* 0x000fea0003800000 */
.L_x_874:
        /* <DEDUP_REMOVED lines=63> */
.L_x_878:
[----:B-1----:R-:W2:Y:S04]  /*5590*/  LDG.E.STRONG.GPU R102, desc[UR8][R24.64] ;  /* 0x0000000818667981 */ /* 0x002ea8000c1ef900 */
[----:B--2---:R-:W-:Y:S01]  /*55a0*/  CCTL.IVALL ;  /* 0x00000000ff00798f */ /* 0x004fe20002000000 */
[----:B------:R-:W-:Y:S05]  /*55b0*/  YIELD ;  /* 0x0000000000007946 */ /* 0x000fea0003800000 */
[----:B------:R-:W-:-:S13]  /*55c0*/  ISETP.NE.AND P6, PT, R102, R109, PT ;  /* 0x0000006d6600720c */ /* 0x000fda0003fc5270 */
[----:B------:R-:W-:Y:S05]  /*55d0*/  @P6 BRA `(.L_x_878) ;  /* 0xfffffffc00ec6947 */ /* 0x000fea000383ffff */
.L_x_877:
        /* <DEDUP_REMOVED lines=22> */
.L_x_882:
        /* <DEDUP_REMOVED lines=115> */
.L_x_881:
        /* <DEDUP_REMOVED lines=63> */
.L_x_883:
[----:B------:R-:W-:-:S04]  /*6260*/  LOP3.LUT P6, RZ, R23, 0x1, RZ, 0xc0, !PT ;  /* 0x0000000117ff7812 */ /* 0x000fc800078cc0ff */
[----:B------:R-:W-:-:S13]  /*6270*/  ISETP.NE.OR P6, PT, R102, RZ, P6 ;  /* 0x000000ff6600720c */ /* 0x000fda00037c5670 */
[----:B------:R-:W-:Y:S05]  /*6280*/  @!P6 BRA `(.L_x_879) ;  /* 0x00000000007ce947 */ /* 0x000fea0003800000 */
.L_x_880:
        /* <DEDUP_REMOVED lines=31> */
.L_x_879:
        /* <DEDUP_REMOVED lines=10> */
.L_x_885:
[----:B------:R-:W-:Y:S05]  /*6520*/  BSYNC B0 ;  /* 0x0000000000007941 */ /* 0x000fea0003800000 */
.L_x_884:
        /* <DEDUP_REMOVED lines=17> */
.L_x_876:
        /* <DEDUP_REMOVED lines=42> */
.L_x_886:
        /* <DEDUP_REMOVED lines=21> */
.L_x_888:
[----:B------:R-:W-:Y:S05]  /*6a30*/  BSYNC B0 ;  /* 0x0000000000007941 */ /* 0x000fea0003800000 */
.L_x_887:
        /* <DEDUP_REMOVED lines=28> */
.L_x_889:
        /* <DEDUP_REMOVED lines=20> */
.L_x_891:
[----:B------:R-:W-:Y:S05]  /*6d40*/  BSYNC B0 ;  /* 0x0000000000007941 */ /* 0x000fea0003800000 */
.L_x_890:
        /* <DEDUP_REMOVED lines=27> */
.L_x_892:
        /* <DEDUP_REMOVED lines=20> */
.L_x_894:
[----:B------:R-:W-:Y:S05]  /*7040*/  BSYNC B0 ;  /* 0x0000000000007941 */ /* 0x000fea0003800000 */
.L_x_893:
        /* <DEDUP_REMOVED lines=27> */
.L_x_895:
        /* <DEDUP_REMOVED lines=23> */
.L_x_897:
[----:B------:R-:W-:Y:S05]  /*7370*/  BSYNC B0 ;  /* 0x0000000000007941 */ /* 0x000fea0003800000 */
.L_x_896:
        /* <DEDUP_REMOVED lines=28> */
.L_x_898:
        /* <DEDUP_REMOVED lines=23> */
.L_x_900:
[----:B------:R-:W-:Y:S05]  /*76b0*/  BSYNC B0 ;  /* 0x0000000000007941 */ /* 0x000fea0003800000 */
.L_x_899:
        /* <DEDUP_REMOVED lines=28> */
.L_x_901:
        /* <DEDUP_REMOVED lines=23> */
.L_x_903:
[----:B------:R-:W-:Y:S05]  /*79f0*/  BSYNC B0 ;  /* 0x0000000000007941 */ /* 0x000fea0003800000 */
.L_x_902:
        /* <DEDUP_REMOVED lines=28> */
.L_x_904:
        /* <DEDUP_REMOVED lines=23> */
.L_x_906:
[----:B------:R-:W-:Y:S05]  /*7d30*/  BSYNC B0 ;  /* 0x0000000000007941 */ /* 0x000fea0003800000 */
.L_x_905:
        /* <DEDUP_REMOVED lines=28> */
.L_x_907:
        /* <DEDUP_REMOVED lines=23> */
.L_x_909:
[----:B------:R-:W-:Y:S05]  /*8070*/  BSYNC B0 ;  /* 0x0000000000007941 */ /* 0x000fea0003800000 */
.L_x_908:
        /* <DEDUP_REMOVED lines=28> */
.L_x_910:
        /* <DEDUP_REMOVED lines=23> */
.L_x_912:
[----:B------:R-:W-:Y:S05]  /*83b0*/  BSYNC B0 ;  /* 0x0000000000007941 */ /* 0x000fea0003800000 */
.L_x_911:
        /* <DEDUP_REMOVED lines=28> */
.L_x_913:
        /* <DEDUP_REMOVED lines=22> */
.L_x_915:
[----:B------:R-:W-:Y:S05]  /*86e0*/  BSYNC B0 ;  /* 0x0000000000007941 */ /* 0x000fea0003800000 */
.L_x_914:
        /* <DEDUP_REMOVED lines=27> */
.L_x_916:
        /* <DEDUP_REMOVED lines=22> */
.L_x_918:
[----:B------:R-:W-:Y:S05]  /*8a00*/  BSYNC B0 ;  /* 0x0000000000007941 */ /* 0x000fea0003800000 */
.L_x_917:
        /* <DEDUP_REMOVED lines=27> */
.L_x_919:
        /* <DEDUP_REMOVED lines=22> */
.L_x_921:
[----:B------:R-:W-:Y:S05]  /*8d20*/  BSYNC B0 ;  /* 0x0000000000007941 */ /* 0x000fea0003800000 */
.L_x_920:
        /* <DEDUP_REMOVED lines=29> */
.L_x_922:
        /* <DEDUP_REMOVED lines=27> */
.L_x_924:
[----:B------:R-:W-:Y:S05]  /*90b0*/  BSYNC B0 ;  /* 0x0000000000007941 */ /* 0x000fea0003800000 */
.L_x_923:
        /* <DEDUP_REMOVED lines=27> */
.L_x_925:
        /* <DEDUP_REMOVED lines=27> */
.L_x_927:
[----:B------:R-:W-:Y:S05]  /*9420*/  BSYNC B0 ;  /* 0x0000000000007941 */ /* 0x000fea0003800000 */
.L_x_926:
        /* <DEDUP_REMOVED lines=27> */
.L_x_928:
        /* <DEDUP_REMOVED lines=29> */
.L_x_930:
[----:B------:R-:W-:Y:S05]  /*97b0*/  BSYNC B0 ;  /* 0x0000000000007941 */ /* 0x000fea0003800000 */
.L_x_929:
        /* <DEDUP_REMOVED lines=25> */
.L_x_931:
        /* <DEDUP_REMOVED lines=23> */
.L_x_933:
[----:B------:R-:W-:Y:S05]  /*9ac0*/  BSYNC B0 ;  /* 0x0000000000007941 */ /* 0x000fea0003800000 */
.L_x_932:
[----:B------:R-:W-:Y:S02]  /*9ad0*/  IADD3 R14, R11, R14, RZ ;  /* 0x0000000e0b0e7210 */ /* 0x000fe40007ffe0ff */
[----:B------:R-:W-:Y:S02]  /*9ae0*/  IADD3 R12, R12, 0x1, RZ ;  /* 0x000000010c0c7810 */ /* 0x000fe40007ffe0ff */
[----:B------:R-:W-:-:S13]  /*9af0*/  ISETP.GE.AND P0, PT, R14, UR4, PT ;  /* 0x000000040e007c0c */ /* 0x000fda000bf06270 */
[----:B------:R-:W-:Y:S05]  /*9b00*/  @!P0 BRA `(.L_x_934) ;  /* 0xffffff6800f08947 */ /* 0x000fea000383ffff */
.L_x_851:
        /* <DEDUP_REMOVED lines=23> */
.L_x_936:
[----:B------:R-:W-:Y:S05]  /*9c80*/  BSYNC B0 ;  /* 0x0000000000007941 */ /* 0x000fea0003800000 */
.L_x_935:
[----:B------:R-:W-:Y:S05]  /*9c90*/  @P0 EXIT ;  /* 0x000000000000094d */ /* 0x000fea0003800000 */
[----:B------:R-:W-:Y:S05]  /*9ca0*/  @P2 BRA `(.L_x_937) ;  /* 0x0000000000202947 */ /* 0x000fea0003800000 */
[----:B------:R-:W-:-:S05]  /*9cb0*/  IMAD R0, R6, R9, RZ ;  /* 0x0000000906007224 */ /* 0x000fca00078e02ff */
[----:B------:R-:W-:-:S13]  /*9cc0*/  ISETP.NE.AND P0, PT, R0, -0x1, PT ;  /* 0xffffffff0000780c */ /* 0x000fda0003f05270 */
[----:B------:R-:W-:Y:S05]  /*9cd0*/  @!P0 BRA `(.L_x_937) ;  /* 0x0000000000148947 */ /* 0x000fea0003800000 */
.L_x_938:
[----:B-1----:R-:W2:Y:S04]  /*9ce0*/  LDG.E.STRONG.GPU R3, desc[UR8][R4.64] ;  /* 0x0000000804037981 */ /* 0x002ea8000c1ef900 */
[----:B--2---:R-:W-:Y:S01]  /*9cf0*/  CCTL.IVALL ;  /* 0x00000000ff00798f */ /* 0x004fe20002000000 */
[----:B------:R-:W-:Y:S05]  /*9d00*/  YIELD ;  /* 0x0000000000007946 */ /* 0x000fea0003800000 */
[----:B------:R-:W-:-:S13]  /*9d10*/  ISETP.NE.AND P0, PT, R3, R0, PT ;  /* 0x000000000300720c */ /* 0x000fda0003f05270 */
[----:B------:R-:W-:Y:S05]  /*9d20*/  @P0 BRA `(.L_x_938) ;  /* 0xfffffffc00ec0947 */ /* 0x000fea000383ffff */
.L_x_937:
        /* <DEDUP_REMOVED lines=24> */
.L_x_939:
        /* <DEDUP_REMOVED lines=17> */
[----:B--2---:R-:W-:Y:S02]  /*9fc0*/  F2FP.F16.F32.PACK_AB R3, R11, R0 ;  /* 0x000000000b03723e */ /* 0x004fe400000000ff */
[----:B------:R-:W-:Y:S02]  /*9fd0*/  SHF.R.S32.HI R0, RZ, 0x1f, R2 ;  /* 0x0000001fff007819 */ /* 0x000fe40000011402 */
[----:B---3--:R-:W-:Y:S01]  /*9fe0*/  F2FP.F16.F32.PACK_AB R21, R15, R12 ;  /* 0x0000000c0f15723e */ /* 0x008fe200000000ff */
[----:B------:R2:W-:Y:S04]  /*9ff0*/  STG.E desc[UR8][R4.64], R3 ;  /* 0x0000000304007986 */ /* 0x0005e8000c101908 */
[----:B------:R2:W-:Y:S01]  /*a000*/  STG.E desc[UR8][R6.64], R21 ;  /* 0x0000001506007986 */ /* 0x0005e2000c101908 */
[----:B------:R-:W-:-:S13]  /*a010*/  ISETP.GT.AND.EX P0, PT, R27, R0, PT, P0 ;  /* 0x000000001b00720c */ /* 0x000fda0003f04300 */
[----:B--2---:R-:W-:Y:S05]  /*a020*/  @P0 BRA `(.L_x_939) ;  /* 0xfffffffc00a00947 */ /* 0x004fea000383ffff */
[----:B------:R-:W-:Y:S05]  /*a030*/  EXIT ;  /* 0x000000000000794d */ /* 0x000fea0003800000 */
.L_x_940:
        /* <DEDUP_REMOVED lines=12> */
.L_x_5603:


//--------------------- .text._Z35group_norm_nhwc_bwd_one_pass_kernelI11Bf16IOFp16WLi256ELi120ELi480EEv26Group_norm_nhwc_bwd_params --------------------------
	.section	.text._Z35group_norm_nhwc_bwd_one_pass_kernelI11Bf16IOFp16WLi256ELi120ELi480EEv26Group_norm_nhwc_bwd_params,"ax",@progbits
	.align	128
        .global         _Z35group_norm_nhwc_bwd_one_pass_kernelI11Bf16IOFp16WLi256ELi120ELi480EEv26Group_norm_nhwc_bwd_params
        .type           _Z35group_norm_nhwc_bwd_one_pass_kernelI11Bf16IOFp16WLi256ELi120ELi480EEv26Group_norm_nhwc_bwd_params,@function
        .size           _Z35group_norm_nhwc_bwd_one_pass_kernelI11Bf16IOFp16WLi256ELi120ELi480EEv26Group_norm_nhwc_bwd_params,(.L_x_5604 - _Z35group_norm_nhwc_bwd_one_pass_kernelI11Bf16IOFp16WLi256ELi120ELi480EEv26Group_norm_nhwc_bwd_params)
        .other          _Z35group_norm_nhwc_bwd_one_pass_kernelI11Bf16IOFp16WLi256ELi120ELi480EEv26Group_norm_nhwc_bwd_params,@"STO_CUDA_ENTRY STV_DEFAULT"
_Z35group_norm_nhwc_bwd_one_pass_kernelI11Bf16IOFp16WLi256ELi120ELi480EEv26Group_norm_nhwc_bwd_params:
.text._Z35group_norm_nhwc_bwd_one_pass_kernelI11Bf16IOFp16WLi256ELi120ELi480EEv26Group_norm_nhwc_bwd_params:
        /* <DEDUP_REMOVED lines=182> */
.L_x_1088:
        /* <DEDUP_REMOVED lines=885> */
[----:B--2---:R-:W-:-:S03]  /*42b0*/  @P0 HADD2.F32 R3, -RZ, R0.H0_H0 ;  /* 0x20000000ff030230 */ /* 0x004fc60000004100 */
[----:B------:R-:W2:Y:S01]  /*42c0*/  LDG.E.U16 R0, desc[UR20][R28.64+0x2] ;  /* 0x000002141c007981 */ /* 0x000ea2000c1e1500 */
[----:B---3--:R-:W-:Y:S02]  /*42d0*/  @P0 HADD2.F32 R2, -RZ, R30.H0_H0 ;  /* 0x2000001eff020230 */ /* 0x008fe40000004100 */
[----:B----4-:R-:W-:Y:S02]  /*42e0*/  HADD2.F32 R5, -RZ, R5.H0_H0 ;  /* 0x20000005ff057230 */ /* 0x010fe40000004100 */
[----:B--2---:R-:W-:-:S07]  /*42f0*/  HADD2.F32 R0, -RZ, R0.H0_H0 ;  /* 0x20000000ff007230 */ /* 0x004fce0000004100 */
.L_x_943:
[----:B------:R-:W-:Y:S05]  /*4300*/  BSYNC B0 ;  /* 0x0000000000007941 */ /* 0x000fea0003800000 */
.L_x_942:
        /* <DEDUP_REMOVED lines=40> */
.L_x_944:
        /* <DEDUP_REMOVED lines=26> */
.L_x_945:
        /* <DEDUP_REMOVED lines=43> */
.L_x_946:
        /* <DEDUP_REMOVED lines=39> */
.L_x_947:
        /* <DEDUP_REMOVED lines=39> */
.L_x_948:
        /* <DEDUP_REMOVED lines=39> */
.L_x_949:
        /* <DEDUP_REMOVED lines=39> */
.L_x_950:
        /* <DEDUP_REMOVED lines=39> */
.L_x_951:
        /* <DEDUP_REMOVED lines=39> */
.L_x_952:
        /* <DEDUP_REMOVED lines=39> */
.L_x_953:
        /* <DEDUP_REMOVED lines=39> */
.L_x_954:
        /* <DEDUP_REMOVED lines=39> */
.L_x_955:
        /* <DEDUP_REMOVED lines=39> */
.L_x_956:
        /* <DEDUP_REMOVED lines=42> */
.L_x_957:
        /* <DEDUP_REMOVED lines=37> */
.L_x_958:
        /* <DEDUP_REMOVED lines=36> */
.L_x_959:
        /* <DEDUP_REMOVED lines=36> */
.L_x_960:
        /* <DEDUP_REMOVED lines=35> */
.L_x_961:
        /* <DEDUP_REMOVED lines=37> */
.L_x_962:
        /* <DEDUP_REMOVED lines=34> */
.L_x_963:
        /* <DEDUP_REMOVED lines=36> */
.L_x_964:
        /* <DEDUP_REMOVED lines=34> */
.L_x_965:
        /* <DEDUP_REMOVED lines=36> */
.L_x_966:
        /* <DEDUP_REMOVED lines=34> */
.L_x_967:
        /* <DEDUP_REMOVED lines=37> */
.L_x_968:
        /* <DEDUP_REMOVED lines=35> */
.L_x_969:
        /* <DEDUP_REMOVED lines=37> */
.L_x_970:
        /* <DEDUP_REMOVED lines=34> */
.L_x_971:
        /* <DEDUP_REMOVED lines=37> */
.L_x_972:
        /* <DEDUP_REMOVED lines=39> */
.L_x_973:
        /* <DEDUP_REMOVED lines=35> */
.L_x_974:
        /* <DEDUP_REMOVED lines=44> */
.L_x_975:
        /* <DEDUP_REMOVED lines=196> */
.L_x_977:
[----:B------:R-:W-:Y:S05]  /*99f0*/  BSYNC B0 ;  /* 0x0000000000007941 */ /* 0x000fea0003800000 */
.L_x_976:
        /* <DEDUP_REMOVED lines=41> */
.L_x_979:
[----:B------:R-:W-:Y:S05]  /*9c90*/  BSYNC B0 ;  /* 0x0000000000007941 */ /* 0x000fea0003800000 */
.L_x_978:
        /* <DEDUP_REMOVED lines=16> */
.L_x_981:
[----:B------:R-:W-:Y:S05]  /*9da0*/  BSYNC B0 ;  /* 0x0000000000007941 */ /* 0x000fea0003800000 */
.L_x_980:
        /* <DEDUP_REMOVED lines=140> */
.L_x_984:
[----:B------:R-:W-:Y:S02]  /*a670*/  MOV R28, UR18 ;  /* 0x00000012001c7c02 */ /* 0x000fe40008000f00 */
[----:B------:R-:W-:-:S05]  /*a680*/  MOV R29, UR19 ;  /* 0x00000013001d7c02 */ /* 0x000fca0008000f00 */
[----:B------:R-:W2:Y:S04]  /*a690*/  LDG.E.STRONG.GPU R28, desc[UR20][R28.64] ;  /* 0x000000141c1c7981 */ /* 0x000ea8000c1ef900 */
[----:B--2---:R-:W-:Y:S01]  /*a6a0*/  CCTL.IVALL ;  /* 0x00000000ff00798f */ /* 0x004fe20002000000 */
[----:B------:R-:W-:Y:S05]  /*a6b0*/  YIELD ;  /* 0x0000000000007946 */ /* 0x000fea0003800000 */
[----:B------:R-:W-:-:S13]  /*a6c0*/  ISETP.NE.AND P6, PT, R28, R30, PT ;  /* 0x0000001e1c00720c */ /* 0x000fda0003fc5270 */
[----:B------:R-:W-:Y:S05]  /*a6d0*/  @P6 BRA `(.L_x_984) ;  /* 0xfffffffc00e46947 */ /* 0x000fea000383ffff */
.L_x_983:
        /* <DEDUP_REMOVED lines=26> */
.L_x_988:
        /* <DEDUP_REMOVED lines=165> */
.L_x_987:
        /* <DEDUP_REMOVED lines=89> */
.L_x_989:
[----:B------:R-:W-:-:S04]  /*b860*/  LOP3.LUT P6, RZ, R71, 0x1, RZ, 0xc0, !PT ;  /* 0x0000000147ff7812 */ /* 0x000fc800078cc0ff */
[----:B------:R-:W-:-:S13]  /*b870*/  ISETP.NE.OR P6, PT, RZ, UR16, P6 ;  /* 0x00000010ff007c0c */ /* 0x000fda000b7c5670 */
[----:B------:R-:W-:Y:S05]  /*b880*/  @!P6 BRA `(.L_x_985) ;  /* 0x0000000000b4e947 */ /* 0x000fea0003800000 */
.L_x_986:
        /* <DEDUP_REMOVED lines=45> */
.L_x_985:
        /* <DEDUP_REMOVED lines=14> */
.L_x_991:
[----:B------:R-:W-:Y:S05]  /*bc40*/  BSYNC B0 ;  /* 0x0000000000007941 */ /* 0x000fea0003800000 */
.L_x_990:
        /* <DEDUP_REMOVED lines=25> */
.L_x_982:
        /* <DEDUP_REMOVED lines=39> */
.L_x_992:
        /* <DEDUP_REMOVED lines=24> */
.L_x_994:
[----:B------:R-:W-:Y:S05]  /*c1d0*/  BSYNC B0 ;  /* 0x0000000000007941 */ /* 0x000fea0003800000 */
.L_x_993:
        /* <DEDUP_REMOVED lines=28> */
.L_x_995:
        /* <DEDUP_REMOVED lines=26> */
.L_x_997:
[----:B------:R-:W-:Y:S05]  /*c540*/  BSYNC B0 ;  /* 0x0000000000007941 */ /* 0x000fea0003800000 */
.L_x_996:
        /* <DEDUP_REMOVED lines=28> */
.L_x_998:
        /* <DEDUP_REMOVED lines=26> */
.L_x_1000:
[----:B------:R-:W-:Y:S05]  /*c8b0*/  BSYNC B0 ;  /* 0x0000000000007941 */ /* 0x000fea0003800000 */
.L_x_999:
        /* <DEDUP_REMOVED lines=29> */
.L_x_1001:
        /* <DEDUP_REMOVED lines=26> */
.L_x_1003:
[----:B------:R-:W-:Y:S05]  /*cc30*/  BSYNC B0 ;  /* 0x0000000000007941 */ /* 0x000fea0003800000 */
.L_x_1002:
        /* <DEDUP_REMOVED lines=32> */
.L_x_1004:
        /* <DEDUP_REMOVED lines=26> */
.L_x_1006:
[----:B------:R-:W-:Y:S05]  /*cfe0*/  BSYNC B0 ;  /* 0x0000000000007941 */ /* 0x000fea0003800000 */
.L_x_1005:
        /* <DEDUP_REMOVED lines=28> */
.L_x_1007:
        /* <DEDUP_REMOVED lines=26> */
.L_x_1009:
[----:B------:R-:W-:Y:S05]  /*d350*/  BSYNC B0 ;  /* 0x0000000000007941 */ /* 0x000fea0003800000 */
.L_x_1008:
        /* <DEDUP_REMOVED lines=28> */
.L_x_1010:
        /* <DEDUP_REMOVED lines=26> */
.L_x_1012:
[----:B------:R-:W-:Y:S05]  /*d6c0*/  BSYNC B0 ;  /* 0x0000000000007941 */ /* 0x000fea0003800000 */
.L_x_1011:
        /* <DEDUP_REMOVED lines=28> */
.L_x_1013:
        /* <DEDUP_REMOVED lines=26> */
.L_x_1015:
[----:B------:R-:W-:Y:S05]  /*da30*/  BSYNC B0 ;  /* 0x0000000000007941 */ /* 0x000fea0003800000 */
.L_x_1014:
        /* <DEDUP_REMOVED lines=27> */
.L_x_1016:
        /* <DEDUP_REMOVED lines=26> */
.L_x_1018:
[----:B------:R-:W-:Y:S05]  /*dd90*/  BSYNC B0 ;  /* 0x0000000000007941 */ /* 0x000fea0003800000 */
.L_x_1017:
        /* <DEDUP_REMOVED lines=27> */
.L_x_1019:
        /* <DEDUP_REMOVED lines=26> */
.L_x_1021:
[----:B------:R-:W-:Y:S05]  /*e0f0*/  BSYNC B0 ;  /* 0x0000000000007941 */ /* 0x000fea0003800000 */
.L_x_1020:
        /* <DEDUP_REMOVED lines=27> */
.L_x_1022:
        /* <DEDUP_REMOVED lines=26> */
.L_x_1024:
[----:B------:R-:W-:Y:S05]  /*e450*/  BSYNC B0 ;  /* 0x0000000000007941 */ /* 0x000fea0003800000 */
.L_x_1023:
        /* <DEDUP_REMOVED lines=27> */
.L_x_1025:
        /* <DEDUP_REMOVED lines=25> */
.L_x_1027:
[----:B------:R-:W-:Y:S05]  /*e7a0*/  BSYNC B0 ;  /* 0x0000000000007941 */ /* 0x000fea0003800000 */
.L_x_1026:
        /* <DEDUP_REMOVED lines=27> */
.L_x_1028:
        /* <DEDUP_REMOVED lines=25> */
.L_x_1030:
[----:B------:R-:W-:Y:S05]  /*eaf0*/  BSYNC B0 ;  /* 0x0000000000007941 */ /* 0x000fea0003800000 */
.L_x_1029:
        /* <DEDUP_REMOVED lines=27> */
.L_x_1031:
        /* <DEDUP_REMOVED lines=24> */
.L_x_1033:
[----:B------:R-:W-:Y:S05]  /*ee30*/  BSYNC B0 ;  /* 0x0000000000007941 */ /* 0x000fea0003800000 */
.L_x_1032:
        /* <DEDUP_REMOVED lines=27> */
.L_x_1034:
        /* <DEDUP_REMOVED lines=25> */
.L_x_1036:
[----:B------:R-:W-:Y:S05]  /*f180*/  BSYNC B0 ;  /* 0x0000000000007941 */ /* 0x000fea0003800000 */
.L_x_1035:
        /* <DEDUP_REMOVED lines=27> */
.L_x_1037:
        /* <DEDUP_REMOVED lines=25> */
.L_x_1039:
[----:B------:R-:W-:Y:S05]  /*f4d0*/  BSYNC B0 ;  /* 0x0000000000007941 */ /* 0x000fea0003800000 */
.L_x_1038:
        /* <DEDUP_REMOVED lines=27> */
.L_x_1040:
        /* <DEDUP_REMOVED lines=25> */
.L_x_1042:
[----:B------:R-:W-:Y:S05]  /*f820*/  BSYNC B0 ;  /* 0x0000000000007941 */ /* 0x000fea0003800000 */
.L_x_1041:
        /* <DEDUP_REMOVED lines=27> */
.L_x_1043:
        /* <DEDUP_REMOVED lines=25> */
.L_x_1045:
[----:B------:R-:W-:Y:S05]  /*fb70*/  BSYNC B0 ;  /* 0x0000000000007941 */ /* 0x000fea0003800000 */
.L_x_1044:
        /* <DEDUP_REMOVED lines=28> */
.L_x_1046:
        /* <DEDUP_REMOVED lines=25> */
.L_x_1048:
[----:B------:R-:W-:Y:S05]  /*fed0*/  BSYNC B0 ;  /* 0x0000000000007941 */ /* 0x000fea0003800000 */
.L_x_1047:
        /* <DEDUP_REMOVED lines=27> */
.L_x_1049:
        /* <DEDUP_REMOVED lines=25> */
.L_x_1051:
[----:B------:R-:W-:Y:S05]  /*10220*/  BSYNC B0 ;  /* 0x0000000000007941 */ /* 0x000fea0003800000 */
.L_x_1050:
        /* <DEDUP_REMOVED lines=27> */
.L_x_1052:
        /* <DEDUP_REMOVED lines=25> */
.L_x_1054:
[----:B------:R-:W-:Y:S05]  /*10570*/  BSYNC B0 ;  /* 0x0000000000007941 */ /* 0x000fea0003800000 */
.L_x_1053:
        /* <DEDUP_REMOVED lines=27> */
.L_x_1055:
        /* <DEDUP_REMOVED lines=25> */
.L_x_1057:
[----:B------:R-:W-:Y:S05]  /*108c0*/  BSYNC B0 ;  /* 0x0000000000007941 */ /* 0x000fea0003800000 */
.L_x_1056:
        /* <DEDUP_REMOVED lines=27> */
.L_x_1058:
        /* <DEDUP_REMOVED lines=25> */
.L_x_1060:
[----:B------:R-:W-:Y:S05]  /*10c10*/  BSYNC B0 ;  /* 0x0000000000007941 */ /* 0x000fea0003800000 */
.L_x_1059:
        /* <DEDUP_REMOVED lines=27> */
.L_x_1061:
        /* <DEDUP_REMOVED lines=25> */
.L_x_1063:
[----:B------:R-:W-:Y:S05]  /*10f60*/  BSYNC B0 ;  /* 0x0000000000007941 */ /* 0x000fea0003800000 */
.L_x_1062:
        /* <DEDUP_REMOVED lines=28> */
.L_x_1064:
        /* <DEDUP_REMOVED lines=25> */
.L_x_1066:
[----:B------:R-:W-:Y:S05]  /*112c0*/  BSYNC B0 ;  /* 0x0000000000007941 */ /* 0x000fea0003800000 */
.L_x_1065:
        /* <DEDUP_REMOVED lines=30> */
.L_x_1067:
        /* <DEDUP_REMOVED lines=30> */
.L_x_1069:
[----:B------:R-:W-:Y:S05]  /*11690*/  BSYNC B0 ;  /* 0x0000000000007941 */ /* 0x000fea0003800000 */
.L_x_1068:
        /* <DEDUP_REMOVED lines=28> */
.L_x_1070:
        /* <DEDUP_REMOVED lines=30> */
.L_x_1072:
[----:B------:R-:W-:Y:S05]  /*11a40*/  BSYNC B0 ;  /* 0x0000000000007941 */ /* 0x000fea0003800000 */
.L_x_1071:
        /* <DEDUP_REMOVED lines=28> */
.L_x_1073:
        /* <DEDUP_REMOVED lines=29> */
.L_x_1075:
[----:B------:R-:W-:Y:S05]  /*11de0*/  BSYNC B0 ;  /* 0x0000000000007941 */ /* 0x000fea0003800000 */
.L_x_1074:
        /* <DEDUP_REMOVED lines=28> */
.L_x_1076:
        /* <DEDUP_REMOVED lines=29> */
.L_x_1078:
[----:B------:R-:W-:Y:S05]  /*12180*/  BSYNC B0 ;  /* 0x0000000000007941 */ /* 0x000fea0003800000 */
.L_x_1077:
        /* <DEDUP_REMOVED lines=28> */
.L_x_1079:
        /* <DEDUP_REMOVED lines=29> */
.L_x_1081:
[----:B------:R-:W-:Y:S05]  /*12520*/  BSYNC B0 ;  /* 0x0000000000007941 */ /* 0x000fea0003800000 */
.L_x_1080:
        /* <DEDUP_REMOVED lines=28> */
.L_x_1082:
        /* <DEDUP_REMOVED lines=29> */
.L_x_1084:
[----:B------:R-:W-:Y:S05]  /*128c0*/  BSYNC B0 ;  /* 0x0000000000007941 */ /* 0x000fea0003800000 */
.L_x_1083:
        /* <DEDUP_REMOVED lines=28> */
.L_x_1085:
        /* <DEDUP_REMOVED lines=24> */
.L_x_1087:
[----:B------:R-:W-:Y:S05]  /*12c10*/  BSYNC B0 ;  /* 0x0000000000007941 */ /* 0x000fea0003800000 */
.L_x_1086:
        /* <DEDUP_REMOVED lines=9> */
.L_x_941:
        /* <DEDUP_REMOVED lines=19> */
.L_x_1090:
[----:B------:R-:W-:Y:S05]  /*12de0*/  BSYNC B0 ;  /* 0x0000000000007941 */ /* 0x000fea0003800000 */
.L_x_1089:
        /* <DEDUP_REMOVED lines=11> */
.L_x_1092:
[----:B------:R-:W2:Y:S04]  /*12ea0*/  LDG.E.STRONG.GPU R5, desc[UR20][R2.64] ;  /* 0x0000001402057981 */ /* 0x000ea8000c1ef900 */
[----:B--2---:R-:W-:Y:S01]  /*12eb0*/  CCTL.IVALL ;  /* 0x00000000ff00798f */ /* 0x004fe20002000000 */
[----:B------:R-:W-:Y:S05]  /*12ec0*/  YIELD ;  /* 0x0000000000007946 */ /* 0x000fea0003800000 */
[----:B------:R-:W-:-:S13]  /*12ed0*/  ISETP.NE.AND P0, PT, R5, R0, PT ;  /* 0x000000000500720c */ /* 0x000fda0003f05270 */
[----:B------:R-:W-:Y:S05]  /*12ee0*/  @P0 BRA `(.L_x_1092) ;  /* 0xfffffffc00ec0947 */ /* 0x000fea000383ffff */
.L_x_1091:
        /* <DEDUP_REMOVED lines=24> */
.L_x_1093:
        /* <DEDUP_REMOVED lines=25> */
.L_x_1094:
        /* <DEDUP_REMOVED lines=16> */
.L_x_5604:


//--------------------- .text._Z35group_norm_nhwc_bwd_one_pass_kernelI11Bf16IOFp16WLi512ELi120ELi480EEv26Group_norm_nhwc_bwd_params --------------------------
	.section	.text._Z35group_norm_nhwc_bwd_one_pass_kernelI11Bf16IOFp16WLi512ELi120ELi480EEv26Group_norm_nhwc_bwd_params,"ax",@progbits
	.align	128
        .global         _Z35group_norm_nhwc_bwd_one_pass_kernelI11Bf16IOFp16WLi512ELi120ELi480EEv26Group_norm_nhwc_bwd_params
        .type           _Z35group_norm_nhwc_bwd_one_pass_kernelI11Bf16IOFp16WLi512ELi120ELi480EEv26Group_norm_nhwc_bwd_params,@function
        .size           _Z35group_norm_nhwc_bwd_one_pass_kernelI11Bf16IOFp16WLi512ELi120ELi480EEv26Group_norm_nhwc_bwd_params,(.L_x_5605 - _Z35group_norm_nhwc_bwd_one_pass_kernelI11Bf16IOFp16WLi512ELi120ELi480EEv26Group_norm_nhwc_bwd_params)
        .other          _Z35group_norm_nhwc_bwd_one_pass_kernelI11Bf16IOFp16WLi512ELi120ELi480EEv26Group_norm_nhwc_bwd_params,@"STO_CUDA_ENTRY STV_DEFAULT"
_Z35group_norm_nhwc_bwd_one_pass_kernelI11Bf16IOFp16WLi512ELi120ELi480EEv26Group_norm_nhwc_bwd_params:
.text._Z35group_norm_nhwc_bwd_one_pass_kernelI11Bf16IOFp16WLi512ELi120ELi480EEv26Group_norm_nhwc_bwd_params:
        /* <DEDUP_REMOVED lines=32> */
.L_x_1182:
        /* <DEDUP_REMOVED lines=215> */
[----:B-1----:R-:W-:Y:S02]  /*0f70*/  @!P2 IADD3 R44, P1, R43, R44, RZ ;  /* 0x0000002c2b2ca210 */ /* 0x002fe40007f3e0ff */
[----:B------:R-:W-:Y:S02]  /*0f80*/  SHF.R.S32.HI R3, RZ, 0x1f, R5 ;  /* 0x0000001fff037819 */ /* 0x000fe40000011405 */
[----:B------:R-:W-:-:S02]  /*0f90*/  @!P2 IADD3.X R45, R2, R45, RZ, P1, !PT ;  /* 0x0000002d022da210 */ /* 0x000fc40000ffe4ff */
        /* <DEDUP_REMOVED lines=41> */
[----:B0-----:R-:W-:-:S05]  /*1230*/  @!P2 IADD3 R50, P1, R51, R8, RZ ;  /* 0x000000083332a210 */ /* 0x001fca0007f3e0ff */
[----:B------:R-:W-:Y:S01]  /*1240*/  @!P2 IMAD.X R51, R2, 0x1, R9, P1 ;  /* 0x000000010233a824 */ /* 0x000fe200008e0609 */
        /* <DEDUP_REMOVED lines=1280> */
[----:B0-----:R-:W-:Y:S01]  /*6250*/  MOV R2, R32 ;  /* 0x0000002000027202 */ /* 0x001fe20000000f00 */
[----:B------:R-:W-:Y:S02]  /*6260*/  IMAD.MOV.U32 R3, RZ, RZ, R33 ;  /* 0x000000ffff037224 */ /* 0x000fe400078e0021 */
        /* <DEDUP_REMOVED lines=10> */
[----:B------:R-:W-:Y:S01]  /*6310*/  PRMT R39, RZ, 0x7610, R39 ;  /* 0x00007610ff277816 */ /* 0x000fe20000000027 */
        /* <DEDUP_REMOVED lines=13> */
[----:B------:R-:W-:Y:S01]  /*63f0*/  @!P2 PRMT R39, R16, 0x7610, R39 ;  /* 0x000076101027a816 */ /* 0x000fe20000000027 */
[----:B------:R-:W-:-:S04]  /*6400*/  HFMA2.MMA R16, -RZ, RZ, 0, 0 ;  /* 0x00000000ff107435 */ /* 0x000fc800000001ff */
[----:B------:R0:W-:Y:S06]  /*6410*/  STL.S16 [R1+0x2dc], R39 ;  /* 0x0002dc2701007387 */ /* 0x0001ec0000100600 */
[----:B----4-:R-:W2:Y:S04]  /*6420*/  @!P1 LDG.E R16, desc[UR10][R22.64] ;  /* 0x0000000a16109981 */ /* 0x010ea8000c1e1900 */
        /* <DEDUP_REMOVED lines=151> */
[----:B0-----:R-:W-:-:S10]  /*6da0*/  HFMA2.MMA R0, -RZ, RZ, 0, 0 ;  /* 0x00000000ff007435 */ /* 0x001fd400000001ff */
[----:B------:R-:W3:Y:S01]  /*6db0*/  @!P1 LDG.E R0, desc[UR10][R52.64] ;  /* 0x0000000a34009981 */ /* 0x000ee2000c1e1900 */
[----:B----4-:R-:W-:Y:S02]  /*6dc0*/  @!P2 SHF.R.U32.HI R28, RZ, 0x10, R27 ;  /* 0x00000010ff1ca819 */ /* 0x010fe4000001161b */
[----:B--2---:R-:W-:-:S04]  /*6dd0*/  PRMT R39, RZ, 0x7610, R39 ;  /* 0x00007610ff277816 */ /* 0x004fc80000000027 */
[----:B------:R-:W-:Y:S02]  /*6de0*/  @!P2 PRMT R39, R28, 0x7610, R39 ;  /* 0x000076101c27a816 */ /* 0x000fe40000000027 */
[----:B------:R-:W-:-:S06]  /*6df0*/  MOV R28, RZ ;  /* 0x000000ff001c7202 */ /* 0x000fcc0000000f00 */
[----:B------:R-:W2:Y:S01]  /*6e00*/  @!P1 LDG.E R28, desc[UR10][R50.64] ;  /* 0x0000000a321c9981 */ /* 0x000ea2000c1e1900 */
[----:B------:R-:W-:Y:S02]  /*6e10*/  PRMT R29, RZ, 0x7610, R29 ;  /* 0x00007610ff1d7816 */ /* 0x000fe4000000001d */
[----:B------:R-:W-:Y:S01]  /*6e20*/  PRMT R46, RZ, 0x7610, R46 ;  /* 0x00007610ff2e7816 */ /* 0x000fe2000000002e */
[----:B------:R3:W-:Y:S01]  /*6e30*/  STL [R1+0x110], R5 ;  /* 0x0001100501007387 */ /* 0x0007e20000100800 */
[----:B------:R-:W-:Y:S02]  /*6e40*/  LOP3.LUT P3, RZ, R59, 0x20000, RZ, 0xc0, !PT ;  /* 0x000200003bff7812 */ /* 0x000fe4000786c0ff */
[----:B------:R-:W-:Y:S02]  /*6e50*/  PRMT R45, RZ, 0x7610, R45 ;  /* 0x00007610ff2d7816 */ /* 0x000fe4000000002d */
[----:B---3--:R-:W-:-:S04]  /*6e60*/  @!P1 SHF.R.U32.HI R5, RZ, 0x10, R0 ;  /* 0x00000010ff059819 */ /* 0x008fc80000011600 */
[----:B------:R-:W-:Y:S01]  /*6e70*/  @!P1 PRMT R46, R5, 0x7610, R46 ;  /* 0x00007610052e9816 */ /* 0x000fe2000000002e */
[----:B------:R0:W-:Y:S04]  /*6e80*/  STL.S16 [R1+0x4d4], R39 ;  /* 0x0004d42701007387 */ /* 0x0001e80000100600 */
[----:B0-----:R-:W3:Y:S01]  /*6e90*/  LDL.LU R39, [R1+0x8f8] ;  /* 0x0008f80001277983 */ /* 0x001ee20000300800 */
[----:B--2---:R-:W-:Y:S02]  /*6ea0*/  @!P1 PRMT R29, R28, 0x7610, R29 ;  /* 0x000076101c1d9816 */ /* 0x004fe4000000001d */
[----:B------:R-:W-:-:S03]  /*6eb0*/  @!P1 SHF.R.U32.HI R5, RZ, 0x10, R28 ;  /* 0x00000010ff059819 */ /* 0x000fc6000001161c */
[----:B------:R0:W-:Y:S01]  /*6ec0*/  STL.S16 [R1+0x240], R29 ;  /* 0x0002401d01007387 */ /* 0x0001e20000100600 */
[----:B------:R-:W-:Y:S02]  /*6ed0*/  @!P1 PRMT R45, R5, 0x7610, R45 ;  /* 0x00007610052d9816 */ /* 0x000fe4000000002d */
[----:B------:R-:W-:-:S06]  /*6ee0*/  MOV R5, RZ ;  /* 0x000000ff00057202 */ /* 0x000fcc0000000f00 */
[----:B------:R-:W2:Y:S01]  /*6ef0*/  @!P3 LDG.E R5, desc[UR10][R54.64] ;  /* 0x0000000a3605b981 */ /* 0x000ea2000c1e1900 */
[----:B0-----:R-:W-:-:S10]  /*6f00*/  HFMA2.MMA R29, -RZ, RZ, 0, 0 ;  /* 0x00000000ff1d7435 */ /* 0x001fd400000001ff */
        /* <DEDUP_REMOVED lines=18> */
[----:B------:R-:W-:-:S04]  /*7030*/  PRMT R44, RZ, 0x7610, R44 ;  /* 0x00007610ff2c7816 */ /* 0x000fc8000000002c */
[----:B------:R-:W-:Y:S02]  /*7040*/  @!P1 PRMT R44, R0, 0x7610, R44 ;  /* 0x00007610002c9816 */ /* 0x000fe4000000002c */
[----:B------:R-:W-:Y:S02]  /*7050*/  LOP3.LUT P1, RZ, R59, 0x8000, RZ, 0xc0, !PT ;  /* 0x000080003bff7812 */ /* 0x000fe4000782c0ff */
[----:B---3--:R-:W-:Y:S02]  /*7060*/  PRMT R39, RZ, 0x7610, R39 ;  /* 0x00007610ff277816 */ /* 0x008fe40000000027 */
[----:B--2---:R-:W-:-:S05]  /*7070*/  @!P3 PRMT R30, R5, 0x7610, R30 ;  /* 0x00007610051eb816 */ /* 0x004fca000000001e */
[----:B------:R-:W-:Y:S01]  /*7080*/  STL.S16 [R1+0x218], R30 ;  /* 0x0002181e01007387 */ /* 0x000fe20000100600 */
[----:B----4-:R-:W-:Y:S02]  /*7090*/  @!P3 PRMT R31, R29, 0x7610, R31 ;  /* 0x000076101d1fb816 */ /* 0x010fe4000000001f */
[----:B0-----:R-:W-:-:S03]  /*70a0*/  @!P3 SHF.R.U32.HI R16, RZ, 0x10, R29 ;  /* 0x00000010ff10b819 */ /* 0x001fc6000001161d */
[----:B------:R0:W-:Y:S01]  /*70b0*/  STL.S16 [R1+0x214], R31 ;  /* 0x0002141f01007387 */ /* 0x0001e20000100600 */
[----:B------:R-:W-:Y:S02]  /*70c0*/  @!P3 PRMT R43, R16, 0x7610, R43 ;  /* 0x00007610102bb816 */ /* 0x000fe4000000002b */
[----:B0-----:R-:W-:Y:S02]  /*70d0*/  CS2R R30, SRZ ;  /* 0x00000000001e7805 */ /* 0x001fe4000001ff00 */
[----:B------:R-:W-:Y:S01]  /*70e0*/  @!P3 SHF.R.U32.HI R16, RZ, 0x10, R5 ;  /* 0x00000010ff10b819 */ /* 0x000fe20000011605 */
[----:B------:R0:W-:Y:S04]  /*70f0*/  STL.S16 [R1+0x4f4], R43 ;  /* 0x0004f42b01007387 */ /* 0x0001e80000100600 */
[----:B------:R1:W2:Y:S01]  /*7100*/  @!P2 LDG.E R31, desc[UR10][R8.64] ;  /* 0x0000000a081fa981 */ /* 0x0002a2000c1e1900 */
[----:B------:R-:W-:-:S03]  /*7110*/  @!P3 PRMT R39, R16, 0x7610, R39 ;  /* 0x000076101027b816 */ /* 0x000fc60000000027 */
[----:B------:R-:W3:Y:S01]  /*7120*/  @!P2 LDG.E R30, desc[UR10][R14.64] ;  /* 0x0000000a0e1ea981 */ /* 0x000ee2000c1e1900 */
[----:B0-----:R-:W-:-:S03]  /*7130*/  HFMA2.MMA R43, -RZ, RZ, 0, 0 ;  /* 0x00000000ff2b7435 */ /* 0x001fc600000001ff */
[----:B------:R0:W-:Y:S07]  /*7140*/  STL.S16 [R1+0x588], R39 ;  /* 0x0005882701007387 */ /* 0x0001ee0000100600 */
[----:B------:R-:W4:Y:S01]  /*7150*/  @!P1 LDG.E R43, desc[UR10][R10.64] ;  /* 0x0000000a0a2b9981 */ /* 0x000f22000c1e1900 */
[----:B0-----:R-:W-:-:S06]  /*7160*/  MOV R39, RZ ;  /* 0x000000ff00277202 */ /* 0x001fcc0000000f00 */
[----:B------:R-:W4:Y:S01]  /*7170*/  @!P1 LDG.E R39, desc[UR10][R12.64] ;  /* 0x0000000a0c279981 */ /* 0x000f22000c1e1900 */
[----:B------:R-:W-:Y:S02]  /*7180*/  PRMT R60, RZ, 0x7610, R60 ;  /* 0x00007610ff3c7816 */ /* 0x000fe4000000003c */
[----:B-1----:R-:W-:Y:S01]  /*7190*/  PRMT R9, RZ, 0x7610, R9 ;  /* 0x00007610ff097816 */ /* 0x002fe20000000009 */
[----:B------:R-:W-:Y:S01]  /*71a0*/  STL.S16 [R1+0x248], R49 ;  /* 0x0002483101007387 */ /* 0x000fe20000100600 */
[----:B------:R-:W-:-:S03]  /*71b0*/  PRMT R35, RZ, 0x7610, R35 ;  /* 0x00007610ff237816 */ /* 0x000fc60000000023 */
[----:B------:R0:W-:Y:S01]  /*71c0*/  STL.S16 [R1+0x4d0], R48 ;  /* 0x0004d03001007387 */ /* 0x0001e20000100600 */
[----:B------:R-:W-:-:S03]  /*71d0*/  PRMT R34, RZ, 0x7610, R34 ;  /* 0x00007610ff227816 */ /* 0x000fc60000000022 */
[----:B0-----:R-:W4:Y:S04]  /*71e0*/  LDL.LU.64 R48, [R1+0x5f0] ;  /* 0x0005f00001307983 */ /* 0x001f280000300a00 */
[----:B------:R-:W-:Y:S04]  /*71f0*/  STL.64 [R1+0x708], R50 ;  /* 0x0007083201007387 */ /* 0x000fe80000100a00 */
[----:B------:R0:W-:Y:S04]  /*7200*/  STL.64 [R1+0x720], R50 ;  /* 0x0007203201007387 */ /* 0x0001e80000100a00 */
[----:B0-----:R-:W4:Y:S01]  /*7210*/  LDL.LU.64 R50, [R1+0x5f8] ;  /* 0x0005f80001327983 */ /* 0x001f220000300a00 */
[----:B--2---:R-:W-:-:S04]  /*7220*/  @!P2 SHF.R.U32.HI R8, RZ, 0x10, R31 ;  /* 0x00000010ff08a819 */ /* 0x004fc8000001161f */
[----:B------:R-:W-:Y:S02]  /*7230*/  @!P2 PRMT R60, R8, 0x7610, R60 ;  /* 0x00007610083ca816 */ /* 0x000fe4000000003c */
[----:B---3--:R-:W-:-:S03]  /*7240*/  @!P2 PRMT R9, R30, 0x7610, R9 ;  /* 0x000076101e09a816 */ /* 0x008fc60000000009 */
[----:B------:R-:W-:Y:S04]  /*7250*/  STL.64 [R1+0x6e8], R60 ;  /* 0x0006e83c01007387 */ /* 0x000fe80000100a00 */
[----:B------:R-:W-:Y:S04]  /*7260*/  STL.64 [R1+0x718], R60 ;  /* 0x0007183c01007387 */ /* 0x000fe80000100a00 */
[----:B------:R-:W-:Y:S04]  /*7270*/  STL [R1+0x728], R60 ;  /* 0x0007283c01007387 */ /* 0x000fe80000100800 */
[----:B------:R0:W-:Y:S04]  /*7280*/  STL.64 [R1+0x750], R60 ;  /* 0x0007503c01007387 */ /* 0x0001e80000100a00 */
[----:B------:R4:W-:Y:S04]  /*7290*/  STL.S16 [R1+0x210], R9 ;  /* 0x0002100901007387 */ /* 0x0009e80000100600 */
[----:B0-----:R-:W2:Y:S01]  /*72a0*/  LDL.LU.64 R60, [R1+0x228] ;  /* 0x00022800013c7983 */ /* 0x001ea20000300a00 */
[----:B----4-:R-:W-:-:S04]  /*72b0*/  @!P1 SHF.R.U32.HI R9, RZ, 0x10, R43 ;  /* 0x00000010ff099819 */ /* 0x010fc8000001162b */
        /* <DEDUP_REMOVED lines=15> */
[----:B------:R-:W-:Y:S01]  /*73b0*/  LOP3.LUT P2, RZ, R59, 0x2000, RZ, 0xc0, !PT ;  /* 0x000020003bff7812 */ /* 0x000fe2000784c0ff */
[----:B------:R0:W-:Y:S04]  /*73c0*/  STL.S16 [R1+0x23c], R46 ;  /* 0x00023c2e01007387 */ /* 0x0001e80000100600 */
[----:B------:R-:W4:Y:S01]  /*73d0*/  @!P3 LDG.E R44, desc[UR10][R48.64] ;  /* 0x0000000a302cb981 */ /* 0x000f22000c1e1900 */
[----:B0-----:R-:W-:-:S03]  /*73e0*/  HFMA2.MMA R46, -RZ, RZ, 0, 0 ;  /* 0x00000000ff2e7435 */ /* 0x001fc600000001ff */
[----:B------:R0:W-:Y:S01]  /*73f0*/  STL [R1+0x120], R24 ;  /* 0x0001201801007387 */ /* 0x0001e20000100800 */
[----:B------:R-:W-:Y:S02]  /*7400*/  PRMT R11, RZ, 0x7610, R11 ;  /* 0x00007610ff0b7816 */ /* 0x000fe4000000000b */
[----:B------:R-:W-:Y:S01]  /*7410*/  PRMT R10, RZ, 0x7610, R10 ;  /* 0x00007610ff0a7816 */ /* 0x000fe2000000000a */
[----:B------:R-:W4:Y:S04]  /*7420*/  LDL.LU.64 R48, [R1+0x5d0] ;  /* 0x0005d00001307983 */ /* 0x000f280000300a00 */
[----:B------:R-:W4:Y:S01]  /*7430*/  @!P2 LDG.E R46, desc[UR10][R50.64] ;  /* 0x0000000a322ea981 */ /* 0x000f22000c1e1900 */
[----:B0-----:R-:W-:-:S03]  /*7440*/  MOV R24, RZ ;  /* 0x000000ff00187202 */ /* 0x001fc60000000f00 */
        /* <DEDUP_REMOVED lines=21> */
[----:B------:R-:W-:-:S04]  /*75a0*/  PRMT R9, RZ, 0x7610, R9 ;  /* 0x00007610ff097816 */ /* 0x000fc80000000009 */
[----:B------:R-:W-:Y:S02]  /*75b0*/  @!P1 PRMT R9, R43, 0x7610, R9 ;  /* 0x000076102b099816 */ /* 0x000fe40000000009 */
[----:B------:R-:W-:Y:S02]  /*75c0*/  LOP3.LUT P1, RZ, R59, 0x1000, RZ, 0xc0, !PT ;  /* 0x000010003bff7812 */ /* 0x000fe4000782c0ff */
[----:B------:R-:W-:Y:S02]  /*75d0*/  PRMT R11, RZ, 0x7610, R11 ;  /* 0x00007610ff0b7816 */ /* 0x000fe4000000000b */
[----:B------:R-:W-:Y:S02]  /*75e0*/  PRMT R12, RZ, 0x7610, R12 ;  /* 0x00007610ff0c7816 */ /* 0x000fe4000000000c */
[----:B------:R-:W-:Y:S02]  /*75f0*/  CS2R R34, SRZ ;  /* 0x0000000000227805 */ /* 0x000fe4000001ff00 */
[----:B------:R-:W-:-:S02]  /*7600*/  @!P3 PRMT R11, R45, 0x7610, R11 ;  /* 0x000076102d0bb816 */ /* 0x000fc4000000000b */
[----:B------:R-:W-:Y:S02]  /*7610*/  @!P3 PRMT R12, R44, 0x7610, R12 ;  /* 0x000076102c0cb816 */ /* 0x000fe4000000000c */
[----:B------:R-:W-:Y:S01]  /*7620*/  LOP3.LUT P3, RZ, R59, 0x800, RZ, 0xc0, !PT ;  /* 0x000008003bff7812 */ /* 0x000fe2000786c0ff */
[----:B------:R0:W-:Y:S04]  /*7630*/  STL [R1+0x2c], R0 ;  /* 0x00002c0001007387 */ /* 0x0001e80000100800 */
[----:B------:R-:W3:Y:S04]  /*7640*/  @!P1 LDG.E R35, desc[UR10][R60.64] ;  /* 0x0000000a3c239981 */ /* 0x000ee8000c1e1900 */
[----:B------:R1:W-:Y:S01]  /*7650*/  STL.S16 [R1+0x21c], R37 ;  /* 0x00021c2501007387 */ /* 0x0003e20000100600 */
[----:B0-----:R-:W-:-:S03]  /*7660*/  MOV R0, RZ ;  /* 0x000000ff00007202 */ /* 0x001fc60000000f00 */
[----:B------:R-:W4:Y:S04]  /*7670*/  @!P1 LDG.E R34, desc[UR10][R48.64] ;  /* 0x0000000a30229981 */ /* 0x000f28000c1e1900 */
[----:B------:R-:W4:Y:S01]  /*7680*/  LDL.LU.64 R60, [R1+0x5c0] ;  /* 0x0005c000013c7983 */ /* 0x000f220000300a00 */
[----:B-1----:R-:W-:-:S03]  /*7690*/  HFMA2.MMA R37, -RZ, RZ, 0, 0 ;  /* 0x00000000ff257435 */ /* 0x002fc600000001ff */
[----:B------:R-:W4:Y:S04]  /*76a0*/  @!P3 LDG.E R0, desc[UR10][R50.64] ;  /* 0x0000000a3200b981 */ /* 0x000f28000c1e1900 */
[----:B------:R-:W4:Y:S01]  /*76b0*/  LDL.LU.64 R48, [R1+0x5b0] ;  /* 0x0005b00001307983 */ /* 0x000f220000300a00 */
[----:B------:R-:W-:-:S03]  /*76c0*/  PRMT R13, RZ, 0x7610, R13 ;  /* 0x00007610ff0d7816 */ /* 0x000fc6000000000d */
[----:B--2---:R0:W2:Y:S01]  /*76d0*/  @!P3 LDG.E R37, desc[UR10][R32.64] ;  /* 0x0000000a2025b981 */ /* 0x0040a2000c1e1900 */
[----:B------:R-:W-:-:S03]  /*76e0*/  PRMT R15, RZ, 0x7610, R15 ;  /* 0x00007610ff0f7816 */ /* 0x000fc6000000000f */
[----:B------:R1:W-:Y:S01]  /*76f0*/  STL [R1+0x30], R29 ;  /* 0x0000301d01007387 */ /* 0x0003e20000100800 */
[----:B------:R-:W-:Y:S02]  /*7700*/  PRMT R14, RZ, 0x7610, R14 ;  /* 0x00007610ff0e7816 */ /* 0x000fe4000000000e */
[----:B------:R-:W-:Y:S01]  /*7710*/  PRMT R36, RZ, 0x7610, R36 ;  /* 0x00007610ff247816 */ /* 0x000fe20000000024 */
[----:B------:R0:W-:Y:S04]  /*7720*/  STL [R1+0x114], R17 ;  /* 0x0001141101007387 */ /* 0x0001e80000100800 */
[----:B------:R-:W2:Y:S01]  /*7730*/  LDL.LU.64 R32, [R1+0x8f0] ;  /* 0x0008f00001207983 */ /* 0x000ea20000300a00 */
[----:B------:R-:W-:Y:S02]  /*7740*/  @!P2 PRMT R13, R46, 0x7610, R13 ;  /* 0x000076102e0da816 */ /* 0x000fe4000000000d */
[----:B------:R-:W-:Y:S01]  /*7750*/  @!P2 PRMT R15, R24, 0x7610, R15 ;  /* 0x00007610180fa816 */ /* 0x000fe2000000000f */
[----:B------:R-:W2:Y:S01]  /*7760*/  LDL.LU.64 R50, [R1+0x5b8] ;  /* 0x0005b80001327983 */ /* 0x000ea20000300a00 */
[----:B------:R-:W-:Y:S01]  /*7770*/  LOP3.LUT P2, RZ, R59, 0x400, RZ, 0xc0, !PT ;  /* 0x000004003bff7812 */ /* 0x000fe2000784c0ff */
[----:B-1----:R-:W-:-:S02]  /*7780*/  HFMA2.MMA R29, -RZ, RZ, 0, 0 ;  /* 0x00000000ff1d7435 */ /* 0x002fc400000001ff */
[----:B------:R3:W-:Y:S01]  /*7790*/  STL.S16 [R1+0x5ec], R15 ;  /* 0x0005ec0f01007387 */ /* 0x0007e20000100600 */
[----:B0-----:R-:W-:Y:S02]  /*77a0*/  PRMT R17, RZ, 0x7610, R17 ;  /* 0x00007610ff117816 */ /* 0x001fe40000000011 */
[----:B---3--:R-:W-:-:S04]  /*77b0*/  @!P1 SHF.R.U32.HI R15, RZ, 0x10, R35 ;  /* 0x00000010ff0f9819 */ /* 0x008fc80000011623 */
[----:B------:R-:W-:-:S03]  /*77c0*/  @!P1 PRMT R14, R15, 0x7610, R14 ;  /* 0x000076100f0e9816 */ /* 0x000fc6000000000e */
[----:B----4-:R-:W3:Y:S01]  /*77d0*/  @!P2 LDG.E R29, desc[UR10][R60.64] ;  /* 0x0000000a3c1da981 */ /* 0x010ee2000c1e1900 */
[----:B------:R-:W-:Y:S02]  /*77e0*/  @!P1 SHF.R.U32.HI R15, RZ, 0x10, R34 ;  /* 0x00000010ff0f9819 */ /* 0x000fe40000011622 */
[----:B------:R-:W-:Y:S02]  /*77f0*/  @!P3 PRMT R36, R0, 0x7610, R36 ;  /* 0x000076100024b816 */ /* 0x000fe40000000024 */
[----:B------:R-:W-:-:S03]  /*7800*/  @!P1 PRMT R17, R15, 0x7610, R17 ;  /* 0x000076100f119816 */ /* 0x000fc60000000011 */
[----:B------:R0:W-:Y:S04]  /*7810*/  STL.S16 [R1+0x5cc], R36 ;  /* 0x0005cc2401007387 */ /* 0x0001e80000100600 */
[----:B------:R1:W-:Y:S04]  /*7820*/  STL.S16 [R1+0x5d0], R17 ;  /* 0x0005d01101007387 */ /* 0x0003e80000100600 */
[----:B------:R-:W4:Y:S01]  /*7830*/  LDL.LU.64 R60, [R1+0x5a0] ;  /* 0x0005a000013c7983 */ /* 0x000f220000300a00 */
[----:B0-----:R-:W-:-:S06]  /*7840*/  MOV R36, RZ ;  /* 0x000000ff00247202 */ /* 0x001fcc0000000f00 */
[----:B------:R-:W4:Y:S01]  /*7850*/  @!P2 LDG.E R36, desc[UR10][R48.64] ;  /* 0x0000000a3024a981 */ /* 0x000f22000c1e1900 */
[----:B--2---:R-:W-:-:S03]  /*7860*/  PRMT R33, RZ, 0x7610, R33 ;  /* 0x00007610ff217816 */ /* 0x004fc60000000021 */
[----:B------:R-:W-:Y:S01]  /*7870*/  STL [R1+0x130], R5 ;  /* 0x0001300501007387 */ /* 0x000fe20000100800 */
[----:B-1----:R-:W-:Y:S02]  /*7880*/  @!P3 SHF.R.U32.HI R17, RZ, 0x10, R37 ;  /* 0x00000010ff11b819 */ /* 0x002fe40000011625 */
        /* <DEDUP_REMOVED lines=13> */
[----:B---3--:R-:W-:Y:S02]  /*7960*/  @!P2 SHF.R.U32.HI R5, RZ, 0x10, R29 ;  /* 0x00000010ff05a819 */ /* 0x008fe4000001161d */
[----:B------:R-:W-:Y:S02]  /*7970*/  @!P1 PRMT R15, R35, 0x7610, R15 ;  /* 0x00007610230f9816 */ /* 0x000fe4000000000f */
[----:B------:R-:W-:Y:S02]  /*7980*/  @!P2 PRMT R42, R5, 0x7610, R42 ;  /* 0x00007610052aa816 */ /* 0x000fe4000000002a */
[----:B------:R-:W-:-:S02]  /*7990*/  @!P1 PRMT R16, R34, 0x7610, R16 ;  /* 0x0000761022109816 */ /* 0x000fc40000000010 */
[----:B------:R-:W-:Y:S01]  /*79a0*/  LOP3.LUT P1, RZ, R59, 0x200, RZ, 0xc0, !PT ;  /* 0x000002003bff7812 */ /* 0x000fe2000782c0ff */
[----:B------:R0:W-:Y:S01]  /*79b0*/  STL.S16 [R1+0x5b0], R42 ;  /* 0x0005b02a01007387 */ /* 0x0001e20000100600 */
[----:B------:R-:W-:Y:S02]  /*79c0*/  PRMT R20, RZ, 0x7610, R20 ;  /* 0x00007610ff147816 */ /* 0x000fe40000000014 */
[----:B----4-:R-:W-:Y:S01]  /*79d0*/  @!P2 SHF.R.U32.HI R5, RZ, 0x10, R36 ;  /* 0x00000010ff05a819 */ /* 0x010fe20000011624 */
[----:B0-----:R-:W-:-:S03]  /*79e0*/  HFMA2.MMA R42, -RZ, RZ, 0, 0 ;  /* 0x00000000ff2a7435 */ /* 0x001fc600000001ff */
[----:B------:R-:W-:Y:S02]  /*79f0*/  @!P2 PRMT R20, R5, 0x7610, R20 ;  /* 0x000076100514a816 */ /* 0x000fe40000000014 */
[----:B------:R-:W-:Y:S02]  /*7a00*/  MOV R5, RZ ;  /* 0x000000ff00057202 */ /* 0x000fe40000000f00 */
[----:B------:R-:W-:-:S03]  /*7a10*/  PRMT R17, RZ, 0x7610, R17 ;  /* 0x00007610ff117816 */ /* 0x000fc60000000011 */
[----:B------:R-:W3:Y:S01]  /*7a20*/  @!P1 LDG.E R42, desc[UR10][R50.64] ;  /* 0x0000000a322a9981 */ /* 0x000ee2000c1e1900 */
[----:B------:R-:W-:Y:S02]  /*7a30*/  @!P3 PRMT R17, R37, 0x7610, R17 ;  /* 0x000076102511b816 */ /* 0x000fe40000000011 */
[----:B------:R-:W-:Y:S01]  /*7a40*/  LOP3.LUT P3, RZ, R59, 0x100, RZ, 0xc0, !PT ;  /* 0x000001003bff7812 */ /* 0x000fe2000786c0ff */
[----:B------:R-:W-:Y:S01]  /*7a50*/  HFMA2.MMA R43, -RZ, RZ, 0, 0 ;  /* 0x00000000ff2b7435 */ /* 0x000fe200000001ff */
[----:B------:R-:W4:Y:S11]  /*7a60*/  LDL.LU.64 R50, [R1+0x580] ;  /* 0x0005800001327983 */ /* 0x000f360000300a00 */
        /* <DEDUP_REMOVED lines=20> */
[----:B------:R-:W-:Y:S01]  /*7bb0*/  LOP3.LUT P2, RZ, R59, 0x80, RZ, 0xc0, !PT ;  /* 0x000000803bff7812 */ /* 0x000fe2000784c0ff */
[----:B------:R1:W-:Y:S01]  /*7bc0*/  STL.S16 [R1+0x5a8], R31 ;  /* 0x0005a81f01007387 */ /* 0x0003e20000100600 */
[----:B0-----:R-:W-:Y:S01]  /*7bd0*/  PRMT R26, RZ, 0x7610, R26 ;  /* 0x00007610ff1a7816 */ /* 0x001fe2000000001a */
[----:B-1----:R-:W-:Y:S01]  /*7be0*/  HFMA2.MMA R31, -RZ, RZ, 0, 0 ;  /* 0x00000000ff1f7435 */ /* 0x002fe200000001ff */
[----:B--2---:R-:W-:-:S04]  /*7bf0*/  @!P1 SHF.R.U32.HI R20, RZ, 0x10, R5 ;  /* 0x00000010ff149819 */ /* 0x004fc80000011605 */
[----:B------:R-:W-:Y:S02]  /*7c00*/  @!P1 PRMT R25, R20, 0x7610, R25 ;  /* 0x0000761014199816 */ /* 0x000fe40000000019 */
[----:B------:R-:W-:-:S03]  /*7c10*/  @!P1 PRMT R21, R5, 0x7610, R21 ;  /* 0x0000761005159816 */ /* 0x000fc60000000015 */
[----:B------:R0:W-:Y:S04]  /*7c20*/  STL.S16 [R1+0x5b8], R25 ;  /* 0x0005b81901007387 */ /* 0x0001e80000100600 */
[----:B------:R1:W-:Y:S04]  /*7c30*/  STL.S16 [R1+0x5ac], R21 ;  /* 0x0005ac1501007387 */ /* 0x0003e80000100600 */
[----:B----4-:R2:W3:Y:S01]  /*7c40*/  @!P2 LDG.E R31, desc[UR10][R32.64] ;  /* 0x0000000a201fa981 */ /* 0x0104e2000c1e1900 */
[----:B0-----:R-:W-:Y:S02]  /*7c50*/  MOV R25, RZ ;  /* 0x000000ff00197202 */ /* 0x001fe40000000f00 */
[----:B-1----:R-:W-:-:S04]  /*7c60*/  @!P3 SHF.R.U32.HI R21, RZ, 0x10, R43 ;  /* 0x00000010ff15b819 */ /* 0x002fc8000001162b */
[----:B------:R-:W4:Y:S01]  /*7c70*/  @!P3 LDG.E R25, desc[UR10][R48.64] ;  /* 0x0000000a3019b981 */ /* 0x000f22000c1e1900 */
[----:B------:R-:W-:-:S03]  /*7c80*/  @!P3 PRMT R26, R21, 0x7610, R26 ;  /* 0x00007610151ab816 */ /* 0x000fc6000000001a */
[----:B------:R-:W2:Y:S04]  /*7c90*/  LDL.LU R32, [R1+0x8e8] ;  /* 0x0008e80001207983 */ /* 0x000ea80000300800 */
[----:B------:R0:W-:Y:S04]  /*7ca0*/  STL.S16 [R1+0x58c], R26 ;  /* 0x00058c1a01007387 */ /* 0x0001e80000100600 */
[----:B------:R-:W3:Y:S01]  /*7cb0*/  LDL.LU.64 R48, [R1+0x578] ;  /* 0x0005780001307983 */ /* 0x000ee20000300a00 */
[----:B0-----:R-:W-:-:S06]  /*7cc0*/  MOV R26, RZ ;  /* 0x000000ff001a7202 */ /* 0x001fcc0000000f00 */
[----:B------:R-:W3:Y:S04]  /*7cd0*/  @!P2 LDG.E R26, desc[UR10][R50.64] ;  /* 0x0000000a321aa981 */ /* 0x000ee8000c1e1900 */
[----:B------:R0:W-:Y:S01]  /*7ce0*/  STL [R1+0x24], R23 ;  /* 0x0000241701007387 */ /* 0x0001e20000100800 */
[----:B------:R-:W-:-:S03]  /*7cf0*/  PRMT R20, RZ, 0x7610, R20 ;  /* 0x00007610ff147816 */ /* 0x000fc60000000014 */
[----:B------:R1:W-:Y:S04]  /*7d00*/  STL [R1+0x12c], R28 ;  /* 0x00012c1c01007387 */ /* 0x0003e80000100800 */
[----:B------:R-:W3:Y:S01]  /*7d10*/  LDL.LU.64 R50, [R1+0x560] ;  /* 0x0005600001327983 */ /* 0x000ee20000300a00 */
[----:B0-----:R-:W-:Y:S02]  /*7d20*/  PRMT R23, RZ, 0x7610, R23 ;  /* 0x00007610ff177816 */ /* 0x001fe40000000017 */
[----:B------:R-:W-:Y:S02]  /*7d30*/  @!P1 PRMT R20, R42, 0x7610, R20 ;  /* 0x000076102a149816 */ /* 0x000fe40000000014 */
[----:B-1----:R-:W-:Y:S02]  /*7d40*/  PRMT R28, RZ, 0x7610, R28 ;  /* 0x00007610ff1c7816 */ /* 0x002fe4000000001c */
        /* <DEDUP_REMOVED lines=12> */
[----:B0-----:R-:W-:-:S06]  /*7e10*/  MOV R28, RZ ;  /* 0x000000ff001c7202 */ /* 0x001fcc0000000f00 */
[----:B------:R-:W2:Y:S04]  /*7e20*/  @!P1 LDG.E R28, desc[UR10][R60.64] ;  /* 0x0000000a3c1c9981 */ /* 0x000ea8000c1e1900 */
[----:B------:R0:W-:Y:S01]  /*7e30*/  STL.S16 [R1+0x580], R32 ;  /* 0x0005802001007387 */ /* 0x0001e20000100600 */
[----:B------:R-:W-:-:S03]  /*7e40*/  @!P2 PRMT R27, R26, 0x7610, R27 ;  /* 0x000076101a1ba816 */ /* 0x000fc6000000001b */
[----:B------:R-:W-:Y:S01]  /*7e50*/  STL [R1+0x134], R30 ;  /* 0x0001341e01007387 */ /* 0x000fe20000100800 */
[----:B------:R-:W-:-:S03]  /*7e60*/  PRMT R21, RZ, 0x7610, R21 ;  /* 0x00007610ff157816 */ /* 0x000fc60000000015 */
[----:B------:R-:W-:Y:S04]  /*7e70*/  STL [R1+0x20], R22 ;  /* 0x0000201601007387 */ /* 0x000fe80000100800 */
[----:B0-----:R-:W3:Y:S04]  /*7e80*/  LDL.LU.64 R32, [R1+0x570] ;  /* 0x0005700001207983 */ /* 0x001ee80000300a00 */
[----:B------:R0:W-:Y:S04]  /*7e90*/  STL.S16 [R1+0x584], R27 ;  /* 0x0005841b01007387 */ /* 0x0001e80000100600 */
[----:B------:R1:W-:Y:S04]  /*7ea0*/  STL [R1+0x44], R35 ;  /* 0x0000442301007387 */ /* 0x0003e80000100800 */
[----:B------:R-:W4:Y:S01]  /*7eb0*/  LDL.LU.64 R60, [R1+0x548] ;  /* 0x00054800013c7983 */ /* 0x000f220000300a00 */
[----:B0-----:R-:W-:-:S10]  /*7ec0*/  HFMA2.MMA R27, -RZ, RZ, 0, 0 ;  /* 0x00000000ff1b7435 */ /* 0x001fd400000001ff */
[----:B------:R-:W4:Y:S04]  /*7ed0*/  @!P1 LDG.E R27, desc[UR10][R48.64] ;  /* 0x0000000a301b9981 */ /* 0x000f28000c1e1900 */
[----:B------:R-:W4:Y:S01]  /*7ee0*/  LDL.LU.64 R48, [R1+0x8e0] ;  /* 0x0008e00001307983 */ /* 0x000f220000300a00 */
[----:B------:R-:W-:Y:S02]  /*7ef0*/  PRMT R30, RZ, 0x7610, R30 ;  /* 0x00007610ff1e7816 */ /* 0x000fe4000000001e */
[----:B------:R-:W-:Y:S02]  /*7f00*/  PRMT R22, RZ, 0x7610, R22 ;  /* 0x00007610ff167816 */ /* 0x000fe40000000016 */
[----:B------:R-:W-:Y:S02]  /*7f10*/  @!P3 PRMT R21, R43, 0x7610, R21 ;  /* 0x000076102b15b816 */ /* 0x000fe40000000015 */
[----:B------:R-:W-:-:S02]  /*7f20*/  @!P3 PRMT R22, R25, 0x7610, R22 ;  /* 0x000076101916b816 */ /* 0x000fc40000000016 */
[----:B------:R-:W-:Y:S02]  /*7f30*/  LOP3.LUT P3, RZ, R59, 0x20, RZ, 0xc0, !PT ;  /* 0x000000203bff7812 */ /* 0x000fe4000786c0ff */
[----:B-1----:R-:W-:-:S11]  /*7f40*/  MOV R35, RZ ;  /* 0x000000ff00237202 */ /* 0x002fd60000000f00 */
        /* <DEDUP_REMOVED lines=8> */
[----:B0-----:R-:W-:-:S10]  /*7fd0*/  HFMA2.MMA R30, -RZ, RZ, 0, 0 ;  /* 0x00000000ff1e7435 */ /* 0x001fd400000001ff */
        /* <DEDUP_REMOVED lines=12> */
[----:B------:R-:W-:Y:S01]  /*80a0*/  LOP3.LUT P2, RZ, R59, 0x10, RZ, 0xc0, !PT ;  /* 0x000000103bff7812 */ /* 0x000fe2000784c0ff */
[----:B------:R-:W-:Y:S01]  /*80b0*/  HFMA2.MMA R37, -RZ, RZ, 0, 0 ;  /* 0x00000000ff257435 */ /* 0x000fe200000001ff */
[----:B--2---:R-:W-:Y:S02]  /*80c0*/  @!P3 SHF.R.U32.HI R34, RZ, 0x10, R30 ;  /* 0x00000010ff22b819 */ /* 0x004fe4000001161e */
[----:B---3--:R-:W-:Y:S02]  /*80d0*/  PRMT R33, RZ, 0x7610, R33 ;  /* 0x00007610ff217816 */ /* 0x008fe40000000021 */
        /* <DEDUP_REMOVED lines=8> */
[----:B------:R-:W2:Y:S04]  /*8160*/  @!P2 LDG.E R34, desc[UR10][R60.64] ;  /* 0x0000000a3c22a981 */ /* 0x000ea8000c1e1900 */
[----:B------:R-:W-:Y:S04]  /*8170*/  STL.S16 [R1+0x560], R33 ;  /* 0x0005602101007387 */ /* 0x000fe80000100600 */
[----:B------:R0:W-:Y:S04]  /*8180*/  STL.S16 [R1+0x56c], R32 ;  /* 0x00056c2001007387 */ /* 0x0001e80000100600 */
[----:B----4-:R-:W3:Y:S01]  /*8190*/  @!P2 LDG.E R37, desc[UR10][R48.64] ;  /* 0x0000000a3025a981 */ /* 0x010ee2000c1e1900 */
[----:B------:R-:W-:-:S03]  /*81a0*/  PRMT R24, RZ, 0x7610, R24 ;  /* 0x00007610ff187816 */ /* 0x000fc60000000018 */
[----:B------:R1:W-:Y:S04]  /*81b0*/  STL [R1+0x138], R39 ;  /* 0x0001382701007387 */ /* 0x0003e80000100800 */
[----:B0-----:R-:W4:Y:S04]  /*81c0*/  LDL.LU.64 R32, [R1+0x550] ;  /* 0x0005500001207983 */ /* 0x001f280000300a00 */
[----:B------:R-:W4:Y:S01]  /*81d0*/  LDL.LU.64 R48, [R1+0x8c8] ;  /* 0x0008c80001307983 */ /* 0x000f220000300a00 */
[----:B-1----:R-:W-:Y:S02]  /*81e0*/  PRMT R39, RZ, 0x7610, R39 ;  /* 0x00007610ff277816 */ /* 0x002fe40000000027 */
[----:B------:R-:W-:Y:S01]  /*81f0*/  @!P1 PRMT R24, R27, 0x7610, R24 ;  /* 0x000076101b189816 */ /* 0x000fe20000000018 */
[----:B------:R0:W-:Y:S01]  /*8200*/  STL [R1+0x4c], R29 ;  /* 0x00004c1d01007387 */ /* 0x0001e20000100800 */
[----:B------:R-:W-:-:S03]  /*8210*/  LOP3.LUT P1, RZ, R59, 0x8, RZ, 0xc0, !PT ;  /* 0x000000083bff7812 */ /* 0x000fc6000782c0ff */
[----:B------:R-:W-:Y:S04]  /*8220*/  STL [R1+0x148], R0 ;  /* 0x0001480001007387 */ /* 0x000fe80000100800 */
[----:B------:R-:W4:Y:S01]  /*8230*/  LDL.LU.64 R60, [R1+0x530] ;  /* 0x00053000013c7983 */ /* 0x000f220000300a00 */
[----:B0-----:R-:W-:-:S06]  /*8240*/  MOV R29, RZ ;  /* 0x000000ff001d7202 */ /* 0x001fcc0000000f00 */
[----:B------:R-:W4:Y:S01]  /*8250*/  @!P1 LDG.E R29, desc[UR10][R50.64] ;  /* 0x0000000a321d9981 */ /* 0x000f22000c1e1900 */
[----:B------:R-:W-:Y:S02]  /*8260*/  PRMT R58, RZ, 0x7610, R58 ;  /* 0x00007610ff3a7816 */ /* 0x000fe4000000003a */
[----:B--2---:R-:W-:Y:S01]  /*8270*/  @!P2 PRMT R39, R34, 0x7610, R39 ;  /* 0x000076102227a816 */ /* 0x004fe20000000027 */
[----:B------:R-:W-:Y:S04]  /*8280*/  STL [R1+0x50], R42 ;  /* 0x0000502a01007387 */ /* 0x000fe80000100800 */
[----:B------:R0:W-:Y:S04]  /*8290*/  STL.S16 [R1+0x258], R39 ;  /* 0x0002582701007387 */ /* 0x0001e80000100600 */
[----:B------:R-:W2:Y:S01]  /*82a0*/  LDL.LU.64 R50, [R1+0x520] ;  /* 0x0005200001327983 */ /* 0x000ea20000300a00 */
[----:B0-----:R-:W-:Y:S01]  /*82b0*/  HFMA2.MMA R39, -RZ, RZ, 0, 0 ;  /* 0x00000000ff277435 */ /* 0x001fe200000001ff */
[----:B---3--:R-:W-:-:S09]  /*82c0*/  @!P2 SHF.R.U32.HI R0, RZ, 0x10, R37 ;  /* 0x00000010ff00a819 */ /* 0x008fd20000011625 */
        /* <DEDUP_REMOVED lines=14> */
[----:B------:R-:W-:Y:S01]  /*83b0*/  LOP3.LUT P3, RZ, R59, 0x4, RZ, 0xc0, !PT ;  /* 0x000000043bff7812 */ /* 0x000fe2000786c0ff */
[----:B------:R-:W-:Y:S01]  /*83c0*/  HFMA2.MMA R42, -RZ, RZ, 0, 0 ;  /* 0x00000000ff2a7435 */ /* 0x000fe200000001ff */
        /* <DEDUP_REMOVED lines=8> */
[----:B------:R0:W-:Y:S04]  /*8450*/  STL.S16 [R1+0x544], R0 ;  /* 0x0005440001007387 */ /* 0x0001e80000100600 */
[----:B--2---:R-:W2:Y:S01]  /*8460*/  @!P3 LDG.E R42, desc[UR10][R48.64] ;  /* 0x0000000a302ab981 */ /* 0x004ea2000c1e1900 */
[----:B0-----:R-:W-:-:S03]  /*8470*/  MOV R0, RZ ;  /* 0x000000ff00007202 */ /* 0x001fc60000000f00 */
[----:B------:R-:W3:Y:S04]  /*8480*/  LDL.LU.64 R48, [R1+0x8b0] ;  /* 0x0008b00001307983 */ /* 0x000ee80000300a00 */
[----:B------:R-:W4:Y:S04]  /*8490*/  @!P3 LDG.E R0, desc[UR10][R60.64] ;  /* 0x0000000a3c00b981 */ /* 0x000f28000c1e1900 */
[----:B------:R-:W-:Y:S04]  /*84a0*/  STL.S16 [R1+0x540], R33 ;  /* 0x0005402101007387 */ /* 0x000fe80000100600 */
[----:B------:R0:W-:Y:S04]  /*84b0*/  STL.S16 [R1+0x54c], R32 ;  /* 0x00054c2001007387 */ /* 0x0001e80000100600 */
[----:B------:R1:W-:Y:S04]  /*84c0*/  STL [R1+0x14c], R36 ;  /* 0x00014c2401007387 */ /* 0x0003e80000100800 */
[----:B------:R-:W-:Y:S04]  /*84d0*/  STL [R1+0x150], R5 ;  /* 0x0001500501007387 */ /* 0x000fe80000100800 */
[----:B0-----:R-:W4:Y:S01]  /*84e0*/  LDL.LU.64 R32, [R1+0x528] ;  /* 0x0005280001207983 */ /* 0x001f220000300a00 */
[----:B-1----:R-:W-:-:S02]  /*84f0*/  PRMT R36, RZ, 0x7610, R36 ;  /* 0x00007610ff247816 */ /* 0x002fc40000000024 */
[----:B------:R-:W-:Y:S01]  /*8500*/  LOP3.LUT P2, RZ, R59, 0x2, RZ, 0xc0, !PT ;  /* 0x000000023bff7812 */ /* 0x000fe2000784c0ff */
[----:B------:R0:W-:Y:S04]  /*8510*/  STL.S16 [R1+0x244], R58 ;  /* 0x0002443a01007387 */ /* 0x0001e80000100600 */
[----:B------:R-:W4:Y:S04]  /*8520*/  LDL.LU.64 R60, [R1+0x510] ;  /* 0x00051000013c7983 */ /* 0x000f280000300a00 */
[----:B0-----:R-:W4:Y:S01]  /*8530*/  LDL.LU R58, [R1+0x8d0] ;  /* 0x0008d000013a7983 */ /* 0x001f220000300800 */
[----:B--2---:R-:W-:-:S02]  /*8540*/  @!P3 SHF.R.U32.HI R5, RZ, 0x10, R42 ;  /* 0x00000010ff05b819 */ /* 0x004fc4000001162a */
[----:B---3--:R-:W-:Y:S02]  /*8550*/  PRMT R49, RZ, 0x7610, R49 ;  /* 0x00007610ff317816 */ /* 0x008fe40000000031 */
[----:B------:R-:W-:Y:S02]  /*8560*/  PRMT R48, RZ, 0x7610, R48 ;  /* 0x00007610ff307816 */ /* 0x000fe40000000030 */
        /* <DEDUP_REMOVED lines=16> */
[----:B------:R-:W-:Y:S04]  /*8670*/  STL [R1+0x154], R25 ;  /* 0x0001541901007387 */ /* 0x000fe80000100800 */
[----:B------:R1:W-:Y:S04]  /*8680*/  STL [R1+0x58], R31 ;  /* 0x0000581f01007387 */ /* 0x0003e80000100800 */
[----:B0-----:R-:W4:Y:S01]  /*8690*/  LDL.LU.64 R48, [R1+0x518] ;  /* 0x0005180001307983 */ /* 0x001f220000300a00 */
[----:B------:R-:W-:Y:S02]  /*86a0*/  @!P1 PRMT R58, R39, 0x7610, R58 ;  /* 0x00007610273a9816 */ /* 0x000fe4000000003a */
[----:B------:R-:W-:Y:S01]  /*86b0*/  LOP3.LUT P1, RZ, R59, 0x1, RZ, 0xc0, !PT ;  /* 0x000000013bff7812 */ /* 0x000fe2000782c0ff */
[----:B------:R-:W4:Y:S01]  /*86c0*/  LDL.LU.64 R50, [R1+0x500] ;  /* 0x0005000001327983 */ /* 0x000f220000300a00 */
[----:B-1----:R-:W-:-:S03]  /*86d0*/  HFMA2.MMA R31, -RZ, RZ, 0, 0 ;  /* 0x00000000ff1f7435 */ /* 0x002fc600000001ff */
        /* <DEDUP_REMOVED lines=46> */
[----:B-1----:R-:W-:-:S06]  /*89c0*/  MOV R30, RZ ;  /* 0x000000ff001e7202 */ /* 0x002fcc0000000f00 */
        /* <DEDUP_REMOVED lines=139> */
[----:B0-----:R-:W-:-:S03]  /*9280*/  IMAD.MOV.U32 R5, RZ, RZ, RZ ;  /* 0x000000ffff057224 */ /* 0x001fc600078e00ff */
        /* <DEDUP_REMOVED lines=10> */
[----:B-1----:R-:W-:-:S10]  /*9330*/  HFMA2.MMA R26, -RZ, RZ, 0, 0 ;  /* 0x00000000ff1a7435 */ /* 0x002fd400000001ff */
        /* <DEDUP_REMOVED lines=22> */
[----:B------:R-:W-:Y:S01]  /*94a0*/  LOP3.LUT P1, RZ, R38, 0x800000, RZ, 0xc0, !PT ;  /* 0x0080000026ff7812 */ /* 0x000fe2000782c0ff */
[----:B------:R-:W-:Y:S01]  /*94b0*/  HFMA2.MMA R28, -RZ, RZ, 0, 0 ;  /* 0x00000000ff1c7435 */ /* 0x000fe200000001ff */
[----:B------:R-:W-:-:S11]  /*94c0*/  PRMT R58, RZ, 0x7610, R58 ;  /* 0x00007610ff3a7816 */ /* 0x000fd6000000003a */
[----:B------:R-:W2:Y:S01]  /*94d0*/  @!P1 LDG.E R28, desc[UR10][R50.64] ;  /* 0x0000000a321c9981 */ /* 0x000ea2000c1e1900 */
        /* <DEDUP_REMOVED lines=38> */
[----:B---3--:R-:W2:Y:S04]  /*9740*/  @!P3 LDG.E R30, desc[UR10][R48.64] ;  /* 0x0000000a301eb981 */ /* 0x008ea8000c1e1900 */
[----:B------:R-:W3:Y:S04]  /*9750*/  LDL.LU.64 R48, [R1+0x7f8] ;  /* 0x0007f80001307983 */ /* 0x000ee80000300a00 */
[----:B------:R-:W-:Y:S04]  /*9760*/  STL.S16 [R1+0x474], R33 ;  /* 0x0004742101007387 */ /* 0x000fe80000100600 */
[----:B------:R0:W-:Y:S04]  /*9770*/  STL.S16 [R1+0x47c], R32 ;  /* 0x00047c2001007387 */ /* 0x0001e80000100600 */
[----:B0-----:R-:W4:Y:S04]  /*9780*/  LDL.LU.64 R32, [R1+0x458] ;  /* 0x0004580001207983 */ /* 0x001f280000300a00 */
[----:B------:R-:W-:Y:S01]  /*9790*/  STL [R1+0x180], R37 ;  /* 0x0001802501007387 */ /* 0x000fe20000100800 */
[----:B------:R-:W-:-:S02]  /*97a0*/  PRMT R58, RZ, 0x7610, R58 ;  /* 0x00007610ff3a7816 */ /* 0x000fc4000000003a */
[----:B------:R-:W-:Y:S02]  /*97b0*/  LOP3.LUT P2, RZ, R38, 0x200000, RZ, 0xc0, !PT ;  /* 0x0020000026ff7812 */ /* 0x000fe4000784c0ff */
[----:B------:R-:W-:Y:S01]  /*97c0*/  @!P1 PRMT R58, R27, 0x7610, R58 ;  /* 0x000076101b3a9816 */ /* 0x000fe2000000003a */
[----:B------:R-:W-:Y:S04]  /*97d0*/  STL [R1+0x768], R53 ;  /* 0x0007683501007387 */ /* 0x000fe80000100800 */
[----:B------:R0:W-:Y:S04]  /*97e0*/  STL.S16 [R1+0x470], R58 ;  /* 0x0004703a01007387 */ /* 0x0001e80000100600 */
[----:B------:R-:W-:Y:S04]  /*97f0*/  STL.64 [R1+0x6d8], R56 ;  /* 0x0006d83801007387 */ /* 0x000fe80000100a00 */
[----:B------:R-:W-:Y:S04]  /*9800*/  STL [R1+0x748], R56 ;  /* 0x0007483801007387 */ /* 0x000fe80000100800 */
[----:B------:R-:W-:Y:S04]  /*9810*/  STL.64 [R1+0x6f0], R8 ;  /* 0x0006f00801007387 */ /* 0x000fe80000100a00 */
[----:B------:R-:W-:Y:S04]  /*9820*/  STL.64 [R1+0x730], R8 ;  /* 0x0007300801007387 */ /* 0x000fe80000100a00 */
[----:B------:R-:W-:Y:S04]  /*9830*/  STL.64 [R1+0x700], R10 ;  /* 0x0007000a01007387 */ /* 0x000fe80000100a00 */
[----:B0-----:R-:W4:Y:S04]  /*9840*/  LDL.LU R58, [R1+0x800] ;  /* 0x00080000013a7983 */ /* 0x001f280000300800 */
[----:B------:R0:W-:Y:S02]  /*9850*/  STL [R1+0x84], R39 ;  /* 0x0000842701007387 */ /* 0x0001e40000100800 */
[----:B0-----:R-:W-:-:S02]  /*9860*/  MOV R39, RZ ;  /* 0x000000ff00277202 */ /* 0x001fc40000000f00 */
[----:B--2---:R-:W-:Y:S02]  /*9870*/  @!P3 SHF.R.U32.HI R37, RZ, 0x10, R30 ;  /* 0x00000010ff25b819 */ /* 0x004fe4000001161e */
        /* <DEDUP_REMOVED lines=170> */
[----:B------:R-:W-:-:S04]  /*a320*/  PRMT R58, RZ, 0x7610, R58 ;  /* 0x00007610ff3a7816 */ /* 0x000fc8000000003a */
        /* <DEDUP_REMOVED lines=18> */
[----:B0-----:R-:W-:-:S06]  /*a450*/  MOV R35, RZ ;  /* 0x000000ff00237202 */ /* 0x001fcc0000000f00 */
[----:B--2---:R-:W2:Y:S04]  /*a460*/  @!P1 LDG.E R35, desc[UR10][R48.64] ;  /* 0x0000000a30239981 */ /* 0x004ea8000c1e1900 */
[----:B------:R-:W-:Y:S04]  /*a470*/  STL.S16 [R1+0x3dc], R33 ;  /* 0x0003dc2101007387 */ /* 0x000fe80000100600 */
[----:B------:R0:W-:Y:S01]  /*a480*/  STL.S16 [R1+0x3ec], R32 ;  /* 0x0003ec2001007387 */ /* 0x0001e20000100600 */
[----:B------:R-:W-:Y:S02]  /*a490*/  PRMT R46, RZ, 0x7610, R46 ;  /* 0x00007610ff2e7816 */ /* 0x000fe4000000002e */
[----:B------:R-:W-:Y:S01]  /*a4a0*/  PRMT R53, RZ, 0x7610, R53 ;  /* 0x00007610ff357816 */ /* 0x000fe20000000035 */
[----:B------:R-:W4:Y:S04]  /*a4b0*/  LDL.LU.64 R48, [R1+0x778] ;  /* 0x0007780001307983 */ /* 0x000f280000300a00 */
[----:B0-----:R-:W3:Y:S01]  /*a4c0*/  LDL.LU.64 R32, [R1+0x3c0] ;  /* 0x0003c00001207983 */ /* 0x001ee20000300a00 */
[----:B------:R-:W-:-:S02]  /*a4d0*/  PRMT R43, RZ, 0x7610, R43 ;  /* 0x00007610ff2b7816 */ /* 0x000fc4000000002b */
[----:B------:R-:W-:Y:S02]  /*a4e0*/  PRMT R58, RZ, 0x7610, R58 ;  /* 0x00007610ff3a7816 */ /* 0x000fe4000000003a */
[----:B------:R-:W-:Y:S02]  /*a4f0*/  PRMT R52, RZ, 0x7610, R52 ;  /* 0x00007610ff347816 */ /* 0x000fe40000000034 */
[----:B------:R-:W-:Y:S02]  /*a500*/  @!P1 PRMT R43, R39, 0x7610, R43 ;  /* 0x00007610272b9816 */ /* 0x000fe4000000002b */
[----:B------:R-:W-:-:S03]  /*a510*/  @!P2 PRMT R58, R28, 0x7610, R58 ;  /* 0x000076101c3aa816 */ /* 0x000fc6000000003a */
[----:B------:R0:W-:Y:S04]  /*a520*/  STL.S16 [R1+0x3d0], R43 ;  /* 0x0003d02b01007387 */ /* 0x0001e80000100600 */
[----:B------:R1:W-:Y:S01]  /*a530*/  STL.S16 [R1+0x3d8], R58 ;  /* 0x0003d83a01007387 */ /* 0x0003e20000100600 */
[----:B0-----:R-:W-:-:S03]  /*a540*/  MOV R43, RZ ;  /* 0x000000ff002b7202 */ /* 0x001fc60000000f00 */
[----:B-1----:R-:W4:Y:S01]  /*a550*/  LDL.LU R58, [R1+0x780] ;  /* 0x00078000013a7983 */ /* 0x002f220000300800 */
[----:B--2---:R-:W-:-:S05]  /*a560*/  @!P1 PRMT R46, R35, 0x7610, R46 ;  /* 0x00007610232e9816 */ /* 0x004fca000000002e */
[----:B------:R0:W-:Y:S01]  /*a570*/  STL.S16 [R1+0x3c8], R46 ;  /* 0x0003c82e01007387 */ /* 0x0001e20000100600 */
[----:B------:R-:W-:Y:S01]  /*a580*/  @!P1 SHF.R.U32.HI R37, RZ, 0x10, R35 ;  /* 0x00000010ff259819 */ /* 0x000fe20000011623 */
[----:B0-----:R-:W-:-:S03]  /*a590*/  HFMA2.MMA R46, -RZ, RZ, 0, 0 ;  /* 0x00000000ff2e7435 */ /* 0x001fc600000001ff */
[----:B------:R-:W-:Y:S02]  /*a5a0*/  @!P1 PRMT R53, R37, 0x7610, R53 ;  /* 0x0000761025359816 */ /* 0x000fe40000000035 */
[----:B------:R-:W-:Y:S01]  /*a5b0*/  @!P1 SHF.R.U32.HI R37, RZ, 0x10, R39 ;  /* 0x00000010ff259819 */ /* 0x000fe20000011627 */
[----:B---3--:R-:W2:Y:S04]  /*a5c0*/  @!P3 LDG.E R43, desc[UR10][R32.64] ;  /* 0x0000000a202bb981 */ /* 0x008ea8000c1e1900 */
[----:B------:R-:W3:Y:S01]  /*a5d0*/  @!P3 LDG.E R46, desc[UR10][R50.64] ;  /* 0x0000000a322eb981 */ /* 0x000ee2000c1e1900 */
[----:B------:R-:W-:-:S03]  /*a5e0*/  @!P1 PRMT R52, R37, 0x7610, R52 ;  /* 0x0000761025349816 */ /* 0x000fc60000000034 */
[----:B------:R-:W-:Y:S04]  /*a5f0*/  STL.S16 [R1+0x3cc], R53 ;  /* 0x0003cc3501007387 */ /* 0x000fe80000100600 */
[----:B------:R0:W-:Y:S04]  /*a600*/  STL.S16 [R1+0x3d4], R52 ;  /* 0x0003d43401007387 */ /* 0x0001e80000100600 */
[----:B------:R-:W2:Y:S01]  /*a610*/  LDL.LU.64 R32, [R1+0x770] ;  /* 0x0007700001207983 */ /* 0x000ea20000300a00 */
[----:B----4-:R-:W-:Y:S02]  /*a620*/  PRMT R49, RZ, 0x7610, R49 ;  /* 0x00007610ff317816 */ /* 0x010fe40000000031 */
[----:B------:R-:W-:Y:S01]  /*a630*/  LOP3.LUT P2, RZ, R38, 0x1000, RZ, 0xc0, !PT ;  /* 0x0000100026ff7812 */ /* 0x000fe2000784c0ff */
[----:B------:R-:W-:Y:S04]  /*a640*/  STL [R1+0x1a4], R34 ;  /* 0x0001a42201007387 */ /* 0x000fe80000100800 */
[----:B0-----:R-:W4:Y:S01]  /*a650*/  LDL.LU.64 R52, [R1+0x3b0] ;  /* 0x0003b00001347983 */ /* 0x001f220000300a00 */
[----:B------:R-:W-:-:S03]  /*a660*/  PRMT R58, RZ, 0x7610, R58 ;  /* 0x00007610ff3a7816 */ /* 0x000fc6000000003a */
[----:B------:R-:W4:Y:S01]  /*a670*/  LDL.LU.64 R50, [R1+0x398] ;  /* 0x0003980001327983 */ /* 0x000f220000300a00 */
[----:B---3--:R-:W-:-:S05]  /*a680*/  @!P3 PRMT R49, R46, 0x7610, R49 ;  /* 0x000076102e31b816 */ /* 0x008fca0000000031 */
[----:B------:R0:W-:Y:S01]  /*a690*/  STL.S16 [R1+0x3c0], R49 ;  /* 0x0003c03101007387 */ /* 0x0001e20000100600 */
[----:B--2---:R-:W-:Y:S02]  /*a6a0*/  @!P3 PRMT R58, R43, 0x7610, R58 ;  /* 0x000076102b3ab816 */ /* 0x004fe4000000003a */
[----:B0-----:R-:W-:-:S06]  /*a6b0*/  MOV R49, RZ ;  /* 0x000000ff00317202 */ /* 0x001fcc0000000f00 */
[----:B----4-:R0:W2:Y:S01]  /*a6c0*/  @!P2 LDG.E R49, desc[UR10][R52.64] ;  /* 0x0000000a3431a981 */ /* 0x0100a2000c1e1900 */
[----:B------:R-:W-:Y:S02]  /*a6d0*/  PRMT R33, RZ, 0x7610, R33 ;  /* 0x00007610ff217816 */ /* 0x000fe40000000021 */
[----:B------:R-:W-:Y:S01]  /*a6e0*/  @!P3 SHF.R.U32.HI R34, RZ, 0x10, R43 ;  /* 0x00000010ff22b819 */ /* 0x000fe2000001162b */
[----:B0-----:R-:W-:Y:S01]  /*a6f0*/  HFMA2.MMA R52, -RZ, RZ, 0, 0 ;  /* 0x00000000ff347435 */ /* 0x001fe200000001ff */
[----:B------:R0:W-:Y:S02]  /*a700*/  STL.S16 [R1+0x3b8], R58 ;  /* 0x0003b83a01007387 */ /* 0x0001e40000100600 */
[----:B------:R-:W-:Y:S02]  /*a710*/  @!P3 PRMT R33, R34, 0x7610, R33 ;  /* 0x000076102221b816 */ /* 0x000fe40000000021 */
[----:B------:R-:W-:Y:S02]  /*a720*/  PRMT R32, RZ, 0x7610, R32 ;  /* 0x00007610ff207816 */ /* 0x000fe40000000020 */
[----:B------:R-:W-:Y:S01]  /*a730*/  PRMT R55, RZ, 0x7610, R55 ;  /* 0x00007610ff377816 */ /* 0x000fe20000000037 */
[----:B------:R-:W-:Y:S04]  /*a740*/  STL [R1+0x1a8], R29 ;  /* 0x0001a81d01007387 */ /* 0x000fe80000100800 */
[----:B0-----:R-:W3:Y:S01]  /*a750*/  LDL.LU R58, [R1+0x76c] ;  /* 0x00076c00013a7983 */ /* 0x001ee20000300800 */
[----:B------:R-:W-:-:S03]  /*a760*/  @!P3 SHF.R.U32.HI R34, RZ, 0x10, R46 ;  /* 0x00000010ff22b819 */ /* 0x000fc6000001162e */
[----:B------:R-:W4:Y:S01]  /*a770*/  @!P2 LDG.E R52, desc[UR10][R60.64] ;  /* 0x0000000a3c34a981 */ /* 0x000f22000c1e1900 */
[----:B------:R-:W-:-:S03]  /*a780*/  @!P3 PRMT R32, R34, 0x7610, R32 ;  /* 0x000076102220b816 */ /* 0x000fc60000000020 */
[----:B------:R-:W-:Y:S04]  /*a790*/  STL.S16 [R1+0x3bc], R33 ;  /* 0x0003bc2101007387 */ /* 0x000fe80000100600 */
[----:B------:R0:W-:Y:S01]  /*a7a0*/  STL.S16 [R1+0x3c4], R32 ;  /* 0x0003c42001007387 */ /* 0x0001e20000100600 */
[----:B------:R-:W-:Y:S02]  /*a7b0*/  LOP3.LUT P1, RZ, R38, 0x800, RZ, 0xc0, !PT ;  /* 0x0000080026ff7812 */ /* 0x000fe4000782c0ff */
        /* <DEDUP_REMOVED lines=30> */
[----:B---3--:R-:W-:Y:S02]  /*a9a0*/  PRMT R58, RZ, 0x7610, R58 ;  /* 0x00007610ff3a7816 */ /* 0x008fe4000000003a */
[----:B----4-:R-:W-:Y:S02]  /*a9b0*/  @!P2 PRMT R55, R52, 0x7610, R55 ;  /* 0x000076103437a816 */ /* 0x010fe40000000037 */
[----:B--2---:R-:W-:-:S03]  /*a9c0*/  @!P2 PRMT R58, R49, 0x7610, R58 ;  /* 0x00007610313aa816 */ /* 0x004fc6000000003a */
[----:B------:R0:W-:Y:S04]  /*a9d0*/  STL.S16 [R1+0x3b0], R55 ;  /* 0x0003b03701007387 */ /* 0x0001e80000100600 */
[----:B------:R1:W-:Y:S01]  /*a9e0*/  STL.S16 [R1+0x3a8], R58 ;  /* 0x0003a83a01007387 */ /* 0x0003e20000100600 */
[----:B0-----:R-:W-:Y:S01]  /*a9f0*/  MOV R55, RZ ;  /* 0x000000ff00377202 */ /* 0x001fe20000000f00 */
[----:B-1----:R-:W-:-:S05]  /*aa00*/  HFMA2.MMA R58, -RZ, RZ, 0, 0 ;  /* 0x00000000ff3a7435 */ /* 0x002fca00000001ff */
[----:B------:R-:W2:Y:S05]  /*aa10*/  @!P1 LDG.E R55, desc[UR10][R32.64] ;  /* 0x0000000a20379981 */ /* 0x000eaa000c1e1900 */
[----:B------:R-:W3:Y:S04]  /*aa20*/  @!P1 LDG.E R58, desc[UR10][R50.64] ;  /* 0x0000000a323a9981 */ /* 0x000ee8000c1e1900 */
[----:B------:R-:W4:Y:S01]  /*aa30*/  LDL.LU.64 R32, [R1+0x760] ;  /* 0x0007600001207983 */ /* 0x000f220000300a00 */
[----:B------:R-:W-:-:S04]  /*aa40*/  @!P2 SHF.R.U32.HI R29, RZ, 0x10, R49 ;  /* 0x00000010ff1da819 */ /* 0x000fc80000011631 */
[----:B------:R-:W-:Y:S02]  /*aa50*/  @!P2 PRMT R57, R29, 0x7610, R57 ;  /* 0x000076101d39a816 */ /* 0x000fe40000000039 */
[----:B------:R-:W-:Y:S01]  /*aa60*/  LOP3.LUT P3, RZ, R38, 0x400, RZ, 0xc0, !PT ;  /* 0x0000040026ff7812 */ /* 0x000fe2000786c0ff */
[----:B------:R-:W-:Y:S01]  /*aa70*/  HFMA2.MMA R5, -RZ, RZ, 0, 0 ;  /* 0x00000000ff057435 */ /* 0x000fe200000001ff */
[----:B------:R-:W-:Y:S01]  /*aa80*/  @!P2 SHF.R.U32.HI R29, RZ, 0x10, R52 ;  /* 0x00000010ff1da819 */ /* 0x000fe20000011634 */
[----:B------:R-:W3:Y:S03]  /*aa90*/  LDL.LU.64 R50, [R1+0x370] ;  /* 0x0003700001327983 */ /* 0x000ee60000300a00 */
[----:B------:R-:W-:Y:S01]  /*aaa0*/  @!P2 PRMT R56, R29, 0x7610, R56 ;  /* 0x000076101d38a816 */ /* 0x000fe20000000038 */
[----:B------:R-:W-:Y:S04]  /*aab0*/  STL.S16 [R1+0x3ac], R57 ;  /* 0x0003ac3901007387 */ /* 0x000fe80000100600 */
[----:B------:R0:W-:Y:S04]  /*aac0*/  STL.S16 [R1+0x3b4], R56 ;  /* 0x0003b43801007387 */ /* 0x0001e80000100600 */
[----:B0-----:R-:W3:Y:S01]  /*aad0*/  LDL.LU.64 R56, [R1+0x380] ;  /* 0x0003800001387983 */ /* 0x001ee20000300a00 */
[----:B--2---:R-:W-:-:S02]  /*aae0*/  @!P1 SHF.R.U32.HI R0, RZ, 0x10, R55 ;  /* 0x00000010ff009819 */ /* 0x004fc40000011637 */
        /* <DEDUP_REMOVED lines=8> */
[----:B------:R1:W2:Y:S01]  /*ab70*/  @!P3 LDG.E R5, desc[UR10][R56.64] ;  /* 0x0000000a3805b981 */ /* 0x0002a2000c1e1900 */
[----:B0-----:R-:W-:-:S06]  /*ab80*/  MOV R0, RZ ;  /* 0x000000ff00007202 */ /* 0x001fcc0000000f00 */
[----:B------:R-:W3:Y:S04]  /*ab90*/  @!P3 LDG.E R0, desc[UR10][R60.64] ;  /* 0x0000000a3c00b981 */ /* 0x000ee8000c1e1900 */
[----:B------:R-:W-:Y:S04]  /*aba0*/  STL.S16 [R1+0x39c], R33 ;  /* 0x00039c2101007387 */ /* 0x000fe80000100600 */
[----:B------:R0:W-:Y:S04]  /*abb0*/  STL.S16 [R1+0x3a4], R32 ;  /* 0x0003a42001007387 */ /* 0x0001e80000100600 */
[----:B------:R-:W1:Y:S01]  /*abc0*/  LDL.LU R56, [R1+0x748] ;  /* 0x0007480001387983 */ /* 0x000e620000300800 */
[----:B------:R-:W-:Y:S01]  /*abd0*/  LOP3.LUT P2, RZ, R38, 0x200, RZ, 0xc0, !PT ;  /* 0x0000020026ff7812 */ /* 0x000fe2000784c0ff */
[----:B------:R-:W-:Y:S01]  /*abe0*/  HFMA2.MMA R26, -RZ, RZ, 0, 0 ;  /* 0x00000000ff1a7435 */ /* 0x000fe200000001ff */
[----:B------:R-:W-:Y:S01]  /*abf0*/  @!P1 PRMT R4, R55, 0x7610, R4 ;  /* 0x0000761037049816 */ /* 0x000fe20000000004 */
[----:B------:R-:W4:Y:S04]  /*ac00*/  LDL.LU.64 R60, [R1+0x750] ;  /* 0x00075000013c7983 */ /* 0x000f280000300a00 */
[----:B0-----:R-:W4:Y:S04]  /*ac10*/  LDL.LU.64 R32, [R1+0x378] ;  /* 0x0003780001207983 */ /* 0x001f280000300a00 */
[----:B------:R0:W-:Y:S04]  /*ac20*/  STL.S16 [R1+0x398], R4 ;  /* 0x0003980401007387 */ /* 0x0001e80000100600 */
[----:B------:R-:W4:Y:S04]  /*ac30*/  @!P2 LDG.E R26, desc[UR10][R50.64] ;  /* 0x0000000a321aa981 */ /* 0x000f28000c1e1900 */
[----:B0-----:R-:W4:Y:S01]  /*ac40*/  LDL.LU R4, [R1+0x758] ;  /* 0x0007580001047983 */ /* 0x001f220000300800 */
[----:B---3--:R-:W-:Y:S01]  /*ac50*/  @!P3 SHF.R.U32.HI R25, RZ, 0x10, R0 ;  /* 0x00000010ff19b819 */ /* 0x008fe20000011600 */
[----:B------:R-:W-:Y:S01]  /*ac60*/  HFMA2.MMA R28, -RZ, RZ, 0, 0 ;  /* 0x00000000ff1c7435 */ /* 0x000fe200000001ff */
[----:B-1----:R-:W-:Y:S01]  /*ac70*/  PRMT R56, RZ, 0x7610, R56 ;  /* 0x00007610ff387816 */ /* 0x002fe20000000038 */
[----:B------:R-:W3:Y:S01]  /*ac80*/  LDL.LU.64 R50, [R1+0x358] ;  /* 0x0003580001327983 */ /* 0x000ee20000300a00 */
[----:B------:R-:W-:-:S02]  /*ac90*/  @!P3 PRMT R9, R25, 0x7610, R9 ;  /* 0x000076101909b816 */ /* 0x000fc40000000009 */
[----:B--2---:R-:W-:-:S04]  /*aca0*/  @!P3 SHF.R.U32.HI R25, RZ, 0x10, R5 ;  /* 0x00000010ff19b819 */ /* 0x004fc80000011605 */
[----:B------:R-:W-:Y:S02]  /*acb0*/  @!P3 PRMT R8, R25, 0x7610, R8 ;  /* 0x000076101908b816 */ /* 0x000fe40000000008 */
[----:B------:R-:W-:-:S04]  /*acc0*/  PRMT R25, RZ, 0x7610, R25 ;  /* 0x00007610ff197816 */ /* 0x000fc80000000019 */
[----:B------:R-:W-:-:S05]  /*acd0*/  @!P3 PRMT R25, R5, 0x7610, R25 ;  /* 0x000076100519b816 */ /* 0x000fca0000000019 */
[----:B------:R0:W-:Y:S02]  /*ace0*/  STL.S16 [R1+0x390], R25 ;  /* 0x0003901901007387 */ /* 0x0001e40000100600 */
[----:B0-----:R-:W-:-:S06]  /*acf0*/  MOV R25, RZ ;  /* 0x000000ff00197202 */ /* 0x001fcc0000000f00 */
[----:B----4-:R-:W2:Y:S01]  /*ad00*/  @!P2 LDG.E R25, desc[UR10][R32.64] ;  /* 0x0000000a2019a981 */ /* 0x010ea2000c1e1900 */
[----:B------:R-:W-:-:S03]  /*ad10*/  @!P3 PRMT R56, R0, 0x7610, R56 ;  /* 0x000076100038b816 */ /* 0x000fc60000000038 */
[----:B------:R-:W-:Y:S04]  /*ad20*/  STL.S16 [R1+0x384], R9 ;  /* 0x0003840901007387 */ /* 0x000fe80000100600 */
[----:B------:R0:W-:Y:S04]  /*ad30*/  STL.S16 [R1+0x394], R8 ;  /* 0x0003940801007387 */ /* 0x0001e80000100600 */
[----:B------:R1:W-:Y:S01]  /*ad40*/  STL.S16 [R1+0x380], R56 ;  /* 0x0003803801007387 */ /* 0x0003e20000100600 */
[----:B------:R-:W-:Y:S02]  /*ad50*/  PRMT R4, RZ, 0x7610, R4 ;  /* 0x00007610ff047816 */ /* 0x000fe40000000004 */
[----:B------:R-:W-:Y:S01]  /*ad60*/  LOP3.LUT P1, RZ, R38, 0x100, RZ, 0xc0, !PT ;  /* 0x0000010026ff7812 */ /* 0x000fe2000782c0ff */
[----:B------:R-:W4:Y:S04]  /*ad70*/  LDL.LU.64 R32, [R1+0x740] ;  /* 0x0007400001207983 */ /* 0x000f280000300a00 */
[----:B0-----:R-:W3:Y:S04]  /*ad80*/  LDL.LU.64 R8, [R1+0x368] ;  /* 0x0003680001087983 */ /* 0x001ee80000300a00 */
[----:B-1----:R-:W4:Y:S01]  /*ad90*/  LDL.LU.64 R56, [R1+0x360] ;  /* 0x0003600001387983 */ /* 0x002f220000300a00 */
[----:B------:R-:W-:-:S02]  /*ada0*/  PRMT R61, RZ, 0x7610, R61 ;  /* 0x00007610ff3d7816 */ /* 0x000fc4000000003d */
[----:B--2---:R-:W-:-:S04]  /*adb0*/  @!P2 SHF.R.U32.HI R27, RZ, 0x10, R25 ;  /* 0x00000010ff1ba819 */ /* 0x004fc80000011619 */
[----:B------:R-:W-:Y:S02]  /*adc0*/  @!P2 PRMT R4, R27, 0x7610, R4 ;  /* 0x000076101b04a816 */ /* 0x000fe40000000004 */
[----:B------:R-:W-:-:S04]  /*add0*/  @!P2 SHF.R.U32.HI R27, RZ, 0x10, R26 ;  /* 0x00000010ff1ba819 */ /* 0x000fc8000001161a */
[----:B------:R-:W-:Y:S02]  /*ade0*/  @!P2 PRMT R61, R27, 0x7610, R61 ;  /* 0x000076101b3da816 */ /* 0x000fe4000000003d */
[----:B------:R-:W-:Y:S01]  /*adf0*/  MOV R27, RZ ;  /* 0x000000ff001b7202 */ /* 0x000fe20000000f00 */
[----:B------:R0:W-:Y:S05]  /*ae00*/  STL.S16 [R1+0x374], R4 ;  /* 0x0003740401007387 */ /* 0x0001ea0000100600 */
[----:B---3--:R-:W2:Y:S04]  /*ae10*/  @!P1 LDG.E R27, desc[UR10][R8.64] ;  /* 0x0000000a081b9981 */ /* 0x008ea8000c1e1900 */
[----:B0-----:R-:W3:Y:S04]  /*ae20*/  LDL.LU R4, [R1+0x73c] ;  /* 0x00073c0001047983 */ /* 0x001ee80000300800 */
[----:B----4-:R-:W4:Y:S01]  /*ae30*/  @!P1 LDG.E R28, desc[UR10][R56.64] ;  /* 0x0000000a381c9981 */ /* 0x010f22000c1e1900 */
[----:B------:R-:W-:-:S02]  /*ae40*/  PRMT R29, RZ, 0x7610, R29 ;  /* 0x00007610ff1d7816 */ /* 0x000fc4000000001d */
[----:B------:R-:W-:Y:S02]  /*ae50*/  PRMT R60, RZ, 0x7610, R60 ;  /* 0x00007610ff3c7816 */ /* 0x000fe4000000003c */
[----:B------:R-:W-:Y:S01]  /*ae60*/  LOP3.LUT P3, RZ, R38, 0x80, RZ, 0xc0, !PT ;  /* 0x0000008026ff7812 */ /* 0x000fe2000786c0ff */
[----:B------:R-:W-:Y:S01]  /*ae70*/  STL.S16 [R1+0x37c], R61 ;  /* 0x00037c3d01007387 */ /* 0x000fe20000100600 */
[----:B------:R-:W-:Y:S02]  /*ae80*/  @!P2 PRMT R29, R26, 0x7610, R29 ;  /* 0x000076101a1da816 */ /* 0x000fe4000000001d */
[----:B------:R-:W-:Y:S01]  /*ae90*/  @!P2 PRMT R60, R25, 0x7610, R60 ;  /* 0x00007610193ca816 */ /* 0x000fe2000000003c */
[----:B------:R-:W4:Y:S04]  /*aea0*/  LDL.LU.64 R8, [R1+0x348] ;  /* 0x0003480001087983 */ /* 0x000f280000300a00 */
[----:B------:R-:W-:Y:S01]  /*aeb0*/  STL.S16 [R1+0x378], R29 ;  /* 0x0003781d01007387 */ /* 0x000fe20000100600 */
[----:B------:R-:W-:-:S03]  /*aec0*/  PRMT R33, RZ, 0x7610, R33 ;  /* 0x00007610ff217816 */ /* 0x000fc60000000021 */
[----:B------:R0:W-:Y:S01]  /*aed0*/  STL.S16 [R1+0x370], R60 ;  /* 0x0003703c01007387 */ /* 0x0001e20000100600 */
[----:B------:R-:W-:Y:S01]  /*aee0*/  HFMA2.MMA R30, -RZ, RZ, 0, 0 ;  /* 0x00000000ff1e7435 */ /* 0x000fe200000001ff */
[----:B------:R-:W-:Y:S02]  /*aef0*/  PRMT R31, RZ, 0x7610, R31 ;  /* 0x00007610ff1f7816 */ /* 0x000fe4000000001f */
[----:B------:R-:W-:Y:S01]  /*af00*/  PRMT R34, RZ, 0x7610, R34 ;  /* 0x00007610ff227816 */ /* 0x000fe20000000022 */
[----:B------:R-:W4:Y:S04]  /*af10*/  LDL.LU.64 R56, [R1+0x340] ;  /* 0x0003400001387983 */ /* 0x000f280000300a00 */
[----:B0-----:R-:W4:Y:S01]  /*af20*/  LDL.LU.64 R60, [R1+0x350] ;  /* 0x00035000013c7983 */ /* 0x001f220000300a00 */
[----:B--2---:R-:W-:-:S02]  /*af30*/  @!P1 SHF.R.U32.HI R29, RZ, 0x10, R27 ;  /* 0x00000010ff1d9819 */ /* 0x004fc4000001161b */
[----:B---3--:R-:W-:-:S04]  /*af40*/  PRMT R4, RZ, 0x7610, R4 ;  /* 0x00007610ff047816 */ /* 0x008fc80000000004 */
[----:B------:R-:W-:Y:S02]  /*af50*/  @!P1 PRMT R4, R29, 0x7610, R4 ;  /* 0x000076101d049816 */ /* 0x000fe40000000004 */
[----:B----4-:R-:W-:-:S04]  /*af60*/  @!P1 SHF.R.U32.HI R29, RZ, 0x10, R28 ;  /* 0x00000010ff1d9819 */ /* 0x010fc8000001161c */
[----:B------:R-:W-:Y:S02]  /*af70*/  @!P1 PRMT R33, R29, 0x7610, R33 ;  /* 0x000076101d219816 */ /* 0x000fe40000000021 */
[----:B------:R-:W-:-:S06]  /*af80*/  MOV R29, RZ ;  /* 0x000000ff001d7202 */ /* 0x000fcc0000000f00 */
[----:B------:R-:W2:Y:S04]  /*af90*/  @!P3 LDG.E R29, desc[UR10][R50.64] ;  /* 0x0000000a321db981 */ /* 0x000ea8000c1e1900 */
[----:B------:R-:W3:Y:S04]  /*afa0*/  LDL.LU.64 R50, [R1+0x338] ;  /* 0x0003380001327983 */ /* 0x000ee80000300a00 */
[----:B------:R0:W-:Y:S01]  /*afb0*/  STL.S16 [R1+0x36c], R4 ;  /* 0x00036c0401007387 */ /* 0x0001e20000100600 */
[----:B------:R-:W-:-:S03]  /*afc0*/  @!P1 PRMT R31, R28, 0x7610, R31 ;  /* 0x000076101c1f9816 */ /* 0x000fc6000000001f */
[----:B------:R-:W4:Y:S04]  /*afd0*/  @!P3 LDG.E R30, desc[UR10][R60.64] ;  /* 0x0000000a3c1eb981 */ /* 0x000f28000c1e1900 */
[----:B0-----:R-:W4:Y:S04]  /*afe0*/  LDL.LU R4, [R1+0x738] ;  /* 0x0007380001047983 */ /* 0x001f280000300800 */
[----:B------:R-:W-:Y:S01]  /*aff0*/  STL.S16 [R1+0x550], R31 ;  /* 0x0005501f01007387 */ /* 0x000fe20000100600 */
[----:B------:R-:W-:Y:S02]  /*b000*/  MOV R35, RZ ;  /* 0x000000ff00237202 */ /* 0x000fe40000000f00 */
[----:B------:R-:W-:Y:S01]  /*b010*/  PRMT R32, RZ, 0x7610, R32 ;  /* 0x00007610ff207816 */ /* 0x000fe20000000020 */
[----:B------:R-:W-:Y:S03]  /*b020*/  STL.S16 [R1+0x554], R33 ;  /* 0x0005542101007387 */ /* 0x000fe60000100600 */
[----:B------:R-:W-:Y:S01]  /*b030*/  @!P1 PRMT R32, R27, 0x7610, R32 ;  /* 0x000076101b209816 */ /* 0x000fe20000000020 */
[----:B------:R-:W4:Y:S04]  /*b040*/  LDL.LU.64 R60, [R1+0x328] ;  /* 0x00032800013c7983 */ /* 0x000f280000300a00 */
[----:B------:R0:W-:Y:S04]  /*b050*/  STL.S16 [R1+0x368], R32 ;  /* 0x0003682001007387 */ /* 0x0001e80000100600 */
[----:B0-----:R-:W4:Y:S01]  /*b060*/  LDL.LU.64 R32, [R1+0x330] ;  /* 0x0003300001207983 */ /* 0x001f220000300a00 */
[----:B--2---:R-:W-:-:S04]  /*b070*/  @!P3 SHF.R.U32.HI R31, RZ, 0x10, R29 ;  /* 0x00000010ff1fb819 */ /* 0x004fc8000001161d */
[----:B------:R-:W-:Y:S02]  /*b080*/  @!P3 PRMT R34, R31, 0x7610, R34 ;  /* 0x000076101f22b816 */ /* 0x000fe40000000022 */
[----:B------:R-:W-:Y:S01]  /*b090*/  MOV R31, RZ ;  /* 0x000000ff001f7202 */ /* 0x000fe20000000f00 */
[----:B---3--:R-:W2:Y:S05]  /*b0a0*/  @!P5 LDG.E R35, desc[UR10][R50.64] ;  /* 0x0000000a3223d981 */ /* 0x008eaa000c1e1900 */
[----:B------:R-:W3:Y:S04]  /*b0b0*/  @!P4 LDG.E R31, desc[UR10][R8.64] ;  /* 0x0000000a081fc981 */ /* 0x000ee8000c1e1900 */
[----:B------:R-:W3:Y:S04]  /*b0c0*/  LDL.LU.64 R50, [R1+0x318] ;  /* 0x0003180001327983 */ /* 0x000ee80000300a00 */
[----:B------:R0:W-:Y:S01]  /*b0d0*/  STL.S16 [R1+0x55c], R34 ;  /* 0x00055c2201007387 */ /* 0x0001e20000100600 */
[----:B----4-:R-:W-:-:S02]  /*b0e0*/  PRMT R4, RZ, 0x7610, R4 ;  /* 0x00007610ff047816 */ /* 0x010fc40000000004 */
[----:B------:R-:W-:Y:S01]  /*b0f0*/  PRMT R36, RZ, 0x7610, R36 ;  /* 0x00007610ff247816 */ /* 0x000fe20000000024 */
[----:B------:R-:W4:Y:S01]  /*b100*/  LDL.LU.64 R8, [R1+0x730] ;  /* 0x0007300001087983 */ /* 0x000f220000300a00 */
[----:B0-----:R-:W-:-:S04]  /*b110*/  @!P3 SHF.R.U32.HI R34, RZ, 0x10, R30 ;  /* 0x00000010ff22b819 */ /* 0x001fc8000001161e */
[----:B------:R-:W-:Y:S01]  /*b120*/  @!P3 PRMT R4, R34, 0x7610, R4 ;  /* 0x000076102204b816 */ /* 0x000fe20000000004 */
[----:B------:R-:W-:Y:S01]  /*b130*/  HFMA2.MMA R34, -RZ, RZ, 0, 0 ;  /* 0x00000000ff227435 */ /* 0x000fe200000001ff */
[----:B------:R-:W-:Y:S02]  /*b140*/  @!P3 PRMT R36, R30, 0x7610, R36 ;  /* 0x000076101e24b816 */ /* 0x000fe40000000024 */
[----:B------:R-:W-:-:S03]  /*b150*/  LOP3.LUT P1, RZ, R38, 0x8, RZ, 0xc0, !PT ;  /* 0x0000000826ff7812 */ /* 0x000fc6000782c0ff */
[----:B------:R3:W-:Y:S04]  /*b160*/  STL.S16 [R1+0x570], R36 ;  /* 0x0005702401007387 */ /* 0x0007e80000100600 */
[----:B------:R-:W4:Y:S01]  /*b170*/  @!P4 LDG.E R34, desc[UR10][R56.64] ;  /* 0x0000000a3822c981 */ /* 0x000f22000c1e1900 */
[----:B------:R-:W-:Y:S02]  /*b180*/  PRMT R42, RZ, 0x7610, R42 ;  /* 0x00007610ff2a7816 */ /* 0x000fe4000000002a */
[----:B------:R-:W-:Y:S02]  /*b190*/  LOP3.LUT P2, RZ, R38, 0x10, RZ, 0xc0, !PT ;  /* 0x0000001026ff7812 */ /* 0x000fe4000784c0ff */
[----:B------:R-:W-:Y:S01]  /*b1a0*/  PRMT R45, RZ, 0x7610, R45 ;  /* 0x00007610ff2d7816 */ /* 0x000fe2000000002d */
[----:B------:R-:W4:Y:S01]  /*b1b0*/  LDL.LU.64 R56, [R1+0x320] ;  /* 0x0003200001387983 */ /* 0x000f220000300a00 */
[----:B--2---:R-:W-:-:S02]  /*b1c0*/  @!P5 SHF.R.U32.HI R39, RZ, 0x10, R35 ;  /* 0x00000010ff27d819 */ /* 0x004fc40000011623 */
        /* <DEDUP_REMOVED lines=158> */
[----:B------:R-:W-:-:S03]  /*bbb0*/  IMAD.MOV.U32 R56, RZ, RZ, RZ ;  /* 0x000000ffff387224 */ /* 0x000fc600078e00ff */
        /* <DEDUP_REMOVED lines=12> */
[----:B------:R-:W-:-:S03]  /*bc80*/  MOV R57, RZ ;  /* 0x000000ff00397202 */ /* 0x000fc60000000f00 */
[----:B------:R0:W-:Y:S04]  /*bc90*/  STL [R1+0xcc], R0 ;  /* 0x0000cc0001007387 */ /* 0x0001e80000100800 */
[----:B------:R-:W3:Y:S04]  /*bca0*/  @!P5 LDG.E R57, desc[UR10][R6.64] ;  /* 0x0000000a0639d981 */ /* 0x000ee8000c1e1900 */
[----:B------:R2:W-:Y:S01]  /*bcb0*/  STL [R1+0xf0], R45 ;  /* 0x0000f02d01007387 */ /* 0x0005e20000100800 */
        /* <DEDUP_REMOVED lines=10> */
[----:B0-----:R-:W-:Y:S01]  /*bd60*/  @!P1 SHF.R.U32.HI R0, RZ, 0x10, R49 ;  /* 0x00000010ff009819 */ /* 0x001fe20000011631 */
[----:B------:R-:W-:Y:S04]  /*bd70*/  STL [R1+0xec], R43 ;  /* 0x0000ec2b01007387 */ /* 0x000fe80000100800 */
[----:B------:R-:W3:Y:S04]  /*bd80*/  @!P5 LDG.E R58, desc[UR10][R40.64] ;  /* 0x0000000a283ad981 */ /* 0x000ee8000c1e1900 */
[----:B--2---:R0:W2:Y:S04]  /*bd90*/  @!P6 LDG.E R59, desc[UR10][R2.64] ;  /* 0x0000000a023be981 */ /* 0x0040a8000c1e1900 */
[----:B------:R4:W-:Y:S01]  /*bda0*/  STL.S16 [R1+0x274], R61 ;  /* 0x0002743d01007387 */ /* 0x0009e20000100600 */
[----:B------:R-:W-:-:S02]  /*bdb0*/  PRMT R45, RZ, 0x7610, R45 ;  /* 0x00007610ff2d7816 */ /* 0x000fc4000000002d */
        /* <DEDUP_REMOVED lines=9> */
[----:B------:R-:W-:Y:S01]  /*be50*/  HFMA2.MMA R61, -RZ, RZ, 0, 0 ;  /* 0x00000000ff3d7435 */ /* 0x000fe200000001ff */
[----:B------:R-:W-:-:S02]  /*be60*/  PRMT R44, RZ, 0x7610, R44 ;  /* 0x00007610ff2c7816 */ /* 0x000fc4000000002c */
[----:B------:R-:W-:Y:S01]  /*be70*/  PRMT R43, RZ, 0x7610, R43 ;  /* 0x00007610ff2b7816 */ /* 0x000fe2000000002b */
[----:B------:R-:W-:Y:S04]  /*be80*/  STL [R1+0x1d4], R28 ;  /* 0x0001d41c01007387 */ /* 0x000fe80000100800 */
[----:B------:R-:W-:Y:S04]  /*be90*/  STL [R1+0xdc], R31 ;  /* 0x0000dc1f01007387 */ /* 0x000fe80000100800 */
[----:B------:R0:W2:Y:S01]  /*bea0*/  @!P6 LDG.E R61, desc[UR10][R32.64] ;  /* 0x0000000a203de981 */ /* 0x0000a2000c1e1900 */
[----:B------:R-:W-:-:S02]  /*beb0*/  @!P1 PRMT R45, R0, 0x7610, R45 ;  /* 0x00007610002d9816 */ /* 0x000fc4000000002d */
[----:B------:R-:W-:Y:S01]  /*bec0*/  @!P2 SHF.R.U32.HI R0, RZ, 0x10, R51 ;  /* 0x00000010ff00a819 */ /* 0x000fe20000011633 */
[----:B---3--:R3:W-:Y:S03]  /*bed0*/  STL [R1+0x1f8], R50 ;  /* 0x0001f83201007387 */ /* 0x0087e60000100800 */
[----:B------:R-:W-:Y:S01]  /*bee0*/  @!P2 PRMT R39, R0, 0x7610, R39 ;  /* 0x000076100027a816 */ /* 0x000fe20000000027 */
[----:B------:R-:W-:Y:S01]  /*bef0*/  STL [R1+0x1dc], R34 ;  /* 0x0001dc2201007387 */ /* 0x000fe20000100800 */
[----:B------:R-:W-:-:S03]  /*bf00*/  @!P2 SHF.R.U32.HI R0, RZ, 0x10, R52 ;  /* 0x00000010ff00a819 */ /* 0x000fc60000011634 */
[----:B------:R-:W-:Y:S01]  /*bf10*/  STL [R1+0x1e0], R36 ;  /* 0x0001e02401007387 */ /* 0x000fe20000100800 */
[----:B------:R-:W-:Y:S02]  /*bf20*/  @!P2 PRMT R37, R0, 0x7610, R37 ;  /* 0x000076100025a816 */ /* 0x000fe40000000025 */
[----:B------:R-:W-:Y:S01]  /*bf30*/  @!P3 SHF.R.U32.HI R0, RZ, 0x10, R53 ;  /* 0x00000010ff00b819 */ /* 0x000fe20000011635 */
[----:B------:R-:W-:Y:S01]  /*bf40*/  STL [R1+0x1e4], R38 ;  /* 0x0001e42601007387 */ /* 0x000fe20000100800 */
[----:B0-----:R-:W-:Y:S02]  /*bf50*/  PRMT R33, RZ, 0x7610, R33 ;  /* 0x00007610ff217816 */ /* 0x001fe40000000021 */
[----:B------:R-:W-:Y:S01]  /*bf60*/  @!P3 PRMT R35, R0, 0x7610, R35 ;  /* 0x000076100023b816 */ /* 0x000fe20000000023 */
[----:B------:R0:W-:Y:S01]  /*bf70*/  STL [R1+0x1e8], R42 ;  /* 0x0001e82a01007387 */ /* 0x0001e20000100800 */
[----:B------:R-:W-:-:S03]  /*bf80*/  @!P3 SHF.R.U32.HI R0, RZ, 0x10, R54 ;  /* 0x00000010ff00b819 */ /* 0x000fc60000011636 */
[----:B------:R0:W-:Y:S01]  /*bf90*/  STL [R1+0x104], R55 ;  /* 0x0001043701007387 */ /* 0x0001e20000100800 */
[----:B------:R-:W-:Y:S02]  /*bfa0*/  @!P3 PRMT R33, R0, 0x7610, R33 ;  /* 0x000076100021b816 */ /* 0x000fe40000000021 */
[----:B------:R-:W-:Y:S01]  /*bfb0*/  @!P1 PRMT R44, R50, 0x7610, R44 ;  /* 0x00007610322c9816 */ /* 0x000fe2000000002c */
[----:B------:R-:W-:Y:S01]  /*bfc0*/  STL [R1+0xd8], R29 ;  /* 0x0000d81d01007387 */ /* 0x000fe20000100800 */
[----:B-1----:R-:W-:Y:S02]  /*bfd0*/  PRMT R46, RZ, 0x7610, R46 ;  /* 0x00007610ff2e7816 */ /* 0x002fe4000000002e */
[----:B---3--:R-:W-:Y:S01]  /*bfe0*/  @!P1 SHF.R.U32.HI R50, RZ, 0x10, R50 ;  /* 0x00000010ff329819 */ /* 0x008fe20000011632 */
[----:B------:R1:W-:Y:S01]  /*bff0*/  STL [R1+0x204], R56 ;  /* 0x0002043801007387 */ /* 0x0003e20000100800 */
[----:B------:R-:W-:Y:S02]  /*c000*/  @!P1 PRMT R46, R49, 0x7610, R46 ;  /* 0x00007610312e9816 */ /* 0x000fe4000000002e */
[----:B------:R-:W-:Y:S01]  /*c010*/  @!P1 PRMT R43, R50, 0x7610, R43 ;  /* 0x00007610322b9816 */ /* 0x000fe2000000002b */
[----:B------:R-:W-:Y:S01]  /*c020*/  STL [R1+0xd0], R25 ;  /* 0x0000d01901007387 */ /* 0x000fe20000100800 */
        /* <DEDUP_REMOVED lines=8> */
[----:B------:R0:W-:Y:S01]  /*c0b0*/  STL.S16 [R1+0x254], R4 ;  /* 0x0002540401007387 */ /* 0x0001e20000100600 */
[----:B------:R-:W-:-:S02]  /*c0c0*/  PRMT R38, RZ, 0x7610, R38 ;  /* 0x00007610ff267816 */ /* 0x000fc40000000026 */
[----:B------:R-:W-:Y:S01]  /*c0d0*/  PRMT R36, RZ, 0x7610, R36 ;  /* 0x00007610ff247816 */ /* 0x000fe20000000024 */
[----:B------:R3:W5:Y:S01]  /*c0e0*/  LDL.LU.64 R10, [R1+0x700] ;  /* 0x00070000010a7983 */ /* 0x0007620000300a00 */
        /* <DEDUP_REMOVED lines=8> */
[----:B0-----:R3:W5:Y:S01]  /*c170*/  LDL.LU R4, [R1+0x6a8] ;  /* 0x0006a80001047983 */ /* 0x0017620000300800 */
[----:B------:R-:W-:Y:S02]  /*c180*/  @!P5 PRMT R28, R57, 0x7610, R28 ;  /* 0x00007610391cd816 */ /* 0x000fe4000000001c */
[----:B------:R-:W-:Y:S01]  /*c190*/  @!P5 SHF.R.U32.HI R57, RZ, 0x10, R57 ;  /* 0x00000010ff39d819 */ /* 0x000fe20000011639 */
[----:B------:R3:W5:Y:S01]  /*c1a0*/  LDL.LU.64 R40, [R1+0x6a0] ;  /* 0x0006a00001287983 */ /* 0x0007620000300a00 */
[----:B------:R-:W-:Y:S02]  /*c1b0*/  PRMT R27, RZ, 0x7610, R27 ;  /* 0x00007610ff1b7816 */ /* 0x000fe4000000001b */
[----:B------:R-:W-:Y:S02]  /*c1c0*/  PRMT R25, RZ, 0x7610, R25 ;  /* 0x00007610ff197816 */ /* 0x000fe40000000019 */
        /* <DEDUP_REMOVED lines=46> */
[----:B------:R-:W1:Y:S01]  /*c4b0*/  @P1 MUFU.RSQ R0, R0 ;  /* 0x0000000000001308 */ /* 0x000e620000001400 */
[----:B0-----:R-:W-:-:S04]  /*c4c0*/  @!P5 SHF.R.U32.HI R58, RZ, 0x10, R58 ;  /* 0x00000010ff3ad819 */ /* 0x001fc8000001163a */
[----:B------:R-:W-:Y:S01]  /*c4d0*/  @!P5 PRMT R25, R58, 0x7610, R25 ;  /* 0x000076103a19d816 */ /* 0x000fe20000000019 */
[----:B------:R-:W-:Y:S01]  /*c4e0*/  STL.S16 [R1+0x684], R26 ;  /* 0x0006841a01007387 */ /* 0x000fe20000100600 */
[----:B------:R-:W-:-:S03]  /*c4f0*/  PRMT R2, RZ, 0x7610, R2 ;  /* 0x00007610ff027816 */ /* 0x000fc60000000002 */
[----:B------:R-:W-:Y:S01]  /*c500*/  STL.S16 [R1+0x680], R25 ;  /* 0x0006801901007387 */ /* 0x000fe20000100600 */
[----:B-1----:R-:W-:-:S03]  /*c510*/  @P1 R2UR UR6, R0 ;  /* 0x00000000000612ca */ /* 0x002fc600000e0000 */
[----:B--2---:R0:W-:Y:S01]  /*c520*/  STL [R1+0x20c], R61 ;  /* 0x00020c3d01007387 */ /* 0x0041e20000100800 */
[----:B------:R-:W-:Y:S02]  /*c530*/  @!P6 PRMT R2, R61, 0x7610, R2 ;  /* 0x000076103d02e816 */ /* 0x000fe40000000002 */
[----:B------:R-:W-:Y:S01]  /*c540*/  PRMT R0, RZ, 0x7610, R0 ;  /* 0x00007610ff007816 */ /* 0x000fe20000000000 */
[----:B------:R1:W-:Y:S01]  /*c550*/  STL [R1+0x10c], R59 ;  /* 0x00010c3b01007387 */ /* 0x0003e20000100800 */
[----:B------:R-:W-:Y:S02]  /*c560*/  @!P6 PRMT R5, R59, 0x7610, R5 ;  /* 0x000076103b05e816 */ /* 0x000fe40000000005 */
[----:B------:R-:W-:Y:S02]  /*c570*/  PRMT R3, RZ, 0x7610, R3 ;  /* 0x00007610ff037816 */ /* 0x000fe40000000003 */
[----:B0-----:R-:W-:Y:S02]  /*c580*/  @!P6 SHF.R.U32.HI R61, RZ, 0x10, R61 ;  /* 0x00000010ff3de819 */ /* 0x001fe4000001163d */
[----:B-1----:R-:W-:-:S02]  /*c590*/  @!P6 SHF.R.U32.HI R59, RZ, 0x10, R59 ;  /* 0x00000010ff3be819 */ /* 0x002fc4000001163b */
        /* <DEDUP_REMOVED lines=8> */
[----:B-1----:R-:W-:Y:S02]  /*c620*/  MOV R5, RZ ;  /* 0x000000ff00057202 */ /* 0x002fe40000000f00 */
[----:B0-----:R-:W-:Y:S01]  /*c630*/  CS2R R2, SRZ ;  /* 0x0000000000027805 */ /* 0x001fe2000001ff00 */
[----:B---3--:R-:W-:Y:S06]  /*c640*/  @P0 BRA `(.L_x_1097) ;  /* 0x0000000000480947 */ /* 0x008fec0003800000 */
        /* <DEDUP_REMOVED lines=14> */
[----:B--2---:R-:W-:Y:S02]  /*c730*/  @P1 HADD2.F32 R3, -RZ, R5.H0_H0 ;  /* 0x20000005ff031230 */ /* 0x004fe40000004100 */
[----:B---3--:R-:W-:Y:S02]  /*c740*/  @P1 HADD2.F32 R2, -RZ, R25.H0_H0 ;  /* 0x20000019ff021230 */ /* 0x008fe40000004100 */
[----:B----4-:R-:W-:Y:S02]  /*c750*/  HADD2.F32 R0, -RZ, R0.H0_H0 ;  /* 0x20000000ff007230 */ /* 0x010fe40000004100 */
[----:B------:R-:W-:-:S07]  /*c760*/  HADD2.F32 R5, -RZ, R26.H0_H0 ;  /* 0x2000001aff057230 */ /* 0x000fce0000004100 */
.L_x_1097:
[----:B------:R-:W-:Y:S05]  /*c770*/  BSYNC B0 ;  /* 0x0000000000007941 */ /* 0x000fea0003800000 */
.L_x_1096:
        /* <DEDUP_REMOVED lines=33> */
.L_x_1098:
        /* <DEDUP_REMOVED lines=36> */
.L_x_1099:
        /* <DEDUP_REMOVED lines=45> */
.L_x_1100:
        /* <DEDUP_REMOVED lines=42> */
.L_x_1101:
        /* <DEDUP_REMOVED lines=39> */
.L_x_1102:
        /* <DEDUP_REMOVED lines=37> */
.L_x_1103:
        /* <DEDUP_REMOVED lines=40> */
.L_x_1104:
        /* <DEDUP_REMOVED lines=36> */
.L_x_1105:
        /* <DEDUP_REMOVED lines=42> */
.L_x_1106:
        /* <DEDUP_REMOVED lines=34> */
.L_x_1107:
        /* <DEDUP_REMOVED lines=41> */
.L_x_1108:
        /* <DEDUP_REMOVED lines=33> */
.L_x_1109:
        /* <DEDUP_REMOVED lines=17> */
[----:B--2---:R-:W-:-:S04]  /*e530*/  IMAD.U32 R12, R54, 0x10000, RZ ;  /* 0x00010000360c7824 */ /* 0x004fc800078e00ff */
[----:B------:R-:W-:Y:S01]  /*e540*/  FADD.FTZ R12, R12, -UR16 ;  /* 0x800000100c0c7e21 */ /* 0x000fe20008010000 */
[----:B---3--:R-:W-:Y:S02]  /*e550*/  SHF.L.U32 R25, R53, 0x10, RZ ;  /* 0x0000001035197819 */ /* 0x008fe400000006ff */
        /* <DEDUP_REMOVED lines=21> */
.L_x_1110:
        /* <DEDUP_REMOVED lines=33> */
.L_x_1111:
        /* <DEDUP_REMOVED lines=41> */
.L_x_1112:
        /* <DEDUP_REMOVED lines=34> */
.L_x_1113:
        /* <DEDUP_REMOVED lines=41> */
.L_x_1114:
        /* <DEDUP_REMOVED lines=34> */
.L_x_1115:
        /* <DEDUP_REMOVED lines=41> */
.L_x_1116:
        /* <DEDUP_REMOVED lines=35> */
.L_x_1117:
        /* <DEDUP_REMOVED lines=43> */
.L_x_1118:
        /* <DEDUP_REMOVED lines=37> */
.L_x_1119:
        /* <DEDUP_REMOVED lines=44> */
.L_x_1120:
        /* <DEDUP_REMOVED lines=37> */
.L_x_1121:
        /* <DEDUP_REMOVED lines=45> */
.L_x_1122:
        /* <DEDUP_REMOVED lines=39> */
.L_x_1123:
        /* <DEDUP_REMOVED lines=14> */
[----:B----4-:R-:W-:Y:S01]  /*10710*/  SHF.L.U32 R18, R18, 0x10, RZ ;  /* 0x0000001012127819 */ /* 0x010fe200000006ff */
[----:B------:R-:W-:-:S04]  /*10720*/  FFMA.FTZ R58, R17, R15, R58 ;  /* 0x0000000f113a7223 */ /* 0x000fc8000001003a */
        /* <DEDUP_REMOVED lines=10> */
[----:B--2---:R-:W-:Y:S01]  /*107d0*/  SHF.L.U32 R20, R19, 0x10, RZ ;  /* 0x0000001013147819 */ /* 0x004fe200000006ff */
[----:B-----5:R-:W-:Y:S01]  /*107e0*/  IMAD.U32 R19, R61, 0x10000, RZ ;  /* 0x000100003d137824 */ /* 0x020fe200078e00ff */
        /* <DEDUP_REMOVED lines=19> */
.L_x_1124:
        /* <DEDUP_REMOVED lines=40> */
.L_x_1125:
        /* <DEDUP_REMOVED lines=49> */
.L_x_1126:
        /* <DEDUP_REMOVED lines=40> */
.L_x_1127:
        /* <DEDUP_REMOVED lines=49> */
.L_x_1128:
        /* <DEDUP_REMOVED lines=42> */
.L_x_1129:
        /* <DEDUP_REMOVED lines=50> */
.L_x_1130:
        /* <DEDUP_REMOVED lines=46> */
.L_x_1131:
        /* <DEDUP_REMOVED lines=50> */
.L_x_1132:
        /* <DEDUP_REMOVED lines=38> */
.L_x_1133:
        /* <DEDUP_REMOVED lines=46> */
.L_x_1134:
        /* <DEDUP_REMOVED lines=38> */
.L_x_1135:
        /* <DEDUP_REMOVED lines=46> */
.L_x_1136:
        /* <DEDUP_REMOVED lines=38> */
.L_x_1137:
        /* <DEDUP_REMOVED lines=52> */
.L_x_1138:
        /* <DEDUP_REMOVED lines=9> */
[----:B--2---:R-:W-:Y:S01]  /*130b0*/  SHF.L.U32 R35, R35, 0x10, RZ ;  /* 0x0000001023237819 */ /* 0x004fe200000006ff */
[----:B---3--:R-:W-:-:S04]  /*130c0*/  IMAD.U32 R38, R38, 0x10000, RZ ;  /* 0x0001000026267824 */ /* 0x008fc800078e00ff */
[----:B------:R-:W-:Y:S01]  /*130d0*/  FADD.FTZ R35, R35, -UR16 ;  /* 0x8000001023237e21 */ /* 0x000fe20008010000 */
[----:B------:R-:W-:Y:S01]  /*130e0*/  FADD.FTZ R38, R38, -UR16 ;  /* 0x8000001026267e21 */ /* 0x000fe20008010000 */
[----:B----4-:R-:W-:Y:S02]  /*130f0*/  SHF.L.U32 R48, R46, 0x10, RZ ;  /* 0x000000102e307819 */ /* 0x010fe400000006ff */
[----:B------:R-:W-:Y:S01]  /*13100*/  FMUL.FTZ R35, R35, UR12 ;  /* 0x0000000c23237c20 */ /* 0x000fe20008410000 */
[----:B------:R-:W-:Y:S01]  /*13110*/  FMUL.FTZ R46, R38, UR12 ;  /* 0x0000000c262e7c20 */ /* 0x000fe20008410000 */
[----:B------:R-:W-:-:S03]  /*13120*/  SHF.L.U32 R47, R45, 0x10, RZ ;  /* 0x000000102d2f7819 */ /* 0x000fc600000006ff */
        /* <DEDUP_REMOVED lines=21> */
.L_x_1139:
        /* <DEDUP_REMOVED lines=50> */
.L_x_1140:
        /* <DEDUP_REMOVED lines=41> */
.L_x_1141:
        /* <DEDUP_REMOVED lines=51> */
.L_x_1142:
        /* <DEDUP_REMOVED lines=38> */
.L_x_1143:
        /* <DEDUP_REMOVED lines=50> */
.L_x_1144:
        /* <DEDUP_REMOVED lines=40> */
.L_x_1145:
        /* <DEDUP_REMOVED lines=28> */
[----:B------:R-:W-:Y:S01]  /*14520*/  MOV R32, R31 ;  /* 0x0000001f00207202 */ /* 0x000fe20000000f00 */
        /* <DEDUP_REMOVED lines=25> */
.L_x_1146:
        /* <DEDUP_REMOVED lines=40> */
.L_x_1147:
        /* <DEDUP_REMOVED lines=52> */
.L_x_1148:
        /* <DEDUP_REMOVED lines=38> */
.L_x_1149:
        /* <DEDUP_REMOVED lines=48> */
.L_x_1150:
        /* <DEDUP_REMOVED lines=38> */
.L_x_1151:
        /* <DEDUP_REMOVED lines=31> */
[----:B------:R-:W-:Y:S01]  /*15630*/  IMAD.U32 R25, R43, 0x10000, RZ ;  /* 0x000100002b197824 */ /* 0x000fe200078e00ff */
        /* <DEDUP_REMOVED lines=19> */
.L_x_1152:
        /* <DEDUP_REMOVED lines=40> */
.L_x_1153:
        /* <DEDUP_REMOVED lines=50> */
.L_x_1154:
        /* <DEDUP_REMOVED lines=41> */
.L_x_1155:
        /* <DEDUP_REMOVED lines=58> */
.L_x_1156:
        /* <DEDUP_REMOVED lines=45> */
.L_x_1157:
        /* <DEDUP_REMOVED lines=24> */
[----:B--2---:R-:W-:-:S03]  /*16790*/  SHF.L.U32 R14, R14, 0x10, RZ ;  /* 0x000000100e0e7819 */ /* 0x004fc600000006ff */
        /* <DEDUP_REMOVED lines=39> */
.L_x_1158:
        /* <DEDUP_REMOVED lines=48> */
.L_x_1159:
        /* <DEDUP_REMOVED lines=76> */
.L_x_1160:
        /* <DEDUP_REMOVED lines=66> */
.L_x_1161:
        /* <DEDUP_REMOVED lines=340> */
.L_x_1163:
[----:B------:R-:W-:Y:S05]  /*18b30*/  BSYNC B0 ;  /* 0x0000000000007941 */ /* 0x000fea0003800000 */
.L_x_1162:
        /* <DEDUP_REMOVED lines=38> */
.L_x_1165:
[----:B------:R-:W-:Y:S05]  /*18da0*/  BSYNC B0 ;  /* 0x0000000000007941 */ /* 0x000fea0003800000 */
.L_x_1164:
        /* <DEDUP_REMOVED lines=29> */
.L_x_1167:
[----:B------:R-:W-:Y:S05]  /*18f80*/  BSYNC B0 ;  /* 0x0000000000007941 */ /* 0x000fea0003800000 */
.L_x_1166:
        /* <DEDUP_REMOVED lines=40> */
.L_x_1171:
[----:B------:R-:W2:Y:S04]  /*19210*/  LDG.E.STRONG.GPU R8, desc[UR10][R16.64] ;  /* 0x0000000a10087981 */ /* 0x000ea8000c1ef900 */
[----:B--2---:R-:W-:Y:S04]  /*19220*/  CCTL.IVALL ;  /* 0x00000000ff00798f */ /* 0x004fe80002000000 */
[----:B------:R0:W-:Y:S01]  /*19230*/  STL [R1], R8 ;  /* 0x0000000801007387 */ /* 0x0001e20000100800 */
[----:B------:R-:W-:-:S13]  /*19240*/  ISETP.NE.AND P1, PT, R8, UR6, PT ;  /* 0x0000000608007c0c */ /* 0x000fda000bf25270 */
[----:B0-----:R-:W-:Y:S05]  /*19250*/  @P1 BRA `(.L_x_1171) ;  /* 0xfffffffc00ec1947 */ /* 0x001fea000383ffff */
.L_x_1170:
[----:B------:R-:W-:Y:S05]  /*19260*/  BSYNC B0 ;  /* 0x0000000000007941 */ /* 0x000fea0003800000 */
.L_x_1169:
        /* <DEDUP_REMOVED lines=18> */
.L_x_1175:
        /* <DEDUP_REMOVED lines=47> */
[C---:B------:R-:W-:Y:S01]  /*19680*/  IADD3 R22, R8.reuse, 0x8, RZ ;  /* 0x0000000808167810 */ /* 0x040fe20007ffe0ff */
[C---:B------:R-:W-:Y:S01]  /*19690*/  VIADD R23, R8.reuse, 0x9 ;  /* 0x0000000908177836 */ /* 0x040fe20000000000 */
[----:B------:R-:W-:Y:S01]  /*196a0*/  IADD3 R24, R8, 0xb, RZ ;  /* 0x0000000b08187810 */ /* 0x000fe20007ffe0ff */
[----:B--2---:R-:W-:Y:S01]  /*196b0*/  @!P3 FADD.FTZ R42, R42, R14 ;  /* 0x0000000e2a2ab221 */ /* 0x004fe20000010000 */
[----:B------:R-:W-:Y:S01]  /*196c0*/  @!P3 FADD.FTZ R43, R43, R15 ;  /* 0x0000000f2b2bb221 */ /* 0x000fe20000010000 */
[----:B------:R-:W-:-:S02]  /*196d0*/  ISETP.EQ.OR P3, PT, R22, UR13, P2 ;  /* 0x0000000d16007c0c */ /* 0x000fc40009762670 */
        /* <DEDUP_REMOVED lines=62> */
.L_x_1174:
        /* <DEDUP_REMOVED lines=61> */
.L_x_1176:
[----:B------:R-:W-:-:S13]  /*19e90*/  ISETP.NE.OR P1, PT, R13, RZ, P1 ;  /* 0x000000ff0d00720c */ /* 0x000fda0000f25670 */
[----:B------:R-:W-:Y:S05]  /*19ea0*/  @!P1 BRA `(.L_x_1172) ;  /* 0x00000000007c9947 */ /* 0x000fea0003800000 */
.L_x_1173:
        /* <DEDUP_REMOVED lines=31> */
.L_x_1172:
        /* <DEDUP_REMOVED lines=11> */
.L_x_1178:
[----:B------:R-:W-:Y:S05]  /*1a150*/  BSYNC B0 ;  /* 0x0000000000007941 */ /* 0x000fea0003800000 */
.L_x_1177:
        /* <DEDUP_REMOVED lines=19> */
.L_x_1168:
        /* <DEDUP_REMOVED lines=14> */
.L_x_1181:
        /* <DEDUP_REMOVED lines=107> */
.L_x_1180:
[----:B------:R-:W-:Y:S05]  /*1aa20*/  BSYNC B0 ;  /* 0x0000000000007941 */ /* 0x000fea0003800000 */
.L_x_1179:
        /* <DEDUP_REMOVED lines=10> */
.L_x_1095:
        /* <DEDUP_REMOVED lines=25> */
.L_x_1184:
[----:B------:R-:W-:Y:S05]  /*1ac60*/  BSYNC B0 ;  /* 0x0000000000007941 */ /* 0x000fea0003800000 */
.L_x_1183:
[----:B------:R-:W-:Y:S05]  /*1ac70*/  @P0 EXIT ;  /* 0x000000000000094d */ /* 0x000fea0003800000 */
[----:B------:R-:W-:Y:S05]  /*1ac80*/  @P2 BRA `(.L_x_1185) ;  /* 0x0000000000202947 */ /* 0x000fea0003800000 */
[----:B------:R-:W-:-:S05]  /*1ac90*/  IMAD R0, R6, R7, RZ ;  /* 0x0000000706007224 */ /* 0x000fca00078e02ff */
[----:B------:R-:W-:-:S13]  /*1aca0*/  ISETP.NE.AND P0, PT, R0, -0x1, PT ;  /* 0xffffffff0000780c */ /* 0x000fda0003f05270 */
[----:B------:R-:W-:Y:S05]  /*1acb0*/  @!P0 BRA `(.L_x_1185) ;  /* 0x0000000000148947 */ /* 0x000fea0003800000 */
.L_x_1186:
[----:B-1----:R-:W2:Y:S04]  /*1acc0*/  LDG.E.STRONG.GPU R5, desc[UR10][R2.64] ;  /* 0x0000000a02057981 */ /* 0x002ea8000c1ef900 */
[----:B--2---:R-:W-:Y:S01]  /*1acd0*/  CCTL.IVALL ;  /* 0x00000000ff00798f */ /* 0x004fe20002000000 */
[----:B------:R-:W-:Y:S05]  /*1ace0*/  YIELD ;  /* 0x0000000000007946 */ /* 0x000fea0003800000 */
[----:B------:R-:W-:-:S13]  /*1acf0*/  ISETP.NE.AND P0, PT, R5, R0, PT ;  /* 0x000000000500720c */ /* 0x000fda0003f05270 */
[----:B------:R-:W-:Y:S05]  /*1ad00*/  @P0 BRA `(.L_x_1186) ;  /* 0xfffffffc00ec0947 */ /* 0x000fea000383ffff */
.L_x_1185:
        /* <DEDUP_REMOVED lines=27> */
.L_x_1187:
        /* <DEDUP_REMOVED lines=16> */
[----:B---3--:R-:W-:Y:S02]  /*1afc0*/  F2FP.F16.F32.PACK_AB R3, R15, R0 ;  /* 0x000000000f03723e */ /* 0x008fe400000000ff */
[----:B------:R-:W-:Y:S02]  /*1afd0*/  IADD3 R0, R22, 0x1e0, RZ ;  /* 0x000001e016007810 */ /* 0x000fe40007ffe0ff */
[----:B----4-:R-:W-:Y:S01]  /*1afe0*/  F2FP.F16.F32.PACK_AB R21, R19, R16 ;  /* 0x000000101315723e */ /* 0x010fe200000000ff */
        /* <DEDUP_REMOVED lines=8> */
.L_x_1188:
        /* <DEDUP_REMOVED lines=9> */
.L_x_5605:


//--------------------- .text._Z35group_norm_nhwc_bwd_one_pass_kernelI11Fp16IOFp32WLi64ELi120ELi480EEv26Group_norm_nhwc_bwd_params --------------------------
	.section	.text._Z35group_norm_nhwc_bwd_one_pass_kernelI11Fp16IOFp32WLi64ELi120ELi480EEv26Group_norm_nhwc_bwd_params,"ax",@progbits
	.align	128
        .global         _Z35group_norm_nhwc_bwd_one_pass_kernelI11Fp16IOFp32WLi64ELi120ELi480EEv26Group_norm_nhwc_bwd_params
        .type           _Z35group_norm_nhwc_bwd_one_pass_kernelI11Fp16IOFp32WLi64ELi120ELi480EEv26Group_norm_nhwc_bwd_params,@function
        .size           _Z35group_norm_nhwc_bwd_one_pass_kernelI11Fp16IOFp32WLi64ELi120ELi480EEv26Group_norm_nhwc_bwd_params,(.L_x_5606 - _Z35group_norm_nhwc_bwd_one_pass_kernelI11Fp16IOFp32WLi64ELi120ELi480EEv26Group_norm_nhwc_bwd_params)
        .other          _Z35group_norm_nhwc_bwd_one_pass_kernelI11Fp16IOFp32WLi64ELi120ELi480EEv26Group_norm_nhwc_bwd_params,@"STO_CUDA_ENTRY STV_DEFAULT"
_Z35group_norm_nhwc_bwd_one_pass_kernelI11Fp16IOFp32WLi64ELi120ELi480EEv26Group_norm_nhwc_bwd_params:
.text._Z35group_norm_nhwc_bwd_one_pass_kernelI11Fp16IOFp32WLi64ELi120ELi480EEv26Group_norm_nhwc_bwd_params:
        /* <DEDUP_REMOVED lines=9> */
[----:B------:R-:W0:Y:S01]  /*0090*/  S2UR UR7, SR_CTAID.X ;  /* 0x00000000000779c3 */ /* 0x000e220000002500 */
[C---:B------:R-:W-:Y:S01]  /*00a0*/  IMAD.WIDE.U32 R2, R53.reuse, -0x77777777, RZ ;  /* 0x8888888935027825 */ /* 0x040fe200078e00ff */
[----:B------:R-:W-:Y:S01]  /*00b0*/  ULDC.64 UR10, c[0x0][0x290] ;  /* 0x0000a400000a7ab9 */ /* 0x000fe20000000a00 */
[----:B------:R-:W-:Y:S01]  /*00c0*/  ISETP.GE.U32.AND P1, PT, R53, 0x1e0, PT ;  /* 0x000001e03500780c */ /* 0x000fe20003f26070 */
[----:B------:R-:W1:Y:S01]  /*00d0*/  S2R R32, SR_LANEID ;  /* 0x0000000000207919 */ /* 0x000e620000000000 */
[----:B------:R-:W-:Y:S01]  /*00e0*/  UMOV UR5, 0x400 ;  /* 0x0000040000057882 */ /* 0x000fe20000000000 */
[----:B------:R-:W-:Y:S01]  /*00f0*/  SHF.R.U32.HI R2, RZ, 0x5, R3 ;  /* 0x00000005ff027819 */ /* 0x000fe20000011603 */
[----:B------:R-:W-:Y:S01]  /*0100*/  HFMA2.MMA R49, -RZ, RZ, 0, 0 ;  /* 0x00000000ff317435 */ /* 0x000fe200000001ff */
[----:B------:R-:W0:Y:S01]  /*0110*/  LDC R51, c[0x0][0x2ac] ;  /* 0x0000ab00ff337b82 */ /* 0x000e220000000800 */
[----:B------:R-:W-:-:S07]  /*0120*/  LOP3.LUT R54, R54, 0xfffffffd, RZ, 0xc0, !PT ;  /* 0xfffffffd36367812 */ /* 0x000fce00078ec0ff */
[----:B------:R-:W2:Y:S08]  /*0130*/  LDC.64 R8, c[0x0][0x288] ;  /* 0x0000a200ff087b82 */ /* 0x000eb00000000a00 */
[----:B------:R-:W3:Y:S01]  /*0140*/  S2UR UR6, SR_CgaCtaId ;  /* 0x00000000000679c3 */ /* 0x000ee20000008800 */
[----:B0-----:R-:W-:-:S05]  /*0150*/  IMAD R51, R51, UR7, R2 ;  /* 0x0000000733337c24 */ /* 0x001fca000f8e0202 */
[C---:B------:R-:W-:Y:S02]  /*0160*/  IADD3 R0, R51.reuse, 0x8, RZ ;  /* 0x0000000833007810 */ /* 0x040fe40007ffe0ff */
[C---:B------:R-:W-:Y:S02]  /*0170*/  IADD3 R50, R51.reuse, 0x18, RZ ;  /* 0x0000001833327810 */ /* 0x040fe40007ffe0ff */
[----:B------:R-:W-:Y:S02]  /*0180*/  IADD3 R3, R51, 0x20, RZ ;  /* 0x0000002033037810 */ /* 0x000fe40007ffe0ff */
[----:B------:R-:W-:Y:S02]  /*0190*/  ISETP.LT.U32.AND P5, PT, R0, UR10, PT ;  /* 0x0000000a00007c0c */ /* 0x000fe4000bfa1070 */
[----:B------:R-:W-:Y:S02]  /*01a0*/  SHF.R.S32.HI R0, RZ, 0x1f, R0 ;  /* 0x0000001fff007819 */ /* 0x000fe40000011400 */
[----:B------:R-:W-:Y:S01]  /*01b0*/  ISETP.LT.U32.AND P3, PT, R50, UR10, PT ;  /* 0x0000000a32007c0c */ /* 0x000fe2000bf61070 */
[----:B---3--:R-:W-:Y:S01]  /*01c0*/  ULEA UR5, UR6, UR5, 0x18 ;  /* 0x0000000506057291 */ /* 0x008fe2000f8ec03f */
[----:B------:R-:W-:-:S02]  /*01d0*/  SHF.R.S32.HI R4, RZ, 0x1f, R50 ;  /* 0x0000001fff047819 */ /* 0x000fc40000011432 */
[----:B------:R-:W-:Y:S02]  /*01e0*/  ISETP.LT.U32.AND P2, PT, R3, UR10, PT ;  /* 0x0000000a03007c0c */ /* 0x000fe4000bf41070 */
[C---:B------:R-:W-:Y:S02]  /*01f0*/  IADD3 R2, R51.reuse, 0x10, RZ ;  /* 0x0000001033027810 */ /* 0x040fe40007ffe0ff */
[----:B------:R-:W-:Y:S02]  /*0200*/  SHF.R.S32.HI R3, RZ, 0x1f, R3 ;  /* 0x0000001fff037819 */ /* 0x000fe40000011403 */
[----:B------:R-:W-:Y:S02]  /*0210*/  ISETP.LT.AND.EX P5, PT, R0, UR11, !P1, P5 ;  /* 0x0000000b00007c0c */ /* 0x000fe4000cfa1350 */
[----:B------:R-:W-:Y:S01]  /*0220*/  ISETP.LT.AND.EX P3, PT, R4, UR11, !P1, P3 ;  /* 0x0000000b04007c0c */ /* 0x000fe2000cf61330 */
[----:B--2---:R-:W-:Y:S01]  /*0230*/  IMAD.WIDE.U32 R4, R8, 0x3, RZ ;  /* 0x0000000308047825 */ /* 0x004fe200078e00ff */
[----:B------:R-:W-:-:S02]  /*0240*/  IADD3 R0, R51, 0x28, RZ ;  /* 0x0000002833007810 */ /* 0x000fc40007ffe0ff */
[----:B------:R-:W-:Y:S02]  /*0250*/  LEA R7, R9, R9, 0x1 ;  /* 0x0000000909077211 */ /* 0x000fe400078e08ff */
[----:B------:R-:W-:Y:S02]  /*0260*/  ISETP.LT.U32.AND P4, PT, R2, UR10, PT ;  /* 0x0000000a02007c0c */ /* 0x000fe4000bf81070 */
[----:B------:R-:W-:Y:S02]  /*0270*/  ISETP.LT.AND.EX P2, PT, R3, UR11, !P1, P2 ;  /* 0x0000000b03007c0c */ /* 0x000fe4000cf41320 */
[----:B------:R-:W-:Y:S02]  /*0280*/  SHF.R.S32.HI R2, RZ, 0x1f, R2 ;  /* 0x0000001fff027819 */ /* 0x000fe40000011402 */
[----:B------:R-:W-:Y:S02]  /*0290*/  ISETP.LT.U32.AND P6, PT, R51, UR10, PT ;  /* 0x0000000a33007c0c */ /* 0x000fe4000bfc1070 */
[----:B------:R-:W-:-:S02]  /*02a0*/  SHF.R.S32.HI R3, RZ, 0x1f, R51 ;  /* 0x0000001fff037819 */ /* 0x000fc40000011433 */
[----:B------:R-:W-:Y:S02]  /*02b0*/  ISETP.LT.U32.AND P0, PT, R0, UR10, PT ;  /* 0x0000000a00007c0c */ /* 0x000fe4000bf01070 */
[----:B------:R-:W-:Y:S02]  /*02c0*/  SHF.R.S32.HI R0, RZ, 0x1f, R0 ;  /* 0x0000001fff007819 */ /* 0x000fe40000011400 */
[----:B------:R-:W-:Y:S02]  /*02d0*/  IADD3 R7, R5, R7, RZ ;  /* 0x0000000705077210 */ /* 0x000fe40007ffe0ff */
[----:B------:R-:W-:Y:S02]  /*02e0*/  ISETP.LT.AND.EX P4, PT, R2, UR11, !P1, P4 ;  /* 0x0000000b02007c0c */ /* 0x000fe4000cf81340 */
[----:B------:R-:W-:Y:S02]  /*02f0*/  ISETP.LT.AND.EX P6, PT, R3, UR11, !P1, P6 ;  /* 0x0000000b03007c0c */ /* 0x000fe4000cfc1360 */
[----:B------:R-:W-:-:S02]  /*0300*/  ISETP.LT.AND.EX P1, PT, R0, UR11, !P1, P0 ;  /* 0x0000000b00007c0c */ /* 0x000fc4000cf21300 */
[----:B------:R-:W-:Y:S02]  /*0310*/  LEA.HI R2, P0, R7, R4, RZ, 0x1 ;  /* 0x0000000407027211 */ /* 0x000fe400078108ff */
[----:B------:R-:W-:Y:S02]  /*0320*/  SHF.R.S32.HI R0, RZ, 0x1f, R53 ;  /* 0x0000001fff007819 */ /* 0x000fe40000011435 */
[----:B------:R-:W-:Y:S02]  /*0330*/  IADD3.X R7, RZ, R7, RZ, P0, !PT ;  /* 0x00000007ff077210 */ /* 0x000fe400007fe4ff */
[----:B------:R-:W-:Y:S02]  /*0340*/  LEA.HI R5, P0, R9, R8, RZ, 0x1 ;  /* 0x0000000809057211 */ /* 0x000fe400078108ff */
[----:B------:R-:W-:Y:S02]  /*0350*/  LEA.HI R0, R0, R53, RZ, 0x5 ;  /* 0x0000003500007211 */ /* 0x000fe400078f28ff */
[----:B------:R-:W-:-:S02]  /*0360*/  IADD3.X R6, RZ, R9, RZ, P0, !PT ;  /* 0x00000009ff067210 */ /* 0x000fc400007fe4ff */
[----:B------:R-:W-:Y:S02]  /*0370*/  SHF.R.S32.HI R4, RZ, 0x5, R0 ;  /* 0x00000005ff047819 */ /* 0x000fe40000011400 */
[--C-:B------:R-:W-:Y:S02]  /*0380*/  SHF.R.S64 R0, R5, 0x1, R6.reuse ;  /* 0x0000000105007819 */ /* 0x100fe40000001006 */
[--C-:B------:R-:W-:Y:S02]  /*0390*/  SHF.R.S64 R2, R2, 0x1, R7.reuse ;  /* 0x0000000102027819 */ /* 0x100fe40000001007 */
[----:B------:R-:W-:Y:S02]  /*03a0*/  SHF.R.S32.HI R5, RZ, 0x1, R6 ;  /* 0x00000001ff057819 */ /* 0x000fe40000011406 */
[----:B------:R-:W-:Y:S02]  /*03b0*/  SHF.R.S32.HI R7, RZ, 0x1, R7 ;  /* 0x00000001ff077819 */ /* 0x000fe40000011407 */
[----:B------:R-:W-:-:S02]  /*03c0*/  @P6 LOP3.LUT R54, R54, 0x2, RZ, 0xfc, !PT ;  /* 0x0000000236366812 */ /* 0x000fc400078efcff */
[----:B------:R-:W-:Y:S02]  /*03d0*/  LEA R4, R4, UR5, 0x3 ;  /* 0x0000000504047c11 */ /* 0x000fe4000f8e18ff */
[----:B------:R-:W-:Y:S02]  /*03e0*/  SHF.L.U64.HI R5, R0, 0x2, R5 ;  /* 0x0000000200057819 */ /* 0x000fe40000010205 */
[----:B-1----:R-:W-:-:S07]  /*03f0*/  SHF.L.U64.HI R6, R2, 0x2, R7 ;  /* 0x0000000202067819 */ /* 0x002fce0000010207 */
.L_x_1240:
[----:B------:R-:W0:Y:S01]  /*0400*/  LDC R13, c[0x0][0x2a0] ;  /* 0x0000a800ff0d7b82 */ /* 0x000e220000000800 */
[----:B------:R-:W-:Y:S01]  /*0410*/  IABS R10, R52 ;  /* 0x00000034000a7213 */ /* 0x000fe20000000000 */
[----:B------:R-:W-:Y:S01]  /*0420*/  ULDC.64 UR10, c[0x0][0x298] ;  /* 0x0000a600000a7ab9 */ /* 0x000fe20000000a00 */
[----:B------:R-:W-:Y:S02]  /*0430*/  LOP3.LUT P6, RZ, R54, 0x2, RZ, 0xc0, !PT ;  /* 0x0000000236ff7812 */ /* 0x000fe400078cc0ff */
[C---:B------:R-:W-:Y:S02]  /*0440*/  IADD3 R17, R51.reuse, 0x8, RZ ;  /* 0x0000000833117810 */ /* 0x040fe40007ffe0ff */
[----:B------:R-:W-:Y:S01]  /*0450*/  IADD3 R27, R51, 0x28, RZ ;  /* 0x00000028331b7810 */ /* 0x000fe20007ffe0ff */
[----:B------:R-:W1:Y:S01]  /*0460*/  @P5 LDC.64 R38, c[0x0][0x230] ;  /* 0x00008c00ff265b82 */ /* 0x000e620000000a00 */
[----:B------:R-:W-:Y:S02]  /*0470*/  SHF.R.S32.HI R15, RZ, 0x1f, R17 ;  /* 0x0000001fff0f7819 */ /* 0x000fe40000011411 */
        /* <DEDUP_REMOVED lines=12> */
[----:B------:R-:W4:Y:S01]  /*0540*/  @P3 LDC.64 R22, c[0x0][0x228] ;  /* 0x00008a00ff163b82 */ /* 0x000f220000000a00 */
[----:B---3--:R-:W-:-:S07]  /*0550*/  MOV R8, RZ ;  /* 0x000000ff00087202 */ /* 0x008fce0000000f00 */
[----:B------:R-:W3:Y:S01]  /*0560*/  @P2 LDC.64 R20, c[0x0][0x230] ;  /* 0x00008c00ff142b82 */ /* 0x000ee20000000a00 */
[----:B-1----:R-:W-:-:S05]  /*0570*/  IADD3 R11, RZ, -R9, RZ ;  /* 0x80000009ff0b7210 */ /* 0x002fca0007ffe0ff */
[----:B------:R-:W-:-:S04]  /*0580*/  IMAD R11, R11, R12, RZ ;  /* 0x0000000c0b0b7224 */ /* 0x000fc800078e02ff */
[----:B------:R-:W-:Y:S01]  /*0590*/  IMAD.HI.U32 R9, R9, R11, R8 ;  /* 0x0000000b09097227 */ /* 0x000fe200078e0008 */
[----:B------:R-:W-:-:S05]  /*05a0*/  MOV R11, R10 ;  /* 0x0000000a000b7202 */ /* 0x000fca0000000f00 */
[----:B------:R-:W-:-:S05]  /*05b0*/  IMAD.HI.U32 R10, R9, R11, RZ ;  /* 0x0000000b090a7227 */ /* 0x000fca00078e00ff */
[----:B------:R-:W-:-:S05]  /*05c0*/  IADD3 R7, -R10, RZ, RZ ;  /* 0x000000ff0a077210 */ /* 0x000fca0007ffe1ff */
[C---:B------:R-:W-:Y:S02]  /*05d0*/  IMAD R7, R12.reuse, R7, R11 ;  /* 0x000000070c077224 */ /* 0x040fe400078e020b */
[----:B------:R-:W1:Y:S03]  /*05e0*/  S2R R11, SR_TID.X ;  /* 0x00000000000b7919 */ /* 0x000e660000002100 */
[----:B------:R-:W-:-:S13]  /*05f0*/  ISETP.GT.U32.AND P0, PT, R12, R7, PT ;  /* 0x000000070c00720c */ /* 0x000fda0003f04070 */
[-C--:B------:R-:W-:Y:S02]  /*0600*/  @!P0 IADD3 R7, R7, -R12.reuse, RZ ;  /* 0x8000000c07078210 */ /* 0x080fe40007ffe0ff */
[----:B------:R-:W-:Y:S02]  /*0610*/  @!P0 IADD3 R10, R10, 0x1, RZ ;  /* 0x000000010a0a8810 */ /* 0x000fe40007ffe0ff */
[----:B------:R-:W-:Y:S02]  /*0620*/  ISETP.GT.U32.AND P0, PT, R12, R7, PT ;  /* 0x000000070c00720c */ /* 0x000fe40003f04070 */
[----:B------:R-:W-:-:S04]  /*0630*/  IADD3 R8, R7, -R12, RZ ;  /* 0x8000000c07087210 */ /* 0x000fc80007ffe0ff */
[----:B------:R-:W-:Y:S02]  /*0640*/  SEL R56, R8, R7, !P0 ;  /* 0x0000000708387207 */ /* 0x000fe40004000000 */
[----:B------:R-:W-:Y:S02]  /*0650*/  ISETP.GE.U32.AND P0, PT, R7, R12, PT ;  /* 0x0000000c0700720c */ /* 0x000fe40003f06070 */
[----:B------:R-:W-:Y:S01]  /*0660*/  LOP3.LUT R7, R52, R13, RZ, 0x3c, !PT ;  /* 0x0000000d34077212 */ /* 0x000fe200078e3cff */
[----:B-1----:R-:W-:-:S05]  /*0670*/  IMAD.WIDE.U32 R8, R11, -0x77777777, RZ ;  /* 0x888888890b087825 */ /* 0x002fca00078e00ff */
[----:B------:R-:W-:-:S05]  /*0680*/  SHF.R.U32.HI R8, RZ, 0x5, R9 ;  /* 0x00000005ff087819 */ /* 0x000fca0000011609 */
[----:B------:R-:W-:Y:S01]  /*0690*/  @P0 IADD3 R10, R10, 0x1, RZ ;  /* 0x000000010a0a0810 */ /* 0x000fe20007ffe0ff */
[----:B------:R-:W-:Y:S01]  /*06a0*/  IMAD R26, R8, -0x3c, R11 ;  /* 0xffffffc4081a7824 */ /* 0x000fe200078e020b */
[----:B------:R-:W-:Y:S01]  /*06b0*/  ISETP.GE.AND P0, PT, R52, RZ, PT ;  /* 0x000000ff3400720c */ /* 0x000fe20003f06270 */
[----:B------:R-:W1:Y:S03]  /*06c0*/  @P6 LDC.64 R8, c[0x0][0x288] ;  /* 0x0000a200ff086b82 */ /* 0x000e660000000a00 */
[----:B------:R-:W-:-:S09]  /*06d0*/  SHF.L.U32 R26, R26, 0x1, RZ ;  /* 0x000000011a1a7819 */ /* 0x000fd200000006ff */
[----:B------:R-:W-:Y:S02]  /*06e0*/  @!P0 IADD3 R56, -R56, RZ, RZ ;  /* 0x000000ff38388210 */ /* 0x000fe40007ffe1ff */
[----:B------:R-:W-:Y:S02]  /*06f0*/  ISETP.GE.AND P0, PT, R7, RZ, PT ;  /* 0x000000ff0700720c */ /* 0x000fe40003f06270 */
[----:B------:R-:W-:-:S11]  /*0700*/  LOP3.LUT R7, RZ, R13, RZ, 0x33, !PT ;  /* 0x0000000dff077212 */ /* 0x000fd600078e33ff */
[----:B------:R-:W-:Y:S02]  /*0710*/  @!P0 IADD3 R10, -R10, RZ, RZ ;  /* 0x000000ff0a0a8210 */ /* 0x000fe40007ffe1ff */
[----:B------:R-:W-:-:S04]  /*0720*/  ISETP.NE.AND P0, PT, R13, RZ, PT ;  /* 0x000000ff0d00720c */ /* 0x000fc80003f05270 */
[C---:B------:R-:W-:Y:S02]  /*0730*/  SEL R56, R7.reuse, R56, !P0 ;  /* 0x0000003807387207 */ /* 0x040fe40004000000 */
[----:B------:R-:W-:Y:S02]  /*0740*/  SEL R7, R7, R10, !P0 ;  /* 0x0000000a07077207 */ /* 0x000fe40004000000 */
[----:B------:R-:W-:Y:S01]  /*0750*/  SHF.R.S32.HI R10, RZ, 0x1f, R26 ;  /* 0x0000001fff0a7819 */ /* 0x000fe2000001141a */
[----:B------:R-:W-:Y:S01]  /*0760*/  IMAD R11, R56, 0x78, RZ ;  /* 0x00000078380b7824 */ /* 0x000fe200078e02ff */
[----:B------:R-:W-:-:S04]  /*0770*/  SHF.R.S32.HI R12, RZ, 0x1f, R7 ;  /* 0x0000001fff0c7819 */ /* 0x000fc80000011407 */
[----:B------:R-:W-:Y:S01]  /*0780*/  IADD3 R58, P0, R26, R11, RZ ;  /* 0x0000000b1a3a7210 */ /* 0x000fe20007f1e0ff */
[----:B------:R-:W-:-:S03]  /*0790*/  IMAD R12, R12, UR10, RZ ;  /* 0x0000000a0c0c7c24 */ /* 0x000fc6000f8e02ff */
[----:B------:R-:W-:Y:S01]  /*07a0*/  LEA.HI.X.SX32 R59, R11, R10, 0x1, P0 ;  /* 0x0000000a0b3b7211 */ /* 0x000fe200000f0eff */
[----:B------:R-:W-:Y:S01]  /*07b0*/  IMAD R61, R7, UR11, R12 ;  /* 0x0000000b073d7c24 */ /* 0x000fe2000f8e020c */
[----:B------:R-:W2:Y:S01]  /*07c0*/  @P5 LDC.64 R10, c[0x0][0x288] ;  /* 0x0000a200ff0a5b82 */ /* 0x000ea20000000a00 */
[----:B-1----:R-:W-:Y:S02]  /*07d0*/  @P6 IMAD R12, R3, R8, RZ ;  /* 0x00000008030c6224 */ /* 0x002fe400078e02ff */
[----:B------:R-:W-:Y:S01]  /*07e0*/  IMAD.WIDE.U32 R58, R7, UR10, R58 ;  /* 0x0000000a073a7c25 */ /* 0x000fe2000f8e003a */
[----:B------:R-:W-:-:S03]  /*07f0*/  ULDC.64 UR10, c[0x0][0x290] ;  /* 0x0000a400000a7ab9 */ /* 0x000fc60000000a00 */
[----:B------:R-:W-:Y:S01]  /*0800*/  @P6 IMAD R7, R51, R9, R12 ;  /* 0x0000000933076224 */ /* 0x000fe200078e020c */
[----:B------:R-:W-:Y:S02]  /*0810*/  IADD3 R61, R59, R61, RZ ;  /* 0x0000003d3b3d7210 */ /* 0x000fe40007ffe0ff */
[----:B------:R-:W-:-:S05]  /*0820*/  @P6 MOV R60, R58 ;  /* 0x0000003a003c6202 */ /* 0x000fca0000000f00 */
[----:B------:R-:W-:Y:S02]  /*0830*/  @P6 IMAD.WIDE.U32 R12, R51, R8, R60 ;  /* 0x00000008330c6225 */ /* 0x000fe400078e003c */
[----:B------:R-:W1:Y:S03]  /*0840*/  @P4 LDC.64 R8, c[0x0][0x288] ;  /* 0x0000a200ff084b82 */ /* 0x000e660000000a00 */
[----:B------:R-:W-:Y:S02]  /*0850*/  @P6 IADD3 R13, R13, R7, RZ ;  /* 0x000000070d0d6210 */ /* 0x000fe40007ffe0ff */
[C---:B------:R-:W-:Y:S02]  /*0860*/  @P6 SHF.L.U32 R7, R12.reuse, 0x1, RZ ;  /* 0x000000010c076819 */ /* 0x040fe400000006ff */
[----:B------:R-:W-:Y:S01]  /*0870*/  @P6 SHF.L.U64.HI R14, R12, 0x1, R13 ;  /* 0x000000010c0e6819 */ /* 0x000fe2000001020d */
[----:B--2---:R-:W-:Y:S01]  /*0880*/  @P5 IMAD R16, R15, R10, RZ ;  /* 0x0000000a0f105224 */ /* 0x004fe200078e02ff */
[----:B------:R-:W-:-:S02]  /*0890*/  @P5 MOV R12, R58 ;  /* 0x0000003a000c5202 */ /* 0x000fc40000000f00 */
[----:B------:R-:W-:Y:S01]  /*08a0*/  @P5 MOV R13, R61 ;  /* 0x0000003d000d5202 */ /* 0x000fe20000000f00 */
[----:B------:R-:W-:Y:S01]  /*08b0*/  @P5 IMAD R15, R17, R11, R16 ;  /* 0x0000000b110f5224 */ /* 0x000fe200078e0210 */
[----:B------:R-:W-:Y:S01]  /*08c0*/  @P6 IADD3 R44, P0, R7, R44, RZ ;  /* 0x0000002c072c6210 */ /* 0x000fe20007f1e0ff */
[----:B------:R-:W-:Y:S01]  /*08d0*/  @P5 IMAD.WIDE.U32 R12, R17, R10, R12 ;  /* 0x0000000a110c5225 */ /* 0x000fe200078e000c */
[----:B------:R-:W-:Y:S01]  /*08e0*/  IADD3 R17, R51, 0x10, RZ ;  /* 0x0000001033117810 */ /* 0x000fe20007ffe0ff */
[----:B------:R-:W2:Y:S01]  /*08f0*/  @P3 LDC.64 R10, c[0x0][0x288] ;  /* 0x0000a200ff0a3b82 */ /* 0x000ea20000000a00 */
[----:B------:R-:W-:Y:S02]  /*0900*/  @P6 IADD3.X R45, R14, R45, RZ, P0, !PT ;  /* 0x0000002d0e2d6210 */ /* 0x000fe400007fe4ff */
[----:B------:R-:W-:Y:S02]  /*0910*/  @P5 IADD3 R13, R13, R15, RZ ;  /* 0x0000000f0d0d5210 */ /* 0x000fe40007ffe0ff */
[----:B0-----:R-:W-:-:S02]  /*0920*/  @P6 IADD3 R40, P0, R7, R40, RZ ;  /* 0x0000002807286210 */ /* 0x001fc40007f1e0ff */
[C---:B------:R-:W-:Y:S02]  /*0930*/  @P5 SHF.L.U32 R7, R12.reuse, 0x1, RZ ;  /* 0x000000010c075819 */ /* 0x040fe400000006ff */
[----:B------:R-:W-:Y:S02]  /*0940*/  @P5 SHF.L.U64.HI R16, R12, 0x1, R13 ;  /* 0x000000010c105819 */ /* 0x000fe4000001020d */
[----:B------:R-:W-:Y:S02]  /*0950*/  SHF.R.S32.HI R13, RZ, 0x1f, R17 ;  /* 0x0000001fff0d7819 */ /* 0x000fe40000011411 */
[----:B------:R-:W-:Y:S02]  /*0960*/  @P6 IADD3.X R41, R14, R41, RZ, P0, !PT ;  /* 0x000000290e296210 */ /* 0x000fe400007fe4ff */
[----:B------:R-:W-:Y:S01]  /*0970*/  @P5 IADD3 R38, P0, R7, R38, RZ ;  /* 0x0000002607265210 */ /* 0x000fe20007f1e0ff */
[----:B-1----:R-:W-:Y:S01]  /*0980*/  @P4 IMAD R12, R13, R8, RZ ;  /* 0x000000080d0c4224 */ /* 0x002fe200078e02ff */
[----:B------:R-:W-:Y:S01]  /*0990*/  @P4 MOV R13, R61 ;  /* 0x0000003d000d4202 */ /* 0x000fe20000000f00 */
[----:B------:R-:W0:Y:S01]  /*09a0*/  @P2 LDC.64 R14, c[0x0][0x288] ;  /* 0x0000a200ff0e2b82 */ /* 0x000e220000000a00 */
[----:B------:R-:W-:-:S02]  /*09b0*/  @P5 IADD3.X R39, R16, R39, RZ, P0, !PT ;  /* 0x0000002710275210 */ /* 0x000fc400007fe4ff */
[----:B----4-:R-:W-:Y:S01]  /*09c0*/  @P5 IADD3 R36, P0, R7, R36, RZ ;  /* 0x0000002407245210 */ /* 0x010fe20007f1e0ff */
[----:B------:R-:W-:Y:S01]  /*09d0*/  @P4 IMAD R7, R17, R9, R12 ;  /* 0x0000000911074224 */ /* 0x000fe200078e020c */
[----:B------:R-:W-:Y:S02]  /*09e0*/  @P4 MOV R12, R58 ;  /* 0x0000003a000c4202 */ /* 0x000fe40000000f00 */
[----:B------:R-:W-:-:S03]  /*09f0*/  @P5 IADD3.X R37, R16, R37, RZ, P0, !PT ;  /* 0x0000002510255210 */ /* 0x000fc600007fe4ff */
[----:B------:R-:W-:Y:S01]  /*0a00*/  @P4 IMAD.WIDE.U32 R8, R17, R8, R12 ;  /* 0x0000000811084225 */ /* 0x000fe200078e000c */
[----:B------:R-:W-:Y:S02]  /*0a10*/  SHF.R.S32.HI R13, RZ, 0x1f, R50 ;  /* 0x0000001fff0d7819 */ /* 0x000fe40000011432 */
[----:B------:R-:W-:Y:S02]  /*0a20*/  @P3 MOV R12, R58 ;  /* 0x0000003a000c3202 */ /* 0x000fe40000000f00 */
[----:B------:R-:W-:Y:S01]  /*0a30*/  @P4 IADD3 R7, R9, R7, RZ ;  /* 0x0000000709074210 */ /* 0x000fe20007ffe0ff */
[----:B--2---:R-:W-:Y:S01]  /*0a40*/  @P3 IMAD R9, R13, R10, RZ ;  /* 0x0000000a0d093224 */ /* 0x004fe200078e02ff */
[----:B------:R-:W-:Y:S02]  /*0a50*/  @P4 SHF.L.U32 R17, R8, 0x1, RZ ;  /* 0x0000000108114819 */ /* 0x000fe400000006ff */
[----:B------:R-:W-:Y:S01]  /*0a60*/  @P3 MOV R13, R61 ;  /* 0x0000003d000d3202 */ /* 0x000fe20000000f00 */
[----:B------:R-:W-:Y:S01]  /*0a70*/  @P3 IMAD R19, R50, R11, R9 ;  /* 0x0000000b32133224 */ /* 0x000fe200078e0209 */
[----:B------:R-:W-:-:S02]  /*0a80*/  @P4 SHF.L.U64.HI R16, R8, 0x1, R7 ;  /* 0x0000000108104819 */ /* 0x000fc40000010207 */
[----:B------:R-:W-:Y:S01]  /*0a90*/  IADD3 R7, R51, 0x20, RZ ;  /* 0x0000002033077810 */ /* 0x000fe20007ffe0ff */
[----:B------:R-:W1:Y:S01]  /*0aa0*/  @P1 LDC.64 R8, c[0x0][0x288] ;  /* 0x0000a200ff081b82 */ /* 0x000e620000000a00 */
[C---:B------:R-:W-:Y:S01]  /*0ab0*/  @P4 IADD3 R30, P0, R17.reuse, R30, RZ ;  /* 0x0000001e111e4210 */ /* 0x040fe20007f1e0ff */
[----:B------:R-:W-:Y:S01]  /*0ac0*/  @P3 IMAD.WIDE.U32 R10, R50, R10, R12 ;  /* 0x0000000a320a3225 */ /* 0x000fe200078e000c */
[----:B------:R-:W-:Y:S02]  /*0ad0*/  SHF.R.S32.HI R13, RZ, 0x1f, R7 ;  /* 0x0000001fff0d7819 */ /* 0x000fe40000011407 */
[----:B------:R-:W-:Y:S02]  /*0ae0*/  @P4 IADD3.X R31, R16, R31, RZ, P0, !PT ;  /* 0x0000001f101f4210 */ /* 0x000fe400007fe4ff */
[----:B------:R-:W-:Y:S01]  /*0af0*/  @P4 IADD3 R28, P0, R17, R28, RZ ;  /* 0x0000001c111c4210 */ /* 0x000fe20007f1e0ff */
[----:B0-----:R-:W-:Y:S01]  /*0b00*/  @P2 IMAD R12, R13, R14, RZ ;  /* 0x0000000e0d0c2224 */ /* 0x001fe200078e02ff */
[----:B------:R-:W-:-:S02]  /*0b10*/  @P3 IADD3 R11, R11, R19, RZ ;  /* 0x000000130b0b3210 */ /* 0x000fc40007ffe0ff */
[----:B------:R-:W-:Y:S01]  /*0b20*/  @P4 IADD3.X R29, R16, R29, RZ, P0, !PT ;  /* 0x0000001d101d4210 */ /* 0x000fe200007fe4ff */
[----:B------:R-:W0:Y:S01]  /*0b30*/  @P2 LDC.64 R18, c[0x0][0x228] ;  /* 0x00008a00ff122b82 */ /* 0x000e220000000a00 */
[C---:B------:R-:W-:Y:S01]  /*0b40*/  @P3 SHF.L.U32 R13, R10.reuse, 0x1, RZ ;  /* 0x000000010a0d3819 */ /* 0x040fe200000006ff */
[----:B------:R-:W-:Y:S01]  /*0b50*/  @P2 IMAD R17, R7, R15, R12 ;  /* 0x0000000f07112224 */ /* 0x000fe200078e020c */
[----:B------:R-:W-:Y:S02]  /*0b60*/  @P3 SHF.L.U64.HI R16, R10, 0x1, R11 ;  /* 0x000000010a103819 */ /* 0x000fe4000001020b */
[----:B------:R-:W-:Y:S02]  /*0b70*/  @P2 MOV R10, R58 ;  /* 0x0000003a000a2202 */ /* 0x000fe40000000f00 */
[----:B------:R-:W-:Y:S02]  /*0b80*/  @P2 MOV R11, R61 ;  /* 0x0000003d000b2202 */ /* 0x000fe40000000f00 */
[----:B------:R-:W-:Y:S01]  /*0b90*/  @P3 IADD3 R24, P0, R13, R24, RZ ;  /* 0x000000180d183210 */ /* 0x000fe20007f1e0ff */
[----:B------:R-:W-:-:S03]  /*0ba0*/  @P2 IMAD.WIDE.U32 R14, R7, R14, R10 ;  /* 0x0000000e070e2225 */ /* 0x000fc600078e000a */
[----:B------:R-:W-:Y:S01]  /*0bb0*/  @P3 IADD3.X R25, R16, R25, RZ, P0, !PT ;  /* 0x0000001910193210 */ /* 0x000fe200007fe4ff */
[----:B------:R-:W2:Y:S01]  /*0bc0*/  @P1 LDC.64 R10, c[0x0][0x230] ;  /* 0x00008c00ff0a1b82 */ /* 0x000ea20000000a00 */
[----:B------:R-:W-:Y:S01]  /*0bd0*/  @P3 IADD3 R22, P0, R13, R22, RZ ;  /* 0x000000160d163210 */ /* 0x000fe20007f1e0ff */
[----:B-1----:R-:W-:Y:S01]  /*0be0*/  @P1 IMAD R42, R33, R8, RZ ;  /* 0x00000008212a1224 */ /* 0x002fe200078e02ff */
[----:B------:R-:W-:Y:S02]  /*0bf0*/  @P2 IADD3 R15, R15, R17, RZ ;  /* 0x000000110f0f2210 */ /* 0x000fe40007ffe0ff */
[C---:B------:R-:W-:Y:S01]  /*0c00*/  @P2 SHF.L.U32 R33, R14.reuse, 0x1, RZ ;  /* 0x000000010e212819 */ /* 0x040fe200000006ff */
[----:B------:R-:W-:Y:S01]  /*0c10*/  @P1 IMAD R9, R27, R9, R42 ;  /* 0x000000091b091224 */ /* 0x000fe200078e022a */
[----:B------:R-:W-:Y:S01]  /*0c20*/  @P2 SHF.L.U64.HI R34, R14, 0x1, R15 ;  /* 0x000000010e222819 */ /* 0x000fe2000001020f */
[----:B------:R-:W1:Y:S01]  /*0c30*/  LDC R7, c[0x0][0x2ac] ;  /* 0x0000ab00ff077b82 */ /* 0x000e620000000800 */
[----:B------:R-:W-:-:S02]  /*0c40*/  @P1 MOV R14, R58 ;  /* 0x0000003a000e1202 */ /* 0x000fc40000000f00 */
[----:B------:R-:W-:Y:S02]  /*0c50*/  @P1 MOV R15, R61 ;  /* 0x0000003d000f1202 */ /* 0x000fe40000000f00 */
[----:B------:R-:W-:Y:S01]  /*0c60*/  @P3 IADD3.X R23, R16, R23, RZ, P0, !PT ;  /* 0x0000001710173210 */ /* 0x000fe200007fe4ff */
[----:B------:R-:W-:Y:S01]  /*0c70*/  IMAD.WIDE.U32 R16, R53, -0x77777777, RZ ;  /* 0x8888888935107825 */ /* 0x000fe200078e00ff */
[----:B---3--:R-:W-:Y:S01]  /*0c80*/  @P2 IADD3 R20, P0, R33, R20, RZ ;  /* 0x0000001421142210 */ /* 0x008fe20007f1e0ff */
[----:B------:R-:W3:Y:S02]  /*0c90*/  @P1 LDC.64 R12, c[0x0][0x228] ;  /* 0x00008a00ff0c1b82 */ /* 0x000ee40000000a00 */
[----:B------:R-:W-:Y:S01]  /*0ca0*/  @P1 IMAD.WIDE.U32 R14, R27, R8, R14 ;  /* 0x000000081b0e1225 */ /* 0x000fe200078e000e */
[----:B------:R-:W-:Y:S02]  /*0cb0*/  @P2 IADD3.X R21, R34, R21, RZ, P0, !PT ;  /* 0x0000001522152210 */ /* 0x000fe400007fe4ff */
[----:B0-----:R-:W-:-:S02]  /*0cc0*/  @P2 IADD3 R18, P0, R33, R18, RZ ;  /* 0x0000001221122210 */ /* 0x001fc40007f1e0ff */
[----:B------:R-:W-:Y:S02]  /*0cd0*/  @P1 IADD3 R15, R15, R9, RZ ;  /* 0x000000090f0f1210 */ /* 0x000fe40007ffe0ff */
[----:B------:R-:W-:Y:S02]  /*0ce0*/  SHF.R.U32.HI R16, RZ, 0x5, R17 ;  /* 0x00000005ff107819 */ /* 0x000fe40000011611 */
[----:B------:R-:W-:Y:S02]  /*0cf0*/  @P1 SHF.L.U32 R9, R14, 0x1, RZ ;  /* 0x000000010e091819 */ /* 0x000fe400000006ff */
[----:B------:R-:W-:Y:S02]  /*0d00*/  @P2 IADD3.X R19, R34, R19, RZ, P0, !PT ;  /* 0x0000001322132210 */ /* 0x000fe400007fe4ff */
[----:B------:R-:W-:Y:S02]  /*0d10*/  CS2R R34, SRZ ;  /* 0x0000000000227805 */ /* 0x000fe4000001ff00 */
[----:B------:R-:W-:Y:S01]  /*0d20*/  @P1 SHF.L.U64.HI R14, R14, 0x1, R15 ;  /* 0x000000010e0e1819 */ /* 0x000fe2000001020f */
[----:B-1----:R-:W-:Y:S01]  /*0d30*/  IMAD R7, R7, UR7, R16 ;  /* 0x0000000707077c24 */ /* 0x002fe2000f8e0210 */
[----:B--2---:R-:W-:-:S02]  /*0d40*/  @P1 IADD3 R10, P0, R9, R10, RZ ;  /* 0x0000000a090a1210 */ /* 0x004fc40007f1e0ff */
[----:B------:R-:W-:Y:S02]  /*0d50*/  IADD3 R27, R51, 0x30, RZ ;  /* 0x00000030331b7810 */ /* 0x000fe40007ffe0ff */
[----:B------:R-:W-:Y:S02]  /*0d60*/  @P1 IADD3.X R11, R14, R11, RZ, P0, !PT ;  /* 0x0000000b0e0b1210 */ /* 0x000fe400007fe4ff */
[----:B------:R-:W-:Y:S02]  /*0d70*/  IADD3 R7, R7, 0x30, RZ ;  /* 0x0000003007077810 */ /* 0x000fe40007ffe0ff */
[----:B---3--:R-:W-:-:S04]  /*0d80*/  @P1 IADD3 R12, P0, R9, R12, RZ ;  /* 0x0000000c090c1210 */ /* 0x008fc80007f1e0ff */
[----:B------:R-:W-:Y:S02]  /*0d90*/  @P1 IADD3.X R13, R14, R13, RZ, P0, !PT ;  /* 0x0000000d0e0d1210 */ /* 0x000fe400007fe4ff */
[----:B------:R-:W-:Y:S02]  /*0da0*/  ISETP.GE.U32.AND P0, PT, R7, UR10, PT ;  /* 0x0000000a07007c0c */ /* 0x000fe4000bf06070 */
[----:B------:R-:W-:-:S04]  /*0db0*/  SHF.R.S32.HI R7, RZ, 0x1f, R7 ;  /* 0x0000001fff077819 */ /* 0x000fc80000011407 */
[----:B------:R-:W-:Y:S02]  /*0dc0*/  ISETP.GE.AND.EX P0, PT, R7, UR11, PT, P0 ;  /* 0x0000000b07007c0c */ /* 0x000fe4000bf06300 */
[----:B------:R-:W-:Y:S02]  /*0dd0*/  SHF.R.S32.HI R7, RZ, 0x1f, R27 ;  /* 0x0000001fff077819 */ /* 0x000fe4000001141b */
[----:B------:R-:W-:-:S13]  /*0de0*/  ISETP.LT.U32.AND P0, PT, R53, 0x1e0, !P0 ;  /* 0x000001e03500780c */ /* 0x000fda0004701070 */
[----:B------:R-:W0:Y:S01]  /*0df0*/  @P0 LDC.64 R8, c[0x0][0x288] ;  /* 0x0000a200ff080b82 */ /* 0x000e220000000a00 */
[----:B------:R-:W-:-:S07]  /*0e00*/  @P0 MOV R17, R61 ;  /* 0x0000003d00110202 */ /* 0x000fce0000000f00 */
[----:B------:R-:W1:Y:S01]  /*0e10*/  @P0 LDC.64 R14, c[0x0][0x230] ;  /* 0x00008c00ff0e0b82 */ /* 0x000e620000000a00 */
[----:B0-----:R-:W-:-:S04]  /*0e20*/  @P0 IMAD R16, R7, R8, RZ ;  /* 0x0000000807100224 */ /* 0x001fc800078e02ff */
[----:B------:R-:W-:Y:S01]  /*0e30*/  @P0 IMAD R7, R27, R9, R16 ;  /* 0x000000091b070224 */ /* 0x000fe200078e0210 */
[----:B------:R-:W-:-:S05]  /*0e40*/  @P0 MOV R16, R58 ;  /* 0x0000003a00100202 */ /* 0x000fca0000000f00 */
[----:B------:R-:W-:Y:S01]  /*0e50*/  @P0 IMAD.WIDE.U32 R16, R27, R8, R16 ;  /* 0x000000081b100225 */ /* 0x000fe200078e0010 */
[----:B------:R-:W-:Y:S01]  /*0e60*/  IADD3 R27, R51, 0x38, RZ ;  /* 0x00000038331b7810 */ /* 0x000fe20007ffe0ff */
[----:B------:R-:W0:Y:S03]  /*0e70*/  @P0 LDC.64 R8, c[0x0][0x228] ;  /* 0x00008a00ff080b82 */ /* 0x000e260000000a00 */
[----:B------:R-:W-:Y:S02]  /*0e80*/  @P0 IADD3 R7, R17, R7, RZ ;  /* 0x0000000711070210 */ /* 0x000fe40007ffe0ff */
[C---:B------:R-:W-:Y:S02]  /*0e90*/  @P0 SHF.L.U32 R43, R16.reuse, 0x1, RZ ;  /* 0x00000001102b0819 */ /* 0x040fe400000006ff */
[----:B------:R-:W-:Y:S02]  /*0ea0*/  @P0 SHF.L.U64.HI R16, R16, 0x1, R7 ;  /* 0x0000000110100819 */ /* 0x000fe40000010207 */
[----:B-1----:R-:W-:-:S04]  /*0eb0*/  @P0 IADD3 R14, P6, R43, R14, RZ ;  /* 0x0000000e2b0e0210 */ /* 0x002fc80007fde0ff */
[----:B------:R-:W-:Y:S02]  /*0ec0*/  @P0 IADD3.X R15, R16, R15, RZ, P6, !PT ;  /* 0x0000000f100f0210 */ /* 0x000fe400037fe4ff */
[----:B------:R-:W-:-:S03]  /*0ed0*/  SHF.R.S32.HI R7, RZ, 0x1f, R27 ;  /* 0x0000001fff077819 */ /* 0x000fc6000001141b */
[----:B------:R1:W5:Y:S01]  /*0ee0*/  @P0 LDG.E R35, desc[UR8][R14.64] ;  /* 0x000000080e230981 */ /* 0x000362000c1e1900 */
[----:B0-----:R-:W-:-:S04]  /*0ef0*/  @P0 IADD3 R42, P6, R43, R8, RZ ;  /* 0x000000082b2a0210 */ /* 0x001fc80007fde0ff */
[----:B------:R-:W-:-:S05]  /*0f00*/  @P0 IADD3.X R43, R16, R9, RZ, P6, !PT ;  /* 0x00000009102b0210 */ /* 0x000fca00037fe4ff */
[----:B------:R0:W5:Y:S01]  /*0f10*/  @P0 LDG.E R34, desc[UR8][R42.64] ;  /* 0x000000082a220981 */ /* 0x000162000c1e1900 */
[----:B------:R-:W-:-:S04]  /*0f20*/  ISETP.GE.U32.AND P0, PT, R27, UR10, PT ;  /* 0x0000000a1b007c0c */ /* 0x000fc8000bf06070 */
[----:B------:R-:W-:-:S04]  /*0f30*/  ISETP.GE.AND.EX P0, PT, R7, UR11, PT, P0 ;  /* 0x0000000b07007c0c */ /* 0x000fc8000bf06300 */
[----:B------:R-:W-:-:S13]  /*0f40*/  ISETP.GT.U32.OR P0, PT, R53, 0x1df, P0 ;  /* 0x000001df3500780c */ /* 0x000fda0000704470 */
[----:B------:R-:W2:Y:S01]  /*0f50*/  @!P0 LDC.64 R8, c[0x0][0x288] ;  /* 0x0000a200ff088b82 */ /* 0x000ea20000000a00 */
[----:B-1----:R-:W-:Y:S02]  /*0f60*/  @!P0 MOV R14, R58 ;  /* 0x0000003a000e8202 */ /* 0x002fe40000000f00 */
[----:B------:R-:W-:-:S05]  /*0f70*/  @!P0 MOV R15, R61 ;  /* 0x0000003d000f8202 */ /* 0x000fca0000000f00 */
[----:B------:R-:W1:Y:S01]  /*0f80*/  @!P0 LDC.64 R16, c[0x0][0x230] ;  /* 0x00008c00ff108b82 */ /* 0x000e620000000a00 */
[-C--:B--2---:R-:W-:Y:S02]  /*0f90*/  @!P0 IMAD R46, R7, R8.reuse, RZ ;  /* 0x00000008072e8224 */ /* 0x084fe400078e02ff */
[----:B------:R-:W-:-:S04]  /*0fa0*/  @!P0 IMAD.WIDE.U32 R14, R27, R8, R14 ;  /* 0x000000081b0e8225 */ /* 0x000fc800078e000e */
[----:B------:R-:W-:-:S05]  /*0fb0*/  @!P0 IMAD R9, R27, R9, R46 ;  /* 0x000000091b098224 */ /* 0x000fca00078e022e */
[----:B------:R-:W-:Y:S02]  /*0fc0*/  @!P0 IADD3 R15, R15, R9, RZ ;  /* 0x000000090f0f8210 */ /* 0x000fe40007ffe0ff */
[C---:B------:R-:W-:Y:S02]  /*0fd0*/  @!P0 SHF.L.U32 R9, R14.reuse, 0x1, RZ ;  /* 0x000000010e098819 */ /* 0x040fe400000006ff */
[----:B------:R-:W-:Y:S02]  /*0fe0*/  @!P0 SHF.L.U64.HI R8, R14, 0x1, R15 ;  /* 0x000000010e088819 */ /* 0x000fe4000001020f */
[----:B------:R-:W2:Y:S01]  /*0ff0*/  @!P0 LDC.64 R14, c[0x0][0x228] ;  /* 0x00008a00ff0e8b82 */ /* 0x000ea20000000a00 */
[----:B-1----:R-:W-:-:S04]  /*1000*/  @!P0 IADD3 R16, P6, R9, R16, RZ ;  /* 0x0000001009108210 */ /* 0x002fc80007fde0ff */
[----:B------:R-:W-:Y:S02]  /*1010*/  @!P0 IADD3.X R17, R8, R17, RZ, P6, !PT ;  /* 0x0000001108118210 */ /* 0x000fe400037fe4ff */
[----:B--2---:R-:W-:-:S04]  /*1020*/  @!P0 IADD3 R14, P6, R9, R14, RZ ;  /* 0x0000000e090e8210 */ /* 0x004fc80007fde0ff */
[----:B------:R-:W-:Y:S02]  /*1030*/  @!P0 IADD3.X R15, R8, R15, RZ, P6, !PT ;  /* 0x0000000f080f8210 */ /* 0x000fe400037fe4ff */
[----:B------:R-:W1:Y:S02]  /*1040*/  LDC.64 R8, c[0x0][0x248] ;  /* 0x00009200ff087b82 */ /* 0x000e640000000a00 */
[----:B-1----:R-:W-:-:S06]  /*1050*/  IMAD.WIDE R8, R52, 0x8, R8 ;  /* 0x0000000834087825 */ /* 0x002fcc00078e0208 */
[----:B------:R-:W2:Y:S01]  /*1060*/  LDG.E.64 R8, desc[UR8][R8.64] ;  /* 0x0000000808087981 */ /* 0x000ea2000c1e1b00 */
[----:B------:R-:W-:Y:S02]  /*1070*/  LOP3.LUT P6, RZ, R54, 0x2, RZ, 0xc0, !PT ;  /* 0x0000000236ff7812 */ /* 0x000fe400078cc0ff */
[----:B------:R-:W-:Y:S02]  /*1080*/  CS2R R46, SRZ ;  /* 0x00000000002e7805 */ /* 0x000fe4000001ff00 */
[----:B------:R-:W-:Y:S02]  /*1090*/  MOV R48, RZ ;  /* 0x000000ff00307202 */ /* 0x000fe40000000f00 */
[----:B0-----:R-:W-:-:S04]  /*10a0*/  CS2R R42, SRZ ;  /* 0x00000000002a7805 */ /* 0x001fc8000001ff00 */
[----:B------:R0:W5:Y:S04]  /*10b0*/  @P5 LDG.E R48, desc[UR8][R38.64] ;  /* 0x0000000826305981 */ /* 0x000168000c1e1900 */
[----:B------:R-:W5:Y:S04]  /*10c0*/  @P4 LDG.E R43, desc[UR8][R30.64] ;  /* 0x000000081e2b4981 */ /* 0x000f68000c1e1900 */
[----:B------:R1:W5:Y:S01]  /*10d0*/  @P6 LDG.E R47, desc[UR8][R44.64] ;  /* 0x000000082c2f6981 */ /* 0x000362000c1e1900 */
[----:B0-----:R-:W-:-:S03]  /*10e0*/  CS2R R38, SRZ ;  /* 0x0000000000267805 */ /* 0x001fc6000001ff00 */
[----:B------:R-:W5:Y:S04]  /*10f0*/  @P4 LDG.E R42, desc[UR8][R28.64] ;  /* 0x000000081c2a4981 */ /* 0x000f68000c1e1900 */
[----:B------:R-:W5:Y:S01]  /*1100*/  @P2 LDG.E R39, desc[UR8][R20.64] ;  /* 0x0000000814272981 */ /* 0x000f62000c1e1900 */
[----:B-1----:R-:W-:-:S03]  /*1110*/  CS2R R44, SRZ ;  /* 0x00000000002c7805 */ /* 0x002fc6000001ff00 */
[----:B------:R0:W5:Y:S04]  /*1120*/  @P6 LDG.E R46, desc[UR8][R40.64] ;  /* 0x00000008282e6981 */ /* 0x000168000c1e1900 */
[----:B------:R-:W5:Y:S01]  /*1130*/  @P3 LDG.E R44, desc[UR8][R24.64] ;  /* 0x00000008182c3981 */ /* 0x000f62000c1e1900 */
[----:B------:R-:W-:-:S03]  /*1140*/  MOV R33, RZ ;  /* 0x000000ff00217202 */ /* 0x000fc60000000f00 */
[----:B------:R1:W5:Y:S01]  /*1150*/  @P5 LDG.E R45, desc[UR8][R36.64] ;  /* 0x00000008242d5981 */ /* 0x000362000c1e1900 */
[----:B0-----:R-:W-:-:S03]  /*1160*/  CS2R R40, SRZ ;  /* 0x0000000000287805 */ /* 0x001fc6000001ff00 */
[----:B------:R-:W5:Y:S04]  /*1170*/  @!P0 LDG.E R33, desc[UR8][R14.64] ;  /* 0x000000080e218981 */ /* 0x000f68000c1e1900 */
[----:B------:R-:W5:Y:S01]  /*1180*/  @P3 LDG.E R41, desc[UR8][R22.64] ;  /* 0x0000000816293981 */ /* 0x000f62000c1e1900 */
[----:B-1----:R-:W-:-:S03]  /*1190*/  CS2R R36, SRZ ;  /* 0x0000000000247805 */ /* 0x002fc6000001ff00 */
[----:B------:R-:W5:Y:S04]  /*11a0*/  @P2 LDG.E R38, desc[UR8][R18.64] ;  /* 0x0000000812262981 */ /* 0x000f68000c1e1900 */
[----:B------:R-:W5:Y:S01]  /*11b0*/  @!P0 LDG.E R36, desc[UR8][R16.64] ;  /* 0x0000000810248981 */ /* 0x000f62000c1e1900 */
[----:B------:R-:W-:Y:S03]  /*11c0*/  BSSY B0, `(.L_x_1190) ;  /* 0x0000019000007945 */ /* 0x000fe60003800000 */
[----:B------:R0:W5:Y:S04]  /*11d0*/  @P1 LDG.E R40, desc[UR8][R10.64] ;  /* 0x000000080a281981 */ /* 0x000168000c1e1900 */
[----:B------:R1:W5:Y:S01]  /*11e0*/  @P1 LDG.E R37, desc[UR8][R12.64] ;  /* 0x000000080c251981 */ /* 0x000362000c1e1900 */
[----:B0-----:R-:W-:-:S02]  /*11f0*/  CS2R R10, SRZ ;  /* 0x00000000000a7805 */ /* 0x001fc4000001ff00 */
[----:B-1----:R-:W-:Y:S01]  /*1200*/  CS2R R12, SRZ ;  /* 0x00000000000c7805 */ /* 0x002fe2000001ff00 */
[----:B--2---:R-:W-:-:S05]  /*1210*/  FFMA.FTZ R22, -R8, R8, R9 ;  /* 0x0000000808167223 */ /* 0x004fca0000010109 */
[----:B------:R-:W-:-:S13]  /*1220*/  FSETP.GTU.FTZ.AND P0, PT, R22, RZ, PT ;  /* 0x000000ff1600720b */ /* 0x000fda0003f1c000 */
[----:B------:R-:W0:Y:S02]  /*1230*/  @P0 LDC R9, c[0x0][0x250] ;  /* 0x00009400ff090b82 */ /* 0x000e240000000800 */
[----:B0-----:R-:W-:Y:S01]  /*1240*/  @P0 FADD.FTZ R18, R22, R9 ;  /* 0x0000000916120221 */ /* 0x001fe20000010000 */
[----:B------:R-:W-:-:S06]  /*1250*/  MOV R9, 0x3f800000 ;  /* 0x3f80000000097802 */ /* 0x000fcc0000000f00 */
[----:B------:R0:W1:Y:S01]  /*1260*/  @P0 MUFU.RSQ R9, R18 ;  /* 0x0000001200090308 */ /* 0x0000620000001400 */
[----:B------:R-:W-:-:S13]  /*1270*/  ISETP.GT.U32.AND P0, PT, R53, 0x1df, PT ;  /* 0x000001df3500780c */ /* 0x000fda0003f04070 */
[----:B0-----:R-:W-:Y:S05]  /*1280*/  @P0 BRA `(.L_x_1191) ;  /* 0x0000000000300947 */ /* 0x001fea0003800000 */
[----:B------:R-:W-:Y:S01]  /*1290*/  ULDC.U8 UR5, c[0x0][0x2a4] ;  /* 0x0000a90000057ab9 */ /* 0x000fe20000000000 */
[----:B------:R-:W-:Y:S01]  /*12a0*/  IMAD R17, R56, 0x78, RZ ;  /* 0x0000007838117824 */ /* 0x000fe200078e02ff */
[----:B------:R-:W-:-:S04]  /*12b0*/  ISETP.NE.AND P0, PT, RZ, UR5, PT ;  /* 0x00000005ff007c0c */ /* 0x000fc8000bf05270 */
[----:B------:R-:W-:-:S04]  /*12c0*/  IADD3 R17, R26, R17, RZ ;  /* 0x000000111a117210 */ /* 0x000fc80007ffe0ff */
[----:B------:R-:W-:-:S05]  /*12d0*/  SHF.R.S32.HI R16, RZ, 0x1f, R17 ;  /* 0x0000001fff107819 */ /* 0x000fca0000011411 */
[----:B------:R-:W0:Y:S02]  /*12e0*/  @P0 LDC.64 R10, c[0x0][0x240] ;  /* 0x00009000ff0a0b82 */ /* 0x000e240000000a00 */
[----:B0-----:R-:W-:-:S04]  /*12f0*/  @P0 LEA R14, P6, R17, R10, 0x2 ;  /* 0x0000000a110e0211 */ /* 0x001fc800078c10ff */
[C---:B------:R-:W-:Y:S02]  /*1300*/  @P0 LEA.HI.X R15, R17.reuse, R11, R16, 0x2, P6 ;  /* 0x0000000b110f0211 */ /* 0x040fe400030f1410 */
[----:B------:R-:W0:Y:S03]  /*1310*/  LDC.64 R10, c[0x0][0x238] ;  /* 0x00008e00ff0a7b82 */ /* 0x000e260000000a00 */
[----:B------:R2:W5:Y:S01]  /*1320*/  @P0 LDG.E.64 R12, desc[UR8][R14.64] ;  /* 0x000000080e0c0981 */ /* 0x000562000c1e1b00 */
[----:B0-----:R-:W-:-:S06]  /*1330*/  IMAD.WIDE R10, R17, 0x4, R10 ;  /* 0x00000004110a7825 */ /* 0x001fcc00078e020a */
[----:B--2---:R-:W5:Y:S02]  /*1340*/  LDG.E.64 R10, desc[UR8][R10.64] ;  /* 0x000000080a0a7981 */ /* 0x004f64000c1e1b00 */
.L_x_1191:
[----:B------:R-:W-:Y:S05]  /*1350*/  BSYNC B0 ;  /* 0x0000000000007941 */ /* 0x000fea0003800000 */
.L_x_1190:
[----:B------:R-:W-:Y:S01]  /*1360*/  ULDC.U8 UR5, c[0x0][0x2a4] ;  /* 0x0000a90000057ab9 */ /* 0x000fe20000000000 */
[--C-:B-----5:R-:W-:Y:S01]  /*1370*/  HADD2.F32 R15, -RZ, R47.reuse.H0_H0 ;  /* 0x2000002fff0f7230 */ /* 0x120fe20000004100 */
[----:B------:R-:W-:Y:S01]  /*1380*/  ISETP.NE.AND P0, PT, RZ, UR5, PT ;  /* 0x00000005ff007c0c */ /* 0x000fe2000bf05270 */
[----:B------:R-:W-:Y:S01]  /*1390*/  HADD2.F32 R21, -RZ, R47.H1_H1 ;  /* 0x3000002fff157230 */ /* 0x000fe20000004100 */
[----:B------:R-:W-:Y:S01]  /*13a0*/  LOP3.LUT R54, R54, 0xfffffffb, RZ, 0xc0, !PT ;  /* 0xfffffffb36367812 */ /* 0x000fe200078ec0ff */
[--C-:B------:R-:W-:Y:S02]  /*13b0*/  HADD2.F32 R23, -RZ, R48.reuse.H0_H0 ;  /* 0x20000030ff177230 */ /* 0x100fe40000004100 */
[C---:B------:R-:W-:Y:S01]  /*13c0*/  FADD.FTZ R14, -R8.reuse, R15 ;  /* 0x0000000f080e7221 */ /* 0x040fe20000010100 */
[----:B------:R-:W-:Y:S02]  /*13d0*/  HADD2.F32 R25, -RZ, R48.H1_H1 ;  /* 0x30000030ff197230 */ /* 0x000fe40000004100 */
[----:B------:R-:W-:Y:S01]  /*13e0*/  FADD.FTZ R16, -R8, R21 ;  /* 0x0000001508107221 */ /* 0x000fe20000010100 */
[----:B------:R-:W-:-:S02]  /*13f0*/  HADD2.F32 R20, -RZ, R46.H0_H0 ;  /* 0x2000002eff147230 */ /* 0x000fc40000004100 */
[-C--:B-1----:R-:W-:Y:S01]  /*1400*/  FMUL.FTZ R15, R14, R9.reuse ;  /* 0x000000090e0f7220 */ /* 0x082fe20000410000 */
[----:B------:R-:W-:Y:S02]  /*1410*/  HADD2.F32 R17, -RZ, R46.H1_H1 ;  /* 0x3000002eff117230 */ /* 0x000fe40000004100 */
[C---:B------:R-:W-:Y:S01]  /*1420*/  FADD.FTZ R24, -R8.reuse, R23 ;  /* 0x0000001708187221 */ /* 0x040fe20000010100 */
[--C-:B------:R-:W-:Y:S02]  /*1430*/  HADD2.F32 R19, -RZ, R45.reuse.H0_H0 ;  /* 0x2000002dff137230 */ /* 0x100fe40000004100 */
[----:B------:R-:W-:Y:S01]  /*1440*/  FADD.FTZ R22, -R8, R25 ;  /* 0x0000001908167221 */ /* 0x000fe20000010100 */
[----:B------:R-:W-:Y:S01]  /*1450*/  @P0 LOP3.LUT R54, R54, 0x4, RZ, 0xfc, !PT ;  /* 0x0000000436360812 */ /* 0x000fe200078efcff */
[----:B------:R-:W-:Y:S02]  /*1460*/  HADD2.F32 R18, -RZ, R45.H1_H1 ;  /* 0x3000002dff127230 */ /* 0x000fe40000004100 */
        /* <DEDUP_REMOVED lines=20> */
.L_x_1192:
[----:B------:R-:W-:Y:S01]  /*15b0*/  FMUL.FTZ R16, R20, R10 ;  /* 0x0000000a14107220 */ /* 0x000fe20000410000 */
[----:B------:R-:W-:Y:S01]  /*15c0*/  FMUL.FTZ R21, R24, R9 ;  /* 0x0000000918157220 */ /* 0x000fe20000410000 */
[----:B------:R-:W-:Y:S01]  /*15d0*/  FFMA.FTZ R24, R15, R20, RZ ;  /* 0x000000140f187223 */ /* 0x000fe200000100ff */
        /* <DEDUP_REMOVED lines=16> */
[----:B------:R-:W-:Y:S01]  /*16e0*/  FMUL.FTZ R19, R19, R28 ;  /* 0x0000001c13137220 */ /* 0x000fe20000410000 */
[----:B-1----:R-:W-:Y:S01]  /*16f0*/  FADD.FTZ R57, -R31, 1 ;  /* 0x3f8000001f397421 */ /* 0x002fe20000010100 */
[----:B------:R-:W-:Y:S01]  /*1700*/  FMUL.FTZ R31, R18, R31 ;  /* 0x0000001f121f7220 */ /* 0x000fe20000410000 */
[----:B------:R-:W-:Y:S02]  /*1710*/  FFMA.FTZ R18, R25, R55, 1 ;  /* 0x3f80000019127423 */ /* 0x000fe40000010037 */
[----:B------:R-:W-:Y:S02]  /*1720*/  FFMA.FTZ R22, R22, R57, 1 ;  /* 0x3f80000016167423 */ /* 0x000fe40000010039 */
[----:B------:R-:W-:Y:S02]  /*1730*/  FMUL.FTZ R19, R19, R18 ;  /* 0x0000001213137220 */ /* 0x000fe40000410000 */
[----:B------:R-:W-:-:S07]  /*1740*/  FMUL.FTZ R18, R31, R22 ;  /* 0x000000161f127220 */ /* 0x000fce0000410000 */
.L_x_1193:
[----:B------:R-:W-:Y:S01]  /*1750*/  FADD.FTZ R22, RZ, R20 ;  /* 0x00000014ff167221 */ /* 0x000fe20000010000 */
[----:B------:R-:W-:Y:S01]  /*1760*/  FFMA.FTZ R25, R14, R23, R15 ;  /* 0x000000170e197223 */ /* 0x000fe2000001000f */
[----:B------:R-:W-:Y:S01]  /*1770*/  FMUL.FTZ R20, R19, R10 ;  /* 0x0000000a13147220 */ /* 0x000fe20000410000 */
[C---:B------:R-:W-:Y:S01]  /*1780*/  FFMA.FTZ R15, R21.reuse, R19, R24 ;  /* 0x00000013150f7223 */ /* 0x040fe20000010018 */
[----:B------:R-:W-:Y:S01]  /*1790*/  FADD.FTZ R19, R22, R19 ;  /* 0x0000001316137221 */ /* 0x000fe20000010000 */
[----:B------:R-:W-:Y:S01]  /*17a0*/  FFMA.FTZ R31, R14, R17, RZ ;  /* 0x000000110e1f7223 */ /* 0x000fe200000100ff */
[----:B------:R-:W-:Y:S01]  /*17b0*/  FFMA.FTZ R22, R21, R20, R25 ;  /* 0x0000001415167223 */ /* 0x000fe20000010019 */
[--C-:B------:R-:W-:Y:S02]  /*17c0*/  HADD2.F32 R25, -RZ, R43.reuse.H0_H0 ;  /* 0x2000002bff197230 */ /* 0x100fe40000004100 */
[----:B------:R-:W-:Y:S01]  /*17d0*/  FMUL.FTZ R21, R18, R11 ;  /* 0x0000000b12157220 */ /* 0x000fe20000410000 */
[----:B------:R-:W-:-:S02]  /*17e0*/  HADD2.F32 R29, -RZ, R43.H1_H1 ;  /* 0x3000002bff1d7230 */ /* 0x000fc40000004100 */
[----:B------:R-:W-:Y:S01]  /*17f0*/  FADD.FTZ R27, RZ, R17 ;  /* 0x00000011ff1b7221 */ /* 0x000fe20000010000 */
[C---:B------:R-:W-:Y:S01]  /*1800*/  FFMA.FTZ R17, R16.reuse, R18, R31 ;  /* 0x0000001210117223 */ /* 0x040fe2000001001f */
[----:B------:R-:W-:Y:S01]  /*1810*/  FADD.FTZ R23, R23, R26 ;  /* 0x0000001a17177221 */ /* 0x000fe20000010000 */
[----:B------:R-:W-:Y:S01]  /*1820*/  FFMA.FTZ R16, R16, R21, R22 ;  /* 0x0000001510107223 */ /* 0x000fe20000010016 */
[C---:B------:R-:W-:Y:S01]  /*1830*/  FADD.FTZ R14, -R8.reuse, R25 ;  /* 0x00000019080e7221 */ /* 0x040fe20000010100 */
[----:B------:R-:W-:Y:S01]  /*1840*/  FADD.FTZ R22, -R8, R29 ;  /* 0x0000001d08167221 */ /* 0x000fe20000010100 */
[----:B------:R-:W-:Y:S01]  /*1850*/  FADD.FTZ R27, R27, R18 ;  /* 0x000000121b1b7221 */ /* 0x000fe20000010000 */
[----:B------:R-:W-:Y:S01]  /*1860*/  FADD.FTZ R20, R23, R20 ;  /* 0x0000001417147221 */ /* 0x000fe20000010000 */
[--C-:B------:R-:W-:Y:S02]  /*1870*/  HADD2.F32 R24, -RZ, R42.reuse.H0_H0 ;  /* 0x2000002aff187230 */ /* 0x100fe40000004100 */
[----:B------:R-:W-:Y:S01]  /*1880*/  FMUL.FTZ R23, R14, R9 ;  /* 0x000000090e177220 */ /* 0x000fe20000410000 */
[----:B------:R-:W-:-:S02]  /*1890*/  HADD2.F32 R18, -RZ, R42.H1_H1 ;  /* 0x3000002aff127230 */ /* 0x000fc40000004100 */
        /* <DEDUP_REMOVED lines=20> */
.L_x_1194:
[----:B------:R-:W-:Y:S01]  /*19e0*/  FMUL.FTZ R25, R24, R10 ;  /* 0x0000000a18197220 */ /* 0x000fe20000410000 */
[----:B------:R-:W-:Y:S01]  /*19f0*/  FADD.FTZ R14, R19, R24 ;  /* 0x00000018130e7221 */ /* 0x000fe20000010000 */
[----:B------:R-:W-:Y:S01]  /*1a00*/  FFMA.FTZ R24, R23, R24, R15 ;  /* 0x0000001817187223 */ /* 0x000fe2000001000f */
[----:B------:R-:W-:Y:S01]  /*1a10*/  FADD.FTZ R20, R21, R20 ;  /* 0x0000001415147221 */ /* 0x000fe20000010000 */
[----:B------:R-:W-:Y:S01]  /*1a20*/  FFMA.FTZ R23, R23, R25, R16 ;  /* 0x0000001917177223 */ /* 0x000fe20000010010 */
[--C-:B------:R-:W-:Y:S02]  /*1a30*/  HADD2.F32 R19, -RZ, R44.reuse.H0_H0 ;  /* 0x2000002cff137230 */ /* 0x100fe40000004100 */
[----:B------:R-:W-:Y:S01]  /*1a40*/  FMUL.FTZ R16, R18, R11 ;  /* 0x0000000b12107220 */ /* 0x000fe20000410000 */
[----:B------:R-:W-:Y:S02]  /*1a50*/  HADD2.F32 R21, -RZ, R44.H1_H1 ;  /* 0x3000002cff157230 */ /* 0x000fe40000004100 */
[----:B------:R-:W-:Y:S01]  /*1a60*/  FADD.FTZ R25, R20, R25 ;  /* 0x0000001914197221 */ /* 0x000fe20000010000 */
[C---:B------:R-:W-:Y:S01]  /*1a70*/  FFMA.FTZ R15, R22.reuse, R18, R17 ;  /* 0x00000012160f7223 */ /* 0x040fe20000010011 */
[----:B------:R-:W-:Y:S01]  /*1a80*/  FFMA.FTZ R23, R22, R16, R23 ;  /* 0x0000001016177223 */ /* 0x000fe20000010017 */
[C---:B------:R-:W-:Y:S01]  /*1a90*/  FADD.FTZ R20, -R8.reuse, R19 ;  /* 0x0000001308147221 */ /* 0x040fe20000010100 */
[----:B------:R-:W-:Y:S01]  /*1aa0*/  FADD.FTZ R22, -R8, R21 ;  /* 0x0000001508167221 */ /* 0x000fe20000010100 */
[----:B------:R-:W-:Y:S01]  /*1ab0*/  FADD.FTZ R27, R27, R18 ;  /* 0x000000121b1b7221 */ /* 0x000fe20000010000 */
[----:B------:R-:W-:Y:S01]  /*1ac0*/  FADD.FTZ R18, R16, R25 ;  /* 0x0000001910127221 */ /* 0x000fe20000010000 */
[----:B------:R-:W-:Y:S01]  /*1ad0*/  FMUL.FTZ R19, R20, R9 ;  /* 0x0000000914137220 */ /* 0x000fe20000410000 */
[----:B------:R-:W-:-:S02]  /*1ae0*/  HADD2.F32 R17, -RZ, R41.H0_H0 ;  /* 0x20000029ff117230 */ /* 0x000fc40000004100 */
[----:B------:R-:W-:Y:S01]  /*1af0*/  FMUL.FTZ R20, R22, R9 ;  /* 0x0000000916147220 */ /* 0x000fe20000410000 */
[----:B------:R-:W-:Y:S01]  /*1b00*/  HADD2.F32 R16, -RZ, R41.H1_H1 ;  /* 0x30000029ff107230 */ /* 0x000fe20000004100 */
        /* <DEDUP_REMOVED lines=19> */
.L_x_1195:
[----:B------:R-:W-:Y:S01]  /*1c40*/  FMUL.FTZ R22, R17, R10 ;  /* 0x0000000a11167220 */ /* 0x000fe20000410000 */
[--C-:B------:R-:W-:Y:S02]  /*1c50*/  HADD2.F32 R21, -RZ, R39.reuse.H0_H0 ;  /* 0x20000027ff157230 */ /* 0x100fe40000004100 */
[C---:B------:R-:W-:Y:S01]  /*1c60*/  FFMA.FTZ R24, R19.reuse, R17, R24 ;  /* 0x0000001113187223 */ /* 0x040fe20000010018 */
[----:B------:R-:W-:Y:S02]  /*1c70*/  HADD2.F32 R29, -RZ, R39.H1_H1 ;  /* 0x30000027ff1d7230 */ /* 0x000fe40000004100 */
[----:B------:R-:W-:Y:S01]  /*1c80*/  FADD.FTZ R25, R18, R22 ;  /* 0x0000001612197221 */ /* 0x000fe20000010000 */
[----:B------:R-:W-:Y:S01]  /*1c90*/  FFMA.FTZ R23, R19, R22, R23 ;  /* 0x0000001613177223 */ /* 0x000fe20000010017 */
[C---:B------:R-:W-:Y:S01]  /*1ca0*/  FADD.FTZ R18, -R8.reuse, R21 ;  /* 0x0000001508127221 */ /* 0x040fe20000010100 */
[--C-:B------:R-:W-:Y:S02]  /*1cb0*/  HADD2.F32 R19, -RZ, R38.reuse.H0_H0 ;  /* 0x20000026ff137230 */ /* 0x100fe40000004100 */
[----:B------:R-:W-:Y:S01]  /*1cc0*/  FADD.FTZ R28, -R8, R29 ;  /* 0x0000001d081c7221 */ /* 0x000fe20000010100 */
[----:B------:R-:W-:-:S02]  /*1cd0*/  HADD2.F32 R22, -RZ, R38.H1_H1 ;  /* 0x30000026ff167230 */ /* 0x000fc40000004100 */
        /* <DEDUP_REMOVED lines=22> */
.L_x_1196:
[----:B------:R-:W-:Y:S01]  /*1e40*/  FMUL.FTZ R28, R19, R10 ;  /* 0x0000000a131c7220 */ /* 0x000fe20000410000 */
[----:B------:R-:W-:Y:S01]  /*1e50*/  FADD.FTZ R25, R26, R25 ;  /* 0x000000191a197221 */ /* 0x000fe20000010000 */
[----:B------:R-:W-:Y:S01]  /*1e60*/  FFMA.FTZ R30, R20, R26, R23 ;  /* 0x0000001a141e7223 */ /* 0x000fe20000010017 */
[----:B------:R-:W-:Y:S01]  /*1e70*/  FADD.FTZ R26, R14, R17 ;  /* 0x000000110e1a7221 */ /* 0x000fe20000010000 */
[--C-:B------:R-:W-:Y:S02]  /*1e80*/  HADD2.F32 R29, -RZ, R40.reuse.H1_H1 ;  /* 0x30000028ff1d7230 */ /* 0x100fe40000004100 */
[----:B------:R-:W-:Y:S01]  /*1e90*/  FADD.FTZ R17, R25, R28 ;  /* 0x0000001c19117221 */ /* 0x000fe20000010000 */
[----:B------:R-:W-:Y:S02]  /*1ea0*/  HADD2.F32 R25, -RZ, R40.H0_H0 ;  /* 0x20000028ff197230 */ /* 0x000fe40000004100 */
[----:B------:R-:W-:Y:S01]  /*1eb0*/  FFMA.FTZ R23, R20, R16, R15 ;  /* 0x0000001014177223 */ /* 0x000fe2000001000f */
[----:B------:R-:W-:Y:S01]  /*1ec0*/  FFMA.FTZ R15, R21, R28, R30 ;  /* 0x0000001c150f7223 */ /* 0x000fe2000001001e */
[----:B------:R-:W-:Y:S01]  /*1ed0*/  FMUL.FTZ R28, R22, R11 ;  /* 0x0000000b161c7220 */ /* 0x000fe20000410000 */
[----:B------:R-:W-:Y:S01]  /*1ee0*/  FADD.FTZ R27, R27, R16 ;  /* 0x000000101b1b7221 */ /* 0x000fe20000010000 */
[C---:B------:R-:W-:Y:S01]  /*1ef0*/  FADD.FTZ R14, -R8.reuse, R25 ;  /* 0x00000019080e7221 */ /* 0x040fe20000010100 */
[----:B------:R-:W-:Y:S01]  /*1f00*/  FADD.FTZ R16, -R8, R29 ;  /* 0x0000001d08107221 */ /* 0x000fe20000010100 */
[----:B------:R-:W-:Y:S01]  /*1f10*/  FFMA.FTZ R20, R18, R28, R15 ;  /* 0x0000001c12147223 */ /* 0x000fe2000001000f */
        /* <DEDUP_REMOVED lines=24> */
.L_x_1197:
[----:B------:R-:W-:Y:S01]  /*20a0*/  FMUL.FTZ R29, R17, R10 ;  /* 0x0000000a111d7220 */ /* 0x000fe20000410000 */
[----:B------:R-:W-:Y:S01]  /*20b0*/  FFMA.FTZ R24, R21, R19, R24 ;  /* 0x0000001315187223 */ /* 0x000fe20000010018 */
[--C-:B------:R-:W-:Y:S02]  /*20c0*/  HADD2.F32 R21, -RZ, R35.reuse.H0_H0 ;  /* 0x20000023ff157230 */ /* 0x100fe40000004100 */
[----:B------:R-:W-:Y:S01]  /*20d0*/  FADD.FTZ R16, R26, R19 ;  /* 0x000000131a107221 */ /* 0x000fe20000010000 */
[----:B------:R-:W-:Y:S02]  /*20e0*/  HADD2.F32 R31, -RZ, R35.H1_H1 ;  /* 0x30000023ff1f7230 */ /* 0x000fe40000004100 */
[----:B------:R-:W-:Y:S01]  /*20f0*/  FFMA.FTZ R19, R25, R29, R20 ;  /* 0x0000001d19137223 */ /* 0x000fe20000010014 */
[----:B------:R-:W-:Y:S01]  /*2100*/  FADD.FTZ R29, R28, R29 ;  /* 0x0000001d1c1d7221 */ /* 0x000fe20000010000 */
[----:B------:R-:W-:Y:S01]  /*2110*/  FMUL.FTZ R28, R15, R11 ;  /* 0x0000000b0f1c7220 */ /* 0x000fe20000410000 */
[----:B------:R-:W-:Y:S01]  /*2120*/  FFMA.FTZ R23, R18, R22, R23 ;  /* 0x0000001612177223 */ /* 0x000fe20000010017 */
        /* <DEDUP_REMOVED lines=27> */
.L_x_1198:
[----:B------:R-:W-:Y:S01]  /*22e0*/  FMUL.FTZ R29, R21, R10 ;  /* 0x0000000a151d7220 */ /* 0x000fe20000410000 */
[----:B------:R-:W-:Y:S01]  /*22f0*/  FADD.FTZ R30, R27, R22 ;  /* 0x000000161b1e7221 */ /* 0x000fe20000010000 */
[--C-:B------:R-:W-:Y:S02]  /*2300*/  HADD2.F32 R27, -RZ, R36.reuse.H0_H0 ;  /* 0x20000024ff1b7230 */ /* 0x100fe40000004100 */
[----:B------:R-:W-:Y:S01]  /*2310*/  FFMA.FTZ R24, R25, R17, R24 ;  /* 0x0000001119187223 */ /* 0x000fe20000010018 */
[----:B------:R-:W-:Y:S02]  /*2320*/  HADD2.F32 R31, -RZ, R36.H1_H1 ;  /* 0x30000024ff1f7230 */ /* 0x000fe40000004100 */
[----:B------:R-:W-:Y:S01]  /*2330*/  FFMA.FTZ R25, R19, R29, R26 ;  /* 0x0000001d13197223 */ /* 0x000fe2000001001a */
[----:B------:R-:W-:Y:S01]  /*2340*/  FADD.FTZ R29, R28, R29 ;  /* 0x0000001d1c1d7221 */ /* 0x000fe20000010000 */
[----:B------:R-:W-:Y:S01]  /*2350*/  FMUL.FTZ R28, R20, R11 ;  /* 0x0000000b141c7220 */ /* 0x000fe20000410000 */
[C---:B------:R-:W-:Y:S01]  /*2360*/  FADD.FTZ R26, -R8.reuse, R27 ;  /* 0x0000001b081a7221 */ /* 0x040fe20000010100 */
[----:B------:R-:W-:Y:S01]  /*2370*/  FADD.FTZ R31, -R8, R31 ;  /* 0x0000001f081f7221 */ /* 0x000fe20000010100 */
[----:B------:R-:W-:-:S02]  /*2380*/  HADD2.F32 R27, -RZ, R33.H1_H1 ;  /* 0x30000021ff1b7230 */ /* 0x000fc40000004100 */
[----:B------:R-:W-:Y:S01]  /*2390*/  FFMA.FTZ R22, R18, R28, R25 ;  /* 0x0000001c12167223 */ /* 0x000fe20000010019 */
[----:B------:R-:W-:Y:S01]  /*23a0*/  FADD.FTZ R28, R28, R29 ;  /* 0x0000001d1c1c7221 */ /* 0x000fe20000010000 */
[-C--:B------:R-:W-:Y:S01]  /*23b0*/  FMUL.FTZ R25, R26, R9.reuse ;  /* 0x000000091a197220 */ /* 0x080fe20000410000 */
[----:B------:R-:W-:Y:S01]  /*23c0*/  FMUL.FTZ R26, R31, R9 ;  /* 0x000000091f1a7220 */ /* 0x000fe20000410000 */
[----:B------:R-:W-:Y:S01]  /*23d0*/  HADD2.F32 R29, -RZ, R33.H0_H0 ;  /* 0x20000021ff1d7230 */ /* 0x000fe20000004100 */
        /* <DEDUP_REMOVED lines=19> */
.L_x_1199:
[----:B------:R-:W-:Y:S01]  /*2510*/  FMUL.FTZ R31, R29, R10 ;  /* 0x0000000a1d1f7220 */ /* 0x000fe20000410000 */
[----:B------:R-:W-:Y:S01]  /*2520*/  ISETP.GT.AND P0, PT, R32, 0x1e, PT ;  /* 0x0000001e2000780c */ /* 0x000fe20003f04270 */
[----:B------:R-:W0:Y:S01]  /*2530*/  S2UR UR10, SR_CgaCtaId ;  /* 0x00000000000a79c3 */ /* 0x000e220000008800 */
[----:B------:R-:W-:Y:S01]  /*2540*/  UMOV UR6, 0x400 ;  /* 0x0000040000067882 */ /* 0x000fe20000000000 */
[----:B------:R-:W-:Y:S01]  /*2550*/  FFMA.FTZ R55, R25, R31, R22 ;  /* 0x0000001f19377223 */ /* 0x000fe20000010016 */
[----:B------:R-:W-:Y:S01]  /*2560*/  FMUL.FTZ R22, R27, R11 ;  /* 0x0000000b1b167220 */ /* 0x000fe20000410000 */
[----:B------:R-:W-:Y:S01]  /*2570*/  FADD.FTZ R31, R28, R31 ;  /* 0x0000001f1c1f7221 */ /* 0x000fe20000010000 */
[----:B------:R-:W-:Y:S01]  /*2580*/  UIADD3 UR5, UR6, 0xa0, URZ ;  /* 0x000000a006057890 */ /* 0x000fe2000fffe03f */
[----:B------:R-:W-:Y:S01]  /*2590*/  FFMA.FTZ R23, R14, R15, R23 ;  /* 0x0000000f0e177223 */ /* 0x000fe20000010017 */
[----:B------:R-:W-:Y:S01]  /*25a0*/  FFMA.FTZ R28, R26, R22, R55 ;  /* 0x000000161a1c7223 */ /* 0x000fe20000010037 */
[----:B------:R-:W-:Y:S01]  /*25b0*/  FADD.FTZ R22, R22, R31 ;  /* 0x0000001f16167221 */ /* 0x000fe20000010000 */
[----:B------:R-:W-:Y:S01]  /*25c0*/  FADD.FTZ R16, R16, R17 ;  /* 0x0000001110107221 */ /* 0x000fe20000010000 */
[----:B------:R-:W-:Y:S01]  /*25d0*/  FADD.FTZ R15, R30, R15 ;  /* 0x0000000f1e0f7221 */ /* 0x000fe20000010000 */
[----:B------:R-:W-:Y:S01]  /*25e0*/  FFMA.FTZ R24, R19, R21, R24 ;  /* 0x0000001513187223 */ /* 0x000fe20000010018 */
[----:B------:R-:W1:Y:S01]  /*25f0*/  SHFL.DOWN PT, R31, R28, 0x1, 0x1f ;  /* 0x08201f001c1f7f89 */ /* 0x000e6200000e0000 */
[----:B------:R-:W-:Y:S01]  /*2600*/  FFMA.FTZ R23, R18, R20, R23 ;  /* 0x0000001412177223 */ /* 0x000fe20000010017 */
[----:B------:R-:W-:Y:S01]  /*2610*/  FADD.FTZ R16, R16, R21 ;  /* 0x0000001510107221 */ /* 0x000fe20000010000 */
[----:B------:R-:W-:Y:S01]  /*2620*/  FADD.FTZ R20, R15, R20 ;  /* 0x000000140f147221 */ /* 0x000fe20000010000 */
[----:B------:R-:W2:Y:S01]  /*2630*/  SHFL.DOWN PT, R55, R22, 0x1, 0x1f ;  /* 0x08201f0016377f89 */ /* 0x000ea200000e0000 */
[----:B------:R-:W-:Y:S01]  /*2640*/  FFMA.FTZ R24, R25, R29, R24 ;  /* 0x0000001d19187223 */ /* 0x000fe20000010018 */
[----:B------:R-:W-:Y:S01]  /*2650*/  FFMA.FTZ R25, R26, R27, R23 ;  /* 0x0000001b1a197223 */ /* 0x000fe20000010017 */
[----:B------:R-:W-:Y:S01]  /*2660*/  FADD.FTZ R26, R16, R29 ;  /* 0x0000001d101a7221 */ /* 0x000fe20000010000 */
[----:B------:R-:W-:Y:S01]  /*2670*/  FADD.FTZ R27, R20, R27 ;  /* 0x0000001b141b7221 */ /* 0x000fe20000010000 */
[----:B------:R-:W-:Y:S01]  /*2680*/  BSSY B0, `(.L_x_1200) ;  /* 0x0000046000007945 */ /* 0x000fe20003800000 */
[----:B0-----:R-:W-:Y:S01]  /*2690*/  ULEA UR5, UR10, UR5, 0x18 ;  /* 0x000000050a057291 */ /* 0x001fe2000f8ec03f */
        /* <DEDUP_REMOVED lines=21> */
[----:B-1----:R-:W-:Y:S01]  /*27f0*/  @!P0 FADD.FTZ R22, R22, R55 ;  /* 0x0000003716168221 */ /* 0x002fe20000010000 */
[----:B------:R-:W-:-:S02]  /*2800*/  ISETP.NE.AND P0, PT, R32, RZ, PT ;  /* 0x000000ff2000720c */ /* 0x000fc40003f05270 */
[C---:B------:R-:W-:Y:S02]  /*2810*/  LEA R55, R53.reuse, UR5, 0x4 ;  /* 0x0000000535377c11 */ /* 0x040fe4000f8e20ff */
[----:B------:R-:W-:Y:S02]  /*2820*/  MOV R14, R28 ;  /* 0x0000001c000e7202 */ /* 0x000fe40000000f00 */
[----:B------:R-:W-:Y:S01]  /*2830*/  MOV R15, R22 ;  /* 0x00000016000f7202 */ /* 0x000fe20000000f00 */
[----:B------:R0:W-:Y:S06]  /*2840*/  STS.128 [R55], R24 ;  /* 0x0000001837007388 */ /* 0x0001ec0000000c00 */
[----:B------:R0:W-:Y:S01]  /*2850*/  @!P0 STS.64 [R4+0x10], R14 ;  /* 0x0000100e04008388 */ /* 0x0001e20000000a00 */
[----:B------:R-:W-:Y:S01]  /*2860*/  BAR.SYNC.DEFER_BLOCKING 0x0 ;  /* 0x0000000000007b1d */ /* 0x000fe20000010000 */
[----:B------:R-:W-:-:S13]  /*2870*/  ISETP.NE.AND P0, PT, R53, RZ, PT ;  /* 0x000000ff3500720c */ /* 0x000fda0003f05270 */
[----:B0-----:R-:W-:Y:S05]  /*2880*/  @P0 BRA `(.L_x_1201) ;  /* 0x0000000000940947 */ /* 0x001fea0003800000 */
[----:B------:R-:W-:-:S09]  /*2890*/  ULEA UR5, UR10, UR6, 0x18 ;  /* 0x000000060a057291 */ /* 0x000fd2000f8ec03f */
[----:B------:R-:W0:Y:S04]  /*28a0*/  LDS.64 R28, [UR5+0x18] ;  /* 0x00001805ff1c7984 */ /* 0x000e280008000a00 */
[----:B------:R-:W1:Y:S04]  /*28b0*/  LDS.128 R16, [UR5+0x20] ;  /* 0x00002005ff107984 */ /* 0x000e680008000c00 */
[----:B------:R-:W2:Y:S01]  /*28c0*/  LDS.128 R20, [UR5+0x30] ;  /* 0x00003005ff147984 */ /* 0x000ea20008000c00 */
[----:B0-----:R-:W-:Y:S01]  /*28d0*/  FADD.FTZ R31, R14, R28 ;  /* 0x0000001c0e1f7221 */ /* 0x001fe20000010000 */
[----:B------:R-:W-:-:S03]  /*28e0*/  FADD.FTZ R14, R15, R29 ;  /* 0x0000001d0f0e7221 */ /* 0x000fc60000010000 */
[----:B-1----:R-:W-:Y:S01]  /*28f0*/  FADD.FTZ R15, R31, R16 ;  /* 0x000000101f0f7221 */ /* 0x002fe20000010000 */
[----:B------:R-:W-:Y:S01]  /*2900*/  FADD.FTZ R14, R14, R17 ;  /* 0x000000110e0e7221 */ /* 0x000fe20000010000 */
[----:B------:R-:W0:Y:S02]  /*2910*/  LDS.128 R28, [UR5+0x40] ;  /* 0x00004005ff1c7984 */ /* 0x000e240008000c00 */
[----:B------:R-:W-:Y:S01]  /*2920*/  FADD.FTZ R15, R15, R18 ;  /* 0x000000120f0f7221 */ /* 0x000fe20000010000 */
[----:B------:R-:W-:Y:S02]  /*2930*/  FADD.FTZ R14, R14, R19 ;  /* 0x000000130e0e7221 */ /* 0x000fe40000010000 */
[----:B------:R-:W1:Y:S01]  /*2940*/  LDS.128 R16, [UR5+0x50] ;  /* 0x00005005ff107984 */ /* 0x000e620008000c00 */
[----:B--2---:R-:W-:Y:S01]  /*2950*/  FADD.FTZ R15, R15, R20 ;  /* 0x000000140f0f7221 */ /* 0x004fe20000010000 */
[----:B------:R-:W-:-:S03]  /*2960*/  FADD.FTZ R14, R14, R21 ;  /* 0x000000150e0e7221 */ /* 0x000fc60000010000 */
[----:B------:R-:W-:Y:S01]  /*2970*/  FADD.FTZ R15, R15, R22 ;  /* 0x000000160f0f7221 */ /* 0x000fe20000010000 */
[----:B------:R-:W-:Y:S02]  /*2980*/  FADD.FTZ R14, R14, R23 ;  /* 0x000000170e0e7221 */ /* 0x000fe40000010000 */
[----:B------:R-:W2:Y:S01]  /*2990*/  LDS.128 R20, [UR5+0x60] ;  /* 0x00006005ff147984 */ /* 0x000ea20008000c00 */
[----:B0-----:R-:W-:Y:S01]  /*29a0*/  FADD.FTZ R15, R15, R28 ;  /* 0x0000001c0f0f7221 */ /* 0x001fe20000010000 */
[----:B------:R-:W-:-:S03]  /*29b0*/  FADD.FTZ R14, R14, R29 ;  /* 0x0000001d0e0e7221 */ /* 0x000fc60000010000 */
[----:B------:R-:W-:Y:S01]  /*29c0*/  FADD.FTZ R15, R15, R30 ;  /* 0x0000001e0f0f7221 */ /* 0x000fe20000010000 */
[----:B------:R-:W-:Y:S02]  /*29d0*/  FADD.FTZ R14, R14, R31 ;  /* 0x0000001f0e0e7221 */ /* 0x000fe40000010000 */
[----:B------:R-:W0:Y:S01]  /*29e0*/  LDS.128 R28, [UR5+0x70] ;  /* 0x00007005ff1c7984 */ /* 0x000e220008000c00 */
[----:B-1----:R-:W-:Y:S01]  /*29f0*/  FADD.FTZ R57, R15, R16 ;  /* 0x000000100f397221 */ /* 0x002fe20000010000 */
[----:B------:R-:W-:Y:S02]  /*2a00*/  FADD.FTZ R16, R14, R17 ;  /* 0x000000110e107221 */ /* 0x000fe40000010000 */
[----:B------:R-:W1:Y:S01]  /*2a10*/  LDS.64 R14, [UR5+0x80] ;  /* 0x00008005ff0e7984 */ /* 0x000e620008000a00 */
[----:B------:R-:W-:Y:S01]  /*2a20*/  FADD.FTZ R57, R57, R18 ;  /* 0x0000001239397221 */ /* 0x000fe20000010000 */
[----:B------:R-:W-:-:S03]  /*2a30*/  FADD.FTZ R16, R16, R19 ;  /* 0x0000001310107221 */ /* 0x000fc60000010000 */
[----:B--2---:R-:W-:Y:S01]  /*2a40*/  FADD.FTZ R57, R57, R20 ;  /* 0x0000001439397221 */ /* 0x004fe20000010000 */
[----:B------:R-:W-:-:S03]  /*2a50*/  FADD.FTZ R16, R16, R21 ;  /* 0x0000001510107221 */ /* 0x000fc60000010000 */
        /* <DEDUP_REMOVED lines=8> */
.L_x_1201:
[----:B------:R-:W-:Y:S05]  /*2ae0*/  BSYNC B0 ;  /* 0x0000000000007941 */ /* 0x000fea0003800000 */
.L_x_1200:
        /* <DEDUP_REMOVED lines=8> */
[----:B------:R-:W2:Y:S01]  /*2b70*/  LDS.128 R16, [R55+0xb40] ;  /* 0x000b400037107984 */ /* 0x000ea20000000c00 */
[----:B0-----:R-:W-:Y:S01]  /*2b80*/  FADD.FTZ R57, R24, R28 ;  /* 0x0000001c18397221 */ /* 0x001fe20000010000 */
[----:B------:R-:W-:Y:S01]  /*2b90*/  FADD.FTZ R28, R25, R29 ;  /* 0x0000001d191c7221 */ /* 0x000fe20000010000 */
[----:B------:R-:W-:Y:S01]  /*2ba0*/  FADD.FTZ R29, R26, R30 ;  /* 0x0000001e1a1d7221 */ /* 0x000fe20000010000 */
[----:B------:R-:W-:Y:S01]  /*2bb0*/  FADD.FTZ R30, R27, R31 ;  /* 0x0000001f1b1e7221 */ /* 0x000fe20000010000 */
[----:B-1----:R-:W-:Y:S01]  /*2bc0*/  FADD.FTZ R57, R57, R20 ;  /* 0x0000001439397221 */ /* 0x002fe20000010000 */
[----:B------:R-:W0:Y:S01]  /*2bd0*/  LDS.128 R24, [R55+0xf00] ;  /* 0x000f000037187984 */ /* 0x000e220000000c00 */
[----:B------:R-:W-:Y:S01]  /*2be0*/  FADD.FTZ R28, R28, R21 ;  /* 0x000000151c1c7221 */ /* 0x000fe20000010000 */
[----:B------:R-:W-:Y:S01]  /*2bf0*/  FADD.FTZ R29, R29, R22 ;  /* 0x000000161d1d7221 */ /* 0x000fe20000010000 */
[----:B------:R-:W-:Y:S01]  /*2c00*/  FADD.FTZ R30, R30, R23 ;  /* 0x000000171e1e7221 */ /* 0x000fe20000010000 */
[----:B--2---:R-:W-:Y:S01]  /*2c10*/  FADD.FTZ R21, R57, R16 ;  /* 0x0000001039157221 */ /* 0x004fe20000010000 */
[----:B------:R-:W-:Y:S01]  /*2c20*/  FADD.FTZ R28, R28, R17 ;  /* 0x000000111c1c7221 */ /* 0x000fe20000010000 */
[----:B------:R-:W-:Y:S01]  /*2c30*/  FADD.FTZ R29, R29, R18 ;  /* 0x000000121d1d7221 */ /* 0x000fe20000010000 */
[----:B------:R-:W-:-:S02]  /*2c40*/  FADD.FTZ R57, R30, R19 ;  /* 0x000000131e397221 */ /* 0x000fc40000010000 */
[----:B------:R-:W1:Y:S01]  /*2c50*/  LDS.128 R16, [R55+0x12c0] ;  /* 0x0012c00037107984 */ /* 0x000e620000000c00 */
[----:B0-----:R-:W-:Y:S01]  /*2c60*/  FADD.FTZ R24, R21, R24 ;  /* 0x0000001815187221 */ /* 0x001fe20000010000 */
[----:B------:R-:W-:Y:S02]  /*2c70*/  FADD.FTZ R25, R28, R25 ;  /* 0x000000191c197221 */ /* 0x000fe40000010000 */
[----:B------:R-:W0:Y:S01]  /*2c80*/  LDS.128 R20, [R55+0x1680] ;  /* 0x0016800037147984 */ /* 0x000e220000000c00 */
[----:B------:R-:W-:Y:S01]  /*2c90*/  FADD.FTZ R26, R29, R26 ;  /* 0x0000001a1d1a7221 */ /* 0x000fe20000010000 */
[----:B------:R-:W-:Y:S02]  /*2ca0*/  FADD.FTZ R27, R57, R27 ;  /* 0x0000001b391b7221 */ /* 0x000fe40000010000 */
[----:B------:R-:W2:Y:S01]  /*2cb0*/  LDS.128 R28, [R55+0x1a40] ;  /* 0x001a4000371c7984 */ /* 0x000ea20000000c00 */
[----:B-1----:R-:W-:Y:S01]  /*2cc0*/  FADD.FTZ R57, R24, R16 ;  /* 0x0000001018397221 */ /* 0x002fe20000010000 */
        /* <DEDUP_REMOVED lines=10> */
[----:B------:R-:W-:-:S07]  /*2d70*/  FADD.FTZ R27, R18, R31 ;  /* 0x0000001f121b7221 */ /* 0x000fce0000010000 */
.L_x_1203:
[----:B------:R-:W-:Y:S05]  /*2d80*/  BSYNC B0 ;  /* 0x0000000000007941 */ /* 0x000fea0003800000 */
.L_x_1202:
[----:B------:R-:W0:Y:S01]  /*2d90*/  LDC.64 R20, c[0x0][0x268] ;  /* 0x00009a00ff147b82 */ /* 0x000e220000000a00 */
[----:B------:R-:W-:Y:S01]  /*2da0*/  IMAD R17, R56, 0x3c, R53 ;  /* 0x0000003c38117824 */ /* 0x000fe200078e0235 */
[----:B------:R-:W-:Y:S06]  /*2db0*/  BSSY B0, `(.L_x_1204) ;  /* 0x000000f000007945 */ /* 0x000fec0003800000 */
[----:B------:R-:W1:Y:S01]  /*2dc0*/  LDC R18, c[0x0][0xc] ;  /* 0x00000300ff127b82 */ /* 0x000e620000000800 */
[----:B0-----:R-:W-:Y:S01]  /*2dd0*/  IMAD.WIDE R20, R17, 0x4, R20 ;  /* 0x0000000411147825 */ /* 0x001fe200078e0214 */
        /* <DEDUP_REMOVED lines=12> */
.L_x_1205:
[----:B------:R-:W-:Y:S05]  /*2ea0*/  BSYNC B0 ;  /* 0x0000000000007941 */ /* 0x000fea0003800000 */
.L_x_1204:
[----:B-1----:R-:W-:-:S13]  /*2eb0*/  ISETP.GE.U32.AND P6, PT, R18, 0x2, PT ;  /* 0x000000021200780c */ /* 0x002fda0003fc6070 */
[----:B------:R-:W-:Y:S05]  /*2ec0*/  @!P6 BRA `(.L_x_1206) ;  /* 0x0000001000b4e947 */ /* 0x000fea0003800000 */
[----:B--2---:R-:W0:Y:S01]  /*2ed0*/  LDC R20, c[0x0][0x10] ;  /* 0x00000400ff147b82 */ /* 0x004e220000000800 */
        /* <DEDUP_REMOVED lines=12> */
[----:B------:R-:W-:Y:S01]  /*2fa0*/  VOTEU.ANY UR5, UPT, PT ;  /* 0x0000000000057886 */ /* 0x000fe200038e0100 */
[----:B------:R-:W-:Y:S01]  /*2fb0*/  HFMA2.MMA R21, -RZ, RZ, 0, 5.9604644775390625e-08 ;  /* 0x00000001ff157435 */ /* 0x000fe200000001ff */
[----:B------:R-:W-:Y:S01]  /*2fc0*/  UPOPC UR6, UR5 ;  /* 0x00000005000672bf */ /* 0x000fe20008000000 */
[----:B------:R-:W-:Y:S01]  /*2fd0*/  P2R R26, PR, RZ, 0x1 ;  /* 0x00000001ff1a7803 */ /* 0x000fe20000000000 */
[----:B------:R-:W-:Y:S01]  /*2fe0*/  UFLO.U32 UR5, UR5 ;  /* 0x00000005000572bd */ /* 0x000fe200080e0000 */
[----:B------:R-:W-:Y:S01]  /*2ff0*/  LOP3.LUT P6, RZ, R49, 0x2, RZ, 0xc0, !PT ;  /* 0x0000000231ff7812 */ /* 0x000fe200078cc0ff */
[----:B------:R-:W-:-:S04]  /*3000*/  IMAD R23, R20, UR7, R19 ;  /* 0x0000000714177c24 */ /* 0x000fc8000f8e0213 */
[----:B------:R-:W-:Y:S01]  /*3010*/  IMAD.WIDE.U32 R22, R23, 0x8, R24 ;  /* 0x0000000817167825 */ /* 0x000fe200078e0018 */
[----:B------:R-:W-:-:S04]  /*3020*/  SEL R21, R21, 0xffffffff, !P6 ;  /* 0xffffffff15157807 */ /* 0x000fc80007000000 */
[----:B------:R1:W-:Y:S01]  /*3030*/  STG.E.64 desc[UR8][R22.64], R14 ;  /* 0x0000000e16007986 */ /* 0x0003e2000c101b08 */
[----:B------:R-:W-:Y:S01]  /*3040*/  IMAD R21, R21, UR6, RZ ;  /* 0x0000000615157c24 */ /* 0x000fe2000f8e02ff */
[----:B0-----:R-:W-:-:S13]  /*3050*/  ISETP.EQ.U32.AND P0, PT, R32, UR5, PT ;  /* 0x0000000520007c0c */ /* 0x001fda000bf02070 */
[----:B------:R-:W-:Y:S06]  /*3060*/  @P0 MEMBAR.ALL.GPU ;  /* 0x0000000000000992 */ /* 0x000fec000000a000 */
[----:B------:R-:W-:-:S00]  /*3070*/  @P0 ERRBAR ;  /* 0x00000000000009ab */ /* 0x000fc00000000000 */
[----:B------:R-:W-:Y:S06]  /*3080*/  @P0 CGAERRBAR ;  /* 0x00000000000005ab */ /* 0x000fec0000000000 */
[----:B------:R1:W-:Y:S01]  /*3090*/  @P0 REDG.E.ADD.S32.STRONG.GPU desc[UR8][R16.64], R21 ;  /* 0x000000151000098e */ /* 0x0003e2000c10e388 */
[----:B------:R-:W-:Y:S02]  /*30a0*/  ISETP.NE.AND P0, PT, R26, RZ, PT ;  /* 0x000000ff1a00720c */ /* 0x000fe40003f05270 */
[----:B------:R-:W-:-:S04]  /*30b0*/  SEL R26, R18, RZ, !P6 ;  /* 0x000000ff121a7207 */ /* 0x000fc80007000000 */
[----:B------:R-:W-:-:S13]  /*30c0*/  ISETP.NE.AND P6, PT, R26, -0x1, PT ;  /* 0xffffffff1a00780c */ /* 0x000fda0003fc5270 */
[----:B-1----:R-:W-:Y:S05]  /*30d0*/  @!P6 BRA `(.L_x_1207) ;  /* 0x000000000014e947 */ /* 0x002fea0003800000 */
.L_x_1208:
[----:B------:R-:W2:Y:S04]  /*30e0*/  LDG.E.STRONG.GPU R21, desc[UR8][R16.64] ;  /* 0x0000000810157981 */ /* 0x000ea8000c1ef900 */
[----:B--2---:R-:W-:Y:S01]  /*30f0*/  CCTL.IVALL ;  /* 0x00000000ff00798f */ /* 0x004fe20002000000 */
[----:B------:R-:W-:Y:S05]  /*3100*/  YIELD ;  /* 0x0000000000007946 */ /* 0x000fea0003800000 */
[----:B------:R-:W-:-:S13]  /*3110*/  ISETP.NE.AND P6, PT, R21, R26, PT ;  /* 0x0000001a1500720c */ /* 0x000fda0003fc5270 */
[----:B------:R-:W-:Y:S05]  /*3120*/  @P6 BRA `(.L_x_1208) ;  /* 0xfffffffc00ec6947 */ /* 0x000fea000383ffff */
.L_x_1207:
[----:B------:R-:W-:Y:S01]  /*3130*/  ISETP.NE.AND P6, PT, R18, RZ, PT ;  /* 0x000000ff1200720c */ /* 0x000fe20003fc5270 */
[----:B------:R-:W-:Y:S05]  /*3140*/  WARPSYNC.ALL ;  /* 0x0000000000007948 */ /* 0x000fea0003800000 */
[----:B------:R-:W-:Y:S07]  /*3150*/  BAR.SYNC.DEFER_BLOCKING 0x0 ;  /* 0x0000000000007b1d */ /* 0x000fee0000010000 */
[----:B------:R-:W-:Y:S05]  /*3160*/  @!P6 BRA `(.L_x_1206) ;  /* 0x00000010000ce947 */ /* 0x000fea0003800000 */
[----:B------:R-:W-:Y:S02]  /*3170*/  IADD3 R16, R18, -0x1, RZ ;  /* 0xffffffff12107810 */ /* 0x000fe40007ffe0ff */
        /* <DEDUP_REMOVED lines=18> */
.L_x_1212:
        /* <DEDUP_REMOVED lines=115> */
.L_x_1211:
        /* <DEDUP_REMOVED lines=63> */
.L_x_1213:
[----:B------:R-:W-:-:S04]  /*3dc0*/  LOP3.LUT P6, RZ, R54, 0x1, RZ, 0xc0, !PT ;  /* 0x0000000136ff7812 */ /* 0x000fc800078cc0ff */
[----:B------:R-:W-:-:S13]  /*3dd0*/  ISETP.NE.OR P6, PT, R21, RZ, P6 ;  /* 0x000000ff1500720c */ /* 0x000fda00037c5670 */
[----:B------:R-:W-:Y:S05]  /*3de0*/  @!P6 BRA `(.L_x_1209) ;  /* 0x00000000007ce947 */ /* 0x000fea0003800000 */
.L_x_1210:
        /* <DEDUP_REMOVED lines=31> */
.L_x_1209:
        /* <DEDUP_REMOVED lines=10> */
.L_x_1215:
[----:B------:R-:W-:Y:S05]  /*4080*/  BSYNC B0 ;  /* 0x0000000000007941 */ /* 0x000fea0003800000 */
.L_x_1214:
        /* <DEDUP_REMOVED lines=17> */
.L_x_1206:
[----:B------:R-:W0:Y:S01]  /*41a0*/  S2UR UR6, SR_CgaCtaId ;  /* 0x00000000000679c3 */ /* 0x000e220000008800 */
[----:B------:R-:W-:Y:S01]  /*41b0*/  UMOV UR5, 0x400 ;  /* 0x0000040000057882 */ /* 0x000fe20000000000 */
[----:B------:R-:W-:Y:S01]  /*41c0*/  LOP3.LUT P6, RZ, R54, 0x4, RZ, 0xc0, !PT ;  /* 0x0000000436ff7812 */ /* 0x000fe200078cc0ff */
[--C-:B--2---:R-:W-:Y:S02]  /*41d0*/  HADD2.F32 R23, -RZ, R47.reuse.H0_H0 ;  /* 0x2000002fff177230 */ /* 0x104fe40000004100 */
[----:B------:R-:W-:Y:S02]  /*41e0*/  HADD2.F32 R47, -RZ, R47.H1_H1 ;  /* 0x3000002fff2f7230 */ /* 0x000fe40000004100 */
[----:B------:R-:W-:Y:S01]  /*41f0*/  IMAD.WIDE.U32 R18, R53, -0x77777777, RZ ;  /* 0x8888888935127825 */ /* 0x000fe200078e00ff */
[----:B------:R-:W1:Y:S03]  /*4200*/  LDC R20, c[0x0][0x2ac] ;  /* 0x0000ab00ff147b82 */ /* 0x000e660000000800 */
[----:B------:R-:W-:Y:S01]  /*4210*/  FADD.FTZ R22, -R8, R47 ;  /* 0x0000002f08167221 */ /* 0x000fe20000010100 */
[--C-:B------:R-:W-:Y:S01]  /*4220*/  HADD2.F32 R27, -RZ, R46.reuse.H0_H0 ;  /* 0x2000002eff1b7230 */ /* 0x100fe20000004100 */
[----:B------:R-:W-:Y:S01]  /*4230*/  SHF.R.U32.HI R19, RZ, 0x5, R19 ;  /* 0x00000005ff137819 */ /* 0x000fe20000011613 */
[----:B------:R-:W-:-:S02]  /*4240*/  HADD2.F32 R46, -RZ, R46.H1_H1 ;  /* 0x3000002eff2e7230 */ /* 0x000fc40000004100 */
[----:B------:R-:W-:Y:S01]  /*4250*/  FMUL.FTZ R22, R22, R9 ;  /* 0x0000000916167220 */ /* 0x000fe20000410000 */
[----:B------:R-:W-:Y:S01]  /*4260*/  HADD2.F32 R25, -RZ, R48.H1_H1 ;  /* 0x30000030ff197230 */ /* 0x000fe20000004100 */
[----:B0-----:R-:W-:-:S09]  /*4270*/  ULEA UR5, UR6, UR5, 0x18 ;  /* 0x0000000506057291 */ /* 0x001fd2000f8ec03f */
[----:B------:R0:W-:Y:S01]  /*4280*/  @!P0 STS.64 [UR5+0x90], R14 ;  /* 0x0000900eff008988 */ /* 0x0001e20008000a05 */
[----:B------:R-:W-:Y:S01]  /*4290*/  BAR.SYNC.DEFER_BLOCKING 0x0 ;  /* 0x0000000000007b1d */ /* 0x000fe20000010000 */
[----:B0-----:R-:W-:Y:S01]  /*42a0*/  FADD.FTZ R14, -R8, R23 ;  /* 0x00000017080e7221 */ /* 0x001fe20000010100 */
[----:B------:R-:W-:-:S03]  /*42b0*/  HADD2.F32 R23, -RZ, R48.H0_H0 ;  /* 0x20000030ff177230 */ /* 0x000fc60000004100 */
[----:B------:R-:W-:Y:S01]  /*42c0*/  FMUL.FTZ R29, R14, R9 ;  /* 0x000000090e1d7220 */ /* 0x000fe20000410000 */
[----:B------:R-:W0:Y:S01]  /*42d0*/  LDS.64 R16, [UR5+0x90] ;  /* 0x00009005ff107984 */ /* 0x000e220008000a00 */
[----:B------:R-:W-:Y:S02]  /*42e0*/  ULDC UR5, c[0x0][0x2bc] ;  /* 0x0000af0000057ab9 */ /* 0x000fe40000000800 */
[----:B0-----:R-:W-:Y:S01]  /*42f0*/  FMUL.FTZ R18, R16, UR5 ;  /* 0x0000000510127c20 */ /* 0x001fe20008410000 */
[----:B------:R-:W-:Y:S01]  /*4300*/  FMUL.FTZ R21, R17, UR5 ;  /* 0x0000000511157c20 */ /* 0x000fe20008410000 */
        /* <DEDUP_REMOVED lines=19> */
.L_x_1216:
        /* <DEDUP_REMOVED lines=19> */
[----:B------:R-:W-:-:S05]  /*4570*/  F2FP.F16.F32.PACK_AB R15, R14, R15 ;  /* 0x0000000f0e0f723e */ /* 0x000fca00000000ff */
[----:B------:R0:W-:Y:S02]  /*4580*/  STG.E desc[UR8][R16.64], R15 ;  /* 0x0000000f10007986 */ /* 0x0001e4000c101908 */
.L_x_1218:
[----:B------:R-:W-:Y:S05]  /*4590*/  BSYNC B0 ;  /* 0x0000000000007941 */ /* 0x000fea0003800000 */
.L_x_1217:
[----:B------:R-:W-:Y:S01]  /*45a0*/  LOP3.LUT P6, RZ, R54, 0x4, RZ, 0xc0, !PT ;  /* 0x0000000436ff7812 */ /* 0x000fe200078cc0ff */
[C---:B------:R-:W-:Y:S01]  /*45b0*/  FADD.FTZ R14, -R8.reuse, R23 ;  /* 0x00000017080e7221 */ /* 0x040fe20000010100 */
[----:B------:R-:W-:Y:S01]  /*45c0*/  FADD.FTZ R24, -R8, R25 ;  /* 0x0000001908187221 */ /* 0x000fe20000010100 */
[----:B------:R-:W-:Y:S02]  /*45d0*/  HADD2.F32 R23, -RZ, R43.H0_H0 ;  /* 0x2000002bff177230 */ /* 0x000fe40000004100 */
[--C-:B------:R-:W-:Y:S02]  /*45e0*/  HADD2.F32 R27, -RZ, R45.reuse.H0_H0 ;  /* 0x2000002dff1b7230 */ /* 0x100fe40000004100 */
[-C--:B------:R-:W-:Y:S01]  /*45f0*/  FMUL.FTZ R25, R14, R9.reuse ;  /* 0x000000090e197220 */ /* 0x080fe20000410000 */
[----:B------:R-:W-:Y:S02]  /*4600*/  HADD2.F32 R22, -RZ, R45.H1_H1 ;  /* 0x3000002dff167230 */ /* 0x000fe40000004100 */
[----:B------:R-:W-:Y:S01]  /*4610*/  FMUL.FTZ R24, R24, R9 ;  /* 0x0000000918187220 */ /* 0x000fe20000410000 */
[----:B------:R-:W-:-:S02]  /*4620*/  HADD2.F32 R43, -RZ, R43.H1_H1 ;  /* 0x3000002bff2b7230 */ /* 0x000fc40000004100 */
[----:B------:R-:W-:Y:S05]  /*4630*/  @!P6 BRA `(.L_x_1219) ;  /* 0x000000000048e947 */ /* 0x000fea0003800000 */
        /* <DEDUP_REMOVED lines=18> */
.L_x_1219:
[----:B------:R-:W-:Y:S04]  /*4760*/  BSSY B0, `(.L_x_1220) ;  /* 0x0000016000007945 */ /* 0x000fe80003800000 */
        /* <DEDUP_REMOVED lines=19> */
[----:B------:R-:W-:-:S05]  /*48a0*/  F2FP.F16.F32.PACK_AB R15, R14, R15 ;  /* 0x0000000f0e0f723e */ /* 0x000fca00000000ff */
[----:B------:R1:W-:Y:S02]  /*48b0*/  STG.E desc[UR8][R16.64], R15 ;  /* 0x0000000f10007986 */ /* 0x0003e4000c101908 */
.L_x_1221:
[----:B------:R-:W-:Y:S05]  /*48c0*/  BSYNC B0 ;  /* 0x0000000000007941 */ /* 0x000fea0003800000 */
.L_x_1220:
[C---:B------:R-:W-:Y:S01]  /*48d0*/  FADD.FTZ R14, -R8.reuse, R23 ;  /* 0x00000017080e7221 */ /* 0x040fe20000010100 */
[----:B------:R-:W-:Y:S01]  /*48e0*/  FADD.FTZ R22, -R8, R43 ;  /* 0x0000002b08167221 */ /* 0x000fe20000010100 */
[--C-:B------:R-:W-:Y:S02]  /*48f0*/  HADD2.F32 R25, -RZ, R42.reuse.H0_H0 ;  /* 0x2000002aff197230 */ /* 0x100fe40000004100 */
[----:B------:R-:W-:Y:S02]  /*4900*/  HADD2.F32 R42, -RZ, R42.H1_H1 ;  /* 0x3000002aff2a7230 */ /* 0x000fe40000004100 */
[-C--:B------:R-:W-:Y:S01]  /*4910*/  FMUL.FTZ R29, R14, R9.reuse ;  /* 0x000000090e1d7220 */ /* 0x080fe20000410000 */
[--C-:B------:R-:W-:Y:S02]  /*4920*/  HADD2.F32 R23, -RZ, R44.reuse.H0_H0 ;  /* 0x2000002cff177230 */ /* 0x100fe40000004100 */
[----:B------:R-:W-:Y:S01]  /*4930*/  FMUL.FTZ R22, R22, R9 ;  /* 0x0000000916167220 */ /* 0x000fe20000410000 */
[----:B------:R-:W-:Y:S01]  /*4940*/  HADD2.F32 R27, -RZ, R44.H1_H1 ;  /* 0x3000002cff1b7230 */ /* 0x000fe20000004100 */
[----:B------:R-:W-:Y:S06]  /*4950*/  @!P6 BRA `(.L_x_1222) ;  /* 0x000000000048e947 */ /* 0x000fec0003800000 */
[----:B------:R-:W-:Y:S01]  /*4960*/  FFMA.FTZ R14, R29, R10, R12 ;  /* 0x0000000a1d0e7223 */ /* 0x000fe2000001000c */
        /* <DEDUP_REMOVED lines=17> */
.L_x_1222:
[----:B------:R-:W-:Y:S04]  /*4a80*/  BSSY B0, `(.L_x_1223) ;  /* 0x0000016000007945 */ /* 0x000fe80003800000 */
        /* <DEDUP_REMOVED lines=21> */
.L_x_1224:
[----:B------:R-:W-:Y:S05]  /*4be0*/  BSYNC B0 ;  /* 0x0000000000007941 */ /* 0x000fea0003800000 */
.L_x_1223:
[C---:B------:R-:W-:Y:S01]  /*4bf0*/  FADD.FTZ R14, -R8.reuse, R23 ;  /* 0x00000017080e7221 */ /* 0x040fe20000010100 */
[----:B------:R-:W-:Y:S01]  /*4c00*/  FADD.FTZ R24, -R8, R27 ;  /* 0x0000001b08187221 */ /* 0x000fe20000010100 */
[----:B------:R-:W-:Y:S02]  /*4c10*/  HADD2.F32 R23, -RZ, R39.H0_H0 ;  /* 0x20000027ff177230 */ /* 0x000fe40000004100 */
[--C-:B------:R-:W-:Y:S02]  /*4c20*/  HADD2.F32 R25, -RZ, R41.reuse.H0_H0 ;  /* 0x20000029ff197230 */ /* 0x100fe40000004100 */
[-C--:B------:R-:W-:Y:S01]  /*4c30*/  FMUL.FTZ R27, R14, R9.reuse ;  /* 0x000000090e1b7220 */ /* 0x080fe20000410000 */
[----:B------:R-:W-:Y:S02]  /*4c40*/  HADD2.F32 R22, -RZ, R41.H1_H1 ;  /* 0x30000029ff167230 */ /* 0x000fe40000004100 */
[----:B------:R-:W-:Y:S01]  /*4c50*/  FMUL.FTZ R24, R24, R9 ;  /* 0x0000000918187220 */ /* 0x000fe20000410000 */
[----:B------:R-:W-:Y:S01]  /*4c60*/  HADD2.F32 R39, -RZ, R39.H1_H1 ;  /* 0x30000027ff277230 */ /* 0x000fe20000004100 */
[----:B------:R-:W-:Y:S06]  /*4c70*/  @!P6 BRA `(.L_x_1225) ;  /* 0x000000000048e947 */ /* 0x000fec0003800000 */
[----:B012---:R-:W-:Y:S01]  /*4c80*/  FFMA.FTZ R15, R24, R11, R13 ;  /* 0x0000000b180f7223 */ /* 0x007fe2000001000d */
        /* <DEDUP_REMOVED lines=17> */
.L_x_1225:
[----:B------:R-:W-:Y:S04]  /*4da0*/  BSSY B0, `(.L_x_1226) ;  /* 0x0000015000007945 */ /* 0x000fe80003800000 */
[----:B------:R-:W-:Y:S05]  /*4db0*/  @!P3 BRA `(.L_x_1227) ;  /* 0x00000000004cb947 */ /* 0x000fea0003800000 */
[----:B012---:R-:W-:Y:S01]  /*4dc0*/  SHF.R.S32.HI R17, RZ, 0x1f, R50 ;  /* 0x0000001fff117819 */ /* 0x007fe20000011432 */
[----:B------:R-:W-:Y:S01]  /*4dd0*/  ULDC.64 UR10, c[0x0][0x288] ;  /* 0x0000a200000a7ab9 */ /* 0x000fe20000000a00 */
[----:B------:R-:W-:Y:S02]  /*4de0*/  MOV R14, R58 ;  /* 0x0000003a000e7202 */ /* 0x000fe40000000f00 */
[----:B------:R-:W-:Y:S01]  /*4df0*/  MOV R15, R61 ;  /* 0x0000003d000f7202 */ /* 0x000fe20000000f00 */
        /* <DEDUP_REMOVED lines=15> */
.L_x_1227:
[----:B------:R-:W-:Y:S05]  /*4ef0*/  BSYNC B0 ;  /* 0x0000000000007941 */ /* 0x000fea0003800000 */
.L_x_1226:
        /* <DEDUP_REMOVED lines=27> */
.L_x_1228:
[----:B------:R-:W-:Y:S04]  /*50b0*/  BSSY B0, `(.L_x_1229) ;  /* 0x0000016000007945 */ /* 0x000fe80003800000 */
        /* <DEDUP_REMOVED lines=21> */
.L_x_1230:
[----:B------:R-:W-:Y:S05]  /*5210*/  BSYNC B0 ;  /* 0x0000000000007941 */ /* 0x000fea0003800000 */
.L_x_1229:
[C---:B------:R-:W-:Y:S01]  /*5220*/  FADD.FTZ R14, -R8.reuse, R23 ;  /* 0x00000017080e7221 */ /* 0x040fe20000010100 */
[----:B------:R-:W-:Y:S01]  /*5230*/  FADD.FTZ R22, -R8, R25 ;  /* 0x0000001908167221 */ /* 0x000fe20000010100 */
[----:B------:R-:W-:Y:S02]  /*5240*/  IMAD R19, R20, UR7, R19 ;  /* 0x0000000714137c24 */ /* 0x000fe4000f8e0213 */
[--C-:B------:R-:W-:Y:S02]  /*5250*/  HADD2.F32 R27, -RZ, R37.reuse.H0_H0 ;  /* 0x20000025ff1b7230 */ /* 0x100fe40000004100 */
[-C--:B------:R-:W-:Y:S01]  /*5260*/  FMUL.FTZ R25, R14, R9.reuse ;  /* 0x000000090e197220 */ /* 0x080fe20000410000 */
[----:B------:R-:W-:Y:S02]  /*5270*/  HADD2.F32 R20, -RZ, R37.H1_H1 ;  /* 0x30000025ff147230 */ /* 0x000fe40000004100 */
[----:B------:R-:W-:Y:S01]  /*5280*/  FMUL.FTZ R22, R22, R9 ;  /* 0x0000000916167220 */ /* 0x000fe20000410000 */
[----:B------:R-:W-:Y:S01]  /*5290*/  HADD2.F32 R23, -RZ, R35.H0_H0 ;  /* 0x20000023ff177230 */ /* 0x000fe20000004100 */
[----:B------:R-:W-:Y:S06]  /*52a0*/  @!P6 BRA `(.L_x_1231) ;  /* 0x000000000048e947 */ /* 0x000fec0003800000 */
[----:B------:R-:W-:Y:S01]  /*52b0*/  FFMA.FTZ R14, R25, R10, R12 ;  /* 0x0000000a190e7223 */ /* 0x000fe2000001000c */
[----:B01234-:R-:W-:-:S03]  /*52c0*/  FFMA.FTZ R15, R22, R11, R13 ;  /* 0x0000000b160f7223 */ /* 0x01ffc6000001000d */
        /* <DEDUP_REMOVED lines=16> */
.L_x_1231:
[----:B------:R-:W-:Y:S04]  /*53d0*/  BSSY B0, `(.L_x_1232) ;  /* 0x0000016000007945 */ /* 0x000fe80003800000 */
[----:B------:R-:W-:Y:S05]  /*53e0*/  @!P1 BRA `(.L_x_1233) ;  /* 0x0000000000509947 */ /* 0x000fea0003800000 */
[----:B01234-:R-:W-:Y:S01]  /*53f0*/  IADD3 R17, R51, 0x28, RZ ;  /* 0x0000002833117810 */ /* 0x01ffe20007ffe0ff */
        /* <DEDUP_REMOVED lines=19> */
.L_x_1233:
[----:B------:R-:W-:Y:S05]  /*5530*/  BSYNC B0 ;  /* 0x0000000000007941 */ /* 0x000fea0003800000 */
.L_x_1232:
[----:B------:R-:W-:Y:S02]  /*5540*/  HADD2.F32 R35, -RZ, R35.H1_H1 ;  /* 0x30000023ff237230 */ /* 0x000fe40000004100 */
[C---:B------:R-:W-:Y:S01]  /*5550*/  FADD.FTZ R14, -R8.reuse, R23 ;  /* 0x00000017080e7221 */ /* 0x040fe20000010100 */
[----:B------:R-:W-:Y:S01]  /*5560*/  IADD3 R28, R19, 0x30, RZ ;  /* 0x00000030131c7810 */ /* 0x000fe20007ffe0ff */
[----:B------:R-:W-:Y:S01]  /*5570*/  ULDC.64 UR10, c[0x0][0x290] ;  /* 0x0000a400000a7ab9 */ /* 0x000fe20000000a00 */
[--C-:B------:R-:W-:Y:S02]  /*5580*/  HADD2.F32 R25, -RZ, R34.reuse.H0_H0 ;  /* 0x20000022ff197230 */ /* 0x100fe40000004100 */
[----:B------:R-:W-:Y:S01]  /*5590*/  FADD.FTZ R20, -R8, R35 ;  /* 0x0000002308147221 */ /* 0x000fe20000010100 */
[----:B------:R-:W-:Y:S02]  /*55a0*/  HADD2.F32 R34, -RZ, R34.H1_H1 ;  /* 0x30000022ff227230 */ /* 0x000fe40000004100 */
[-C--:B------:R-:W-:Y:S01]  /*55b0*/  FMUL.FTZ R23, R14, R9.reuse ;  /* 0x000000090e177220 */ /* 0x080fe20000410000 */
[----:B------:R-:W-:Y:S01]  /*55c0*/  SHF.R.S32.HI R30, RZ, 0x1f, R28 ;  /* 0x0000001fff1e7819 */ /* 0x000fe2000001141c */
[----:B------:R-:W-:Y:S01]  /*55d0*/  FMUL.FTZ R20, R20, R9 ;  /* 0x0000000914147220 */ /* 0x000fe20000410000 */
        /* <DEDUP_REMOVED lines=19> */
.L_x_1234:
[----:B------:R-:W-:Y:S01]  /*5710*/  ISETP.GE.U32.AND P0, PT, R28, UR10, PT ;  /* 0x0000000a1c007c0c */ /* 0x000fe2000bf06070 */
[----:B------:R-:W-:Y:S01]  /*5720*/  BSSY B0, `(.L_x_1235) ;  /* 0x0000019000007945 */ /* 0x000fe20003800000 */
[----:B------:R-:W-:Y:S02]  /*5730*/  IADD3 R19, R51, 0x38, RZ ;  /* 0x0000003833137810 */ /* 0x000fe40007ffe0ff */
[----:B------:R-:W-:-:S04]  /*5740*/  ISETP.GE.AND.EX P0, PT, R30, UR11, PT, P0 ;  /* 0x0000000b1e007c0c */ /* 0x000fc8000bf06300 */
[----:B------:R-:W-:-:S13]  /*5750*/  ISETP.LT.U32.AND P0, PT, R53, 0x1e0, !P0 ;  /* 0x000001e03500780c */ /* 0x000fda0004701070 */
        /* <DEDUP_REMOVED lines=21> */
.L_x_1236:
[----:B------:R-:W-:Y:S05]  /*58b0*/  BSYNC B0 ;  /* 0x0000000000007941 */ /* 0x000fea0003800000 */
.L_x_1235:
[--C-:B01234-:R-:W-:Y:S01]  /*58c0*/  HADD2.F32 R15, -RZ, R36.reuse.H0_H0 ;  /* 0x20000024ff0f7230 */ /* 0x11ffe20000004100 */
[----:B------:R-:W-:Y:S01]  /*58d0*/  ISETP.GE.U32.AND P0, PT, R19, UR10, PT ;  /* 0x0000000a13007c0c */ /* 0x000fe2000bf06070 */
[----:B------:R-:W-:-:S03]  /*58e0*/  HADD2.F32 R17, -RZ, R36.H1_H1 ;  /* 0x30000024ff117230 */ /* 0x000fc60000004100 */
[----:B------:R-:W-:Y:S01]  /*58f0*/  ISETP.GE.AND.EX P0, PT, R7, UR11, PT, P0 ;  /* 0x0000000b07007c0c */ /* 0x000fe2000bf06300 */
[C---:B------:R-:W-:Y:S01]  /*5900*/  FADD.FTZ R14, -R8.reuse, R15 ;  /* 0x0000000f080e7221 */ /* 0x040fe20000010100 */
[----:B------:R-:W-:Y:S01]  /*5910*/  FADD.FTZ R16, -R8, R17 ;  /* 0x0000001108107221 */ /* 0x000fe20000010100 */
[--C-:B------:R-:W-:Y:S01]  /*5920*/  HADD2.F32 R15, -RZ, R33.reuse.H0_H0 ;  /* 0x20000021ff0f7230 */ /* 0x100fe20000004100 */
[----:B------:R-:W-:Y:S01]  /*5930*/  ISETP.GT.U32.OR P0, PT, R53, 0x1df, P0 ;  /* 0x000001df3500780c */ /* 0x000fe20000704470 */
[----:B------:R-:W-:Y:S02]  /*5940*/  HADD2.F32 R8, -RZ, R33.H1_H1 ;  /* 0x30000021ff087230 */ /* 0x000fe40000004100 */
[-C--:B------:R-:W-:Y:S01]  /*5950*/  FMUL.FTZ R27, R14, R9.reuse ;  /* 0x000000090e1b7220 */ /* 0x080fe20000410000 */
[----:B------:R-:W-:Y:S01]  /*5960*/  FMUL.FTZ R24, R16, R9 ;  /* 0x0000000910187220 */ /* 0x000fe20000410000 */
[----:B------:R-:W-:Y:S08]  /*5970*/  @!P6 BRA `(.L_x_1237) ;  /* 0x000000000048e947 */ /* 0x000ff00003800000 */
        /* <DEDUP_REMOVED lines=18> */
.L_x_1237:
[----:B------:R-:W-:Y:S04]  /*5aa0*/  BSSY B0, `(.L_x_1238) ;  /* 0x0000013000007945 */ /* 0x000fe80003800000 */
[----:B------:R-:W-:Y:S05]  /*5ab0*/  @P0 BRA `(.L_x_1239) ;  /* 0x0000000000440947 */ /* 0x000fea0003800000 */
        /* <DEDUP_REMOVED lines=14> */
[----:B------:R-:W-:-:S02]  /*5ba0*/  F2FP.F16.F32.PACK_AB R7, R10, R7 ;  /* 0x000000070a07723e */ /* 0x000fc400000000ff */
[----:B------:R-:W-:-:S05]  /*5bb0*/  LEA.HI.X R9, R58, UR11, R19, 0x1, P0 ;  /* 0x0000000b3a097c11 */ /* 0x000fca00080f0c13 */
[----:B------:R0:W-:Y:S02]  /*5bc0*/  STG.E desc[UR8][R8.64], R7 ;  /* 0x0000000708007986 */ /* 0x0001e4000c101908 */
.L_x_1239:
[----:B------:R-:W-:Y:S05]  /*5bd0*/  BSYNC B0 ;  /* 0x0000000000007941 */ /* 0x000fea0003800000 */
.L_x_1238:
[----:B0-----:R-:W0:Y:S01]  /*5be0*/  LDC R7, c[0x0][0x10] ;  /* 0x00000400ff077b82 */ /* 0x001e220000000800 */
[----:B------:R-:W-:Y:S02]  /*5bf0*/  IADD3 R49, R49, 0x1, RZ ;  /* 0x0000000131317810 */ /* 0x000fe40007ffe0ff */
[----:B0-----:R-:W-:-:S04]  /*5c00*/  IADD3 R52, R7, R52, RZ ;  /* 0x0000003407347210 */ /* 0x001fc80007ffe0ff */
[----:B------:R-:W-:-:S13]  /*5c10*/  ISETP.GE.AND P0, PT, R52, UR4, PT ;  /* 0x0000000434007c0c */ /* 0x000fda000bf06270 */
[----:B------:R-:W-:Y:S05]  /*5c20*/  @!P0 BRA `(.L_x_1240) ;  /* 0xffffffa400f48947 */ /* 0x000fea000383ffff */
.L_x_1189:
        /* <DEDUP_REMOVED lines=19> */
.L_x_1242:
[----:B------:R-:W-:Y:S05]  /*5d60*/  BSYNC B0 ;  /* 0x0000000000007941 */ /* 0x000fea0003800000 */
.L_x_1241:
        /* <DEDUP_REMOVED lines=11> */
.L_x_1244:
[----:B------:R-:W2:Y:S04]  /*5e20*/  LDG.E.STRONG.GPU R5, desc[UR8][R2.64] ;  /* 0x0000000802057981 */ /* 0x000ea8000c1ef900 */
[----:B--2---:R-:W-:Y:S01]  /*5e30*/  CCTL.IVALL ;  /* 0x00000000ff00798f */ /* 0x004fe20002000000 */
[----:B------:R-:W-:Y:S05]  /*5e40*/  YIELD ;  /* 0x0000000000007946 */ /* 0x000fea0003800000 */
[----:B------:R-:W-:-:S13]  /*5e50*/  ISETP.NE.AND P0, PT, R5, R0, PT ;  /* 0x000000000500720c */ /* 0x000fda0003f05270 */
[----:B------:R-:W-:Y:S05]  /*5e60*/  @P0 BRA `(.L_x_1244) ;  /* 0xfffffffc00ec0947 */ /* 0x000fea000383ffff */
.L_x_1243:
        /* <DEDUP_REMOVED lines=24> */
.L_x_1245:
        /* <DEDUP_REMOVED lines=23> */
.L_x_1246:
        /* <DEDUP_REMOVED lines=10> */
.L_x_5606:


//--------------------- .text._Z35group_norm_nhwc_bwd_one_pass_kernelI11Fp16IOFp32WLi128ELi120ELi480EEv26Group_norm_nhwc_bwd_params --------------------------
	.section	.text._Z35group_norm_nhwc_bwd_one_pass_kernelI11Fp16IOFp32WLi128ELi120ELi480EEv26Group_norm_nhwc_bwd_params,"ax",@progbits
	.align	128
        .global         _Z35group_norm_nhwc_bwd_one_pass_kernelI11Fp16IOFp32WLi128ELi120ELi480EEv26Group_norm_nhwc_bwd_params
        .type           _Z35group_norm_nhwc_bwd_one_pass_kernelI11Fp16IOFp32WLi128ELi120ELi480EEv26Group_norm_nhwc_bwd_params,@function
        .size           _Z35group_norm_nhwc_bwd_one_pass_kernelI11Fp16IOFp32WLi128ELi120ELi480EEv26Group_norm_nhwc_bwd_params,(.L_x_5607 - _Z35group_norm_nhwc_bwd_one_pass_kernelI11Fp16IOFp32WLi128ELi120ELi480EEv26Group_norm_nhwc_bwd_params)
        .other          _Z35group_norm_nhwc_bwd_one_pass_kernelI11Fp16IOFp32WLi128ELi120ELi480EEv26Group_norm_nhwc_bwd_params,@"STO_CUDA_ENTRY STV_DEFAULT"
_Z35group_norm_nhwc_bwd_one_pass_kernelI11Fp16IOFp32WLi128ELi120ELi480EEv26Group_norm_nhwc_bwd_params:
.text._Z35group_norm_nhwc_bwd_one_pass_kernelI11Fp16IOFp32WLi128ELi120ELi480EEv26Group_norm_nhwc_bwd_params:
        /* <DEDUP_REMOVED lines=19> */
[----:B------:R-:W-:-:S03]  /*0130*/  SHF.R.S32.HI R7, RZ, 0x1f, R2 ;  /* 0x0000001fff077819 */ /* 0x000fc60000011402 */
[----:B------:R-:W-:-:S04]  /*0140*/  IMAD R8, R9, -0x3c, R2 ;  /* 0xffffffc409087824 */ /* 0x000fc800078e0202 */
[----:B------:R-:W3:Y:S01]  /*0150*/  LDC.64 R4, c[0x0][0x288] ;  /* 0x0000a200ff047b82 */ /* 0x000ee20000000a00 */
[----:B------:R-:W-:Y:S01]  /*0160*/  SHF.L.U32 R8, R8, 0x1, RZ ;  /* 0x0000000108087819 */ /* 0x000fe200000006ff */
[----:B0-----:R-:W-:Y:S01]  /*0170*/  IMAD R3, R6, UR7, R9 ;  /* 0x0000000706037c24 */ /* 0x001fe2000f8e0209 */
[----:B------:R-:W-:Y:S01]  /*0180*/  LEA.HI R9, R7, R2, RZ, 0x5 ;  /* 0x0000000207097211 */ /* 0x000fe200078f28ff */
[----:B------:R-:W-:Y:S01]  /*0190*/  HFMA2.MMA R6, -RZ, RZ, 0, 0 ;  /* 0x00000000ff067435 */ /* 0x000fe200000001ff */
[----:B------:R-:W-:Y:S02]  /*01a0*/  MOV R7, R0 ;  /* 0x0000000000077202 */ /* 0x000fe40000000f00 */
[C---:B------:R-:W-:Y:S02]  /*01b0*/  ISETP.LT.U32.AND P0, PT, R3.reuse, UR10, PT ;  /* 0x0000000a03007c0c */ /* 0x040fe4000bf01070 */
[----:B------:R-:W-:Y:S01]  /*01c0*/  SHF.R.S32.HI R121, RZ, 0x1f, R3 ;  /* 0x0000001fff797819 */ /* 0x000fe20000011403 */
[----:B--2---:R-:W-:Y:S01]  /*01d0*/  ULEA UR5, UR6, UR5, 0x18 ;  /* 0x0000000506057291 */ /* 0x004fe2000f8ec03f */
[----:B------:R-:W-:-:S02]  /*01e0*/  IADD3 R107, R3, 0x8, RZ ;  /* 0x00000008036b7810 */ /* 0x000fc40007ffe0ff */
[----:B------:R-:W-:Y:S02]  /*01f0*/  ISETP.LT.AND.EX P0, PT, R121, UR11, !P1, P0 ;  /* 0x0000000b79007c0c */ /* 0x000fe4000cf01300 */
[----:B------:R-:W-:Y:S02]  /*0200*/  ISETP.LT.U32.AND P5, PT, R107, UR10, PT ;  /* 0x0000000a6b007c0c */ /* 0x000fe4000bfa1070 */
[----:B------:R-:W-:Y:S02]  /*0210*/  SHF.R.S32.HI R120, RZ, 0x1f, R107 ;  /* 0x0000001fff787819 */ /* 0x000fe4000001146b */
[----:B------:R-:W-:Y:S02]  /*0220*/  IADD3 R106, R3, 0x10, RZ ;  /* 0x00000010036a7810 */ /* 0x000fe40007ffe0ff */
[----:B------:R-:W-:Y:S02]  /*0230*/  ISETP.LT.AND.EX P6, PT, R120, UR11, !P1, P5 ;  /* 0x0000000b78007c0c */ /* 0x000fe4000cfc1350 */
[----:B------:R-:W-:-:S02]  /*0240*/  ISETP.LT.U32.AND P4, PT, R106, UR10, PT ;  /* 0x0000000a6a007c0c */ /* 0x000fc4000bf81070 */
[----:B------:R-:W-:Y:S02]  /*0250*/  SHF.R.S32.HI R119, RZ, 0x1f, R106 ;  /* 0x0000001fff777819 */ /* 0x000fe4000001146a */
[----:B------:R-:W-:Y:S02]  /*0260*/  @P0 LOP3.LUT R16, R16, 0x80, RZ, 0xfc, !PT ;  /* 0x0000008010100812 */ /* 0x000fe400078efcff */
[----:B------:R-:W-:Y:S02]  /*0270*/  ISETP.LT.AND.EX P5, PT, R119, UR11, !P1, P4 ;  /* 0x0000000b77007c0c */ /* 0x000fe4000cfa1340 */
[----:B------:R-:W-:Y:S02]  /*0280*/  LOP3.LUT R16, R16, 0xffffffbf, RZ, 0xc0, !PT ;  /* 0xffffffbf10107812 */ /* 0x000fe400078ec0ff */
[----:B------:R-:W-:Y:S02]  /*0290*/  IADD3 R105, R3, 0x18, RZ ;  /* 0x0000001803697810 */ /* 0x000fe40007ffe0ff */
[----:B------:R-:W-:-:S02]  /*02a0*/  @P6 LOP3.LUT R16, R16, 0x40, RZ, 0xfc, !PT ;  /* 0x0000004010106812 */ /* 0x000fc400078efcff */
[----:B------:R-:W-:Y:S02]  /*02b0*/  IADD3 R104, R3, 0x20, RZ ;  /* 0x0000002003687810 */ /* 0x000fe40007ffe0ff */
[----:B------:R-:W-:Y:S02]  /*02c0*/  ISETP.LT.U32.AND P3, PT, R105, UR10, PT ;  /* 0x0000000a69007c0c */ /* 0x000fe4000bf61070 */
[----:B------:R-:W-:Y:S02]  /*02d0*/  SHF.R.S32.HI R118, RZ, 0x1f, R105 ;  /* 0x0000001fff767819 */ /* 0x000fe40000011469 */
[----:B------:R-:W-:Y:S02]  /*02e0*/  LOP3.LUT R16, R16, 0xffffffdf, RZ, 0xc0, !PT ;  /* 0xffffffdf10107812 */ /* 0x000fe400078ec0ff */
[----:B------:R-:W-:Y:S02]  /*02f0*/  ISETP.LT.U32.AND P2, PT, R104, UR10, PT ;  /* 0x0000000a68007c0c */ /* 0x000fe4000bf41070 */
[----:B------:R-:W-:-:S02]  /*0300*/  SHF.R.S32.HI R117, RZ, 0x1f, R104 ;  /* 0x0000001fff757819 */ /* 0x000fc40000011468 */
[----:B------:R-:W-:Y:S02]  /*0310*/  ISETP.LT.AND.EX P4, PT, R118, UR11, !P1, P3 ;  /* 0x0000000b76007c0c */ /* 0x000fe4000cf81330 */
[----:B------:R-:W-:Y:S02]  /*0320*/  @P5 LOP3.LUT R16, R16, 0x20, RZ, 0xfc, !PT ;  /* 0x0000002010105812 */ /* 0x000fe400078efcff */
[----:B------:R-:W-:Y:S02]  /*0330*/  IADD3 R103, R3, 0x28, RZ ;  /* 0x0000002803677810 */ /* 0x000fe40007ffe0ff */
[----:B------:R-:W-:Y:S02]  /*0340*/  ISETP.LT.AND.EX P3, PT, R117, UR11, !P1, P2 ;  /* 0x0000000b75007c0c */ /* 0x000fe4000cf61320 */
[----:B------:R-:W-:Y:S02]  /*0350*/  LOP3.LUT R16, R16, 0xfffffff7, RZ, 0xc0, !PT ;  /* 0xfffffff710107812 */ /* 0x000fe400078ec0ff */
[----:B------:R-:W-:-:S02]  /*0360*/  ISETP.LT.U32.AND P0, PT, R103, UR10, PT ;  /* 0x0000000a67007c0c */ /* 0x000fc4000bf01070 */
[----:B------:R-:W-:Y:S02]  /*0370*/  SHF.R.S32.HI R116, RZ, 0x1f, R103 ;  /* 0x0000001fff747819 */ /* 0x000fe40000011467 */
[----:B------:R-:W-:Y:S02]  /*0380*/  LOP3.LUT R16, R16, 0xffffffef, RZ, 0xc0, !PT ;  /* 0xffffffef10107812 */ /* 0x000fe400078ec0ff */
[----:B------:R-:W-:Y:S02]  /*0390*/  IADD3 R102, R3, 0x30, RZ ;  /* 0x0000003003667810 */ /* 0x000fe40007ffe0ff */
[----:B------:R-:W-:Y:S02]  /*03a0*/  ISETP.LT.AND.EX P2, PT, R116, UR11, !P1, P0 ;  /* 0x0000000b74007c0c */ /* 0x000fe4000cf41300 */
[----:B------:R-:W-:Y:S02]  /*03b0*/  @P4 LOP3.LUT R16, R16, 0x10, RZ, 0xfc, !PT ;  /* 0x0000001010104812 */ /* 0x000fe400078efcff */
[----:B------:R-:W-:-:S02]  /*03c0*/  SHF.R.S32.HI R115, RZ, 0x1f, R102 ;  /* 0x0000001fff737819 */ /* 0x000fc40000011466 */
[----:B------:R-:W-:Y:S02]  /*03d0*/  ISETP.LT.U32.AND P0, PT, R102, UR10, PT ;  /* 0x0000000a66007c0c */ /* 0x000fe4000bf01070 */
[----:B------:R-:W-:Y:S02]  /*03e0*/  @P3 LOP3.LUT R16, R16, 0x8, RZ, 0xfc, !PT ;  /* 0x0000000810103812 */ /* 0x000fe400078efcff */
[----:B------:R-:W-:Y:S02]  /*03f0*/  ISETP.LT.AND.EX P0, PT, R115, UR11, !P1, P0 ;  /* 0x0000000b73007c0c */ /* 0x000fe4000cf01300 */
[----:B------:R-:W-:Y:S02]  /*0400*/  LOP3.LUT R16, R16, 0xfffffffb, RZ, 0xc0, !PT ;  /* 0xfffffffb10107812 */ /* 0x000fe400078ec0ff */
[----:B------:R-:W-:Y:S02]  /*0410*/  IADD3 R101, R3, 0x38, RZ ;  /* 0x0000003803657810 */ /* 0x000fe40007ffe0ff */
[----:B------:R-:W-:-:S02]  /*0420*/  @P2 LOP3.LUT R16, R16, 0x4, RZ, 0xfc, !PT ;  /* 0x0000000410102812 */ /* 0x000fc400078efcff */
[C---:B------:R-:W-:Y:S02]  /*0430*/  IADD3 R100, R3.reuse, 0x40, RZ ;  /* 0x0000004003647810 */ /* 0x040fe40007ffe0ff */
[C---:B------:R-:W-:Y:S02]  /*0440*/  IADD3 R99, R3.reuse, 0x48, RZ ;  /* 0x0000004803637810 */ /* 0x040fe40007ffe0ff */
[C---:B------:R-:W-:Y:S02]  /*0450*/  IADD3 R98, R3.reuse, 0x50, RZ ;  /* 0x0000005003627810 */ /* 0x040fe40007ffe0ff */
[----:B------:R-:W-:Y:S02]  /*0460*/  LOP3.LUT R16, R16, 0xfffffffd, RZ, 0xc0, !PT ;  /* 0xfffffffd10107812 */ /* 0x000fe400078ec0ff */
[----:B------:R-:W-:Y:S02]  /*0470*/  IADD3 R97, R3, 0x58, RZ ;  /* 0x0000005803617810 */ /* 0x000fe40007ffe0ff */
[----:B------:R-:W-:-:S02]  /*0480*/  SHF.R.S32.HI R114, RZ, 0x1f, R101 ;  /* 0x0000001fff727819 */ /* 0x000fc40000011465 */
[----:B------:R-:W-:Y:S02]  /*0490*/  SHF.R.S32.HI R113, RZ, 0x1f, R100 ;  /* 0x0000001fff717819 */ /* 0x000fe40000011464 */
[----:B------:R-:W-:Y:S02]  /*04a0*/  SHF.R.S32.HI R112, RZ, 0x1f, R99 ;  /* 0x0000001fff707819 */ /* 0x000fe40000011463 */
[----:B------:R-:W-:Y:S02]  /*04b0*/  SHF.R.S32.HI R111, RZ, 0x1f, R98 ;  /* 0x0000001fff6f7819 */ /* 0x000fe40000011462 */
[----:B------:R-:W-:Y:S02]  /*04c0*/  ISETP.LT.U32.AND P5, PT, R101, UR10, PT ;  /* 0x0000000a65007c0c */ /* 0x000fe4000bfa1070 */
[----:B------:R-:W-:Y:S02]  /*04d0*/  @P0 LOP3.LUT R16, R16, 0x2, RZ, 0xfc, !PT ;  /* 0x0000000210100812 */ /* 0x000fe400078efcff */
[----:B------:R-:W-:-:S02]  /*04e0*/  ISETP.LT.U32.AND P4, PT, R100, UR10, PT ;  /* 0x0000000a64007c0c */ /* 0x000fc4000bf81070 */
[----:B------:R-:W-:Y:S02]  /*04f0*/  ISETP.LT.U32.AND P3, PT, R99, UR10, PT ;  /* 0x0000000a63007c0c */ /* 0x000fe4000bf61070 */
[----:B------:R-:W-:Y:S02]  /*0500*/  ISETP.LT.U32.AND P2, PT, R98, UR10, PT ;  /* 0x0000000a62007c0c */ /* 0x000fe4000bf41070 */
[----:B------:R-:W-:Y:S02]  /*0510*/  SHF.R.S32.HI R110, RZ, 0x1f, R97 ;  /* 0x0000001fff6e7819 */ /* 0x000fe40000011461 */
[----:B------:R-:W-:Y:S01]  /*0520*/  ISETP.LT.U32.AND P0, PT, R97, UR10, PT ;  /* 0x0000000a61007c0c */ /* 0x000fe2000bf01070 */
[----:B------:R-:W-:Y:S01]  /*0530*/  ULDC.U8 UR10, c[0x0][0x2a4] ;  /* 0x0000a900000a7ab9 */ /* 0x000fe20000000000 */
[----:B------:R-:W-:Y:S02]  /*0540*/  ISETP.LT.AND.EX P5, PT, R114, UR11, !P1, P5 ;  /* 0x0000000b72007c0c */ /* 0x000fe4000cfa1350 */
[----:B------:R-:W-:-:S02]  /*0550*/  ISETP.LT.AND.EX P4, PT, R113, UR11, !P1, P4 ;  /* 0x0000000b71007c0c */ /* 0x000fc4000cf81340 */
[----:B------:R-:W-:Y:S02]  /*0560*/  ISETP.LT.AND.EX P3, PT, R112, UR11, !P1, P3 ;  /* 0x0000000b70007c0c */ /* 0x000fe4000cf61330 */
[----:B------:R-:W-:Y:S02]  /*0570*/  ISETP.LT.AND.EX P2, PT, R111, UR11, !P1, P2 ;  /* 0x0000000b6f007c0c */ /* 0x000fe4000cf41320 */
[----:B------:R-:W-:Y:S02]  /*0580*/  ISETP.LT.AND.EX P1, PT, R110, UR11, !P1, P0 ;  /* 0x0000000b6e007c0c */ /* 0x000fe4000cf21300 */
[C---:B---3--:R-:W-:Y:S02]  /*0590*/  LEA.HI R10, P0, R5.reuse, R4, RZ, 0x1 ;  /* 0x00000004050a7211 */ /* 0x048fe400078108ff */
[-C--:B------:R-:W-:Y:S02]  /*05a0*/  LEA R15, R5, R5.reuse, 0x1 ;  /* 0x00000005050f7211 */ /* 0x080fe400078e08ff */
[----:B------:R-:W-:Y:S01]  /*05b0*/  IADD3.X R13, RZ, R5, RZ, P0, !PT ;  /* 0x00000005ff0d7210 */ /* 0x000fe200007fe4ff */
[----:B------:R-:W-:Y:S01]  /*05c0*/  IMAD.WIDE.U32 R4, R4, 0x3, RZ ;  /* 0x0000000304047825 */ /* 0x000fe200078e00ff */
[----:B------:R-:W-:-:S02]  /*05d0*/  SHF.R.S32.HI R9, RZ, 0x5, R9 ;  /* 0x00000005ff097819 */ /* 0x000fc40000011409 */
[--C-:B------:R-:W-:Y:S02]  /*05e0*/  SHF.R.S64 R10, R10, 0x1, R13.reuse ;  /* 0x000000010a0a7819 */ /* 0x100fe4000000100d */
[----:B------:R-:W-:Y:S02]  /*05f0*/  IADD3 R15, R5, R15, RZ ;  /* 0x0000000f050f7210 */ /* 0x000fe40007ffe0ff */
[----:B------:R-:W-:Y:S02]  /*0600*/  SHF.R.S32.HI R13, RZ, 0x1, R13 ;  /* 0x00000001ff0d7819 */ /* 0x000fe4000001140d */
[----:B------:R-:W-:Y:S02]  /*0610*/  LEA.HI R14, P0, R15, R4, RZ, 0x1 ;  /* 0x000000040f0e7211 */ /* 0x000fe400078108ff */
[----:B------:R-:W0:Y:S01]  /*0620*/  LDC R4, c[0x0][0x10] ;  /* 0x00000400ff047b82 */ /* 0x000e220000000800 */
[----:B------:R-:W-:Y:S02]  /*0630*/  IADD3 R96, R3, 0x60, RZ ;  /* 0x0000006003607810 */ /* 0x000fe40007ffe0ff */
[----:B------:R-:W-:-:S02]  /*0640*/  IADD3.X R15, RZ, R15, RZ, P0, !PT ;  /* 0x0000000fff0f7210 */ /* 0x000fc400007fe4ff */
[C---:B------:R-:W-:Y:S02]  /*0650*/  IADD3 R95, R3.reuse, 0x68, RZ ;  /* 0x00000068035f7810 */ /* 0x040fe40007ffe0ff */
[--C-:B------:R-:W-:Y:S01]  /*0660*/  SHF.R.S64 R14, R14, 0x1, R15.reuse ;  /* 0x000000010e0e7819 */ /* 0x100fe2000000100f */
[----:B------:R-:W2:Y:S01]  /*0670*/  LDC R5, c[0x0][0xc] ;  /* 0x00000300ff057b82 */ /* 0x000ea20000000800 */
[----:B------:R-:W-:Y:S02]  /*0680*/  IADD3 R12, R3, 0x78, RZ ;  /* 0x00000078030c7810 */ /* 0x000fe40007ffe0ff */
[----:B------:R-:W-:Y:S02]  /*0690*/  SHF.R.S32.HI R15, RZ, 0x1, R15 ;  /* 0x00000001ff0f7819 */ /* 0x000fe4000001140f */
[----:B------:R-:W-:Y:S02]  /*06a0*/  LEA R9, R9, UR5, 0x3 ;  /* 0x0000000509097c11 */ /* 0x000fe4000f8e18ff */
[----:B------:R-:W-:-:S02]  /*06b0*/  SHF.L.U64.HI R13, R10, 0x2, R13 ;  /* 0x000000020a0d7819 */ /* 0x000fc4000001020d */
[----:B------:R-:W-:Y:S02]  /*06c0*/  SHF.R.S32.HI R125, RZ, 0x1f, R96 ;  /* 0x0000001fff7d7819 */ /* 0x000fe40000011460 */
[----:B------:R-:W-:Y:S02]  /*06d0*/  SHF.R.S32.HI R124, RZ, 0x1f, R95 ;  /* 0x0000001fff7c7819 */ /* 0x000fe4000001145f */
[----:B------:R-:W-:Y:S02]  /*06e0*/  SHF.R.S32.HI R122, RZ, 0x1f, R12 ;  /* 0x0000001fff7a7819 */ /* 0x000fe4000001140c */
[----:B------:R-:W-:Y:S01]  /*06f0*/  SHF.L.U64.HI R15, R14, 0x2, R15 ;  /* 0x000000020e0f7819 */ /* 0x000fe2000001020f */
[----:B0-----:R-:W-:Y:S01]  /*0700*/  IMAD R11, R4, UR7, R0 ;  /* 0x00000007040b7c24 */ /* 0x001fe2000f8e0200 */
[----:B------:R-:W-:-:S04]  /*0710*/  IADD3 R11, R3, 0x70, RZ ;  /* 0x00000070030b7810 */ /* 0x000fc80007ffe0ff */
[----:B------:R-:W-:Y:S02]  /*0720*/  SHF.R.S32.HI R123, RZ, 0x1f, R11 ;  /* 0x0000001fff7b7819 */ /* 0x000fe4000001140b */
[----:B-12---:R-:W-:-:S07]  /*0730*/  LOP3.LUT R108, R5, 0x3, RZ, 0xc0, !PT ;  /* 0x00000003056c7812 */ /* 0x006fce00078ec0ff */
.L_x_1330:
[----:B0-----:R-:W0:Y:S01]  /*0740*/  LDC R26, c[0x0][0x2a0] ;  /* 0x0000a800ff1a7b82 */ /* 0x001e220000000800 */
[----:B------:R-:W-:Y:S01]  /*0750*/  P2R R22, PR, RZ, 0x4 ;  /* 0x00000004ff167803 */ /* 0x000fe20000000000 */
[----:B------:R-:W-:Y:S01]  /*0760*/  ULDC.64 UR12, c[0x0][0x298] ;  /* 0x0000a600000c7ab9 */ /* 0x000fe20000000a00 */
[C---:B------:R-:W-:Y:S02]  /*0770*/  LOP3.LUT P2, RZ, R16.reuse, 0x80, RZ, 0xc0, !PT ;  /* 0x0000008010ff7812 */ /* 0x040fe4000784c0ff */
[C---:B------:R-:W-:Y:S02]  /*0780*/  LOP3.LUT P6, RZ, R16.reuse, 0x40, RZ, 0xc0, !PT ;  /* 0x0000004010ff7812 */ /* 0x040fe400078cc0ff */
[----:B------:R-:W-:Y:S01]  /*0790*/  P2R R17, PR, RZ, 0x2 ;  /* 0x00000002ff117803 */ /* 0x000fe20000000000 */
[----:B------:R-:W1:Y:S01]  /*07a0*/  @P5 LDC.64 R44, c[0x0][0x230] ;  /* 0x00008c00ff2c5b82 */ /* 0x000e620000000a00 */
[----:B------:R-:W-:Y:S02]  /*07b0*/  LOP3.LUT P1, RZ, R16, 0x10, RZ, 0xc0, !PT ;  /* 0x0000001010ff7812 */ /* 0x000fe4000782c0ff */
[----:B------:R-:W-:-:S05]  /*07c0*/  P2R R84, PR, RZ, 0x20 ;  /* 0x00000020ff547803 */ /* 0x000fca0000000000 */
[----:B------:R-:W2:Y:S01]  /*07d0*/  @P2 LDC.64 R60, c[0x0][0x230] ;  /* 0x00008c00ff3c2b82 */ /* 0x000ea20000000a00 */
[----:B0-----:R-:W-:-:S07]  /*07e0*/  IABS R23, R26 ;  /* 0x0000001a00177213 */ /* 0x001fce0000000000 */
[----:B------:R-:W0:Y:S01]  /*07f0*/  @P6 LDC.64 R80, c[0x0][0x230] ;  /* 0x00008c00ff506b82 */ /* 0x000e220000000a00 */
[----:B------:R-:W3:Y:S07]  /*0800*/  I2F.RP R20, R23 ;  /* 0x0000001700147306 */ /* 0x000eee0000209400 */
[----:B------:R-:W4:Y:S08]  /*0810*/  @P1 LDC.64 R72, c[0x0][0x230] ;  /* 0x00008c00ff481b82 */ /* 0x000f300000000a00 */
[----:B------:R-:W1:Y:S01]  /*0820*/  @P1 LDC.64 R70, c[0x0][0x228] ;  /* 0x00008a00ff461b82 */ /* 0x000e620000000a00 */
[----:B---3--:R-:W3:Y:S07]  /*0830*/  MUFU.RCP R20, R20 ;  /* 0x0000001400147308 */ /* 0x008eee0000001000 */
[----:B------:R-:W1:Y:S08]  /*0840*/  @P5 LDC.64 R42, c[0x0][0x228] ;  /* 0x00008a00ff2a5b82 */ /* 0x000e700000000a00 */
[----:B------:R-:W1:Y:S01]  /*0850*/  @P4 LDC.64 R40, c[0x0][0x230] ;  /* 0x00008c00ff284b82 */ /* 0x000e620000000a00 */
[----:B---3--:R-:W-:-:S04]  /*0860*/  IADD3 R18, R20, 0xffffffe, RZ ;  /* 0x0ffffffe14127810 */ /* 0x008fc80007ffe0ff */
[----:B------:R3:W2:Y:S03]  /*0870*/  F2I.FTZ.U32.TRUNC.NTZ R19, R18 ;  /* 0x0000001200137305 */ /* 0x0006a6000021f000 */
[----:B------:R-:W1:Y:S01]  /*0880*/  @P4 LDC.64 R38, c[0x0][0x228] ;  /* 0x00008a00ff264b82 */ /* 0x000e620000000a00 */
[----:B---3--:R-:W-:-:S07]  /*0890*/  MOV R18, RZ ;  /* 0x000000ff00127202 */ /* 0x008fce0000000f00 */
[----:B------:R-:W3:Y:S01]  /*08a0*/  @P3 LDC.64 R36, c[0x0][0x230] ;  /* 0x00008c00ff243b82 */ /* 0x000ee20000000a00 */
[----:B--2---:R-:W-:-:S07]  /*08b0*/  IADD3 R24, RZ, -R19, RZ ;  /* 0x80000013ff187210 */ /* 0x004fce0007ffe0ff */
[----:B------:R-:W2:Y:S01]  /*08c0*/  @P3 LDC.64 R34, c[0x0][0x228] ;  /* 0x00008a00ff223b82 */ /* 0x000ea20000000a00 */
        /* <DEDUP_REMOVED lines=13> */
[----:B------:R-:W-:-:S13]  /*09a0*/  ISETP.GE.U32.AND P0, PT, R20, R23, PT ;  /* 0x000000171400720c */ /* 0x000fda0003f06070 */
        /* <DEDUP_REMOVED lines=15> */
[C---:B------:R-:W-:Y:S01]  /*0aa0*/  IMAD R65, R21.reuse, UR13, R20 ;  /* 0x0000000d15417c24 */ /* 0x040fe2000f8e0214 */
[----:B------:R-:W0:Y:S01]  /*0ab0*/  @P2 LDC.64 R18, c[0x0][0x288] ;  /* 0x0000a200ff122b82 */ /* 0x000e220000000a00 */
[----:B------:R-:W-:Y:S01]  /*0ac0*/  IMAD.WIDE.U32 R66, R21, UR12, R66 ;  /* 0x0000000c15427c25 */ /* 0x000fe2000f8e0042 */
[----:B------:R-:W-:-:S04]  /*0ad0*/  ULDC.64 UR12, c[0x0][0x290] ;  /* 0x0000a400000c7ab9 */ /* 0x000fc80000000a00 */
[----:B------:R-:W-:Y:S02]  /*0ae0*/  IADD3 R65, R67, R65, RZ ;  /* 0x0000004143417210 */ /* 0x000fe40007ffe0ff */
[----:B------:R-:W-:Y:S01]  /*0af0*/  @P2 MOV R64, R66 ;  /* 0x0000004200402202 */ /* 0x000fe20000000f00 */
[----:B0-----:R-:W-:-:S04]  /*0b00*/  @P2 IMAD R20, R121, R18, RZ ;  /* 0x0000001279142224 */ /* 0x001fc800078e02ff */
[C---:B------:R-:W-:Y:S02]  /*0b10*/  @P2 IMAD R21, R3.reuse, R19, R20 ;  /* 0x0000001303152224 */ /* 0x040fe400078e0214 */
[----:B------:R-:W-:-:S05]  /*0b20*/  @P2 IMAD.WIDE.U32 R18, R3, R18, R64 ;  /* 0x0000001203122225 */ /* 0x000fca00078e0040 */
[----:B------:R-:W-:Y:S02]  /*0b30*/  @P2 IADD3 R19, R19, R21, RZ ;  /* 0x0000001513132210 */ /* 0x000fe40007ffe0ff */
[----:B------:R-:W0:Y:S01]  /*0b40*/  @P2 LDC.64 R20, c[0x0][0x228] ;  /* 0x00008a00ff142b82 */ /* 0x000e220000000a00 */
[C---:B------:R-:W-:Y:S02]  /*0b50*/  @P2 SHF.L.U32 R83, R18.reuse, 0x1, RZ ;  /* 0x0000000112532819 */ /* 0x040fe400000006ff */
[----:B------:R-:W-:Y:S02]  /*0b60*/  @P2 SHF.L.U64.HI R18, R18, 0x1, R19 ;  /* 0x0000000112122819 */ /* 0x000fe40000010213 */
[----:B------:R-:W-:Y:S02]  /*0b70*/  @P2 IADD3 R60, P0, R83, R60, RZ ;  /* 0x0000003c533c2210 */ /* 0x000fe40007f1e0ff */
[----:B------:R-:W-:Y:S02]  /*0b80*/  @P6 MOV R19, R65 ;  /* 0x0000004100136202 */ /* 0x000fe40000000f00 */
[----:B------:R-:W-:-:S02]  /*0b90*/  @P2 IADD3.X R61, R18, R61, RZ, P0, !PT ;  /* 0x0000003d123d2210 */ /* 0x000fc400007fe4ff */
[----:B0-----:R-:W-:-:S04]  /*0ba0*/  @P2 IADD3 R82, P0, R83, R20, RZ ;  /* 0x0000001453522210 */ /* 0x001fc80007f1e0ff */
[----:B------:R-:W-:Y:S02]  /*0bb0*/  @P2 IADD3.X R83, R18, R21, RZ, P0, !PT ;  /* 0x0000001512532210 */ /* 0x000fe400007fe4ff */
[----:B------:R-:W0:Y:S01]  /*0bc0*/  @P6 LDC.64 R20, c[0x0][0x288] ;  /* 0x0000a200ff146b82 */ /* 0x000e220000000a00 */
[----:B------:R-:W-:-:S13]  /*0bd0*/  LOP3.LUT P2, RZ, R16, 0x20, RZ, 0xc0, !PT ;  /* 0x0000002010ff7812 */ /* 0x000fda000784c0ff */
[----:B------:R-:W4:Y:S08]  /*0be0*/  @P2 LDC.64 R78, c[0x0][0x230] ;  /* 0x00008c00ff4e2b82 */ /* 0x000f300000000a00 */
[----:B------:R-:W1:Y:S01]  /*0bf0*/  @P2 LDC.64 R76, c[0x0][0x228] ;  /* 0x00008a00ff4c2b82 */ /* 0x000e620000000a00 */
[----:B0-----:R-:W-:-:S04]  /*0c00*/  @P6 IMAD R18, R120, R20, RZ ;  /* 0x0000001478126224 */ /* 0x001fc800078e02ff */
[----:B------:R-:W-:Y:S01]  /*0c10*/  @P6 IMAD R21, R107, R21, R18 ;  /* 0x000000156b156224 */ /* 0x000fe200078e0212 */
[----:B------:R-:W-:-:S05]  /*0c20*/  @P6 MOV R18, R66 ;  /* 0x0000004200126202 */ /* 0x000fca0000000f00 */
        /* <DEDUP_REMOVED lines=8> */
[----:B------:R-:W-:Y:S02]  /*0cb0*/  @P6 IADD3.X R75, R18, R21, RZ, P0, !PT ;  /* 0x00000015124b6210 */ /* 0x000fe400007fe4ff */
[----:B------:R-:W0:Y:S01]  /*0cc0*/  @P2 LDC.64 R18, c[0x0][0x288] ;  /* 0x0000a200ff122b82 */ /* 0x000e220000000a00 */
[----:B------:R-:W-:Y:S02]  /*0cd0*/  @P2 MOV R21, R65 ;  /* 0x0000004100152202 */ /* 0x000fe40000000f00 */
[----:B------:R-:W-:-:S13]  /*0ce0*/  LOP3.LUT P6, RZ, R16, 0x2, RZ, 0xc0, !PT ;  /* 0x0000000210ff7812 */ /* 0x000fda00078cc0ff */
[----:B------:R-:W3:Y:S01]  /*0cf0*/  @P6 LDC.64 R48, c[0x0][0x230] ;  /* 0x00008c00ff306b82 */ /* 0x000ee20000000a00 */
[----:B0-----:R-:W-:-:S07]  /*0d00*/  @P2 IMAD R20, R119, R18, RZ ;  /* 0x0000001277142224 */ /* 0x001fce00078e02ff */
[----:B------:R-:W0:Y:S01]  /*0d10*/  @P6 LDC.64 R46, c[0x0][0x228] ;  /* 0x00008a00ff2e6b82 */ /* 0x000e220000000a00 */
[----:B------:R-:W-:Y:S01]  /*0d20*/  @P2 IMAD R23, R106, R19, R20 ;  /* 0x000000136a172224 */ /* 0x000fe200078e0214 */
[----:B------:R-:W-:-:S05]  /*0d30*/  @P2 MOV R20, R66 ;  /* 0x0000004200142202 */ /* 0x000fca0000000f00 */
[----:B------:R-:W-:-:S05]  /*0d40*/  @P2 IMAD.WIDE.U32 R18, R106, R18, R20 ;  /* 0x000000126a122225 */ /* 0x000fca00078e0014 */
[----:B------:R-:W-:Y:S02]  /*0d50*/  @P2 IADD3 R21, R19, R23, RZ ;  /* 0x0000001713152210 */ /* 0x000fe40007ffe0ff */
[C---:B------:R-:W-:Y:S02]  /*0d60*/  @P2 SHF.L.U32 R19, R18.reuse, 0x1, RZ ;  /* 0x0000000112132819 */ /* 0x040fe400000006ff */
[----:B------:R-:W-:Y:S02]  /*0d70*/  @P2 SHF.L.U64.HI R18, R18, 0x1, R21 ;  /* 0x0000000112122819 */ /* 0x000fe40000010215 */
[----:B----4-:R-:W-:Y:S02]  /*0d80*/  @P2 IADD3 R78, P0, R19, R78, RZ ;  /* 0x0000004e134e2210 */ /* 0x010fe40007f1e0ff */
[----:B------:R-:W-:Y:S02]  /*0d90*/  @P1 MOV R21, R65 ;  /* 0x0000004100151202 */ /* 0x000fe40000000f00 */
[----:B------:R-:W-:-:S02]  /*0da0*/  @P2 IADD3.X R79, R18, R79, RZ, P0, !PT ;  /* 0x0000004f124f2210 */ /* 0x000fc400007fe4ff */
[----:B-1----:R-:W-:-:S04]  /*0db0*/  @P2 IADD3 R76, P0, R19, R76, RZ ;  /* 0x0000004c134c2210 */ /* 0x002fc80007f1e0ff */
[----:B------:R-:W-:Y:S02]  /*0dc0*/  @P2 IADD3.X R77, R18, R77, RZ, P0, !PT ;  /* 0x0000004d124d2210 */ /* 0x000fe400007fe4ff */
[----:B------:R-:W1:Y:S01]  /*0dd0*/  @P1 LDC.64 R18, c[0x0][0x288] ;  /* 0x0000a200ff121b82 */ /* 0x000e620000000a00 */
[----:B------:R-:W-:-:S13]  /*0de0*/  LOP3.LUT P2, RZ, R16, 0x8, RZ, 0xc0, !PT ;  /* 0x0000000810ff7812 */ /* 0x000fda000784c0ff */
[----:B------:R-:W4:Y:S08]  /*0df0*/  @P2 LDC.64 R68, c[0x0][0x230] ;  /* 0x00008c00ff442b82 */ /* 0x000f300000000a00 */
[----:B------:R-:W2:Y:S01]  /*0e00*/  @P2 LDC.64 R54, c[0x0][0x228] ;  /* 0x00008a00ff362b82 */ /* 0x000ea20000000a00 */
[----:B-1----:R-:W-:-:S04]  /*0e10*/  @P1 IMAD R20, R118, R18, RZ ;  /* 0x0000001276141224 */ /* 0x002fc800078e02ff */
        /* <DEDUP_REMOVED lines=9> */
[----:B------:R-:W-:Y:S02]  /*0eb0*/  @P1 IADD3 R70, P0, R19, R70, RZ ;  /* 0x0000004613461210 */ /* 0x000fe40007f1e0ff */
[----:B------:R-:W1:Y:S02]  /*0ec0*/  @P2 LDC.64 R18, c[0x0][0x288] ;  /* 0x0000a200ff122b82 */ /* 0x000e640000000a00 */
[----:B------:R-:W-:Y:S02]  /*0ed0*/  @P1 IADD3.X R71, R20, R71, RZ, P0, !PT ;  /* 0x0000004714471210 */ /* 0x000fe400007fe4ff */
[----:B------:R-:W-:-:S13]  /*0ee0*/  LOP3.LUT P1, RZ, R16, 0x4, RZ, 0xc0, !PT ;  /* 0x0000000410ff7812 */ /* 0x000fda000782c0ff */
[----:B------:R-:W3:Y:S01]  /*0ef0*/  @P1 LDC.64 R52, c[0x0][0x230] ;  /* 0x00008c00ff341b82 */ /* 0x000ee20000000a00 */
[----:B-1----:R-:W-:-:S07]  /*0f00*/  @P2 IMAD R20, R117, R18, RZ ;  /* 0x0000001275142224 */ /* 0x002fce00078e02ff */
[----:B------:R-:W1:Y:S01]  /*0f10*/  @P1 LDC.64 R50, c[0x0][0x228] ;  /* 0x00008a00ff321b82 */ /* 0x000e620000000a00 */
        /* <DEDUP_REMOVED lines=9> */
[----:B--2---:R-:W-:Y:S02]  /*0fb0*/  @P2 IADD3 R54, P0, R19, R54, RZ ;  /* 0x0000003613362210 */ /* 0x004fe40007f1e0ff */
[----:B------:R-:W2:Y:S02]  /*0fc0*/  @P1 LDC.64 R18, c[0x0][0x288] ;  /* 0x0000a200ff121b82 */ /* 0x000ea40000000a00 */
[----:B------:R-:W-:Y:S02]  /*0fd0*/  @P2 IADD3.X R55, R20, R55, RZ, P0, !PT ;  /* 0x0000003714372210 */ /* 0x000fe400007fe4ff */
[----:B------:R-:W-:-:S13]  /*0fe0*/  ISETP.NE.AND P2, PT, R22, RZ, PT ;  /* 0x000000ff1600720c */ /* 0x000fda0003f45270 */
[----:B------:R-:W4:Y:S01]  /*0ff0*/  @P2 LDC.64 R32, c[0x0][0x230] ;  /* 0x00008c00ff202b82 */ /* 0x000f220000000a00 */
[----:B--2---:R-:W-:-:S07]  /*1000*/  @P1 IMAD R20, R116, R18, RZ ;  /* 0x0000001274141224 */ /* 0x004fce00078e02ff */
[----:B------:R-:W2:Y:S01]  /*1010*/  @P2 LDC.64 R24, c[0x0][0x228] ;  /* 0x00008a00ff182b82 */ /* 0x000ea20000000a00 */
[----:B------:R-:W-:Y:S01]  /*1020*/  @P1 IMAD R19, R103, R19, R20 ;  /* 0x0000001367131224 */ /* 0x000fe200078e0214 */
[----:B------:R-:W-:-:S05]  /*1030*/  @P1 MOV R20, R66 ;  /* 0x0000004200141202 */ /* 0x000fca0000000f00 */
[----:B------:R-:W-:-:S05]  /*1040*/  @P1 IMAD.WIDE.U32 R20, R103, R18, R20 ;  /* 0x0000001267141225 */ /* 0x000fca00078e0014 */
[----:B------:R-:W-:Y:S02]  /*1050*/  @P1 IADD3 R21, R21, R19, RZ ;  /* 0x0000001315151210 */ /* 0x000fe40007ffe0ff */
[C---:B------:R-:W-:Y:S02]  /*1060*/  @P1 SHF.L.U32 R19, R20.reuse, 0x1, RZ ;  /* 0x0000000114131819 */ /* 0x040fe400000006ff */
[----:B------:R-:W-:Y:S02]  /*1070*/  @P1 SHF.L.U64.HI R20, R20, 0x1, R21 ;  /* 0x0000000114141819 */ /* 0x000fe40000010215 */
[----:B---3--:R-:W-:Y:S02]  /*1080*/  @P1 IADD3 R52, P0, R19, R52, RZ ;  /* 0x0000003413341210 */ /* 0x008fe40007f1e0ff */
[----:B------:R-:W-:Y:S02]  /*1090*/  @P6 MOV R21, R65 ;  /* 0x0000004100156202 */ /* 0x000fe40000000f00 */
[----:B------:R-:W-:-:S02]  /*10a0*/  @P1 IADD3.X R53, R20, R53, RZ, P0, !PT ;  /* 0x0000003514351210 */ /* 0x000fc400007fe4ff */
[----:B-1----:R-:W-:Y:S02]  /*10b0*/  @P1 IADD3 R50, P0, R19, R50, RZ ;  /* 0x0000003213321210 */ /* 0x002fe40007f1e0ff */
[----:B------:R-:W1:Y:S02]  /*10c0*/  @P6 LDC.64 R18, c[0x0][0x288] ;  /* 0x0000a200ff126b82 */ /* 0x000e640000000a00 */
[----:B------:R-:W-:Y:S02]  /*10d0*/  @P1 IADD3.X R51, R20, R51, RZ, P0, !PT ;  /* 0x0000003314331210 */ /* 0x000fe400007fe4ff */
[----:B------:R-:W-:Y:S02]  /*10e0*/  ISETP.NE.AND P1, PT, R17, RZ, PT ;  /* 0x000000ff1100720c */ /* 0x000fe40003f25270 */
[----:B------:R-:W-:-:S11]  /*10f0*/  @P6 MOV R20, R66 ;  /* 0x0000004200146202 */ /* 0x000fd60000000f00 */
[----:B------:R-:W3:Y:S01]  /*1100*/  @P1 LDC.64 R26, c[0x0][0x230] ;  /* 0x00008c00ff1a1b82 */ /* 0x000ee20000000a00 */
[----:B-1----:R-:W-:-:S07]  /*1110*/  @P6 IMAD R17, R115, R18, RZ ;  /* 0x0000001273116224 */ /* 0x002fce00078e02ff */
[----:B------:R-:W1:Y:S01]  /*1120*/  @P1 LDC.64 R28, c[0x0][0x228] ;  /* 0x00008a00ff1c1b82 */ /* 0x000e620000000a00 */
[----:B------:R-:W-:-:S04]  /*1130*/  @P6 IMAD.WIDE.U32 R20, R102, R18, R20 ;  /* 0x0000001266146225 */ /* 0x000fc800078e0014 */
[----:B------:R-:W-:Y:S01]  /*1140*/  @P6 IMAD R19, R102, R19, R17 ;  /* 0x0000001366136224 */ /* 0x000fe200078e0211 */
[----:B------:R-:W-:-:S04]  /*1150*/  @P6 SHF.L.U32 R17, R20, 0x1, RZ ;  /* 0x0000000114116819 */ /* 0x000fc800000006ff */
[----:B------:R-:W-:Y:S02]  /*1160*/  @P6 IADD3 R19, R21, R19, RZ ;  /* 0x0000001315136210 */ /* 0x000fe40007ffe0ff */
[C---:B------:R-:W-:Y:S02]  /*1170*/  @P6 IADD3 R48, P0, R17.reuse, R48, RZ ;  /* 0x0000003011306210 */ /* 0x040fe40007f1e0ff */
[----:B------:R-:W-:Y:S02]  /*1180*/  @P6 SHF.L.U64.HI R20, R20, 0x1, R19 ;  /* 0x0000000114146819 */ /* 0x000fe40000010213 */
[----:B------:R-:W4:Y:S01]  /*1190*/  @P5 LDC.64 R18, c[0x0][0x288] ;  /* 0x0000a200ff125b82 */ /* 0x000f220000000a00 */
[----:B------:R-:W-:Y:S02]  /*11a0*/  @P5 MOV R21, R65 ;  /* 0x0000004100155202 */ /* 0x000fe40000000f00 */
[----:B------:R-:W-:Y:S02]  /*11b0*/  @P6 IADD3.X R49, R20, R49, RZ, P0, !PT ;  /* 0x0000003114316210 */ /* 0x000fe400007fe4ff */
[----:B0-----:R-:W-:-:S04]  /*11c0*/  @P6 IADD3 R46, P0, R17, R46, RZ ;  /* 0x0000002e112e6210 */ /* 0x001fc80007f1e0ff */
[----:B------:R-:W-:Y:S01]  /*11d0*/  @P6 IADD3.X R47, R20, R47, RZ, P0, !PT ;  /* 0x0000002f142f6210 */ /* 0x000fe200007fe4ff */
[----:B----4-:R-:W-:-:S04]  /*11e0*/  @P5 IMAD R20, R114, R18, RZ ;  /* 0x0000001272145224 */ /* 0x010fc800078e02ff */
[----:B------:R-:W-:Y:S01]  /*11f0*/  @P5 IMAD R19, R101, R19, R20 ;  /* 0x0000001365135224 */ /* 0x000fe200078e0214 */
[----:B------:R-:W-:-:S05]  /*1200*/  @P5 MOV R20, R66 ;  /* 0x0000004200145202 */ /* 0x000fca0000000f00 */
[----:B------:R-:W-:-:S05]  /*1210*/  @P5 IMAD.WIDE.U32 R20, R101, R18, R20 ;  /* 0x0000001265145225 */ /* 0x000fca00078e0014 */
[----:B------:R-:W-:Y:S02]  /*1220*/  @P5 IADD3 R19, R21, R19, RZ ;  /* 0x0000001315135210 */ /* 0x000fe40007ffe0ff */
[C---:B------:R-:W-:Y:S02]  /*1230*/  @P5 SHF.L.U32 R17, R20.reuse, 0x1, RZ ;  /* 0x0000000114115819 */ /* 0x040fe400000006ff */
[----:B------:R-:W-:Y:S02]  /*1240*/  @P5 SHF.L.U64.HI R20, R20, 0x1, R19 ;  /* 0x0000000114145819 */ /* 0x000fe40000010213 */
[----:B------:R-:W0:Y:S01]  /*1250*/  @P4 LDC.64 R18, c[0x0][0x288] ;  /* 0x0000a200ff124b82 */ /* 0x000e220000000a00 */
[----:B------:R-:W-:Y:S02]  /*1260*/  @P5 IADD3 R44, P0, R17, R44, RZ ;  /* 0x0000002c112c5210 */ /* 0x000fe40007f1e0ff */
[----:B------:R-:W-:Y:S02]  /*1270*/  @P4 MOV R21, R65 ;  /* 0x0000004100154202 */ /* 0x000fe40000000f00 */
[----:B------:R-:W-:-:S02]  /*1280*/  @P5 IADD3.X R45, R20, R45, RZ, P0, !PT ;  /* 0x0000002d142d5210 */ /* 0x000fc400007fe4ff */
[----:B------:R-:W-:-:S04]  /*1290*/  @P5 IADD3 R42, P0, R17, R42, RZ ;  /* 0x0000002a112a5210 */ /* 0x000fc80007f1e0ff */
[----:B------:R-:W-:Y:S02]  /*12a0*/  @P5 IADD3.X R43, R20, R43, RZ, P0, !PT ;  /* 0x0000002b142b5210 */ /* 0x000fe400007fe4ff */
[----:B------:R-:W-:Y:S02]  /*12b0*/  @P4 MOV R20, R66 ;  /* 0x0000004200144202 */ /* 0x000fe40000000f00 */
[----:B------:R-:W-:-:S04]  /*12c0*/  LOP3.LUT P5, RZ, R16, 0x8, RZ, 0xc0, !PT ;  /* 0x0000000810ff7812 */ /* 0x000fc800078ac0ff */
[----:B------:R-:W-:Y:S02]  /*12d0*/  P2R R85, PR, RZ, 0x20 ;  /* 0x00000020ff557803 */ /* 0x000fe40000000000 */
[----:B------:R-:W-:Y:S01]  /*12e0*/  LOP3.LUT P5, RZ, R16, 0x10, RZ, 0xc0, !PT ;  /* 0x0000001010ff7812 */ /* 0x000fe200078ac0ff */
[----:B0-----:R-:W-:-:S03]  /*12f0*/  @P4 IMAD R17, R113, R18, RZ ;  /* 0x0000001271114224 */ /* 0x001fc600078e02ff */
[----:B------:R-:W-:Y:S01]  /*1300*/  P2R R86, PR, RZ, 0x20 ;  /* 0x00000020ff567803 */ /* 0x000fe20000000000 */
[----:B------:R-:W-:Y:S01]  /*1310*/  @P4 IMAD.WIDE.U32 R20, R100, R18, R20 ;  /* 0x0000001264144225 */ /* 0x000fe200078e0014 */
[----:B------:R-:W-:-:S03]  /*1320*/  LOP3.LUT P5, RZ, R16, 0x20, RZ, 0xc0, !PT ;  /* 0x0000002010ff7812 */ /* 0x000fc600078ac0ff */
[----:B------:R-:W-:Y:S01]  /*1330*/  @P4 IMAD R19, R100, R19, R17 ;  /* 0x0000001364134224 */ /* 0x000fe200078e0211 */
[C---:B------:R-:W-:Y:S02]  /*1340*/  @P4 SHF.L.U32 R17, R20.reuse, 0x1, RZ ;  /* 0x0000000114114819 */ /* 0x040fe400000006ff */
[----:B------:R-:W-:Y:S02]  /*1350*/  P2R R87, PR, RZ, 0x20 ;  /* 0x00000020ff577803 */ /* 0x000fe40000000000 */
[----:B------:R-:W-:Y:S02]  /*1360*/  @P4 IADD3 R19, R21, R19, RZ ;  /* 0x0000001315134210 */ /* 0x000fe40007ffe0ff */
[----:B------:R-:W-:Y:S02]  /*1370*/  @P4 IADD3 R40, P0, R17, R40, RZ ;  /* 0x0000002811284210 */ /* 0x000fe40007f1e0ff */
[----:B------:R-:W-:Y:S02]  /*1380*/  @P4 SHF.L.U64.HI R20, R20, 0x1, R19 ;  /* 0x0000000114144819 */ /* 0x000fe40000010213 */
[----:B------:R-:W0:Y:S01]  /*1390*/  @P3 LDC.64 R18, c[0x0][0x288] ;  /* 0x0000a200ff123b82 */ /* 0x000e220000000a00 */
[----:B------:R-:W-:-:S02]  /*13a0*/  @P3 MOV R21, R65 ;  /* 0x0000004100153202 */ /* 0x000fc40000000f00 */
[----:B------:R-:W-:Y:S02]  /*13b0*/  @P4 IADD3.X R41, R20, R41, RZ, P0, !PT ;  /* 0x0000002914294210 */ /* 0x000fe400007fe4ff */
[----:B------:R-:W-:Y:S02]  /*13c0*/  @P4 IADD3 R38, P0, R17, R38, RZ ;  /* 0x0000002611264210 */ /* 0x000fe40007f1e0ff */
[----:B------:R-:W-:Y:S02]  /*13d0*/  LOP3.LUT P5, RZ, R16, 0x40, RZ, 0xc0, !PT ;  /* 0x0000004010ff7812 */ /* 0x000fe400078ac0ff */
[----:B------:R-:W-:Y:S02]  /*13e0*/  @P4 IADD3.X R39, R20, R39, RZ, P0, !PT ;  /* 0x0000002714274210 */ /* 0x000fe400007fe4ff */
[----:B------:R-:W-:Y:S02]  /*13f0*/  P2R R88, PR, RZ, 0x20 ;  /* 0x00000020ff587803 */ /* 0x000fe40000000000 */
[----:B------:R-:W-:Y:S01]  /*1400*/  LOP3.LUT P5, RZ, R16, 0x80, RZ, 0xc0, !PT ;  /* 0x0000008010ff7812 */ /* 0x000fe200078ac0ff */
        /* <DEDUP_REMOVED lines=13> */
[----:B------:R-:W-:Y:S01]  /*14e0*/  @P2 MOV R20, R66 ;  /* 0x0000004200142202 */ /* 0x000fe20000000f00 */
[----:B0-----:R-:W-:-:S04]  /*14f0*/  @P2 IMAD R17, R111, R18, RZ ;  /* 0x000000126f112224 */ /* 0x001fc800078e02ff */
[----:B------:R-:W-:-:S04]  /*1500*/  @P2 IMAD.WIDE.U32 R20, R98, R18, R20 ;  /* 0x0000001262142225 */ /* 0x000fc800078e0014 */
[----:B------:R-:W-:Y:S01]  /*1510*/  @P2 IMAD R19, R98, R19, R17 ;  /* 0x0000001362132224 */ /* 0x000fe200078e0211 */
[----:B------:R-:W-:-:S04]  /*1520*/  @P2 SHF.L.U32 R17, R20, 0x1, RZ ;  /* 0x0000000114112819 */ /* 0x000fc800000006ff */
[----:B------:R-:W-:Y:S02]  /*1530*/  @P2 IADD3 R19, R21, R19, RZ ;  /* 0x0000001315132210 */ /* 0x000fe40007ffe0ff */
[C---:B------:R-:W-:Y:S02]  /*1540*/  @P2 IADD3 R32, P0, R17.reuse, R32, RZ ;  /* 0x0000002011202210 */ /* 0x040fe40007f1e0ff */
[----:B------:R-:W-:Y:S02]  /*1550*/  @P2 SHF.L.U64.HI R20, R20, 0x1, R19 ;  /* 0x0000000114142819 */ /* 0x000fe40000010213 */
[----:B------:R-:W0:Y:S01]  /*1560*/  @P1 LDC.64 R18, c[0x0][0x288] ;  /* 0x0000a200ff121b82 */ /* 0x000e220000000a00 */
[----:B------:R-:W-:Y:S02]  /*1570*/  @P1 MOV R21, R65 ;  /* 0x0000004100151202 */ /* 0x000fe40000000f00 */
[----:B------:R-:W-:Y:S02]  /*1580*/  @P2 IADD3.X R33, R20, R33, RZ, P0, !PT ;  /* 0x0000002114212210 */ /* 0x000fe400007fe4ff */
[----:B--2---:R-:W-:-:S04]  /*1590*/  @P2 IADD3 R24, P0, R17, R24, RZ ;  /* 0x0000001811182210 */ /* 0x004fc80007f1e0ff */
[----:B------:R-:W-:Y:S01]  /*15a0*/  @P2 IADD3.X R25, R20, R25, RZ, P0, !PT ;  /* 0x0000001914192210 */ /* 0x000fe200007fe4ff */
[----:B0-----:R-:W-:-:S04]  /*15b0*/  @P1 IMAD R20, R110, R18, RZ ;  /* 0x000000126e141224 */ /* 0x001fc800078e02ff */
[----:B------:R-:W-:Y:S01]  /*15c0*/  @P1 IMAD R19, R97, R19, R20 ;  /* 0x0000001361131224 */ /* 0x000fe200078e0214 */
[----:B------:R-:W-:-:S05]  /*15d0*/  @P1 MOV R20, R66 ;  /* 0x0000004200141202 */ /* 0x000fca0000000f00 */
[----:B------:R-:W-:-:S05]  /*15e0*/  @P1 IMAD.WIDE.U32 R20, R97, R18, R20 ;  /* 0x0000001261141225 */ /* 0x000fca00078e0014 */
[----:B------:R-:W-:Y:S02]  /*15f0*/  @P1 IADD3 R19, R21, R19, RZ ;  /* 0x0000001315131210 */ /* 0x000fe40007ffe0ff */
[C---:B------:R-:W-:Y:S02]  /*1600*/  @P1 SHF.L.U32 R17, R20.reuse, 0x1, RZ ;  /* 0x0000000114111819 */ /* 0x040fe400000006ff */
[----:B------:R-:W-:Y:S01]  /*1610*/  @P1 SHF.L.U64.HI R20, R20, 0x1, R19 ;  /* 0x0000000114141819 */ /* 0x000fe20000010213 */
[----:B------:R-:W-:Y:S01]  /*1620*/  IMAD.WIDE.U32 R18, R2, -0x77777777, RZ ;  /* 0x8888888902127825 */ /* 0x000fe200078e00ff */
[----:B---3--:R-:W-:-:S04]  /*1630*/  @P1 IADD3 R26, P0, R17, R26, RZ ;  /* 0x0000001a111a1210 */ /* 0x008fc80007f1e0ff */
[C---:B------:R-:W-:Y:S02]  /*1640*/  @P1 IADD3.X R27, R20.reuse, R27, RZ, P0, !PT ;  /* 0x0000001b141b1210 */ /* 0x040fe400007fe4ff */
[----:B-1----:R-:W-:Y:S02]  /*1650*/  @P1 IADD3 R28, P0, R17, R28, RZ ;  /* 0x0000001c111c1210 */ /* 0x002fe40007f1e0ff */
[----:B------:R-:W0:Y:S01]  /*1660*/  LDC R17, c[0x0][0x2ac] ;  /* 0x0000ab00ff117b82 */ /* 0x000e220000000800 */
[----:B------:R-:W-:Y:S02]  /*1670*/  SHF.R.U32.HI R18, RZ, 0x5, R19 ;  /* 0x00000005ff127819 */ /* 0x000fe40000011613 */
[----:B------:R-:W-:-:S03]  /*1680*/  @P1 IADD3.X R29, R20, R29, RZ, P0, !PT ;  /* 0x0000001d141d1210 */ /* 0x000fc600007fe4ff */
[----:B0-----:R-:W-:-:S05]  /*1690*/  IMAD R62, R17, UR7, R18 ;  /* 0x00000007113e7c24 */ /* 0x001fca000f8e0212 */
[----:B------:R-:W-:-:S04]  /*16a0*/  IADD3 R17, R62, 0x60, RZ ;  /* 0x000000603e117810 */ /* 0x000fc80007ffe0ff */
[----:B------:R-:W-:Y:S02]  /*16b0*/  SHF.R.S32.HI R18, RZ, 0x1f, R17 ;  /* 0x0000001fff127819 */ /* 0x000fe40000011411 */
[----:B------:R-:W-:-:S04]  /*16c0*/  ISETP.GE.U32.AND P0, PT, R17, UR12, PT ;  /* 0x0000000c11007c0c */ /* 0x000fc8000bf06070 */
        /* <DEDUP_REMOVED lines=8> */
[----:B------:R-:W-:Y:S01]  /*1750*/  @P0 IMAD R19, R96, R19, R17 ;  /* 0x0000001360130224 */ /* 0x000fe200078e0211 */
[----:B------:R-:W-:-:S04]  /*1760*/  @P0 SHF.L.U32 R17, R22, 0x1, RZ ;  /* 0x0000000116110819 */ /* 0x000fc800000006ff */
[----:B------:R-:W-:Y:S02]  /*1770*/  @P0 IADD3 R19, R23, R19, RZ ;  /* 0x0000001317130210 */ /* 0x000fe40007ffe0ff */
[----:B-1----:R-:W-:Y:S02]  /*1780*/  @P0 IADD3 R20, P6, R17, R20, RZ ;  /* 0x0000001411140210 */ /* 0x002fe40007fde0ff */
[----:B------:R-:W-:Y:S02]  /*1790*/  @P0 SHF.L.U64.HI R18, R22, 0x1, R19 ;  /* 0x0000000116120819 */ /* 0x000fe40000010213 */
[----:B------:R-:W0:Y:S02]  /*17a0*/  @P0 LDC.64 R22, c[0x0][0x228] ;  /* 0x00008a00ff160b82 */ /* 0x000e240000000a00 */
[----:B------:R-:W-:Y:S02]  /*17b0*/  @P0 IADD3.X R21, R18, R21, RZ, P6, !PT ;  /* 0x0000001512150210 */ /* 0x000fe400037fe4ff */
[----:B------:R-:W-:-:S04]  /*17c0*/  IADD3 R19, R62, 0x68, RZ ;  /* 0x000000683e137810 */ /* 0x000fc80007ffe0ff */
[----:B------:R-:W-:Y:S02]  /*17d0*/  SHF.R.S32.HI R56, RZ, 0x1f, R19 ;  /* 0x0000001fff387819 */ /* 0x000fe40000011413 */
[----:B0-----:R-:W-:Y:S02]  /*17e0*/  @P0 IADD3 R22, P6, R17, R22, RZ ;  /* 0x0000001611160210 */ /* 0x001fe40007fde0ff */
[----:B------:R-:W-:Y:S02]  /*17f0*/  MOV R17, RZ ;  /* 0x000000ff00117202 */ /* 0x000fe40000000f00 */
[----:B------:R-:W-:Y:S02]  /*1800*/  @P0 IADD3.X R23, R18, R23, RZ, P6, !PT ;  /* 0x0000001712170210 */ /* 0x000fe400037fe4ff */
[----:B------:R-:W-:Y:S02]  /*1810*/  MOV R18, RZ ;  /* 0x000000ff00127202 */ /* 0x000fe40000000f00 */
[----:B------:R0:W5:Y:S04]  /*1820*/  @P0 LDG.E R17, desc[UR8][R20.64] ;  /* 0x0000000814110981 */ /* 0x000168000c1e1900 */
[----:B------:R1:W5:Y:S01]  /*1830*/  @P0 LDG.E R18, desc[UR8][R22.64] ;  /* 0x0000000816120981 */ /* 0x000362000c1e1900 */
[----:B------:R-:W-:-:S04]  /*1840*/  ISETP.GE.U32.AND P0, PT, R19, UR12, PT ;  /* 0x0000000c13007c0c */ /* 0x000fc8000bf06070 */
[----:B------:R-:W-:-:S04]  /*1850*/  ISETP.GE.AND.EX P0, PT, R56, UR13, PT, P0 ;  /* 0x0000000d38007c0c */ /* 0x000fc8000bf06300 */
[----:B------:R-:W-:-:S13]  /*1860*/  ISETP.LT.U32.AND P0, PT, R2, 0x1e0, !P0 ;  /* 0x000001e00200780c */ /* 0x000fda0004701070 */
[----:B0-----:R-:W0:Y:S01]  /*1870*/  @P0 LDC.64 R20, c[0x0][0x288] ;  /* 0x0000a200ff140b82 */ /* 0x001e220000000a00 */
[----:B------:R-:W-:-:S07]  /*1880*/  @P0 MOV R57, R65 ;  /* 0x0000004100390202 */ /* 0x000fce0000000f00 */
[----:B-1----:R-:W1:Y:S01]  /*1890*/  @P0 LDC.64 R22, c[0x0][0x230] ;  /* 0x00008c00ff160b82 */ /* 0x002e620000000a00 */
        /* <DEDUP_REMOVED lines=46> */
[----:B------:R-:W-:Y:S02]  /*1b80*/  @P0 MOV R62, R66 ;  /* 0x00000042003e0202 */ /* 0x000fe40000000f00 */
[----:B------:R-:W-:-:S05]  /*1b90*/  @P0 MOV R63, R65 ;  /* 0x00000041003f0202 */ /* 0x000fca0000000f00 */
[----:B-1----:R-:W1:Y:S01]  /*1ba0*/  @P0 LDC.64 R58, c[0x0][0x230] ;  /* 0x00008c00ff3a0b82 */ /* 0x002e620000000a00 */
[-C--:B0-----:R-:W-:Y:S02]  /*1bb0*/  @P0 IMAD R23, R122, R56.reuse, RZ ;  /* 0x000000387a170224 */ /* 0x081fe400078e02ff */
[----:B------:R-:W-:-:S04]  /*1bc0*/  @P0 IMAD.WIDE.U32 R62, R12, R56, R62 ;  /* 0x000000380c3e0225 */ /* 0x000fc800078e003e */
[----:B------:R-:W-:-:S05]  /*1bd0*/  @P0 IMAD R23, R12, R57, R23 ;  /* 0x000000390c170224 */ /* 0x000fca00078e0217 */
[----:B------:R-:W-:Y:S02]  /*1be0*/  @P0 IADD3 R57, R63, R23, RZ ;  /* 0x000000173f390210 */ /* 0x000fe40007ffe0ff */
[C---:B------:R-:W-:Y:S02]  /*1bf0*/  @P0 SHF.L.U32 R23, R62.reuse, 0x1, RZ ;  /* 0x000000013e170819 */ /* 0x040fe400000006ff */
[----:B------:R-:W-:Y:S02]  /*1c00*/  @P0 SHF.L.U64.HI R56, R62, 0x1, R57 ;  /* 0x000000013e380819 */ /* 0x000fe40000010239 */
[----:B------:R-:W0:Y:S01]  /*1c10*/  @P0 LDC.64 R62, c[0x0][0x228] ;  /* 0x00008a00ff3e0b82 */ /* 0x000e220000000a00 */
[----:B-1----:R-:W-:-:S04]  /*1c20*/  @P0 IADD3 R58, P6, R23, R58, RZ ;  /* 0x0000003a173a0210 */ /* 0x002fc80007fde0ff */
[C---:B------:R-:W-:Y:S02]  /*1c30*/  @P0 IADD3.X R59, R56.reuse, R59, RZ, P6, !PT ;  /* 0x0000003b383b0210 */ /* 0x040fe400037fe4ff */
[----:B0-----:R-:W-:Y:S02]  /*1c40*/  @P0 IADD3 R62, P6, R23, R62, RZ ;  /* 0x0000003e173e0210 */ /* 0x001fe40007fde0ff */
[----:B------:R-:W-:Y:S02]  /*1c50*/  MOV R23, RZ ;  /* 0x000000ff00177202 */ /* 0x000fe40000000f00 */
[----:B------:R-:W-:Y:S02]  /*1c60*/  @P0 IADD3.X R63, R56, R63, RZ, P6, !PT ;  /* 0x0000003f383f0210 */ /* 0x000fe400037fe4ff */
[----:B------:R-:W-:Y:S02]  /*1c70*/  MOV R56, RZ ;  /* 0x000000ff00387202 */ /* 0x000fe40000000f00 */
[----:B------:R-:W5:Y:S01]  /*1c80*/  @P0 LDG.E R23, desc[UR8][R58.64] ;  /* 0x000000083a170981 */ /* 0x000f62000c1e1900 */
[----:B------:R-:W-:-:S03]  /*1c90*/  LOP3.LUT P6, RZ, R16, 0x2, RZ, 0xc0, !PT ;  /* 0x0000000210ff7812 */ /* 0x000fc600078cc0ff */
[----:B------:R0:W5:Y:S02]  /*1ca0*/  @P0 LDG.E R56, desc[UR8][R62.64] ;  /* 0x000000083e380981 */ /* 0x000164000c1e1900 */
[----:B0-----:R-:W0:Y:S02]  /*1cb0*/  LDC.64 R62, c[0x0][0x248] ;  /* 0x00009200ff3e7b82 */ /* 0x001e240000000a00 */
[----:B0-----:R-:W-:-:S06]  /*1cc0*/  IMAD.WIDE R62, R7, 0x8, R62 ;  /* 0x00000008073e7825 */ /* 0x001fcc00078e023e */
[----:B------:R-:W2:Y:S01]  /*1cd0*/  LDG.E.64 R62, desc[UR8][R62.64] ;  /* 0x000000083e3e7981 */ /* 0x000ea2000c1e1b00 */
[----:B------:R-:W-:-:S06]  /*1ce0*/  CS2R R58, SRZ ;  /* 0x00000000003a7805 */ /* 0x000fcc000001ff00 */
[----:B------:R0:W5:Y:S04]  /*1cf0*/  @P5 LDG.E R58, desc[UR8][R60.64] ;  /* 0x000000083c3a5981 */ /* 0x000168000c1e1900 */
[----:B------:R-:W5:Y:S01]  /*1d00*/  @P5 LDG.E R59, desc[UR8][R82.64] ;  /* 0x00000008523b5981 */ /* 0x000f62000c1e1900 */
[----:B------:R-:W-:Y:S02]  /*1d10*/  ISETP.NE.AND P5, PT, R88, RZ, PT ;  /* 0x000000ff5800720c */ /* 0x000fe40003fa5270 */
[----:B0-----:R-:W-:-:S11]  /*1d20*/  CS2R R60, SRZ ;  /* 0x00000000003c7805 */ /* 0x001fd6000001ff00 */
[----:B------:R-:W5:Y:S04]  /*1d30*/  @P5 LDG.E R60, desc[UR8][R80.64] ;  /* 0x00000008503c5981 */ /* 0x000f68000c1e1900 */
[----:B------:R0:W5:Y:S01]  /*1d40*/  @P5 LDG.E R61, desc[UR8][R74.64] ;  /* 0x000000084a3d5981 */ /* 0x000162000c1e1900 */
[----:B------:R-:W-:Y:S02]  /*1d50*/  ISETP.NE.AND P5, PT, R87, RZ, PT ;  /* 0x000000ff5700720c */ /* 0x000fe40003fa5270 */
[----:B0-----:R-:W-:-:S11]  /*1d60*/  CS2R R74, SRZ ;  /* 0x00000000004a7805 */ /* 0x001fd6000001ff00 */
[----:B------:R-:W5:Y:S01]  /*1d70*/  @P5 LDG.E R74, desc[UR8][R76.64] ;  /* 0x000000084c4a5981 */ /* 0x000f62000c1e1900 */
[----:B------:R-:W-:Y:S02]  /*1d80*/  CS2R R80, SRZ ;  /* 0x0000000000507805 */ /* 0x000fe4000001ff00 */
[----:B------:R-:W-:Y:S02]  /*1d90*/  MOV R57, 0x3f800000 ;  /* 0x3f80000000397802 */ /* 0x000fe40000000f00 */
[----:B------:R-:W-:Y:S02]  /*1da0*/  CS2R R82, SRZ ;  /* 0x0000000000527805 */ /* 0x000fe4000001ff00 */
[----:B------:R-:W-:Y:S02]  /*1db0*/  CS2R R92, SRZ ;  /* 0x00000000005c7805 */ /* 0x000fe4000001ff00 */
[----:B------:R-:W-:Y:S02]  /*1dc0*/  MOV R94, RZ ;  /* 0x000000ff005e7202 */ /* 0x000fe40000000f00 */
[----:B------:R-:W5:Y:S04]  /*1dd0*/  @P6 LDG.E R83, desc[UR8][R48.64] ;  /* 0x0000000830536981 */ /* 0x000f68000c1e1900 */
[----:B------:R-:W5:Y:S04]  /*1de0*/  @P2 LDG.E R92, desc[UR8][R24.64] ;  /* 0x00000008185c2981 */ /* 0x000f68000c1e1900 */
[----:B------:R-:W5:Y:S04]  /*1df0*/  @P1 LDG.E R93, desc[UR8][R26.64] ;  /* 0x000000081a5d1981 */ /* 0x000f68000c1e1900 */
[----:B------:R-:W5:Y:S01]  /*1e00*/  @P1 LDG.E R94, desc[UR8][R28.64] ;  /* 0x000000081c5e1981 */ /* 0x000f62000c1e1900 */
[----:B--2---:R-:W-:Y:S01]  /*1e10*/  FFMA.FTZ R90, -R62, R62, R63 ;  /* 0x0000003e3e5a7223 */ /* 0x004fe2000001013f */
[----:B------:R-:W-:-:S04]  /*1e20*/  MOV R63, RZ ;  /* 0x000000ff003f7202 */ /* 0x000fc80000000f00 */
[----:B------:R-:W-:Y:S02]  /*1e30*/  FSETP.GTU.FTZ.AND P0, PT, R90, RZ, PT ;  /* 0x000000ff5a00720b */ /* 0x000fe40003f1c000 */
[----:B------:R0:W5:Y:S01]  /*1e40*/  @P5 LDG.E R63, desc[UR8][R78.64] ;  /* 0x000000084e3f5981 */ /* 0x000162000c1e1900 */
[----:B------:R-:W-:Y:S02]  /*1e50*/  ISETP.NE.AND P5, PT, R86, RZ, PT ;  /* 0x000000ff5600720c */ /* 0x000fe40003fa5270 */
[----:B0-----:R-:W-:-:S08]  /*1e60*/  CS2R R78, SRZ ;  /* 0x00000000004e7805 */ /* 0x001fd0000001ff00 */
[----:B------:R-:W0:Y:S03]  /*1e70*/  @P0 LDC R89, c[0x0][0x250] ;  /* 0x00009400ff590b82 */ /* 0x000e260000000800 */
[----:B------:R-:W5:Y:S04]  /*1e80*/  @P5 LDG.E R75, desc[UR8][R72.64] ;  /* 0x00000008484b5981 */ /* 0x000f68000c1e1900 */
[----:B------:R1:W5:Y:S01]  /*1e90*/  @P5 LDG.E R78, desc[UR8][R70.64] ;  /* 0x00000008464e5981 */ /* 0x000362000c1e1900 */
[----:B------:R-:W-:Y:S02]  /*1ea0*/  ISETP.NE.AND P5, PT, R85, RZ, PT ;  /* 0x000000ff5500720c */ /* 0x000fe40003fa5270 */
[----:B------:R-:W-:-:S06]  /*1eb0*/  CS2R R86, SRZ ;  /* 0x0000000000567805 */ /* 0x000fcc000001ff00 */
[----:B------:R-:W5:Y:S05]  /*1ec0*/  @P4 LDG.E R87, desc[UR8][R40.64] ;  /* 0x0000000828574981 */ /* 0x000f6a000c1e1900 */
[----:B------:R2:W5:Y:S04]  /*1ed0*/  @P5 LDG.E R79, desc[UR8][R68.64] ;  /* 0x00000008444f5981 */ /* 0x000568000c1e1900 */
[----:B------:R3:W5:Y:S01]  /*1ee0*/  @P5 LDG.E R80, desc[UR8][R54.64] ;  /* 0x0000000836505981 */ /* 0x000762000c1e1900 */
[----:B------:R-:W-:Y:S01]  /*1ef0*/  ISETP.NE.AND P5, PT, R84, RZ, PT ;  /* 0x000000ff5400720c */ /* 0x000fe20003fa5270 */
[----:B0-----:R-:W-:Y:S01]  /*1f00*/  @P0 FADD.FTZ R89, R90, R89 ;  /* 0x000000595a590221 */ /* 0x001fe20000010000 */
[----:B------:R-:W-:-:S02]  /*1f10*/  CS2R R84, SRZ ;  /* 0x0000000000547805 */ /* 0x000fc4000001ff00 */
[----:B------:R-:W-:Y:S01]  /*1f20*/  CS2R R90, SRZ ;  /* 0x00000000005a7805 */ /* 0x000fe2000001ff00 */
[----:B------:R0:W4:Y:S03]  /*1f30*/  @P0 MUFU.RSQ R57, R89 ;  /* 0x0000005900390308 */ /* 0x0001260000001400 */
[----:B------:R3:W5:Y:S04]  /*1f40*/  @P6 LDG.E R84, desc[UR8][R46.64] ;  /* 0x000000082e546981 */ /* 0x000768000c1e1900 */
[----:B------:R3:W5:Y:S01]  /*1f50*/  @P3 LDG.E R90, desc[UR8][R34.64] ;  /* 0x00000008225a3981 */ /* 0x000762000c1e1900 */
[----:B0-----:R-:W-:-:S03]  /*1f60*/  CS2R R88, SRZ ;  /* 0x0000000000587805 */ /* 0x001fc6000001ff00 */
[----:B------:R3:W5:Y:S04]  /*1f70*/  @P5 LDG.E R85, desc[UR8][R44.64] ;  /* 0x000000082c555981 */ /* 0x000768000c1e1900 */
[----:B------:R3:W5:Y:S04]  /*1f80*/  @P5 LDG.E R86, desc[UR8][R42.64] ;  /* 0x000000082a565981 */ /* 0x000768000c1e1900 */
[----:B------:R3:W5:Y:S04]  /*1f90*/  @P4 LDG.E R88, desc[UR8][R38.64] ;  /* 0x0000000826584981 */ /* 0x000768000c1e1900 */
[----:B------:R3:W5:Y:S04]  /*1fa0*/  @P3 LDG.E R89, desc[UR8][R36.64] ;  /* 0x0000000824593981 */ /* 0x000768000c1e1900 */
[----:B------:R3:W5:Y:S01]  /*1fb0*/  @P2 LDG.E R91, desc[UR8][R32.64] ;  /* 0x00000008205b2981 */ /* 0x000762000c1e1900 */
[----:B------:R-:W-:-:S13]  /*1fc0*/  LOP3.LUT P0, RZ, R16, 0x4, RZ, 0xc0, !PT ;  /* 0x0000000410ff7812 */ /* 0x000fda000780c0ff */
[----:B------:R3:W5:Y:S04]  /*1fd0*/  @P0 LDG.E R81, desc[UR8][R52.64] ;  /* 0x0000000834510981 */ /* 0x000768000c1e1900 */
[----:B------:R3:W5:Y:S01]  /*1fe0*/  @P0 LDG.E R82, desc[UR8][R50.64] ;  /* 0x0000000832520981 */ /* 0x000762000c1e1900 */
[----:B------:R-:W-:Y:S01]  /*1ff0*/  ISETP.GT.U32.AND P0, PT, R2, 0x1df, PT ;  /* 0x000001df0200780c */ /* 0x000fe20003f04070 */
[----:B------:R-:W-:Y:S01]  /*2000*/  BSSY B0, `(.L_x_1248) ;  /* 0x000000e000007945 */ /* 0x000fe20003800000 */
[----:B-1----:R-:W-:Y:S02]  /*2010*/  CS2R R70, SRZ ;  /* 0x0000000000467805 */ /* 0x002fe4000001ff00 */
[----:B--2---:R-:W-:-:S09]  /*2020*/  CS2R R68, SRZ ;  /* 0x0000000000447805 */ /* 0x004fd2000001ff00 */
[----:B---34-:R-:W-:Y:S05]  /*2030*/  @P0 BRA `(.L_x_1249) ;  /* 0x0000000000280947 */ /* 0x018fea0003800000 */
[----:B------:R-:W-:Y:S01]  /*2040*/  ISETP.NE.AND P0, PT, RZ, UR10, PT ;  /* 0x0000000aff007c0c */ /* 0x000fe2000bf05270 */
[----:B------:R-:W0:Y:S01]  /*2050*/  LDC.64 R70, c[0x0][0x238] ;  /* 0x00008e00ff467b82 */ /* 0x000e220000000a00 */
[----:B------:R-:W-:-:S04]  /*2060*/  IADD3 R31, R8, R31, RZ ;  /* 0x0000001f081f7210 */ /* 0x000fc80007ffe0ff */
[----:B------:R-:W-:-:S07]  /*2070*/  SHF.R.S32.HI R26, RZ, 0x1f, R31 ;  /* 0x0000001fff1a7819 */ /* 0x000fce000001141f */
[----:B------:R-:W1:Y:S01]  /*2080*/  @P0 LDC.64 R24, c[0x0][0x240] ;  /* 0x00009000ff180b82 */ /* 0x000e620000000a00 */
[----:B0-----:R-:W-:-:S06]  /*2090*/  IMAD.WIDE R70, R31, 0x4, R70 ;  /* 0x000000041f467825 */ /* 0x001fcc00078e0246 */
[----:B------:R-:W5:Y:S01]  /*20a0*/  LDG.E.64 R70, desc[UR8][R70.64] ;  /* 0x0000000846467981 */ /* 0x000f62000c1e1b00 */
[----:B-1----:R-:W-:-:S04]  /*20b0*/  @P0 LEA R24, P6, R31, R24, 0x2 ;  /* 0x000000181f180211 */ /* 0x002fc800078c10ff */
[----:B------:R-:W-:-:S05]  /*20c0*/  @P0 LEA.HI.X R25, R31, R25, R26, 0x2, P6 ;  /* 0x000000191f190211 */ /* 0x000fca00030f141a */
[----:B------:R0:W5:Y:S04]  /*20d0*/  @P0 LDG.E.64 R68, desc[UR8][R24.64] ;  /* 0x0000000818440981 */ /* 0x000168000c1e1b00 */
.L_x_1249:
[----:B------:R-:W-:Y:S05]  /*20e0*/  BSYNC B0 ;  /* 0x0000000000007941 */ /* 0x000fea0003800000 */
.L_x_1248:
[----:B------:R-:W-:Y:S01]  /*20f0*/  ISETP.NE.AND P0, PT, RZ, UR10, PT ;  /* 0x0000000aff007c0c */ /* 0x000fe2000bf05270 */
[--C-:B0----5:R-:W-:Y:S01]  /*2100*/  HADD2.F32 R25, -RZ, R58.reuse.H0_H0 ;  /* 0x2000003aff197230 */ /* 0x121fe20000004100 */
[----:B------:R-:W-:Y:S01]  /*2110*/  LOP3.LUT R16, R16, 0xfffffeff, RZ, 0xc0, !PT ;  /* 0xfffffeff10107812 */ /* 0x000fe200078ec0ff */
[----:B------:R-:W-:Y:S02]  /*2120*/  HADD2.F32 R27, -RZ, R58.H1_H1 ;  /* 0x3000003aff1b7230 */ /* 0x000fe40000004100 */
[--C-:B------:R-:W-:Y:S02]  /*2130*/  HADD2.F32 R33, -RZ, R60.reuse.H0_H0 ;  /* 0x2000003cff217230 */ /* 0x100fe40000004100 */
[C---:B------:R-:W-:Y:S01]  /*2140*/  FADD.FTZ R24, -R62.reuse, R25 ;  /* 0x000000193e187221 */ /* 0x040fe20000010100 */
[----:B------:R-:W-:Y:S02]  /*2150*/  HADD2.F32 R35, -RZ, R60.H1_H1 ;  /* 0x3000003cff237230 */ /* 0x000fe40000004100 */
[----:B------:R-:W-:Y:S01]  /*2160*/  FADD.FTZ R32, -R62, R27 ;  /* 0x0000001b3e207221 */ /* 0x000fe20000010100 */
[----:B------:R-:W-:-:S02]  /*2170*/  HADD2.F32 R31, -RZ, R59.H0_H0 ;  /* 0x2000003bff1f7230 */ /* 0x000fc40000004100 */
[-C--:B------:R-:W-:Y:S01]  /*2180*/  FMUL.FTZ R27, R24, R57.reuse ;  /* 0x00000039181b7220 */ /* 0x080fe20000410000 */
[----:B------:R-:W-:Y:S02]  /*2190*/  HADD2.F32 R28, -RZ, R59.H1_H1 ;  /* 0x3000003bff1c7230 */ /* 0x000fe40000004100 */
[C---:B------:R-:W-:Y:S01]  /*21a0*/  FADD.FTZ R40, -R62.reuse, R33 ;  /* 0x000000213e287221 */ /* 0x040fe20000010100 */
[--C-:B------:R-:W-:Y:S02]  /*21b0*/  HADD2.F32 R29, -RZ, R61.reuse.H0_H0 ;  /* 0x2000003dff1d7230 */ /* 0x100fe40000004100 */
[----:B------:R-:W-:Y:S01]  /*21c0*/  FADD.FTZ R42, -R62, R35 ;  /* 0x000000233e2a7221 */ /* 0x000fe20000010100 */
[----:B------:R-:W-:Y:S02]  /*21d0*/  HADD2.F32 R26, -RZ, R61.H1_H1 ;  /* 0x3000003dff1a7230 */ /* 0x000fe40000004100 */
[----:B------:R-:W-:Y:S01]  /*21e0*/  FMUL.FTZ R24, R32, R57 ;  /* 0x0000003920187220 */ /* 0x000fe20000410000 */
        /* <DEDUP_REMOVED lines=20> */
.L_x_1250:
[----:B------:R-:W-:Y:S01]  /*2330*/  FMUL.FTZ R25, R31, R70 ;  /* 0x000000461f197220 */ /* 0x000fe20000410000 */
[C---:B------:R-:W-:Y:S01]  /*2340*/  FFMA.FTZ R44, R27.reuse, R31, RZ ;  /* 0x0000001f1b2c7223 */ /* 0x040fe200000100ff */
        /* <DEDUP_REMOVED lines=24> */
.L_x_1251:
[----:B------:R-:W-:Y:S01]  /*24d0*/  FFMA.FTZ R27, R24, R34, R27 ;  /* 0x00000022181b7223 */ /* 0x000fe2000001001b */
[----:B------:R-:W-:Y:S01]  /*24e0*/  FMUL.FTZ R38, R29, R70 ;  /* 0x000000461d267220 */ /* 0x000fe20000410000 */
[----:B------:R-:W-:Y:S01]  /*24f0*/  FADD.FTZ R39, R34, R25 ;  /* 0x0000001922277221 */ /* 0x000fe20000010000 */
[C---:B------:R-:W-:Y:S01]  /*2500*/  FFMA.FTZ R25, R33.reuse, R29, R44 ;  /* 0x0000001d21197223 */ /* 0x040fe2000001002c */
[----:B------:R-:W-:Y:S01]  /*2510*/  FFMA.FTZ R37, R24, R28, RZ ;  /* 0x0000001c18257223 */ /* 0x000fe200000100ff */
[----:B------:R-:W-:Y:S01]  /*2520*/  FFMA.FTZ R34, R33, R38, R27 ;  /* 0x0000002621227223 */ /* 0x000fe2000001001b */
[--C-:B------:R-:W-:Y:S02]  /*2530*/  HADD2.F32 R33, -RZ, R63.reuse.H0_H0 ;  /* 0x2000003fff217230 */ /* 0x100fe40000004100 */
[----:B------:R-:W-:Y:S01]  /*2540*/  FMUL.FTZ R27, R26, R71 ;  /* 0x000000471a1b7220 */ /* 0x000fe20000410000 */
[----:B------:R-:W-:Y:S02]  /*2550*/  HADD2.F32 R35, -RZ, R63.H1_H1 ;  /* 0x3000003fff237230 */ /* 0x000fe40000004100 */
[----:B------:R-:W-:Y:S01]  /*2560*/  FADD.FTZ R36, RZ, R31 ;  /* 0x0000001fff247221 */ /* 0x000fe20000010000 */
[----:B------:R-:W-:Y:S01]  /*2570*/  FADD.FTZ R31, RZ, R28 ;  /* 0x0000001cff1f7221 */ /* 0x000fe20000010000 */
[C---:B------:R-:W-:Y:S01]  /*2580*/  FFMA.FTZ R24, R32.reuse, R26, R37 ;  /* 0x0000001a20187223 */ /* 0x040fe20000010025 */
[----:B------:R-:W-:Y:S01]  /*2590*/  FFMA.FTZ R32, R32, R27, R34 ;  /* 0x0000001b20207223 */ /* 0x000fe20000010022 */
[C---:B------:R-:W-:Y:S01]  /*25a0*/  FADD.FTZ R28, -R62.reuse, R33 ;  /* 0x000000213e1c7221 */ /* 0x040fe20000010100 */
[----:B------:R-:W-:Y:S01]  /*25b0*/  FADD.FTZ R34, -R62, R35 ;  /* 0x000000233e227221 */ /* 0x000fe20000010100 */
[----:B------:R-:W-:Y:S01]  /*25c0*/  FADD.FTZ R29, R36, R29 ;  /* 0x0000001d241d7221 */ /* 0x000fe20000010000 */
[----:B------:R-:W-:Y:S01]  /*25d0*/  FADD.FTZ R26, R31, R26 ;  /* 0x0000001a1f1a7221 */ /* 0x000fe20000010000 */
[----:B------:R-:W-:Y:S01]  /*25e0*/  FMUL.FTZ R43, R28, R57 ;  /* 0x000000391c2b7220 */ /* 0x000fe20000410000 */
[----:B------:R-:W-:Y:S01]  /*25f0*/  FADD.FTZ R38, R39, R38 ;  /* 0x0000002627267221 */ /* 0x000fe20000010000 */
        /* <DEDUP_REMOVED lines=22> */
.L_x_1252:
[----:B------:R-:W-:Y:S01]  /*2760*/  FMUL.FTZ R33, R36, R70 ;  /* 0x0000004624217220 */ /* 0x000fe20000410000 */
[----:B------:R-:W-:Y:S01]  /*2770*/  FADD.FTZ R34, R27, R38 ;  /* 0x000000261b227221 */ /* 0x000fe20000010000 */
[--C-:B------:R-:W-:Y:S02]  /*2780*/  HADD2.F32 R35, -RZ, R75.reuse.H0_H0 ;  /* 0x2000004bff237230 */ /* 0x100fe40000004100 */
[----:B------:R-:W-:Y:S01]  /*2790*/  FMUL.FTZ R27, R31, R71 ;  /* 0x000000471f1b7220 */ /* 0x000fe20000410000 */
[----:B------:R-:W-:Y:S01]  /*27a0*/  FFMA.FTZ R32, R43, R33, R32 ;  /* 0x000000212b207223 */ /* 0x000fe20000010020 */
[----:B------:R-:W-:Y:S02]  /*27b0*/  HADD2.F32 R37, -RZ, R75.H1_H1 ;  /* 0x3000004bff257230 */ /* 0x000fe40000004100 */
[C---:B------:R-:W-:Y:S01]  /*27c0*/  FFMA.FTZ R24, R28.reuse, R31, R24 ;  /* 0x0000001f1c187223 */ /* 0x040fe20000010018 */
[----:B------:R-:W-:Y:S01]  /*27d0*/  FADD.FTZ R29, R29, R36 ;  /* 0x000000241d1d7221 */ /* 0x000fe20000010000 */
[----:B------:R-:W-:Y:S01]  /*27e0*/  FFMA.FTZ R32, R28, R27, R32 ;  /* 0x0000001b1c207223 */ /* 0x000fe20000010020 */
        /* <DEDUP_REMOVED lines=28> */
.L_x_1253:
[----:B------:R-:W-:Y:S01]  /*29b0*/  FMUL.FTZ R33, R38, R70 ;  /* 0x0000004626217220 */ /* 0x000fe20000410000 */
[----:B------:R-:W-:Y:S01]  /*29c0*/  FADD.FTZ R34, R27, R34 ;  /* 0x000000221b227221 */ /* 0x000fe20000010000 */
[--C-:B------:R-:W-:Y:S02]  /*29d0*/  HADD2.F32 R35, -RZ, R79.reuse.H0_H0 ;  /* 0x2000004fff237230 */ /* 0x100fe40000004100 */
[----:B------:R-:W-:Y:S01]  /*29e0*/  FMUL.FTZ R27, R31, R71 ;  /* 0x000000471f1b7220 */ /* 0x000fe20000410000 */
[C---:B------:R-:W-:Y:S01]  /*29f0*/  FFMA.FTZ R32, R41.reuse, R33, R32 ;  /* 0x0000002129207223 */ /* 0x040fe20000010020 */
[----:B------:R-:W-:Y:S02]  /*2a00*/  HADD2.F32 R37, -RZ, R79.H1_H1 ;  /* 0x3000004fff257230 */ /* 0x000fe40000004100 */
[C---:B------:R-:W-:Y:S01]  /*2a10*/  FFMA.FTZ R24, R28.reuse, R31, R24 ;  /* 0x0000001f1c187223 */ /* 0x040fe20000010018 */
[----:B------:R-:W-:Y:S01]  /*2a20*/  FFMA.FTZ R25, R41, R38, R25 ;  /* 0x0000002629197223 */ /* 0x000fe20000010019 */
        /* <DEDUP_REMOVED lines=29> */
.L_x_1254:
[----:B------:R-:W-:Y:S01]  /*2c00*/  FMUL.FTZ R35, R38, R70 ;  /* 0x0000004626237220 */ /* 0x000fe20000410000 */
[----:B------:R-:W-:Y:S01]  /*2c10*/  FADD.FTZ R36, R27, R34 ;  /* 0x000000221b247221 */ /* 0x000fe20000010000 */
[--C-:B------:R-:W-:Y:S02]  /*2c20*/  HADD2.F32 R37, -RZ, R81.reuse.H0_H0 ;  /* 0x20000051ff257230 */ /* 0x100fe40000004100 */
[----:B------:R-:W-:Y:S01]  /*2c30*/  FMUL.FTZ R33, R31, R71 ;  /* 0x000000471f217220 */ /* 0x000fe20000410000 */
[C---:B------:R-:W-:Y:S01]  /*2c40*/  FFMA.FTZ R34, R41.reuse, R35, R32 ;  /* 0x0000002329227223 */ /* 0x040fe20000010020 */
[----:B------:R-:W-:Y:S02]  /*2c50*/  HADD2.F32 R39, -RZ, R81.H1_H1 ;  /* 0x30000051ff277230 */ /* 0x000fe40000004100 */
[----:B------:R-:W-:Y:S01]  /*2c60*/  FFMA.FTZ R27, R41, R38, R25 ;  /* 0x00000026291b7223 */ /* 0x000fe20000010019 */
[----:B------:R-:W-:Y:S01]  /*2c70*/  FADD.FTZ R32, R36, R35 ;  /* 0x0000002324207221 */ /* 0x000fe20000010000 */
[C---:B------:R-:W-:Y:S01]  /*2c80*/  FFMA.FTZ R25, R28.reuse, R31, R24 ;  /* 0x0000001f1c197223 */ /* 0x040fe20000010018 */
[----:B------:R-:W-:Y:S01]  /*2c90*/  FFMA.FTZ R35, R28, R33, R34 ;  /* 0x000000211c237223 */ /* 0x000fe20000010022 */
[C---:B------:R-:W-:Y:S01]  /*2ca0*/  FADD.FTZ R28, -R62.reuse, R37 ;  /* 0x000000253e1c7221 */ /* 0x040fe20000010100 */
[----:B------:R-:W-:Y:S01]  /*2cb0*/  FADD.FTZ R36, -R62, R39 ;  /* 0x000000273e247221 */ /* 0x000fe20000010100 */
[----:B------:R-:W-:Y:S01]  /*2cc0*/  FADD.FTZ R29, R29, R38 ;  /* 0x000000261d1d7221 */ /* 0x000fe20000010000 */
[----:B------:R-:W-:-:S02]  /*2cd0*/  HADD2.F32 R34, -RZ, R82.H0_H0 ;  /* 0x20000052ff227230 */ /* 0x000fc40000004100 */
[-C--:B------:R-:W-:Y:S01]  /*2ce0*/  FMUL.FTZ R45, R28, R57.reuse ;  /* 0x000000391c2d7220 */ /* 0x080fe20000410000 */
        /* <DEDUP_REMOVED lines=21> */
.L_x_1255:
[----:B------:R-:W-:Y:S01]  /*2e40*/  FMUL.FTZ R36, R34, R70 ;  /* 0x0000004622247220 */ /* 0x000fe20000410000 */
[----:B------:R-:W-:Y:S01]  /*2e50*/  FADD.FTZ R37, R33, R32 ;  /* 0x0000002021257221 */ /* 0x000fe20000010000 */
[C---:B------:R-:W-:Y:S01]  /*2e60*/  FFMA.FTZ R33, R45.reuse, R34, R27 ;  /* 0x000000222d217223 */ /* 0x040fe2000001001b */
[----:B------:R-:W-:Y:S01]  /*2e70*/  FMUL.FTZ R27, R24, R71 ;  /* 0x00000047181b7220 */ /* 0x000fe20000410000 */
[----:B------:R-:W-:Y:S01]  /*2e80*/  FFMA.FTZ R35, R45, R36, R35 ;  /* 0x000000242d237223 */ /* 0x000fe20000010023 */
[----:B------:R-:W-:Y:S01]  /*2e90*/  FADD.FTZ R36, R37, R36 ;  /* 0x0000002425247221 */ /* 0x000fe20000010000 */
[--C-:B------:R-:W-:Y:S02]  /*2ea0*/  HADD2.F32 R37, -RZ, R83.reuse.H0_H0 ;  /* 0x20000053ff257230 */ /* 0x100fe40000004100 */
[----:B------:R-:W-:Y:S01]  /*2eb0*/  FADD.FTZ R29, R29, R34 ;  /* 0x000000221d1d7221 */ /* 0x000fe20000010000 */
[----:B------:R-:W-:Y:S02]  /*2ec0*/  HADD2.F32 R39, -RZ, R83.H1_H1 ;  /* 0x30000053ff277230 */ /* 0x000fe40000004100 */
[----:B------:R-:W-:Y:S01]  /*2ed0*/  FFMA.FTZ R32, R28, R27, R35 ;  /* 0x0000001b1c207223 */ /* 0x000fe20000010023 */
[----:B------:R-:W-:Y:S01]  /*2ee0*/  FADD.FTZ R27, R27, R36 ;  /* 0x000000241b1b7221 */ /* 0x000fe20000010000 */
[----:B------:R-:W-:Y:S01]  /*2ef0*/  FADD.FTZ R34, -R62, R37 ;  /* 0x000000253e227221 */ /* 0x000fe20000010100 */
[----:B------:R-:W-:Y:S01]  /*2f00*/  FADD.FTZ R31, R26, R31 ;  /* 0x0000001f1a1f7221 */ /* 0x000fe20000010000 */
[----:B------:R-:W-:Y:S01]  /*2f10*/  FADD.FTZ R36, -R62, R39 ;  /* 0x000000273e247221 */ /* 0x000fe20000010100 */
        /* <DEDUP_REMOVED lines=23> */
.L_x_1256:
[----:B------:R-:W-:Y:S01]  /*3090*/  FMUL.FTZ R34, R38, R70 ;  /* 0x0000004626227220 */ /* 0x000fe20000410000 */
[--C-:B------:R-:W-:Y:S02]  /*30a0*/  HADD2.F32 R41, -RZ, R85.reuse.H0_H0 ;  /* 0x20000055ff297230 */ /* 0x100fe40000004100 */
[----:B------:R-:W-:Y:S01]  /*30b0*/  FFMA.FTZ R39, R28, R24, R25 ;  /* 0x000000181c277223 */ /* 0x000fe20000010019 */
[----:B------:R-:W-:Y:S02]  /*30c0*/  HADD2.F32 R43, -RZ, R85.H1_H1 ;  /* 0x30000055ff2b7230 */ /* 0x000fe40000004100 */
[----:B------:R-:W-:Y:S01]  /*30d0*/  FFMA.FTZ R37, R35, R34, R32 ;  /* 0x0000002223257223 */ /* 0x000fe20000010020 */
[----:B------:R-:W-:Y:S01]  /*30e0*/  FADD.FTZ R28, R27, R34 ;  /* 0x000000221b1c7221 */ /* 0x000fe20000010000 */
        /* <DEDUP_REMOVED lines=26> */
.L_x_1257:
[----:B------:R-:W-:Y:S01]  /*3290*/  FFMA.FTZ R42, R36, R41, R37 ;  /* 0x00000029242a7223 */ /* 0x000fe20000010025 */
[----:B------:R-:W-:Y:S01]  /*32a0*/  FMUL.FTZ R40, R25, R70 ;  /* 0x0000004619287220 */ /* 0x000fe20000410000 */
[----:B------:R-:W-:Y:S01]  /*32b0*/  FADD.FTZ R41, R41, R28 ;  /* 0x0000001c29297221 */ /* 0x000fe20000010000 */
[----:B------:R-:W-:Y:S01]  /*32c0*/  FFMA.FTZ R28, R35, R38, R33 ;  /* 0x00000026231c7223 */ /* 0x000fe20000010021 */
[----:B------:R-:W-:Y:S01]  /*32d0*/  FMUL.FTZ R35, R34, R71 ;  /* 0x0000004722237220 */ /* 0x000fe20000410000 */
[----:B------:R-:W-:Y:S01]  /*32e0*/  FFMA.FTZ R33, R27, R40, R42 ;  /* 0x000000281b217223 */ /* 0x000fe2000001002a */
[----:B------:R-:W-:Y:S01]  /*32f0*/  FADD.FTZ R40, R41, R40 ;  /* 0x0000002829287221 */ /* 0x000fe20000010000 */
[--C-:B------:R-:W-:Y:S02]  /*3300*/  HADD2.F32 R37, -RZ, R87.reuse.H0_H0 ;  /* 0x20000057ff257230 */ /* 0x100fe40000004100 */
[----:B------:R-:W-:Y:S01]  /*3310*/  FADD.FTZ R42, R29, R38 ;  /* 0x000000261d2a7221 */ /* 0x000fe20000010000 */
[----:B------:R-:W-:-:S02]  /*3320*/  HADD2.F32 R41, -RZ, R87.H1_H1 ;  /* 0x30000057ff297230 */ /* 0x000fc40000004100 */
[----:B------:R-:W-:Y:S01]  /*3330*/  FADD.FTZ R29, R35, R40 ;  /* 0x00000028231d7221 */ /* 0x000fe20000010000 */
[----:B------:R-:W-:Y:S01]  /*3340*/  FADD.FTZ R31, R31, R24 ;  /* 0x000000181f1f7221 */ /* 0x000fe20000010000 */
[----:B------:R-:W-:Y:S01]  /*3350*/  FADD.FTZ R40, -R62, R37 ;  /* 0x000000253e287221 */ /* 0x000fe20000010100 */
[----:B------:R-:W-:Y:S01]  /*3360*/  FFMA.FTZ R24, R32, R35, R33 ;  /* 0x0000002320187223 */ /* 0x000fe20000010021 */
[----:B------:R-:W-:Y:S01]  /*3370*/  FADD.FTZ R44, -R62, R41 ;  /* 0x000000293e2c7221 */ /* 0x000fe20000010100 */
[--C-:B------:R-:W-:Y:S02]  /*3380*/  HADD2.F32 R35, -RZ, R88.reuse.H0_H0 ;  /* 0x20000058ff237230 */ /* 0x100fe40000004100 */
        /* <DEDUP_REMOVED lines=22> */
.L_x_1258:
[--C-:B------:R-:W-:Y:S02]  /*34f0*/  HADD2.F32 R41, -RZ, R89.reuse.H0_H0 ;  /* 0x20000059ff297230 */ /* 0x100fe40000004100 */
[----:B------:R-:W-:Y:S01]  /*3500*/  FFMA.FTZ R45, R36, R26, R39 ;  /* 0x0000001a242d7223 */ /* 0x000fe20000010027 */
[----:B------:R-:W-:Y:S02]  /*3510*/  HADD2.F32 R39, -RZ, R89.H1_H1 ;  /* 0x30000059ff277230 */ /* 0x000fe40000004100 */
[----:B------:R-:W-:Y:S01]  /*3520*/  FMUL.FTZ R44, R35, R70 ;  /* 0x00000046232c7220 */ /* 0x000fe20000410000 */
[----:B------:R-:W-:Y:S02]  /*3530*/  HADD2.F32 R43, -RZ, R90.H0_H0 ;  /* 0x2000005aff2b7230 */ /* 0x000fe40000004100 */
[C---:B------:R-:W-:Y:S01]  /*3540*/  FADD.FTZ R36, -R62.reuse, R41 ;  /* 0x000000293e247221 */ /* 0x040fe20000010100 */
[----:B------:R-:W-:Y:S01]  /*3550*/  FADD.FTZ R46, -R62, R39 ;  /* 0x000000273e2e7221 */ /* 0x000fe20000010100 */
[----:B------:R-:W-:-:S02]  /*3560*/  FFMA.FTZ R33, R37, R44, R24 ;  /* 0x0000002c25217223 */ /* 0x000fc40000010018 */
[----:B------:R-:W-:Y:S01]  /*3570*/  FMUL.FTZ R41, R36, R57 ;  /* 0x0000003924297220 */ /* 0x000fe20000410000 */
[----:B------:R-:W-:Y:S01]  /*3580*/  FADD.FTZ R29, R29, R44 ;  /* 0x0000002c1d1d7221 */ /* 0x000fe20000010000 */
[----:B------:R-:W-:Y:S02]  /*3590*/  HADD2.F32 R24, -RZ, R90.H1_H1 ;  /* 0x3000005aff187230 */ /* 0x000fe40000004100 */
        /* <DEDUP_REMOVED lines=21> */
.L_x_1259:
[----:B------:R-:W-:Y:S01]  /*36f0*/  FMUL.FTZ R44, R43, R70 ;  /* 0x000000462b2c7220 */ /* 0x000fe20000410000 */
[----:B------:R-:W-:Y:S01]  /*3700*/  FADD.FTZ R29, R36, R29 ;  /* 0x0000001d241d7221 */ /* 0x000fe20000010000 */
[----:B------:R-:W-:Y:S01]  /*3710*/  FFMA.FTZ R48, R40, R36, R33 ;  /* 0x0000002428307223 */ /* 0x000fe20000010021 */
[----:B------:R-:W-:Y:S01]  /*3720*/  FADD.FTZ R39, R31, R26 ;  /* 0x0000001a1f277221 */ /* 0x000fe20000010000 */
[----:B------:R-:W-:Y:S01]  /*3730*/  FFMA.FTZ R36, R27, R25, R28 ;  /* 0x000000191b247223 */ /* 0x000fe2000001001c */
[----:B------:R-:W-:Y:S01]  /*3740*/  FADD.FTZ R26, R29, R44 ;  /* 0x0000002c1d1a7221 */ /* 0x000fe20000010000 */
[----:B------:R-:W-:Y:S01]  /*3750*/  FFMA.FTZ R27, R41, R44, R48 ;  /* 0x0000002c291b7223 */ /* 0x000fe20000010030 */
[----:B------:R-:W-:Y:S01]  /*3760*/  FMUL.FTZ R29, R24, R71 ;  /* 0x00000047181d7220 */ /* 0x000fe20000410000 */
[--C-:B------:R-:W-:Y:S02]  /*3770*/  HADD2.F32 R31, -RZ, R91.reuse.H0_H0 ;  /* 0x2000005bff1f7230 */ /* 0x100fe40000004100 */
[----:B------:R-:W-:Y:S01]  /*3780*/  FADD.FTZ R42, R42, R25 ;  /* 0x000000192a2a7221 */ /* 0x000fe20000010000 */
[----:B------:R-:W-:-:S02]  /*3790*/  HADD2.F32 R33, -RZ, R91.H1_H1 ;  /* 0x3000005bff217230 */ /* 0x000fc40000004100 */
[----:B------:R-:W-:Y:S01]  /*37a0*/  FFMA.FTZ R44, R46, R29, R27 ;  /* 0x0000001d2e2c7223 */ /* 0x000fe2000001001b */
[----:B------:R-:W-:Y:S01]  /*37b0*/  FADD.FTZ R29, R29, R26 ;  /* 0x0000001a1d1d7221 */ /* 0x000fe20000010000 */
[C---:B------:R-:W-:Y:S01]  /*37c0*/  FADD.FTZ R26, -R62.reuse, R31 ;  /* 0x0000001f3e1a7221 */ /* 0x040fe20000010100 */
[--C-:B------:R-:W-:Y:S02]  /*37d0*/  HADD2.F32 R28, -RZ, R92.reuse.H0_H0 ;  /* 0x2000005cff1c7230 */ /* 0x100fe40000004100 */
[----:B------:R-:W-:Y:S01]  /*37e0*/  FADD.FTZ R48, -R62, R33 ;  /* 0x000000213e307221 */ /* 0x000fe20000010100 */
[----:B------:R-:W-:Y:S02]  /*37f0*/  HADD2.F32 R27, -RZ, R92.H1_H1 ;  /* 0x3000005cff1b7230 */ /* 0x000fe40000004100 */
        /* <DEDUP_REMOVED lines=21> */
.L_x_1260:
        /* <DEDUP_REMOVED lines=32> */
.L_x_1261:
[----:B------:R-:W-:Y:S01]  /*3b50*/  FFMA.FTZ R50, R26, R49, R47 ;  /* 0x000000311a327223 */ /* 0x000fe2000001002f */
[----:B------:R-:W-:Y:S01]  /*3b60*/  FMUL.FTZ R48, R33, R70 ;  /* 0x0000004621307220 */ /* 0x000fe20000410000 */
[----:B------:R-:W-:Y:S01]  /*3b70*/  FADD.FTZ R49, R49, R44 ;  /* 0x0000002c31317221 */ /* 0x000fe20000010000 */
[----:B------:R-:W-:Y:S01]  /*3b80*/  FADD.FTZ R39, R39, R34 ;  /* 0x0000002227277221 */ /* 0x000fe20000010000 */
[----:B------:R-:W-:Y:S01]  /*3b90*/  FFMA.FTZ R44, R37, R35, R36 ;  /* 0x00000023252c7223 */ /* 0x000fe20000010024 */
[----:B------:R-:W-:Y:S01]  /*3ba0*/  FFMA.FTZ R37, R29, R48, R50 ;  /* 0x000000301d257223 */ /* 0x000fe20000010032 */
[----:B------:R-:W-:Y:S01]  /*3bb0*/  FADD.FTZ R34, R49, R48 ;  /* 0x0000003031227221 */ /* 0x000fe20000010000 */
        /* <DEDUP_REMOVED lines=31> */
.L_x_1262:
[----:B------:R-:W-:Y:S01]  /*3db0*/  FMUL.FTZ R50, R37, R70 ;  /* 0x0000004625327220 */ /* 0x000fe20000410000 */
[----:B------:R-:W-:Y:S01]  /*3dc0*/  FFMA.FTZ R49, R40, R38, R45 ;  /* 0x0000002628317223 */ /* 0x000fe2000001002d */
[----:B------:R-:W-:Y:S01]  /*3dd0*/  FADD.FTZ R39, R39, R38 ;  /* 0x0000002627277221 */ /* 0x000fe20000010000 */
[----:B------:R-:W-:Y:S01]  /*3de0*/  FMUL.FTZ R51, R36, R71 ;  /* 0x0000004724337220 */ /* 0x000fe20000410000 */
[----:B------:R-:W-:Y:S01]  /*3df0*/  FFMA.FTZ R45, R35, R50, R42 ;  /* 0x00000032232d7223 */ /* 0x000fe2000001002a */
[----:B------:R-:W-:Y:S01]  /*3e00*/  FADD.FTZ R38, R47, R50 ;  /* 0x000000322f267221 */ /* 0x000fe20000010000 */
[--C-:B------:R-:W-:Y:S02]  /*3e10*/  HADD2.F32 R47, -RZ, R19.reuse.H0_H0 ;  /* 0x20000013ff2f7230 */ /* 0x100fe40000004100 */
[----:B------:R-:W-:Y:S01]  /*3e20*/  FFMA.FTZ R44, R41, R43, R44 ;  /* 0x0000002b292c7223 */ /* 0x000fe2000001002c */
[----:B------:R-:W-:Y:S02]  /*3e30*/  HADD2.F32 R53, -RZ, R19.H1_H1 ;  /* 0x30000013ff357230 */ /* 0x000fe40000004100 */
[----:B------:R-:W-:Y:S01]  /*3e40*/  FFMA.FTZ R50, R34, R51, R45 ;  /* 0x0000003322327223 */ /* 0x000fe2000001002d */
[----:B------:R-:W-:Y:S01]  /*3e50*/  FADD.FTZ R51, R51, R38 ;  /* 0x0000002633337221 */ /* 0x000fe20000010000 */
[----:B------:R-:W-:Y:S01]  /*3e60*/  FADD.FTZ R38, -R62, R47 ;  /* 0x0000002f3e267221 */ /* 0x000fe20000010100 */
[----:B------:R-:W-:-:S02]  /*3e70*/  HADD2.F32 R42, -RZ, R20.H0_H0 ;  /* 0x20000014ff2a7230 */ /* 0x000fc40000004100 */
        /* <DEDUP_REMOVED lines=23> */
.L_x_1263:
[----:B------:R-:W-:Y:S01]  /*3ff0*/  FFMA.FTZ R47, R46, R24, R49 ;  /* 0x000000182e2f7223 */ /* 0x000fe20000010031 */
[----:B------:R-:W-:Y:S01]  /*4000*/  FMUL.FTZ R52, R42, R70 ;  /* 0x000000462a347220 */ /* 0x000fe20000410000 */
[--C-:B------:R-:W-:Y:S02]  /*4010*/  HADD2.F32 R49, -RZ, R21.reuse.H0_H0 ;  /* 0x20000015ff317230 */ /* 0x100fe40000004100 */
[----:B------:R-:W-:Y:S01]  /*4020*/  FADD.FTZ R45, R48, R43 ;  /* 0x0000002b302d7221 */ /* 0x000fe20000010000 */
[----:B------:R-:W-:Y:S02]  /*4030*/  HADD2.F32 R53, -RZ, R21.H1_H1 ;  /* 0x30000015ff357230 */ /* 0x000fe40000004100 */
[----:B------:R-:W-:Y:S01]  /*4040*/  FFMA.FTZ R43, R41, R52, R50 ;  /* 0x00000034292b7223 */ /* 0x000fe20000010032 */
[----:B------:R-:W-:Y:S01]  /*4050*/  FMUL.FTZ R48, R40, R71 ;  /* 0x0000004728307220 */ /* 0x000fe20000410000 */
[----:B------:R-:W-:Y:S01]  /*4060*/  FADD.FTZ R51, R51, R52 ;  /* 0x0000003433337221 */ /* 0x000fe20000010000 */
[C---:B------:R-:W-:Y:S01]  /*4070*/  FADD.FTZ R50, -R62.reuse, R49 ;  /* 0x000000313e327221 */ /* 0x040fe20000010100 */
[----:B------:R-:W-:Y:S01]  /*4080*/  FADD.FTZ R52, -R62, R53 ;  /* 0x000000353e347221 */ /* 0x000fe20000010100 */
[----:B------:R-:W-:Y:S01]  /*4090*/  FFMA.FTZ R46, R38, R48, R43 ;  /* 0x00000030262e7223 */ /* 0x000fe2000001002b */
[----:B------:R-:W-:Y:S01]  /*40a0*/  FADD.FTZ R43, R48, R51 ;  /* 0x00000033302b7221 */ /* 0x000fe20000010000 */
[-C--:B------:R-:W-:Y:S01]  /*40b0*/  FMUL.FTZ R49, R50, R57.reuse ;  /* 0x0000003932317220 */ /* 0x080fe20000410000 */
[----:B------:R-:W-:Y:S01]  /*40c0*/  FMUL.FTZ R48, R52, R57 ;  /* 0x0000003934307220 */ /* 0x000fe20000410000 */
[----:B------:R-:W-:-:S02]  /*40d0*/  HADD2.F32 R50, -RZ, R22.H0_H0 ;  /* 0x20000016ff327230 */ /* 0x000fc40000004100 */
        /* <DEDUP_REMOVED lines=20> */
.L_x_1264:
[----:B------:R-:W-:Y:S01]  /*4220*/  FMUL.FTZ R52, R50, R70 ;  /* 0x0000004632347220 */ /* 0x000fe20000410000 */
[----:B------:R-:W-:-:S03]  /*4230*/  FMUL.FTZ R55, R51, R71 ;  /* 0x0000004733377220 */ /* 0x000fc60000410000 */
[----:B------:R-:W-:Y:S01]  /*4240*/  FFMA.FTZ R53, R49, R52, R46 ;  /* 0x0000003431357223 */ /* 0x000fe2000001002e */
[----:B------:R-:W-:Y:S01]  /*4250*/  FADD.FTZ R52, R43, R52 ;  /* 0x000000342b347221 */ /* 0x000fe20000010000 */
[--C-:B------:R-:W-:Y:S02]  /*4260*/  HADD2.F32 R43, -RZ, R23.reuse.H0_H0 ;  /* 0x20000017ff2b7230 */ /* 0x100fe40000004100 */
[----:B------:R-:W-:Y:S01]  /*4270*/  FFMA.FTZ R54, R48, R55, R53 ;  /* 0x0000003730367223 */ /* 0x000fe20000010035 */
[----:B------:R-:W-:Y:S02]  /*4280*/  HADD2.F32 R53, -RZ, R23.H1_H1 ;  /* 0x30000017ff357230 */ /* 0x000fe40000004100 */
[----:B------:R-:W-:Y:S01]  /*4290*/  FADD.FTZ R55, R55, R52 ;  /* 0x0000003437377221 */ /* 0x000fe20000010000 */
[C---:B------:R-:W-:Y:S01]  /*42a0*/  FADD.FTZ R46, -R62.reuse, R43 ;  /* 0x0000002b3e2e7221 */ /* 0x040fe20000010100 */
[--C-:B------:R-:W-:Y:S02]  /*42b0*/  HADD2.F32 R43, -RZ, R56.reuse.H0_H0 ;  /* 0x20000038ff2b7230 */ /* 0x100fe40000004100 */
[----:B------:R-:W-:Y:S01]  /*42c0*/  FADD.FTZ R52, -R62, R53 ;  /* 0x000000353e347221 */ /* 0x000fe20000010100 */
[----:B------:R-:W-:Y:S01]  /*42d0*/  FMUL.FTZ R53, R46, R57 ;  /* 0x000000392e357220 */ /* 0x000fe20000410000 */
[----:B------:R-:W-:-:S02]  /*42e0*/  HADD2.F32 R46, -RZ, R56.H1_H1 ;  /* 0x30000038ff2e7230 */ /* 0x000fc40000004100 */
        /* <DEDUP_REMOVED lines=20> */
.L_x_1265:
[----:B------:R-:W-:Y:S01]  /*4430*/  FMUL.FTZ R72, R43, R70 ;  /* 0x000000462b487220 */ /* 0x000fe20000410000 */
[----:B------:R-:W-:Y:S01]  /*4440*/  FMUL.FTZ R77, R46, R71 ;  /* 0x000000472e4d7220 */ /* 0x000fe20000410000 */
[----:B------:R-:W-:Y:S01]  /*4450*/  ISETP.GT.AND P0, PT, R109, 0x1e, PT ;  /* 0x0000001e6d00780c */ /* 0x000fe20003f04270 */
[----:B------:R-:W0:Y:S01]  /*4460*/  S2UR UR11, SR_CgaCtaId ;  /* 0x00000000000b79c3 */ /* 0x000e220000008800 */
[----:B------:R-:W-:Y:S01]  /*4470*/  FFMA.FTZ R73, R53, R72, R54 ;  /* 0x0000004835497223 */ /* 0x000fe20000010036 */
[----:B------:R-:W-:Y:S01]  /*4480*/  FADD.FTZ R72, R55, R72 ;  /* 0x0000004837487221 */ /* 0x000fe20000010000 */
[----:B------:R-:W-:Y:S01]  /*4490*/  FADD.FTZ R24, R39, R24 ;  /* 0x0000001827187221 */ /* 0x000fe20000010000 */
[----:B------:R-:W-:Y:S01]  /*44a0*/  FFMA.FTZ R44, R25, R28, R44 ;  /* 0x0000001c192c7223 */ /* 0x000fe2000001002c */
[----:B------:R-:W-:Y:S01]  /*44b0*/  FFMA.FTZ R76, R52, R77, R73 ;  /* 0x0000004d344c7223 */ /* 0x000fe20000010049 */
[----:B------:R-:W-:Y:S01]  /*44c0*/  FADD.FTZ R77, R77, R72 ;  /* 0x000000484d4d7221 */ /* 0x000fe20000010000 */
[----:B------:R-:W-:Y:S01]  /*44d0*/  FFMA.FTZ R47, R26, R27, R47 ;  /* 0x0000001b1a2f7223 */ /* 0x000fe2000001002f */
[----:B------:R-:W-:Y:S01]  /*44e0*/  FADD.FTZ R28, R45, R28 ;  /* 0x0000001c2d1c7221 */ /* 0x000fe20000010000 */
[----:B------:R-:W-:Y:S01]  /*44f0*/  FADD.FTZ R24, R24, R27 ;  /* 0x0000001b18187221 */ /* 0x000fe20000010000 */
[----:B------:R-:W1:Y:S01]  /*4500*/  SHFL.DOWN PT, R55, R76, 0x1, 0x1f ;  /* 0x08201f004c377f89 */ /* 0x000e6200000e0000 */
[----:B------:R-:W-:Y:S01]  /*4510*/  FFMA.FTZ R44, R29, R33, R44 ;  /* 0x000000211d2c7223 */ /* 0x000fe2000001002c */
[----:B------:R-:W-:Y:S01]  /*4520*/  FFMA.FTZ R47, R32, R31, R47 ;  /* 0x0000001f202f7223 */ /* 0x000fe2000001002f */
[----:B------:R-:W-:Y:S01]  /*4530*/  FADD.FTZ R28, R28, R33 ;  /* 0x000000211c1c7221 */ /* 0x000fe20000010000 */
[----:B------:R-:W2:Y:S01]  /*4540*/  SHFL.DOWN PT, R54, R77, 0x1, 0x1f ;  /* 0x08201f004d367f89 */ /* 0x000ea200000e0000 */
[----:B------:R-:W-:Y:S01]  /*4550*/  FADD.FTZ R31, R24, R31 ;  /* 0x0000001f181f7221 */ /* 0x000fe20000010000 */
[----:B------:R-:W-:Y:S01]  /*4560*/  FFMA.FTZ R44, R35, R37, R44 ;  /* 0x00000025232c7223 */ /* 0x000fe2000001002c */
[----:B------:R-:W-:Y:S01]  /*4570*/  FFMA.FTZ R47, R34, R36, R47 ;  /* 0x00000024222f7223 */ /* 0x000fe2000001002f */
[----:B------:R-:W-:Y:S01]  /*4580*/  FADD.FTZ R37, R28, R37 ;  /* 0x000000251c257221 */ /* 0x000fe20000010000 */
[----:B------:R-:W-:Y:S01]  /*4590*/  FADD.FTZ R31, R31, R36 ;  /* 0x000000241f1f7221 */ /* 0x000fe20000010000 */
[----:B------:R-:W-:Y:S01]  /*45a0*/  UMOV UR6, 0x400 ;  /* 0x0000040000067882 */ /* 0x000fe20000000000 */
[----:B------:R-:W-:Y:S01]  /*45b0*/  FFMA.FTZ R47, R38, R40, R47 ;  /* 0x00000028262f7223 */ /* 0x000fe2000001002f */
[----:B------:R-:W-:Y:S01]  /*45c0*/  UIADD3 UR5, UR6, 0xa0, URZ ;  /* 0x000000a006057890 */ /* 0x000fe2000fffe03f */
[----:B------:R-:W-:Y:S01]  /*45d0*/  FFMA.FTZ R44, R41, R42, R44 ;  /* 0x0000002a292c7223 */ /* 0x000fe2000001002c */
[----:B------:R-:W-:Y:S01]  /*45e0*/  FADD.FTZ R37, R37, R42 ;  /* 0x0000002a25257221 */ /* 0x000fe20000010000 */
[----:B------:R-:W-:Y:S01]  /*45f0*/  FADD.FTZ R40, R31, R40 ;  /* 0x000000281f287221 */ /* 0x000fe20000010000 */
[----:B0-----:R-:W-:Y:S01]  /*4600*/  ULEA UR5, UR11, UR5, 0x18 ;  /* 0x000000050b057291 */ /* 0x001fe2000f8ec03f */
[----:B------:R-:W-:Y:S01]  /*4610*/  FFMA.FTZ R47, R48, R51, R47 ;  /* 0x00000033302f7223 */ /* 0x000fe2000001002f */
[----:B------:R-:W-:Y:S01]  /*4620*/  FFMA.FTZ R44, R49, R50, R44 ;  /* 0x00000032312c7223 */ /* 0x000fe2000001002c */
[----:B------:R-:W-:Y:S01]  /*4630*/  FADD.FTZ R26, R37, R50 ;  /* 0x00000032251a7221 */ /* 0x000fe20000010000 */
[----:B------:R-:W-:Y:S01]  /*4640*/  FADD.FTZ R27, R40, R51 ;  /* 0x00000033281b7221 */ /* 0x000fe20000010000 */
[----:B------:R-:W0:Y:S01]  /*4650*/  LDC.64 R72, c[0x0][0x268] ;  /* 0x00009a00ff487b82 */ /* 0x000e220000000a00 */
[----:B------:R-:W-:Y:S01]  /*4660*/  FFMA.FTZ R25, R52, R46, R47 ;  /* 0x0000002e34197223 */ /* 0x000fe2000001002f */
[----:B------:R-:W-:Y:S01]  /*4670*/  FFMA.FTZ R24, R53, R43, R44 ;  /* 0x0000002b35187223 */ /* 0x000fe2000001002c */
[----:B-1----:R-:W-:Y:S01]  /*4680*/  @!P0 FADD.FTZ R76, R76, R55 ;  /* 0x000000374c4c8221 */ /* 0x002fe20000010000 */
[----:B------:R-:W-:Y:S01]  /*4690*/  FADD.FTZ R26, R26, R43 ;  /* 0x0000002b1a1a7221 */ /* 0x000fe20000010000 */
[----:B------:R-:W-:Y:S01]  /*46a0*/  FADD.FTZ R27, R27, R46 ;  /* 0x0000002e1b1b7221 */ /* 0x000fe20000010000 */
[----:B------:R-:W-:Y:S01]  /*46b0*/  LEA R52, R2, UR5, 0x4 ;  /* 0x0000000502347c11 */ /* 0x000fe2000f8e20ff */
[----:B--2---:R-:W-:Y:S01]  /*46c0*/  @!P0 FADD.FTZ R77, R77, R54 ;  /* 0x000000364d4d8221 */ /* 0x004fe20000010000 */
[----:B------:R-:W1:Y:S01]  /*46d0*/  SHFL.DOWN PT, R55, R76, 0x2, 0x1f ;  /* 0x08401f004c377f89 */ /* 0x000e6200000e0000 */
[----:B------:R-:W-:Y:S01]  /*46e0*/  ISETP.GT.AND P0, PT, R109, 0x1d, PT ;  /* 0x0000001d6d00780c */ /* 0x000fe20003f04270 */
[----:B------:R-:W-:Y:S01]  /*46f0*/  IMAD R29, R30, 0x3c, R2 ;  /* 0x0000003c1e1d7824 */ /* 0x000fe200078e0202 */
[----:B------:R-:W-:Y:S01]  /*4700*/  BSSY B0, `(.L_x_1266) ;  /* 0x000003f000007945 */ /* 0x000fe20003800000 */
[----:B------:R-:W2:Y:S04]  /*4710*/  SHFL.DOWN PT, R54, R77, 0x2, 0x1f ;  /* 0x08401f004d367f89 */ /* 0x000ea800000e0000 */
[----:B------:R-:W-:Y:S01]  /*4720*/  STS.128 [R52], R24 ;  /* 0x0000001834007388 */ /* 0x000fe20000000c00 */
[----:B0-----:R-:W-:-:S05]  /*4730*/  IMAD.WIDE R72, R29, 0x4, R72 ;  /* 0x000000041d487825 */ /* 0x001fca00078e0248 */
        /* <DEDUP_REMOVED lines=17> */
[----:B------:R-:W-:-:S13]  /*4850*/  ISETP.NE.AND P0, PT, R109, RZ, PT ;  /* 0x000000ff6d00720c */ /* 0x000fda0003f05270 */
[----:B------:R0:W-:Y:S01]  /*4860*/  @!P0 STS.64 [R9+0x10], R76 ;  /* 0x0000104c09008388 */ /* 0x0001e20000000a00 */
[----:B------:R-:W-:Y:S01]  /*4870*/  BAR.SYNC.DEFER_BLOCKING 0x0 ;  /* 0x0000000000007b1d */ /* 0x000fe20000010000 */
[----:B------:R-:W-:-:S13]  /*4880*/  ISETP.NE.AND P0, PT, R2, RZ, PT ;  /* 0x000000ff0200720c */ /* 0x000fda0003f05270 */
[----:B0-----:R-:W-:Y:S05]  /*4890*/  @P0 BRA `(.L_x_1267) ;  /* 0x0000000000940947 */ /* 0x001fea0003800000 */
[----:B------:R-:W-:-:S09]  /*48a0*/  ULEA UR5, UR11, UR6, 0x18 ;  /* 0x000000060b057291 */ /* 0x000fd2000f8ec03f */
[----:B------:R-:W0:Y:S04]  /*48b0*/  LDS.64 R32, [UR5+0x18] ;  /* 0x00001805ff207984 */ /* 0x000e280008000a00 */
[----:B------:R-:W1:Y:S04]  /*48c0*/  LDS.128 R44, [UR5+0x20] ;  /* 0x00002005ff2c7984 */ /* 0x000e680008000c00 */
[----:B------:R-:W2:Y:S04]  /*48d0*/  LDS.128 R28, [UR5+0x30] ;  /* 0x00003005ff1c7984 */ /* 0x000ea80008000c00 */
[----:B------:R-:W3:Y:S04]  /*48e0*/  LDS.128 R40, [UR5+0x40] ;  /* 0x00004005ff287984 */ /* 0x000ee80008000c00 */
        /* <DEDUP_REMOVED lines=8> */
[----:B------:R-:W-:Y:S02]  /*4970*/  FADD.FTZ R48, R44, R47 ;  /* 0x0000002f2c307221 */ /* 0x000fe40000010000 */
[----:B------:R-:W1:Y:S01]  /*4980*/  LDS.128 R44, [UR5+0x70] ;  /* 0x00007005ff2c7984 */ /* 0x000e620008000c00 */
        /* <DEDUP_REMOVED lines=22> */
.L_x_1267:
[----:B------:R-:W-:Y:S05]  /*4af0*/  BSYNC B0 ;  /* 0x0000000000007941 */ /* 0x000fea0003800000 */
.L_x_1266:
        /* <DEDUP_REMOVED lines=41> */
.L_x_1269:
[----:B------:R-:W-:Y:S05]  /*4d90*/  BSYNC B0 ;  /* 0x0000000000007941 */ /* 0x000fea0003800000 */
.L_x_1268:
[----:B------:R-:W-:Y:S04]  /*4da0*/  BSSY B0, `(.L_x_1270) ;  /* 0x000000d000007945 */ /* 0x000fe80003800000 */
        /* <DEDUP_REMOVED lines=12> */
.L_x_1271:
[----:B------:R-:W-:Y:S05]  /*4e70*/  BSYNC B0 ;  /* 0x0000000000007941 */ /* 0x000fea0003800000 */
.L_x_1270:
[----:B------:R-:W-:-:S13]  /*4e80*/  ISETP.GE.U32.AND P6, PT, R5, 0x2, PT ;  /* 0x000000020500780c */ /* 0x000fda0003fc6070 */
[----:B------:R-:W-:Y:S05]  /*4e90*/  @!P6 BRA `(.L_x_1272) ;  /* 0x0000001000ace947 */ /* 0x000fea0003800000 */
[----:B-1----:R-:W0:Y:S01]  /*4ea0*/  LDC.64 R24, c[0x0][0x258] ;  /* 0x00009600ff187b82 */ /* 0x002e220000000a00 */
        /* <DEDUP_REMOVED lines=10> */
[----:B------:R-:W-:Y:S01]  /*4f50*/  IMAD R30, R4, UR7, R0 ;  /* 0x00000007041e7c24 */ /* 0x000fe2000f8e0200 */
[----:B------:R-:W-:Y:S01]  /*4f60*/  VOTEU.ANY UR5, UPT, PT ;  /* 0x0000000000057886 */ /* 0x000fe200038e0100 */
[----:B------:R-:W-:Y:S01]  /*4f70*/  P2R R32, PR, RZ, 0x1 ;  /* 0x00000001ff207803 */ /* 0x000fe20000000000 */
[----:B------:R-:W-:Y:S02]  /*4f80*/  UPOPC UR6, UR5 ;  /* 0x00000005000672bf */ /* 0x000fe40008000000 */
[----:B------:R-:W-:Y:S01]  /*4f90*/  LEA R28, P6, R30, R26, 0x3 ;  /* 0x0000001a1e1c7211 */ /* 0x000fe200078c18ff */
[----:B------:R-:W-:-:S03]  /*4fa0*/  UFLO.U32 UR5, UR5 ;  /* 0x00000005000572bd */ /* 0x000fc600080e0000 */
[----:B------:R-:W-:Y:S01]  /*4fb0*/  LEA.HI.X R29, R30, R27, RZ, 0x3, P6 ;  /* 0x0000001b1e1d7211 */ /* 0x000fe200030f1cff */
[----:B------:R-:W-:Y:S01]  /*4fc0*/  HFMA2.MMA R30, -RZ, RZ, 0, 5.9604644775390625e-08 ;  /* 0x00000001ff1e7435 */ /* 0x000fe200000001ff */
[----:B------:R-:W-:-:S03]  /*4fd0*/  LOP3.LUT P6, RZ, R6, 0x2, RZ, 0xc0, !PT ;  /* 0x0000000206ff7812 */ /* 0x000fc600078cc0ff */
[----:B------:R1:W-:Y:S01]  /*4fe0*/  STG.E.64 desc[UR8][R28.64], R76 ;  /* 0x0000004c1c007986 */ /* 0x0003e2000c101b08 */
[----:B------:R-:W-:-:S05]  /*4ff0*/  SEL R33, R5, RZ, !P6 ;  /* 0x000000ff05217207 */ /* 0x000fca0007000000 */
        /* <DEDUP_REMOVED lines=10> */
.L_x_1274:
[----:B-1----:R-:W2:Y:S04]  /*50a0*/  LDG.E.STRONG.GPU R28, desc[UR8][R24.64] ;  /* 0x00000008181c7981 */ /* 0x002ea8000c1ef900 */
[----:B--2---:R-:W-:Y:S01]  /*50b0*/  CCTL.IVALL ;  /* 0x00000000ff00798f */ /* 0x004fe20002000000 */
[----:B------:R-:W-:Y:S05]  /*50c0*/  YIELD ;  /* 0x0000000000007946 */ /* 0x000fea0003800000 */
[----:B------:R-:W-:-:S13]  /*50d0*/  ISETP.NE.AND P6, PT, R28, R33, PT ;  /* 0x000000211c00720c */ /* 0x000fda0003fc5270 */
[----:B------:R-:W-:Y:S05]  /*50e0*/  @P6 BRA `(.L_x_1274) ;  /* 0xfffffffc00ec6947 */ /* 0x000fea000383ffff */
.L_x_1273:
        /* <DEDUP_REMOVED lines=22> */
.L_x_1278:
[----:B------:R-:W-:-:S13]  /*5250*/  ISETP.EQ.OR P6, PT, R24, UR7, P0 ;  /* 0x0000000718007c0c */ /* 0x000fda00087c2670 */
[----:B------:R-:W-:-:S04]  /*5260*/  @!P6 IMAD R29, R4, R24, R0 ;  /* 0x00000018041de224 */ /* 0x000fc800078e0200 */
[----:B------:R-:W-:-:S06]  /*5270*/  @!P6 IMAD.WIDE.U32 R28, R29, 0x8, R26 ;  /* 0x000000081d1ce825 */ /* 0x000fcc00078e001a */
[----:B------:R-:W2:Y:S01]  /*5280*/  @!P6 LDG.E.64 R28, desc[UR8][R28.64] ;  /* 0x000000081c1ce981 */ /* 0x000ea2000c1e1b00 */
[----:B------:R-:W-:Y:S01]  /*5290*/  IADD3 R31, R24, 0x1, RZ ;  /* 0x00000001181f7810 */ /* 0x000fe20007ffe0ff */
[----:B--2---:R-:W-:Y:S01]  /*52a0*/  @!P6 FADD.FTZ R76, R76, R28 ;  /* 0x0000001c4c4ce221 */ /* 0x004fe20000010000 */
[----:B------:R-:W-:Y:S02]  /*52b0*/  @!P6 FADD.FTZ R77, R77, R29 ;  /* 0x0000001d4d4de221 */ /* 0x000fe40000010000 */
        /* <DEDUP_REMOVED lines=108> */
.L_x_1277:
[----:B------:R-:W-:-:S13]  /*5980*/  ISETP.GT.AND P6, PT, R25, 0x4, PT ;  /* 0x000000041900780c */ /* 0x000fda0003fc4270 */
[----:B------:R-:W-:Y:S05]  /*5990*/  @!P6 BRA `(.L_x_1279) ;  /* 0x0000000000f4e947 */ /* 0x000fea0003800000 */
        /* <DEDUP_REMOVED lines=61> */
.L_x_1279:
[----:B------:R-:W-:-:S04]  /*5d70*/  LOP3.LUT P6, RZ, R16, 0x1, RZ, 0xc0, !PT ;  /* 0x0000000110ff7812 */ /* 0x000fc800078cc0ff */
[----:B------:R-:W-:-:S13]  /*5d80*/  ISETP.NE.OR P6, PT, R25, RZ, P6 ;  /* 0x000000ff1900720c */ /* 0x000fda00037c5670 */
[----:B------:R-:W-:Y:S05]  /*5d90*/  @!P6 BRA `(.L_x_1275) ;  /* 0x00000000007ce947 */ /* 0x000fea0003800000 */
.L_x_1276:
        /* <DEDUP_REMOVED lines=31> */
.L_x_1275:
        /* <DEDUP_REMOVED lines=10> */
.L_x_1281:
[----:B------:R-:W-:Y:S05]  /*6030*/  BSYNC B0 ;  /* 0x0000000000007941 */ /* 0x000fea0003800000 */
.L_x_1280:
[----:B------:R-:W-:-:S13]  /*6040*/  ISETP.NE.AND P6, PT, R108, 0x1, PT ;  /* 0x000000016c00780c */ /* 0x000fda0003fc5270 */
[----:B------:R-:W-:Y:S05]  /*6050*/  @!P6 BRA `(.L_x_1272) ;  /* 0x00000000003ce947 */ /* 0x000fea0003800000 */
[----:B------:R-:W-:-:S04]  /*6060*/  IADD3 R29, R24, 0x1, RZ ;  /* 0x00000001181d7810 */ /* 0x000fc80007ffe0ff */
[----:B------:R-:W-:-:S13]  /*6070*/  ISETP.EQ.OR P6, PT, R29, UR7, P0 ;  /* 0x000000071d007c0c */ /* 0x000fda00087c2670 */
[----:B------:R-:W-:-:S04]  /*6080*/  @!P6 IMAD R29, R29, R4, R0 ;  /* 0x000000041d1de224 */ /* 0x000fc800078e0200 */
[----:B------:R-:W-:-:S06]  /*6090*/  @!P6 IMAD.WIDE.U32 R28, R29, 0x8, R26 ;  /* 0x000000081d1ce825 */ /* 0x000fcc00078e001a */
[----:B------:R-:W2:Y:S01]  /*60a0*/  @!P6 LDG.E.64 R28, desc[UR8][R28.64] ;  /* 0x000000081c1ce981 */ /* 0x000ea2000c1e1b00 */
[----:B------:R-:W-:Y:S01]  /*60b0*/  IADD3 R25, R24, 0x2, RZ ;  /* 0x0000000218197810 */ /* 0x000fe20007ffe0ff */
[----:B--2---:R-:W-:Y:S01]  /*60c0*/  @!P6 FADD.FTZ R76, R76, R28 ;  /* 0x0000001c4c4ce221 */ /* 0x004fe20000010000 */
[----:B------:R-:W-:Y:S02]  /*60d0*/  @!P6 FADD.FTZ R77, R77, R29 ;  /* 0x0000001d4d4de221 */ /* 0x000fe40000010000 */
[----:B------:R-:W-:-:S04]  /*60e0*/  ISETP.EQ.OR P6, PT, R25, UR7, P0 ;  /* 0x0000000719007c0c */ /* 0x000fc800087c2670 */
[----:B------:R-:W-:-:S13]  /*60f0*/  ISETP.EQ.OR P6, PT, R108, 0x2, P6 ;  /* 0x000000026c00780c */ /* 0x000fda00037c2670 */
[----:B------:R-:W-:-:S04]  /*6100*/  @!P6 IMAD R25, R25, R4, R0 ;  /* 0x000000041919e224 */ /* 0x000fc800078e0200 */
[----:B------:R-:W-:-:S06]  /*6110*/  @!P6 IMAD.WIDE.U32 R26, R25, 0x8, R26 ;  /* 0x00000008191ae825 */ /* 0x000fcc00078e001a */
[----:B------:R-:W2:Y:S02]  /*6120*/  @!P6 LDG.E.64 R26, desc[UR8][R26.64] ;  /* 0x000000081a1ae981 */ /* 0x000ea4000c1e1b00 */
[----:B--2---:R-:W-:Y:S01]  /*6130*/  @!P6 FADD.FTZ R76, R76, R26 ;  /* 0x0000001a4c4ce221 */ /* 0x004fe20000010000 */
[----:B------:R-:W-:-:S07]  /*6140*/  @!P6 FADD.FTZ R77, R77, R27 ;  /* 0x0000001b4d4de221 */ /* 0x000fce0000010000 */
.L_x_1272:
[----:B------:R-:W0:Y:S01]  /*6150*/  S2UR UR6, SR_CgaCtaId ;  /* 0x00000000000679c3 */ /* 0x000e220000008800 */
[----:B------:R-:W-:Y:S01]  /*6160*/  UMOV UR5, 0x400 ;  /* 0x0000040000057882 */ /* 0x000fe20000000000 */
[----:B-1----:R-:W-:Y:S01]  /*6170*/  IMAD.WIDE.U32 R26, R2, -0x77777777, RZ ;  /* 0x88888889021a7825 */ /* 0x002fe200078e00ff */
[----:B------:R-:W-:-:S03]  /*6180*/  ISETP.NE.AND P6, PT, RZ, UR10, PT ;  /* 0x0000000aff007c0c */ /* 0x000fc6000bfc5270 */
[--C-:B------:R-:W-:Y:S01]  /*6190*/  HADD2.F32 R33, -RZ, R58.reuse.H1_H1 ;  /* 0x3000003aff217230 */ /* 0x100fe20000004100 */
[----:B------:R-:W-:Y:S01]  /*61a0*/  SHF.R.U32.HI R28, RZ, 0x5, R27 ;  /* 0x00000005ff1c7819 */ /* 0x000fe2000001161b */
[----:B------:R-:W1:Y:S01]  /*61b0*/  LDC R31, c[0x0][0x2ac] ;  /* 0x0000ab00ff1f7b82 */ /* 0x000e620000000800 */
[----:B------:R-:W-:Y:S02]  /*61c0*/  HADD2.F32 R27, -RZ, R58.H0_H0 ;  /* 0x2000003aff1b7230 */ /* 0x000fe40000004100 */
[----:B------:R-:W-:Y:S01]  /*61d0*/  FADD.FTZ R26, -R62, R33 ;  /* 0x000000213e1a7221 */ /* 0x000fe20000010100 */
[--C-:B------:R-:W-:Y:S02]  /*61e0*/  HADD2.F32 R37, -RZ, R59.reuse.H0_H0 ;  /* 0x2000003bff257230 */ /* 0x100fe40000004100 */
[----:B------:R-:W-:Y:S02]  /*61f0*/  HADD2.F32 R32, -RZ, R59.H1_H1 ;  /* 0x3000003bff207230 */ /* 0x000fe40000004100 */
[----:B------:R-:W-:Y:S01]  /*6200*/  FMUL.FTZ R42, R26, R57 ;  /* 0x000000391a2a7220 */ /* 0x000fe20000410000 */
[----:B------:R-:W-:-:S02]  /*6210*/  HADD2.F32 R33, -RZ, R60.H0_H0 ;  /* 0x2000003cff217230 */ /* 0x000fc40000004100 */
[----:B------:R-:W-:Y:S01]  /*6220*/  HADD2.F32 R35, -RZ, R60.H1_H1 ;  /* 0x3000003cff237230 */ /* 0x000fe20000004100 */
        /* <DEDUP_REMOVED lines=28> */
.L_x_1282:
        /* <DEDUP_REMOVED lines=21> */
.L_x_1284:
[----:B------:R-:W-:Y:S05]  /*6540*/  BSYNC B0 ;  /* 0x0000000000007941 */ /* 0x000fea0003800000 */
.L_x_1283:
[----:B------:R-:W-:Y:S01]  /*6550*/  ISETP.NE.AND P0, PT, RZ, UR10, PT ;  /* 0x0000000aff007c0c */ /* 0x000fe2000bf05270 */
[C---:B------:R-:W-:Y:S01]  /*6560*/  FADD.FTZ R24, -R62.reuse, R33 ;  /* 0x000000213e187221 */ /* 0x040fe20000010100 */
[----:B0-----:R-:W-:Y:S01]  /*6570*/  FADD.FTZ R26, -R62, R35 ;  /* 0x000000233e1a7221 */ /* 0x001fe20000010100 */
[----:B------:R-:W-:Y:S02]  /*6580*/  HADD2.F32 R33, -RZ, R63.H0_H0 ;  /* 0x2000003fff217230 */ /* 0x000fe40000004100 */
[--C-:B------:R-:W-:Y:S02]  /*6590*/  HADD2.F32 R37, -RZ, R61.reuse.H0_H0 ;  /* 0x2000003dff257230 */ /* 0x100fe40000004100 */
[-C--:B------:R-:W-:Y:S01]  /*65a0*/  FMUL.FTZ R43, R24, R57.reuse ;  /* 0x00000039182b7220 */ /* 0x080fe20000410000 */
[----:B------:R-:W-:Y:S02]  /*65b0*/  HADD2.F32 R32, -RZ, R61.H1_H1 ;  /* 0x3000003dff207230 */ /* 0x000fe40000004100 */
[----:B------:R-:W-:Y:S01]  /*65c0*/  FMUL.FTZ R40, R26, R57 ;  /* 0x000000391a287220 */ /* 0x000fe20000410000 */
[----:B------:R-:W-:-:S02]  /*65d0*/  HADD2.F32 R63, -RZ, R63.H1_H1 ;  /* 0x3000003fff3f7230 */ /* 0x000fc40000004100 */
        /* <DEDUP_REMOVED lines=19> */
.L_x_1285:
        /* <DEDUP_REMOVED lines=21> */
.L_x_1287:
[----:B------:R-:W-:Y:S05]  /*6860*/  BSYNC B0 ;  /* 0x0000000000007941 */ /* 0x000fea0003800000 */
.L_x_1286:
[----:B------:R-:W-:Y:S01]  /*6870*/  ISETP.NE.AND P0, PT, RZ, UR10, PT ;  /* 0x0000000aff007c0c */ /* 0x000fe2000bf05270 */
[C---:B------:R-:W-:Y:S01]  /*6880*/  FADD.FTZ R24, -R62.reuse, R33 ;  /* 0x000000213e187221 */ /* 0x040fe20000010100 */
[----:B0-----:R-:W-:Y:S01]  /*6890*/  FADD.FTZ R26, -R62, R63 ;  /* 0x0000003f3e1a7221 */ /* 0x001fe20000010100 */
[--C-:B------:R-:W-:Y:S02]  /*68a0*/  HADD2.F32 R35, -RZ, R74.reuse.H0_H0 ;  /* 0x2000004aff237230 */ /* 0x100fe40000004100 */
        /* <DEDUP_REMOVED lines=24> */
.L_x_1288:
        /* <DEDUP_REMOVED lines=21> */
.L_x_1290:
[----:B------:R-:W-:Y:S05]  /*6b80*/  BSYNC B0 ;  /* 0x0000000000007941 */ /* 0x000fea0003800000 */
.L_x_1289:
        /* <DEDUP_REMOVED lines=28> */
.L_x_1291:
        /* <DEDUP_REMOVED lines=21> */
.L_x_1293:
[----:B------:R-:W-:Y:S05]  /*6ea0*/  BSYNC B0 ;  /* 0x0000000000007941 */ /* 0x000fea0003800000 */
.L_x_1292:
        /* <DEDUP_REMOVED lines=28> */
.L_x_1294:
        /* <DEDUP_REMOVED lines=21> */
.L_x_1296:
[----:B------:R-:W-:Y:S05]  /*71c0*/  BSYNC B0 ;  /* 0x0000000000007941 */ /* 0x000fea0003800000 */
.L_x_1295:
        /* <DEDUP_REMOVED lines=28> */
.L_x_1297:
        /* <DEDUP_REMOVED lines=21> */
.L_x_1299:
[----:B------:R-:W-:Y:S05]  /*74e0*/  BSYNC B0 ;  /* 0x0000000000007941 */ /* 0x000fea0003800000 */
.L_x_1298:
        /* <DEDUP_REMOVED lines=28> */
.L_x_1300:
        /* <DEDUP_REMOVED lines=21> */
.L_x_1302:
[----:B------:R-:W-:Y:S05]  /*7800*/  BSYNC B0 ;  /* 0x0000000000007941 */ /* 0x000fea0003800000 */
.L_x_1301:
        /* <DEDUP_REMOVED lines=28> */
.L_x_1303:
        /* <DEDUP_REMOVED lines=20> */
.L_x_1305:
[----:B------:R-:W-:Y:S05]  /*7b10*/  BSYNC B0 ;  /* 0x0000000000007941 */ /* 0x000fea0003800000 */
.L_x_1304:
[C---:B------:R-:W-:Y:S01]  /*7b20*/  FADD.FTZ R24, -R62.reuse, R41 ;  /* 0x000000293e187221 */ /* 0x040fe20000010100 */
[----:B0-----:R-:W-:Y:S01]  /*7b30*/  FADD.FTZ R26, -R62, R87 ;  /* 0x000000573e1a7221 */ /* 0x001fe20000010100 */
[--C-:B------:R-:W-:Y:S02]  /*7b40*/  HADD2.F32 R33, -RZ, R88.reuse.H0_H0 ;  /* 0x20000058ff217230 */ /* 0x100fe40000004100 */
[--C-:B------:R-:W-:Y:S02]  /*7b50*/  HADD2.F32 R41, -RZ, R89.reuse.H0_H0 ;  /* 0x20000059ff297230 */ /* 0x100fe40000004100 */
[-C--:B------:R-:W-:Y:S01]  /*7b60*/  FMUL.FTZ R39, R24, R57.reuse ;  /* 0x0000003918277220 */ /* 0x080fe20000410000 */
[----:B------:R-:W-:Y:S02]  /*7b70*/  HADD2.F32 R88, -RZ, R88.H1_H1 ;  /* 0x30000058ff587230 */ /* 0x000fe40000004100 */
        /* <DEDUP_REMOVED lines=21> */
.L_x_1306:
        /* <DEDUP_REMOVED lines=20> */
.L_x_1308:
[----:B------:R-:W-:Y:S05]  /*7e10*/  BSYNC B0 ;  /* 0x0000000000007941 */ /* 0x000fea0003800000 */
.L_x_1307:
        /* <DEDUP_REMOVED lines=27> */
.L_x_1309:
        /* <DEDUP_REMOVED lines=20> */
.L_x_1311:
[----:B------:R-:W-:Y:S05]  /*8110*/  BSYNC B0 ;  /* 0x0000000000007941 */ /* 0x000fea0003800000 */
.L_x_1310:
        /* <DEDUP_REMOVED lines=27> */
.L_x_1312:
        /* <DEDUP_REMOVED lines=20> */
.L_x_1314:
[----:B------:R-:W-:Y:S05]  /*8410*/  BSYNC B0 ;  /* 0x0000000000007941 */ /* 0x000fea0003800000 */
.L_x_1313:
[C---:B------:R-:W-:Y:S01]  /*8420*/  FADD.FTZ R24, -R62.reuse, R41 ;  /* 0x000000293e187221 */ /* 0x040fe20000010100 */
[----:B0-----:R-:W-:Y:S01]  /*8430*/  FADD.FTZ R26, -R62, R93 ;  /* 0x0000005d3e1a7221 */ /* 0x001fe20000010100 */
        /* <DEDUP_REMOVED lines=25> */
.L_x_1315:
        /* <DEDUP_REMOVED lines=20> */
.L_x_1317:
[----:B------:R-:W-:Y:S05]  /*8710*/  BSYNC B0 ;  /* 0x0000000000007941 */ /* 0x000fea0003800000 */
.L_x_1316:
[----:B0-----:R-:W-:Y:S01]  /*8720*/  HADD2.F32 R25, -RZ, R17.H1_H1 ;  /* 0x30000011ff197230 */ /* 0x001fe20000004100 */
[----:B------:R-:W-:Y:S01]  /*8730*/  IADD3 R36, R28, 0x60, RZ ;  /* 0x000000601c247810 */ /* 0x000fe20007ffe0ff */
[--C-:B------:R-:W-:Y:S01]  /*8740*/  HADD2.F32 R17, -RZ, R18.reuse.H0_H0 ;  /* 0x20000012ff117230 */ /* 0x100fe20000004100 */
[----:B------:R-:W-:Y:S01]  /*8750*/  ULDC.64 UR12, c[0x0][0x290] ;  /* 0x0000a400000c7ab9 */ /* 0x000fe20000000a00 */
[----:B------:R-:W-:Y:S02]  /*8760*/  HADD2.F32 R26, -RZ, R18.H1_H1 ;  /* 0x30000012ff1a7230 */ /* 0x000fe40000004100 */
[C---:B------:R-:W-:Y:S01]  /*8770*/  FADD.FTZ R18, -R62.reuse, R41 ;  /* 0x000000293e127221 */ /* 0x040fe20000010100 */
[----:B------:R-:W-:Y:S01]  /*8780*/  FADD.FTZ R24, -R62, R25 ;  /* 0x000000193e187221 */ /* 0x000fe20000010100 */
[----:B------:R-:W-:Y:S02]  /*8790*/  SHF.R.S32.HI R38, RZ, 0x1f, R36 ;  /* 0x0000001fff267819 */ /* 0x000fe40000011424 */
        /* <DEDUP_REMOVED lines=21> */
.L_x_1318:
[----:B------:R-:W-:Y:S01]  /*88f0*/  ISETP.GE.U32.AND P0, PT, R36, UR12, PT ;  /* 0x0000000c24007c0c */ /* 0x000fe2000bf06070 */
[----:B------:R-:W-:Y:S01]  /*8900*/  BSSY B0, `(.L_x_1319) ;  /* 0x0000018000007945 */ /* 0x000fe20003800000 */
[--C-:B------:R-:W-:Y:S02]  /*8910*/  HADD2.F32 R27, -RZ, R19.reuse.H0_H0 ;  /* 0x20000013ff1b7230 */ /* 0x100fe40000004100 */
[----:B------:R-:W-:Y:S01]  /*8920*/  ISETP.GE.AND.EX P0, PT, R38, UR13, PT, P0 ;  /* 0x0000000d26007c0c */ /* 0x000fe2000bf06300 */
[----:B------:R-:W-:-:S03]  /*8930*/  HADD2.F32 R31, -RZ, R19.H1_H1 ;  /* 0x30000013ff1f7230 */ /* 0x000fc60000004100 */
        /* <DEDUP_REMOVED lines=15> */
[----:B------:R-:W-:Y:S01]  /*8a30*/  FFMA.FTZ R18, R17, R70, -R18 ;  /* 0x0000004611127223 */ /* 0x000fe20000010812 */
[----:B------:R-:W-:-:S03]  /*8a40*/  FMUL.FTZ R17, R26, R57 ;  /* 0x000000391a117220 */ /* 0x000fc60000410000 */
[----:B------:R-:W-:-:S05]  /*8a50*/  FMUL.FTZ R18, R18, R57 ;  /* 0x0000003912127220 */ /* 0x000fca0000410000 */
[----:B------:R-:W-:-:S05]  /*8a60*/  F2FP.F16.F32.PACK_AB R17, R17, R18 ;  /* 0x000000121111723e */ /* 0x000fca00000000ff */
[----:B------:R0:W-:Y:S02]  /*8a70*/  STG.E desc[UR8][R24.64], R17 ;  /* 0x0000001118007986 */ /* 0x0001e4000c101908 */
.L_x_1320:
[----:B------:R-:W-:Y:S05]  /*8a80*/  BSYNC B0 ;  /* 0x0000000000007941 */ /* 0x000fea0003800000 */
.L_x_1319:
[----:B------:R-:W-:Y:S01]  /*8a90*/  FADD.FTZ R18, -R62, R27 ;  /* 0x0000001b3e127221 */ /* 0x000fe20000010100 */
[----:B------:R-:W-:Y:S01]  /*8aa0*/  IADD3 R36, R28, 0x68, RZ ;  /* 0x000000681c247810 */ /* 0x000fe20007ffe0ff */
[----:B------:R-:W-:Y:S01]  /*8ab0*/  FADD.FTZ R26, -R62, R31 ;  /* 0x0000001f3e1a7221 */ /* 0x000fe20000010100 */
[--C-:B0-----:R-:W-:Y:S02]  /*8ac0*/  HADD2.F32 R17, -RZ, R20.reuse.H0_H0 ;  /* 0x20000014ff117230 */ /* 0x101fe40000004100 */
[-C--:B------:R-:W-:Y:S01]  /*8ad0*/  FMUL.FTZ R35, R18, R57.reuse ;  /* 0x0000003912237220 */ /* 0x080fe20000410000 */
[----:B------:R-:W-:Y:S01]  /*8ae0*/  HADD2.F32 R24, -RZ, R20.H1_H1 ;  /* 0x30000014ff187230 */ /* 0x000fe20000004100 */
        /* <DEDUP_REMOVED lines=21> */
.L_x_1321:
        /* <DEDUP_REMOVED lines=25> */
.L_x_1323:
[----:B------:R-:W-:Y:S05]  /*8dd0*/  BSYNC B0 ;  /* 0x0000000000007941 */ /* 0x000fea0003800000 */
.L_x_1322:
[----:B------:R-:W-:Y:S01]  /*8de0*/  FADD.FTZ R18, -R62, R25 ;  /* 0x000000193e127221 */ /* 0x000fe20000010100 */
[----:B------:R-:W-:Y:S01]  /*8df0*/  IADD3 R35, R28, 0x70, RZ ;  /* 0x000000701c237810 */ /* 0x000fe20007ffe0ff */
[----:B0-----:R-:W-:Y:S01]  /*8e00*/  FADD.FTZ R20, -R62, R27 ;  /* 0x0000001b3e147221 */ /* 0x001fe20000010100 */
[--C-:B------:R-:W-:Y:S02]  /*8e10*/  HADD2.F32 R17, -RZ, R22.reuse.H0_H0 ;  /* 0x20000016ff117230 */ /* 0x100fe40000004100 */
        /* <DEDUP_REMOVED lines=23> */
.L_x_1324:
[----:B------:R-:W-:Y:S01]  /*8f90*/  ISETP.GE.U32.AND P0, PT, R35, UR12, PT ;  /* 0x0000000c23007c0c */ /* 0x000fe2000bf06070 */
[--C-:B------:R-:W-:Y:S01]  /*8fa0*/  HADD2.F32 R19, -RZ, R23.reuse.H0_H0 ;  /* 0x20000017ff137230 */ /* 0x100fe20000004100 */
[----:B------:R-:W-:Y:S01]  /*8fb0*/  BSSY B0, `(.L_x_1325) ;  /* 0x0000019000007945 */ /* 0x000fe20003800000 */
[----:B------:R-:W-:Y:S01]  /*8fc0*/  HADD2.F32 R23, -RZ, R23.H1_H1 ;  /* 0x30000017ff177230 */ /* 0x000fe20000004100 */
[----:B------:R-:W-:Y:S02]  /*8fd0*/  ISETP.GE.AND.EX P0, PT, R36, UR13, PT, P0 ;  /* 0x0000000d24007c0c */ /* 0x000fe4000bf06300 */
[----:B------:R-:W-:Y:S02]  /*8fe0*/  FADD.FTZ R24, -R62, R19 ;  /* 0x000000133e187221 */ /* 0x000fe40000010100 */
[----:B------:R-:W-:Y:S01]  /*8ff0*/  ISETP.LT.U32.AND P0, PT, R2, 0x1e0, !P0 ;  /* 0x000001e00200780c */ /* 0x000fe20004701070 */
[----:B------:R-:W-:-:S12]  /*9000*/  FADD.FTZ R62, -R62, R23 ;  /* 0x000000173e3e7221 */ /* 0x000fd80000010100 */
        /* <DEDUP_REMOVED lines=19> */
.L_x_1326:
[----:B------:R-:W-:Y:S05]  /*9140*/  BSYNC B0 ;  /* 0x0000000000007941 */ /* 0x000fea0003800000 */
.L_x_1325:
[----:B------:R-:W-:Y:S01]  /*9150*/  IADD3 R28, R28, 0x78, RZ ;  /* 0x000000781c1c7810 */ /* 0x000fe20007ffe0ff */
        /* <DEDUP_REMOVED lines=24> */
.L_x_1327:
[----:B------:R-:W-:Y:S01]  /*92e0*/  ISETP.GE.U32.AND P0, PT, R28, UR12, PT ;  /* 0x0000000c1c007c0c */ /* 0x000fe2000bf06070 */
[----:B------:R-:W-:Y:S03]  /*92f0*/  BSSY B0, `(.L_x_1328) ;  /* 0x0000015000007945 */ /* 0x000fe60003800000 */
[----:B------:R-:W-:-:S04]  /*9300*/  ISETP.GE.AND.EX P0, PT, R26, UR13, PT, P0 ;  /* 0x0000000d1a007c0c */ /* 0x000fc8000bf06300 */
[----:B------:R-:W-:-:S13]  /*9310*/  ISETP.LT.U32.AND P0, PT, R2, 0x1e0, !P0 ;  /* 0x000001e00200780c */ /* 0x000fda0004701070 */
[----:B------:R-:W-:Y:S05]  /*9320*/  @!P0 BRA `(.L_x_1329) ;  /* 0x0000000000448947 */ /* 0x000fea0003800000 */
[----:B------:R-:W-:Y:S01]  /*9330*/  ULDC.64 UR12, c[0x0][0x288] ;  /* 0x0000a200000c7ab9 */ /* 0x000fe20000000a00 */
[----:B------:R-:W-:Y:S01]  /*9340*/  MOV R64, R66 ;  /* 0x0000004200407202 */ /* 0x000fe20000000f00 */
[C-C-:B------:R-:W-:Y:S01]  /*9350*/  FFMA.FTZ R20, R29.reuse, R27, R30.reuse ;  /* 0x0000001b1d147223 */ /* 0x140fe2000001001e */
[----:B------:R-:W-:Y:S02]  /*9360*/  IMAD R19, R122, UR12, RZ ;  /* 0x0000000c7a137c24 */ /* 0x000fe4000f8e02ff */
[----:B------:R-:W-:Y:S01]  /*9370*/  FFMA.FTZ R29, R29, R62, R30 ;  /* 0x0000003e1d1d7223 */ /* 0x000fe2000001001e */
        /* <DEDUP_REMOVED lines=12> */
.L_x_1329:
[----:B------:R-:W-:Y:S05]  /*9440*/  BSYNC B0 ;  /* 0x0000000000007941 */ /* 0x000fea0003800000 */
.L_x_1328:
[----:B------:R-:W-:Y:S02]  /*9450*/  IADD3 R7, R4, R7, RZ ;  /* 0x0000000704077210 */ /* 0x000fe40007ffe0ff */
[----:B------:R-:W-:Y:S02]  /*9460*/  IADD3 R6, R6, 0x1, RZ ;  /* 0x0000000106067810 */ /* 0x000fe40007ffe0ff */
[----:B------:R-:W-:-:S13]  /*9470*/  ISETP.GE.AND P0, PT, R7, UR4, PT ;  /* 0x0000000407007c0c */ /* 0x000fda000bf06270 */
[----:B------:R-:W-:Y:S05]  /*9480*/  @!P0 BRA `(.L_x_1330) ;  /* 0xffffff7000ac8947 */ /* 0x000fea000383ffff */
.L_x_1247:
        /* <DEDUP_REMOVED lines=23> */
.L_x_1332:
[----:B------:R-:W-:Y:S05]  /*9600*/  BSYNC B0 ;  /* 0x0000000000007941 */ /* 0x000fea0003800000 */
.L_x_1331:
[----:B------:R-:W-:Y:S05]  /*9610*/  @P0 EXIT ;  /* 0x000000000000094d */ /* 0x000fea0003800000 */
[----:B------:R-:W-:Y:S05]  /*9620*/  @P2 BRA `(.L_x_1333) ;  /* 0x0000000000202947 */ /* 0x000fea0003800000 */
[----:B------:R-:W-:-:S05]  /*9630*/  IMAD R0, R6, R9, RZ ;  /* 0x0000000906007224 */ /* 0x000fca00078e02ff */
[----:B------:R-:W-:-:S13]  /*9640*/  ISETP.NE.AND P0, PT, R0, -0x1, PT ;  /* 0xffffffff0000780c */ /* 0x000fda0003f05270 */
[----:B------:R-:W-:Y:S05]  /*9650*/  @!P0 BRA `(.L_x_1333) ;  /* 0x0000000000148947 */ /* 0x000fea0003800000 */
.L_x_1334:
[----:B-1----:R-:W2:Y:S04]  /*9660*/  LDG.E.STRONG.GPU R3, desc[UR8][R4.64] ;  /* 0x0000000804037981 */ /* 0x002ea8000c1ef900 */
[----:B--2---:R-:W-:Y:S01]  /*9670*/  CCTL.IVALL ;  /* 0x00000000ff00798f */ /* 0x004fe20002000000 */
[----:B------:R-:W-:Y:S05]  /*9680*/  YIELD ;  /* 0x0000000000007946 */ /* 0x000fea0003800000 */
[----:B------:R-:W-:-:S13]  /*9690*/  ISETP.NE.AND P0, PT, R3, R0, PT ;  /* 0x000000000300720c */ /* 0x000fda0003f05270 */
[----:B------:R-:W-:Y:S05]  /*96a0*/  @P0 BRA `(.L_x_1334) ;  /* 0xfffffffc00ec0947 */ /* 0x000fea000383ffff */
.L_x_1333:
[----:B------:R-:W-:Y:S05]  /*96b0*/  WARPSYNC.ALL ;  /* 0x0000000000007948 */ /* 0x000fea0003800000 */
[----:B------:R-:W2:Y:S08]  /*96c0*/  LDC.64 R24, c[0x0][0x288] ;  /* 0x0000a200ff187b82 */ /* 0x000eb00000000a00 */
[----:B------:R-:W-:Y:S01]  /*96d0*/  BAR.SYNC.DEFER_BLOCKING 0x0 ;  /* 0x0000000000007b1d */ /* 0x000fe20000010000 */
[----:B--2---:R-:W-:-:S04]  /*96e0*/  LEA.HI R0, P0, R25, R24, RZ, 0x1 ;  /* 0x0000001819007211 */ /* 0x004fc800078108ff */
[----:B-1----:R-:W-:-:S04]  /*96f0*/  IADD3.X R3, RZ, R25, RZ, P0, !PT ;  /* 0x00000019ff037210 */ /* 0x002fc800007fe4ff */
[--C-:B------:R-:W-:Y:S02]  /*9700*/  SHF.R.S64 R27, R0, 0x1, R3.reuse ;  /* 0x00000001001b7819 */ /* 0x100fe40000001003 */
[----:B------:R-:W-:Y:S02]  /*9710*/  SHF.R.S32.HI R0, RZ, 0x1f, R2 ;  /* 0x0000001fff007819 */ /* 0x000fe40000011402 */
[----:B------:R-:W-:Y:S02]  /*9720*/  SHF.R.S32.HI R29, RZ, 0x1, R3 ;  /* 0x00000001ff1d7819 */ /* 0x000fe40000011403 */
[----:B------:R-:W-:-:S04]  /*9730*/  ISETP.GT.U32.AND P0, PT, R27, R2, PT ;  /* 0x000000021b00720c */ /* 0x000fc80003f04070 */
[----:B------:R-:W-:-:S13]  /*9740*/  ISETP.GT.AND.EX P0, PT, R29, R0, PT, P0 ;  /* 0x000000001d00720c */ /* 0x000fda0003f04300 */
[----:B------:R-:W-:Y:S05]  /*9750*/  @!P0 EXIT ;  /* 0x000000000000894d */ /* 0x000fea0003800000 */
[----:B------:R-:W-:Y:S01]  /*9760*/  IMAD.WIDE.U32 R4, R24, 0x3, RZ ;  /* 0x0000000318047825 */ /* 0x000fe200078e00ff */
[----:B------:R-:W-:Y:S01]  /*9770*/  LEA R3, R25, R25, 0x1 ;  /* 0x0000001919037211 */ /* 0x000fe200078e08ff */
[----:B0-----:R-:W0:Y:S01]  /*9780*/  LDC.64 R16, c[0x0][0x218] ;  /* 0x00008600ff107b82 */ /* 0x001e220000000a00 */
[----:B------:R-:W-:Y:S01]  /*9790*/  SHF.L.U64.HI R33, R27, 0x2, R29 ;  /* 0x000000021b217819 */ /* 0x000fe2000001021d */
[----:B------:R-:W-:Y:S01]  /*97a0*/  ULDC.64 UR4, c[0x0][0x268] ;  /* 0x00009a0000047ab9 */ /* 0x000fe20000000a00 */
[----:B------:R-:W-:-:S04]  /*97b0*/  IADD3 R3, R5, R3, RZ ;  /* 0x0000000305037210 */ /* 0x000fc80007ffe0ff */
[----:B------:R-:W-:Y:S01]  /*97c0*/  LEA.HI R4, P0, R3, R4, RZ, 0x1 ;  /* 0x0000000403047211 */ /* 0x000fe200078108ff */
[----:B------:R-:W1:Y:S03]  /*97d0*/  LDC.64 R18, c[0x0][0x220] ;  /* 0x00008800ff127b82 */ /* 0x000e660000000a00 */
[----:B------:R-:W-:-:S04]  /*97e0*/  IADD3.X R3, RZ, R3, RZ, P0, !PT ;  /* 0x00000003ff037210 */ /* 0x000fc800007fe4ff */
[--C-:B------:R-:W-:Y:S02]  /*97f0*/  SHF.R.S64 R31, R4, 0x1, R3.reuse ;  /* 0x00000001041f7819 */ /* 0x100fe40000001003 */
[----:B------:R-:W-:Y:S02]  /*9800*/  SHF.R.S32.HI R4, RZ, 0x1, R3 ;  /* 0x00000001ff047819 */ /* 0x000fe40000011403 */
[----:B------:R-:W-:Y:S02]  /*9810*/  SHF.L.U64.HI R3, R24, 0x2, R25 ;  /* 0x0000000218037819 */ /* 0x000fe40000010219 */
[----:B------:R-:W-:-:S07]  /*9820*/  SHF.L.U64.HI R25, R31, 0x2, R4 ;  /* 0x000000021f197819 */ /* 0x000fce0000010204 */
.L_x_1335:
        /* <DEDUP_REMOVED lines=23> */
.L_x_1336:
        /* <DEDUP_REMOVED lines=14> */
.L_x_5607:


//--------------------- .text._Z35group_norm_nhwc_bwd_one_pass_kernelI11Fp16IOFp32WLi256ELi120ELi480EEv26Group_norm_nhwc_bwd_params --------------------------
	.section	.text._Z35group_norm_nhwc_bwd_one_pass_kernelI11Fp16IOFp32WLi256ELi120ELi480EEv26Group_norm_nhwc_bwd_params,"ax",@progbits
	.align	128
        .global         _Z35group_norm_nhwc_bwd_one_pass_kernelI11Fp16IOFp32WLi256ELi120ELi480EEv26Group_norm_nhwc_bwd_params
        .type           _Z35group_norm_nhwc_bwd_one_pass_kernelI11Fp16IOFp32WLi256ELi120ELi480EEv26Group_norm_nhwc_bwd_params,@function
        .size           _Z35group_norm_nhwc_bwd_one_pass_kernelI11Fp16IOFp32WLi256ELi120ELi480EEv26Group_norm_nhwc_bwd_params,(.L_x_5608 - _Z35group_norm_nhwc_bwd_one_pass_kernelI11Fp16IOFp32WLi256ELi120ELi480EEv26Group_norm_nhwc_bwd_params)
        .other          _Z35group_norm_nhwc_bwd_one_pass_kernelI11Fp16IOFp32WLi256ELi120ELi480EEv26Group_norm_nhwc_bwd_params,@"STO_CUDA_ENTRY STV_DEFAULT"
_Z35group_norm_nhwc_bwd_one_pass_kernelI11Fp16IOFp32WLi256ELi120ELi480EEv26Group_norm_nhwc_bwd_params:
.text._Z35group_norm_nhwc_bwd_one_pass_kernelI11Fp16IOFp32WLi256ELi120ELi480EEv26Group_norm_nhwc_bwd_params:
[----:B------:R-:W-:Y:S08]  /*0000*/  LDC R1, c[0x0][0x28] ;  /* 0x00000a00ff017b82 */ /* 0x000ff00000000800 */
[----:B------:R-:W0:Y:S01]  /*0010*/  S2UR UR12, SR_CTAID.Y ;  /* 0x00000000000c79c3 */ /* 0x000e220000002600 */
[----:B------:R-:W-:Y:S01]  /*0020*/  ULDC UR4, c[0x0][0x2a0] ;  /* 0x0000a80000047ab9 */ /* 0x000fe20000000800 */
[----:B------:R-:W-:Y:S01]  /*0030*/  ULDC UR5, c[0x0][0x270] ;  /* 0x00009c0000057ab9 */ /* 0x000fe20000000800 */
[----:B------:R-:W1:Y:S01]  /*0040*/  S2R R0, SR_TID.X ;  /* 0x0000000000007919 */ /* 0x000e620000002100 */
[----:B------:R-:W-:Y:S01]  /*0050*/  UIMAD UR4, UR4, UR5, URZ ;  /* 0x00000005040472a4 */ /* 0x000fe2000f8e023f */
[----:B------:R-:W-:-:S03]  /*0060*/  ULDC.64 UR18, c[0x0][0x208] ;  /* 0x0000820000127ab9 */ /* 0x000fc60000000a00 */
[----:B0-----:R-:W-:-:S06]  /*0070*/  UISETP.GE.AND UP0, UPT, UR12, UR4, UPT ;  /* 0x000000040c00728c */ /* 0x001fcc000bf06270 */
[----:B------:R-:W-:-:S13]  /*0080*/  PLOP3.LUT P0, PT, PT, PT, UP0, 0x80, 0x0 ;  /* 0x000000000000781c */ /* 0x000fda0003f0f008 */
[----:B-1----:R-:W-:Y:S05]  /*0090*/  @P0 BRA `(.L_x_1337) ;  /* 0x0000011000ac0947 */ /* 0x002fea0003800000 */
[----:B------:R-:W0:Y:S01]  /*00a0*/  S2UR UR20, SR_CTAID.X ;  /* 0x00000000001479c3 */ /* 0x000e220000002500 */
[C---:B------:R-:W-:Y:S01]  /*00b0*/  IMAD.WIDE.U32 R4, R0.reuse, -0x77777777, RZ ;  /* 0x8888888900047825 */ /* 0x040fe200078e00ff */
[----:B------:R-:W-:Y:S01]  /*00c0*/  ULDC.64 UR4, c[0x0][0x290] ;  /* 0x0000a40000047ab9 */ /* 0x000fe20000000a00 */
[----:B------:R-:W-:Y:S01]  /*00d0*/  ISETP.GE.U32.AND P1, PT, R0, 0x1e0, PT ;  /* 0x000001e00000780c */ /* 0x000fe20003f26070 */
[----:B------:R-:W-:Y:S01]  /*00e0*/  ULDC.64 UR8, c[0x0][0x288] ;  /* 0x0000a20000087ab9 */ /* 0x000fe20000000a00 */
[----:B------:R-:W-:Y:S01]  /*00f0*/  LOP3.LUT R3, R3, 0xfff7ffff, RZ, 0xc0, !PT ;  /* 0xfff7ffff03037812 */ /* 0x000fe200078ec0ff */
[----:B------:R-:W1:Y:S01]  /*0100*/  S2R R125, SR_LANEID ;  /* 0x00000000007d7919 */ /* 0x000e620000000000 */
[----:B------:R-:W-:Y:S01]  /*0110*/  SHF.R.U32.HI R99, RZ, 0x5, R5 ;  /* 0x00000005ff637819 */ /* 0x000fe20000011605 */
[----:B------:R-:W0:Y:S01]  /*0120*/  LDC R2, c[0x0][0x2ac] ;  /* 0x0000ab00ff027b82 */ /* 0x000e220000000800 */
[----:B------:R-:W-:Y:S01]  /*0130*/  UIMAD UR11, UR9, 0x3, URZ ;  /* 0x00000003090b78a4 */ /* 0x000fe2000f8e023f */
[----:B------:R-:W-:-:S06]  /*0140*/  ULDC.U8 UR21, c[0x0][0x2a4] ;  /* 0x0000a90000157ab9 */ /* 0x000fcc0000000000 */
[----:B------:R-:W2:Y:S01]  /*0150*/  S2UR UR6, SR_CgaCtaId ;  /* 0x00000000000679c3 */ /* 0x000ea20000008800 */
[----:B0-----:R-:W-:Y:S02]  /*0160*/  IMAD R2, R2, UR20, R99 ;  /* 0x0000001402027c24 */ /* 0x001fe4000f8e0263 */
[----:B------:R-:W-:-:S03]  /*0170*/  IMAD R99, R99, -0x3c, R0 ;  /* 0xffffffc463637824 */ /* 0x000fc600078e0200 */
        /* <DEDUP_REMOVED lines=18> */
[----:B------:R-:W-:Y:S02]  /*02a0*/  ISETP.LT.AND.EX P2, PT, R7, UR5, !P1, P0 ;  /* 0x0000000507007c0c */ /* 0x000fe4000cf41300 */
[----:B------:R-:W-:Y:S02]  /*02b0*/  LOP3.LUT R3, R3, 0xfffdffff, RZ, 0xc0, !PT ;  /* 0xfffdffff03037812 */ /* 0x000fe400078ec0ff */
[----:B------:R-:W-:Y:S02]  /*02c0*/  ISETP.LT.U32.AND P0, PT, R2, UR4, PT ;  /* 0x0000000402007c0c */ /* 0x000fe4000bf01070 */
[----:B------:R-:W-:Y:S02]  /*02d0*/  @P3 LOP3.LUT R3, R3, 0x20000, RZ, 0xfc, !PT ;  /* 0x0002000003033812 */ /* 0x000fe400078efcff */
[----:B------:R-:W-:Y:S02]  /*02e0*/  SHF.R.S32.HI R8, RZ, 0x1f, R2 ;  /* 0x0000001fff087819 */ /* 0x000fe40000011402 */
[----:B------:R-:W-:-:S02]  /*02f0*/  LOP3.LUT R3, R3, 0xfffeffff, RZ, 0xc0, !PT ;  /* 0xfffeffff03037812 */ /* 0x000fc400078ec0ff */
[----:B------:R-:W-:Y:S02]  /*0300*/  IADD3 R124, R2, 0x8, RZ ;  /* 0x00000008027c7810 */ /* 0x000fe40007ffe0ff */
[----:B------:R-:W-:Y:S02]  /*0310*/  @P2 LOP3.LUT R3, R3, 0x10000, RZ, 0xfc, !PT ;  /* 0x0001000003032812 */ /* 0x000fe400078efcff */
[----:B------:R-:W-:Y:S02]  /*0320*/  ISETP.LT.AND.EX P2, PT, R8, UR5, !P1, P0 ;  /* 0x0000000508007c0c */ /* 0x000fe4000cf41300 */
[----:B------:R-:W-:Y:S02]  /*0330*/  ISETP.LT.U32.AND P0, PT, R124, UR4, PT ;  /* 0x000000047c007c0c */ /* 0x000fe4000bf01070 */
[----:B------:R-:W-:Y:S02]  /*0340*/  SHF.R.S32.HI R23, RZ, 0x1f, R124 ;  /* 0x0000001fff177819 */ /* 0x000fe4000001147c */
[----:B------:R-:W-:-:S02]  /*0350*/  IADD3 R123, R2, 0x10, RZ ;  /* 0x00000010027b7810 */ /* 0x000fc40007ffe0ff */
[----:B------:R-:W-:Y:S02]  /*0360*/  ISETP.LT.AND.EX P3, PT, R23, UR5, !P1, P0 ;  /* 0x0000000517007c0c */ /* 0x000fe4000cf61300 */
[----:B------:R-:W-:Y:S02]  /*0370*/  LOP3.LUT R3, R3, 0xffefffff, RZ, 0xc0, !PT ;  /* 0xffefffff03037812 */ /* 0x000fe400078ec0ff */
[----:B------:R-:W-:Y:S02]  /*0380*/  SHF.R.S32.HI R22, RZ, 0x1f, R123 ;  /* 0x0000001fff167819 */ /* 0x000fe4000001147b */
[----:B------:R-:W-:Y:S02]  /*0390*/  ISETP.LT.U32.AND P0, PT, R123, UR4, PT ;  /* 0x000000047b007c0c */ /* 0x000fe4000bf01070 */
[----:B------:R-:W-:Y:S02]  /*03a0*/  @P2 LOP3.LUT R3, R3, 0x100000, RZ, 0xfc, !PT ;  /* 0x0010000003032812 */ /* 0x000fe400078efcff */
        /* <DEDUP_REMOVED lines=78> */
[----:B------:R-:W-:-:S02]  /*0890*/  ISETP.LT.AND.EX P0, PT, R9, UR5, !P1, P0 ;  /* 0x0000000509007c0c */ /* 0x000fc4000cf01300 */
[----:B------:R-:W-:Y:S02]  /*08a0*/  LOP3.LUT R3, R3, 0xfffffffb, RZ, 0xc0, !PT ;  /* 0xfffffffb03037812 */ /* 0x000fe400078ec0ff */
[C---:B------:R-:W-:Y:S02]  /*08b0*/  IADD3 R105, R2.reuse, 0x80, RZ ;  /* 0x0000008002697810 */ /* 0x040fe40007ffe0ff */
[----:B------:R-:W-:Y:S02]  /*08c0*/  @P2 LOP3.LUT R3, R3, 0x4, RZ, 0xfc, !PT ;  /* 0x0000000403032812 */ /* 0x000fe400078efcff */
[C---:B------:R-:W-:Y:S02]  /*08d0*/  IADD3 R104, R2.reuse, 0x88, RZ ;  /* 0x0000008802687810 */ /* 0x040fe40007ffe0ff */
[C---:B------:R-:W-:Y:S02]  /*08e0*/  IADD3 R103, R2.reuse, 0x90, RZ ;  /* 0x0000009002677810 */ /* 0x040fe40007ffe0ff */
[----:B------:R-:W-:-:S02]  /*08f0*/  IADD3 R102, R2, 0x98, RZ ;  /* 0x0000009802667810 */ /* 0x000fc40007ffe0ff */
[----:B------:R-:W-:Y:S02]  /*0900*/  LOP3.LUT R3, R3, 0xfffffffd, RZ, 0xc0, !PT ;  /* 0xfffffffd03037812 */ /* 0x000fe400078ec0ff */
[----:B------:R-:W-:Y:S02]  /*0910*/  IADD3 R101, R2, 0xa0, RZ ;  /* 0x000000a002657810 */ /* 0x000fe40007ffe0ff */
[----:B------:R-:W-:Y:S02]  /*0920*/  SHF.R.S32.HI R8, RZ, 0x1f, R105 ;  /* 0x0000001fff087819 */ /* 0x000fe40000011469 */
[----:B------:R-:W-:Y:S02]  /*0930*/  SHF.R.S32.HI R7, RZ, 0x1f, R104 ;  /* 0x0000001fff077819 */ /* 0x000fe40000011468 */
[----:B------:R-:W-:Y:S02]  /*0940*/  SHF.R.S32.HI R6, RZ, 0x1f, R103 ;  /* 0x0000001fff067819 */ /* 0x000fe40000011467 */
[----:B------:R-:W-:-:S02]  /*0950*/  SHF.R.S32.HI R5, RZ, 0x1f, R102 ;  /* 0x0000001fff057819 */ /* 0x000fc40000011466 */
[----:B------:R-:W-:Y:S02]  /*0960*/  ISETP.LT.U32.AND P5, PT, R105, UR4, PT ;  /* 0x0000000469007c0c */ /* 0x000fe4000bfa1070 */
[----:B------:R-:W-:Y:S02]  /*0970*/  @P0 LOP3.LUT R3, R3, 0x2, RZ, 0xfc, !PT ;  /* 0x0000000203030812 */ /* 0x000fe400078efcff */
[----:B------:R-:W-:Y:S02]  /*0980*/  ISETP.LT.U32.AND P4, PT, R104, UR4, PT ;  /* 0x0000000468007c0c */ /* 0x000fe4000bf81070 */
[----:B------:R-:W-:Y:S02]  /*0990*/  ISETP.LT.U32.AND P3, PT, R103, UR4, PT ;  /* 0x0000000467007c0c */ /* 0x000fe4000bf61070 */
[----:B------:R-:W-:Y:S02]  /*09a0*/  ISETP.LT.U32.AND P2, PT, R102, UR4, PT ;  /* 0x0000000466007c0c */ /* 0x000fe4000bf41070 */
[----:B------:R-:W-:-:S02]  /*09b0*/  SHF.R.S32.HI R4, RZ, 0x1f, R101 ;  /* 0x0000001fff047819 */ /* 0x000fc40000011465 */
[----:B------:R-:W-:Y:S02]  /*09c0*/  ISETP.LT.U32.AND P0, PT, R101, UR4, PT ;  /* 0x0000000465007c0c */ /* 0x000fe4000bf01070 */
[----:B------:R-:W-:Y:S02]  /*09d0*/  ISETP.LT.AND.EX P5, PT, R8, UR5, !P1, P5 ;  /* 0x0000000508007c0c */ /* 0x000fe4000cfa1350 */
[----:B------:R-:W-:Y:S02]  /*09e0*/  ISETP.LT.AND.EX P4, PT, R7, UR5, !P1, P4 ;  /* 0x0000000507007c0c */ /* 0x000fe4000cf81340 */
[----:B------:R-:W-:Y:S02]  /*09f0*/  ISETP.LT.AND.EX P3, PT, R6, UR5, !P1, P3 ;  /* 0x0000000506007c0c */ /* 0x000fe4000cf61330 */
[----:B------:R-:W-:Y:S02]  /*0a00*/  ISETP.LT.AND.EX P2, PT, R5, UR5, !P1, P2 ;  /* 0x0000000505007c0c */ /* 0x000fe4000cf41320 */
[----:B------:R-:W-:Y:S01]  /*0a10*/  ISETP.LT.AND.EX P1, PT, R4, UR5, !P1, P0 ;  /* 0x0000000504007c0c */ /* 0x000fe2000cf21300 */
[----:B------:R-:W-:Y:S01]  /*0a20*/  UIMAD.WIDE.U32 UR4, UR8, 0x3, URZ ;  /* 0x00000003080478a5 */ /* 0x000fe2000f8e003f */
[----:B------:R-:W-:Y:S01]  /*0a30*/  SHF.R.S32.HI R5, RZ, 0x1f, R0 ;  /* 0x0000001fff057819 */ /* 0x000fe20000011400 */
[----:B------:R-:W-:Y:S01]  /*0a40*/  ULEA.HI UR8, UP0, UR9, UR8, URZ, 0x1 ;  /* 0x0000000809087291 */ /* 0x000fe2000f81083f */
[----:B------:R-:W-:Y:S01]  /*0a50*/  SHF.L.U32 R99, R99, 0x1, RZ ;  /* 0x0000000163637819 */ /* 0x000fe200000006ff */
[----:B------:R-:W-:Y:S01]  /*0a60*/  UIADD3 UR11, UR5, UR11, URZ ;  /* 0x0000000b050b7290 */ /* 0x000fe2000fffe03f */
[----:B------:R-:W-:Y:S01]  /*0a70*/  LEA.HI R5, R5, R0, RZ, 0x5 ;  /* 0x0000000005057211 */ /* 0x000fe200078f28ff */
[----:B------:R-:W-:-:S02]  /*0a80*/  UIADD3.X UR10, URZ, UR9, URZ, UP0, !UPT ;  /* 0x000000093f0a7290 */ /* 0x000fc400087fe43f */
[----:B------:R-:W-:Y:S01]  /*0a90*/  ULEA.HI UR9, UP0, UR11, UR4, URZ, 0x1 ;  /* 0x000000040b097291 */ /* 0x000fe2000f81083f */
[----:B------:R-:W-:Y:S01]  /*0aa0*/  SHF.R.S32.HI R5, RZ, 0x5, R5 ;  /* 0x00000005ff057819 */ /* 0x000fe20000011405 */
[----:B------:R-:W-:Y:S01]  /*0ab0*/  USHF.R.S64 UR8, UR8, 0x1, UR10 ;  /* 0x0000000108087899 */ /* 0x000fe2000800100a */
[----:B------:R-:W-:Y:S01]  /*0ac0*/  UMOV UR4, 0x400 ;  /* 0x0000040000047882 */ /* 0x000fe20000000000 */
[----:B------:R-:W-:Y:S02]  /*0ad0*/  UIADD3.X UR11, URZ, UR11, URZ, UP0, !UPT ;  /* 0x0000000b3f0b7290 */ /* 0x000fe400087fe43f */
[----:B--2---:R-:W-:Y:S02]  /*0ae0*/  ULEA UR4, UR6, UR4, 0x18 ;  /* 0x0000000406047291 */ /* 0x004fe4000f8ec03f */
[----:B------:R-:W-:Y:S02]  /*0af0*/  USHF.R.S64 UR9, UR9, 0x1, UR11 ;  /* 0x0000000109097899 */ /* 0x000fe4000800100b */
[----:B------:R-:W-:-:S02]  /*0b00*/  USHF.R.S32.HI UR10, URZ, 0x1, UR10 ;  /* 0x000000013f0a7899 */ /* 0x000fc4000801140a */
[----:B------:R-:W-:Y:S01]  /*0b10*/  USHF.R.S32.HI UR11, URZ, 0x1, UR11 ;  /* 0x000000013f0b7899 */ /* 0x000fe2000801140b */
[----:B------:R-:W-:Y:S01]  /*0b20*/  LEA R100, R5, UR4, 0x3 ;  /* 0x0000000405647c11 */ /* 0x000fe2000f8e18ff */
[----:B------:R-:W-:Y:S02]  /*0b30*/  USHF.L.U64.HI UR10, UR8, 0x2, UR10 ;  /* 0x00000002080a7899 */ /* 0x000fe4000801020a */
[----:B------:R-:W-:Y:S01]  /*0b40*/  USHF.L.U64.HI UR11, UR9, 0x2, UR11 ;  /* 0x00000002090b7899 */ /* 0x000fe2000801020b */
[----:B-1----:R-:W-:-:S11]  /*0b50*/  UMOV UR4, URZ ;  /* 0x0000003f00047c82 */ /* 0x002fd60008000000 */
.L_x_1484:
[----:B------:R-:W-:Y:S01]  /*0b60*/  ULDC UR15, c[0x0][0x2a0] ;  /* 0x0000a800000f7ab9 */ /* 0x000fe20000000800 */
[----:B------:R-:W-:Y:S01]  /*0b70*/  IABS R6, UR12 ;  /* 0x0000000c00067c13 */ /* 0x000fe20008000000 */
[----:B------:R-:W-:Y:S01]  /*0b80*/  UMOV UR6, URZ ;  /* 0x0000003f00067c82 */ /* 0x000fe20008000000 */
[----:B0-----:R-:W-:Y:S01]  /*0b90*/  MOV R4, UR15 ;  /* 0x0000000f00047c02 */ /* 0x001fe20008000f00 */
[----:B------:R-:W-:Y:S01]  /*0ba0*/  UISETP.GE.AND UP2, UPT, UR12, URZ, UPT ;  /* 0x0000003f0c00728c */ /* 0x000fe2000bf46270 */
[----:B------:R-:W-:Y:S01]  /*0bb0*/  R2UR UR13, R6 ;  /* 0x00000000060d72ca */ /* 0x000fe200000e0000 */
[----:B------:R-:W0:Y:S01]  /*0bc0*/  @P5 LDC.64 R84, c[0x0][0x228] ;  /* 0x00008a00ff545b82 */ /* 0x000e220000000a00 */
[----:B------:R-:W-:Y:S01]  /*0bd0*/  IABS R4, R4 ;  /* 0x0000000400047213 */ /* 0x000fe20000000000 */
[----:B------:R-:W-:Y:S01]  /*0be0*/  HFMA2.MMA R76, -RZ, RZ, 0, 0 ;  /* 0x00000000ff4c7435 */ /* 0x000fe200000001ff */
[----:B------:R-:W-:Y:S02]  /*0bf0*/  P2R R52, PR, RZ, 0x4 ;  /* 0x00000004ff347803 */ /* 0x000fe40000000000 */
[----:B------:R-:W-:-:S02]  /*0c00*/  R2UR UR16, R4 ;  /* 0x00000000041072ca */ /* 0x000fc400000e0000 */
[C---:B------:R-:W-:Y:S01]  /*0c10*/  LOP3.LUT P2, RZ, R3.reuse, 0x100000, RZ, 0xc0, !PT ;  /* 0x0010000003ff7812 */ /* 0x040fe2000784c0ff */
[----:B------:R-:W1:Y:S01]  /*0c20*/  @P4 LDC.64 R82, c[0x0][0x228] ;  /* 0x00008a00ff524b82 */ /* 0x000e620000000a00 */
[----:B------:R-:W-:Y:S02]  /*0c30*/  SHF.R.S32.HI R10, RZ, 0x1f, R2 ;  /* 0x0000001fff0a7819 */ /* 0x000fe40000011402 */
[----:B------:R-:W-:Y:S02]  /*0c40*/  P2R R14, PR, RZ, 0x8 ;  /* 0x00000008ff0e7803 */ /* 0x000fe40000000000 */
[C---:B------:R-:W-:Y:S02]  /*0c50*/  LOP3.LUT P3, RZ, R3.reuse, 0x8000, RZ, 0xc0, !PT ;  /* 0x0000800003ff7812 */ /* 0x040fe4000786c0ff */
[----:B------:R-:W-:Y:S02]  /*0c60*/  SHF.R.S32.HI R12, RZ, 0x1f, R123 ;  /* 0x0000001fff0c7819 */ /* 0x000fe4000001147b */
[----:B------:R-:W-:Y:S01]  /*0c70*/  P2R R56, PR, RZ, 0x2 ;  /* 0x00000002ff387803 */ /* 0x000fe20000000000 */
[----:B------:R-:W2:Y:S01]  /*0c80*/  I2F.RP R4, UR16 ;  /* 0x0000001000047d06 */ /* 0x000ea20008209400 */
[----:B------:R-:W-:Y:S01]  /*0c90*/  LOP3.LUT P1, RZ, R3, 0x2000, RZ, 0xc0, !PT ;  /* 0x0000200003ff7812 */ /* 0x000fe2000782c0ff */
[----:B------:R-:W3:Y:S01]  /*0ca0*/  @P2 LDC.64 R8, c[0x0][0x288] ;  /* 0x0000a200ff082b82 */ /* 0x000ee20000000a00 */
[----:B------:R-:W-:-:S02]  /*0cb0*/  SHF.R.S32.HI R16, RZ, 0x1f, R120 ;  /* 0x0000001fff107819 */ /* 0x000fc40000011478 */
[----:B------:R-:W-:Y:S02]  /*0cc0*/  LOP3.LUT P6, RZ, R3, 0x200, RZ, 0xc0, !PT ;  /* 0x0000020003ff7812 */ /* 0x000fe400078cc0ff */
[----:B------:R-:W-:Y:S02]  /*0cd0*/  SHF.R.S32.HI R20, RZ, 0x1f, R116 ;  /* 0x0000001fff147819 */ /* 0x000fe40000011474 */
[----:B------:R-:W-:Y:S01]  /*0ce0*/  SHF.R.S32.HI R22, RZ, 0x1f, R115 ;  /* 0x0000001fff167819 */ /* 0x000fe20000011473 */
[----:B------:R-:W4:Y:S01]  /*0cf0*/  @P3 LDC.64 R80, c[0x0][0x230] ;  /* 0x00008c00ff503b82 */ /* 0x000f220000000a00 */
[----:B------:R-:W-:Y:S02]  /*0d00*/  SHF.R.S32.HI R26, RZ, 0x1f, R114 ;  /* 0x0000001fff1a7819 */ /* 0x000fe40000011472 */
[----:B------:R-:W-:Y:S01]  /*0d10*/  SHF.R.S32.HI R30, RZ, 0x1f, R113 ;  /* 0x0000001fff1e7819 */ /* 0x000fe20000011471 */
[----:B--2---:R-:W2:Y:S01]  /*0d20*/  MUFU.RCP R4, R4 ;  /* 0x0000000400047308 */ /* 0x004ea20000001000 */
[----:B------:R-:W-:-:S03]  /*0d30*/  SHF.R.S32.HI R50, RZ, 0x1f, R112 ;  /* 0x0000001fff327819 */ /* 0x000fc60000011470 */
[----:B------:R-:W0:Y:S01]  /*0d40*/  @P1 LDC.64 R94, c[0x0][0x230] ;  /* 0x00008c00ff5e1b82 */ /* 0x000e220000000a00 */
[----:B------:R-:W-:Y:S02]  /*0d50*/  SHF.R.S32.HI R54, RZ, 0x1f, R109 ;  /* 0x0000001fff367819 */ /* 0x000fe4000001146d */
[----:B------:R-:W-:Y:S02]  /*0d60*/  SHF.R.S32.HI R57, RZ, 0x1f, R108 ;  /* 0x0000001fff397819 */ /* 0x000fe4000001146c */
[----:B------:R-:W-:Y:S02]  /*0d70*/  SHF.R.S32.HI R60, RZ, 0x1f, R105 ;  /* 0x0000001fff3c7819 */ /* 0x000fe40000011469 */
[----:B------:R-:W-:Y:S01]  /*0d80*/  SHF.R.S32.HI R62, RZ, 0x1f, R104 ;  /* 0x0000001fff3e7819 */ /* 0x000fe20000011468 */
[----:B---3--:R-:W-:Y:S01]  /*0d90*/  @P2 IMAD R6, R10, R8, RZ ;  /* 0x000000080a062224 */ /* 0x008fe200078e02ff */
[----:B------:R-:W-:Y:S01]  /*0da0*/  SHF.R.S32.HI R10, RZ, 0x1f, R124 ;  /* 0x0000001fff0a7819 */ /* 0x000fe2000001147c */
[----:B------:R-:W3:Y:S01]  /*0db0*/  @P1 LDC.64 R38, c[0x0][0x228] ;  /* 0x00008a00ff261b82 */ /* 0x000ee20000000a00 */
[----:B------:R-:W-:Y:S01]  /*0dc0*/  SHF.R.S32.HI R64, RZ, 0x1f, R103 ;  /* 0x0000001fff407819 */ /* 0x000fe20000011467 */
[----:B------:R-:W-:Y:S01]  /*0dd0*/  @P2 IMAD R9, R2, R9, R6 ;  /* 0x0000000902092224 */ /* 0x000fe200078e0206 */
[----:B------:R-:W-:-:S02]  /*0de0*/  SHF.R.S32.HI R66, RZ, 0x1f, R102 ;  /* 0x0000001fff427819 */ /* 0x000fc40000011466 */
[----:B--2---:R-:W-:Y:S02]  /*0df0*/  IADD3 R5, R4, 0xffffffe, RZ ;  /* 0x0ffffffe04057810 */ /* 0x004fe40007ffe0ff */
[----:B------:R-:W-:Y:S01]  /*0e00*/  SHF.R.S32.HI R4, RZ, 0x1f, R99 ;  /* 0x0000001fff047819 */ /* 0x000fe20000011463 */
[----:B------:R-:W2:Y:S01]  /*0e10*/  @P6 LDC.64 R106, c[0x0][0x230] ;  /* 0x00008c00ff6a6b82 */ /* 0x000ea20000000a00 */
[----:B------:R-:W-:Y:S02]  /*0e20*/  SHF.R.S32.HI R68, RZ, 0x1f, R101 ;  /* 0x0000001fff447819 */ /* 0x000fe40000011465 */
[----:B------:R-:W1:Y:S05]  /*0e30*/  F2I.FTZ.U32.TRUNC.NTZ R5, R5 ;  /* 0x0000000500057305 */ /* 0x000e6a000021f000 */
[----:B------:R-:W2:Y:S01]  /*0e40*/  @P6 LDC.64 R92, c[0x0][0x228] ;  /* 0x00008a00ff5c6b82 */ /* 0x000ea20000000a00 */
[----:B------:R-:W-:-:S02]  /*0e50*/  MOV R75, RZ ;  /* 0x000000ff004b7202 */ /* 0x000fc40000000f00 */
[----:B------:R-:W-:Y:S02]  /*0e60*/  CS2R R90, SRZ ;  /* 0x00000000005a7805 */ /* 0x000fe4000001ff00 */
[----:B------:R-:W-:Y:S01]  /*0e70*/  CS2R R96, SRZ ;  /* 0x0000000000607805 */ /* 0x000fe2000001ff00 */
[----:B------:R-:W-:Y:S02]  /*0e80*/  HFMA2.MMA R98, -RZ, RZ, 0, 0 ;  /* 0x00000000ff627435 */ /* 0x000fe400000001ff */
[----:B------:R-:W2:Y:S01]  /*0e90*/  LDC R77, c[0x0][0x2ac] ;  /* 0x0000ab00ff4d7b82 */ /* 0x000ea20000000800 */
[----:B-1----:R-:W-:-:S13]  /*0ea0*/  R2UR UR7, R5 ;  /* 0x00000000050772ca */ /* 0x002fda00000e0000 */
[----:B------:R-:W-:-:S04]  /*0eb0*/  UIADD3 UR5, URZ, -UR7, URZ ;  /* 0x800000073f057290 */ /* 0x000fc8000fffe03f */
[----:B------:R-:W-:-:S04]  /*0ec0*/  UIMAD UR5, UR5, UR16, URZ ;  /* 0x00000010050572a4 */ /* 0x000fc8000f8e023f */
        /* <DEDUP_REMOVED lines=19> */
[----:B------:R-:W-:Y:S01]  /*1000*/  @UP2 UIADD3 UR7, UR7, 0x1, URZ ;  /* 0x0000000107072890 */ /* 0x000fe2000fffe03f */
[----:B------:R-:W-:Y:S02]  /*1010*/  MOV R7, UR16 ;  /* 0x0000001000077c02 */ /* 0x000fe40008000f00 */
[----:B------:R-:W-:Y:S02]  /*1020*/  MOV R5, UR24 ;  /* 0x0000001800057c02 */ /* 0x000fe40008000f00 */
[----:B------:R-:W-:Y:S01]  /*1030*/  IADD3 R42, P0, R99, UR24, RZ ;  /* 0x00000018632a7c10 */ /* 0x000fe2000ff1e0ff */
[----:B------:R-:W-:-:S03]  /*1040*/  @!UP1 UIADD3 UR7, -UR7, URZ, URZ ;  /* 0x0000003f07079290 */ /* 0x000fc6000fffe13f */
[----:B------:R-:W-:Y:S01]  /*1050*/  LEA.HI.X.SX32 R43, R5, R4, 0x1, P0 ;  /* 0x00000004052b7211 */ /* 0x000fe200000f0eff */
[----:B------:R-:W-:Y:S01]  /*1060*/  USEL UR7, UR13, UR7, !UP0 ;  /* 0x000000070d077287 */ /* 0x000fe2000c000000 */
[----:B------:R-:W1:Y:S03]  /*1070*/  @P2 LDC.64 R4, c[0x0][0x230] ;  /* 0x00008c00ff042b82 */ /* 0x000e660000000a00 */
[----:B------:R-:W-:Y:S02]  /*1080*/  USHF.R.S32.HI UR5, URZ, 0x1f, UR7 ;  /* 0x0000001f3f057899 */ /* 0x000fe40008011407 */
[----:B------:R-:W-:Y:S02]  /*1090*/  IMAD.WIDE.U32 R42, R7, UR7, R42 ;  /* 0x00000007072a7c25 */ /* 0x000fe4000f8e002a */
[----:B------:R-:W-:Y:S01]  /*10a0*/  UIMAD UR5, UR5, UR16, URZ ;  /* 0x00000010050572a4 */ /* 0x000fe2000f8e023f */
[----:B------:R-:W-:-:S03]  /*10b0*/  @P2 MOV R40, R42 ;  /* 0x0000002a00282202 */ /* 0x000fc60000000f00 */
[----:B------:R-:W-:-:S03]  /*10c0*/  UIMAD UR5, UR7, UR17, UR5 ;  /* 0x00000011070572a4 */ /* 0x000fc6000f8e0205 */
[----:B------:R-:W-:-:S03]  /*10d0*/  ULDC.64 UR6, c[0x0][0x290] ;  /* 0x0000a40000067ab9 */ /* 0x000fc60000000a00 */
[----:B------:R-:W-:-:S04]  /*10e0*/  IADD3 R41, R43, UR5, RZ ;  /* 0x000000052b297c10 */ /* 0x000fc8000fffe0ff */
[-C--:B------:R-:W-:Y:S01]  /*10f0*/  @P5 MOV R61, R41.reuse ;  /* 0x00000029003d5202 */ /* 0x080fe20000000f00 */
[----:B------:R-:W-:Y:S01]  /*1100*/  @P2 IMAD.WIDE.U32 R6, R2, R8, R40 ;  /* 0x0000000802062225 */ /* 0x000fe200078e0028 */
[----:B------:R-:W-:-:S04]  /*1110*/  @P4 MOV R63, R41 ;  /* 0x00000029003f4202 */ /* 0x000fc80000000f00 */
[----:B------:R-:W-:Y:S02]  /*1120*/  @P2 IADD3 R7, R7, R9, RZ ;  /* 0x0000000907072210 */ /* 0x000fe40007ffe0ff */
[----:B------:R-:W4:Y:S01]  /*1130*/  @P2 LDC.64 R8, c[0x0][0x228] ;  /* 0x00008a00ff082b82 */ /* 0x000f220000000a00 */
[C---:B------:R-:W-:Y:S02]  /*1140*/  @P2 SHF.L.U32 R59, R6.reuse, 0x1, RZ ;  /* 0x00000001063b2819 */ /* 0x040fe400000006ff */
[----:B------:R-:W-:Y:S02]  /*1150*/  @P2 SHF.L.U64.HI R6, R6, 0x1, R7 ;  /* 0x0000000106062819 */ /* 0x000fe40000010207 */
[----:B-1----:R-:W-:Y:S02]  /*1160*/  @P2 IADD3 R4, P0, R59, R4, RZ ;  /* 0x000000043b042210 */ /* 0x002fe40007f1e0ff */
[----:B------:R-:W-:Y:S02]  /*1170*/  @P3 MOV R7, R41 ;  /* 0x0000002900073202 */ /* 0x000fe40000000f00 */
[----:B------:R-:W-:-:S02]  /*1180*/  @P2 IADD3.X R5, R6, R5, RZ, P0, !PT ;  /* 0x0000000506052210 */ /* 0x000fc400007fe4ff */
[----:B----4-:R-:W-:-:S04]  /*1190*/  @P2 IADD3 R58, P0, R59, R8, RZ ;  /* 0x000000083b3a2210 */ /* 0x010fc80007f1e0ff */
[----:B------:R-:W-:Y:S02]  /*11a0*/  @P2 IADD3.X R59, R6, R9, RZ, P0, !PT ;  /* 0x00000009063b2210 */ /* 0x000fe400007fe4ff */
[----:B------:R-:W1:Y:S01]  /*11b0*/  @P3 LDC.64 R8, c[0x0][0x288] ;  /* 0x0000a200ff083b82 */ /* 0x000e620000000a00 */
[----:B------:R-:W-:Y:S01]  /*11c0*/  LOP3.LUT P2, RZ, R3, 0x4000, RZ, 0xc0, !PT ;  /* 0x0000400003ff7812 */ /* 0x000fe2000784c0ff */
[----:B-1----:R-:W-:-:S12]  /*11d0*/  @P3 IMAD R6, R10, R8, RZ ;  /* 0x000000080a063224 */ /* 0x002fd800078e02ff */
[----:B------:R-:W1:Y:S01]  /*11e0*/  @P2 LDC.64 R10, c[0x0][0x288] ;  /* 0x0000a200ff0a2b82 */ /* 0x000e620000000a00 */
[----:B------:R-:W-:Y:S01]  /*11f0*/  @P3 IMAD R9, R124, R9, R6 ;  /* 0x000000097c093224 */ /* 0x000fe200078e0206 */
[----:B------:R-:W-:-:S05]  /*1200*/  @P3 MOV R6, R42 ;  /* 0x0000002a00063202 */ /* 0x000fca0000000f00 */
[----:B------:R-:W-:-:S05]  /*1210*/  @P3 IMAD.WIDE.U32 R6, R124, R8, R6 ;  /* 0x000000087c063225 */ /* 0x000fca00078e0006 */
[----:B------:R-:W-:Y:S02]  /*1220*/  @P3 IADD3 R7, R7, R9, RZ ;  /* 0x0000000907073210 */ /* 0x000fe40007ffe0ff */
[----:B------:R-:W4:Y:S01]  /*1230*/  @P3 LDC.64 R8, c[0x0][0x228] ;  /* 0x00008a00ff083b82 */ /* 0x000f220000000a00 */
[C---:B------:R-:W-:Y:S02]  /*1240*/  @P3 SHF.L.U32 R47, R6.reuse, 0x1, RZ ;  /* 0x00000001062f3819 */ /* 0x040fe400000006ff */
[----:B------:R-:W-:Y:S02]  /*1250*/  @P3 SHF.L.U64.HI R6, R6, 0x1, R7 ;  /* 0x0000000106063819 */ /* 0x000fe40000010207 */
[----:B------:R-:W-:-:S04]  /*1260*/  @P3 IADD3 R80, P0, R47, R80, RZ ;  /* 0x000000502f503210 */ /* 0x000fc80007f1e0ff */
[----:B------:R-:W-:Y:S02]  /*1270*/  @P3 IADD3.X R81, R6, R81, RZ, P0, !PT ;  /* 0x0000005106513210 */ /* 0x000fe400007fe4ff */
[----:B----4-:R-:W-:Y:S01]  /*1280*/  @P3 IADD3 R46, P0, R47, R8, RZ ;  /* 0x000000082f2e3210 */ /* 0x010fe20007f1e0ff */
[----:B-1----:R-:W-:Y:S01]  /*1290*/  @P2 IMAD R8, R12, R10, RZ ;  /* 0x0000000a0c082224 */ /* 0x002fe200078e02ff */
[----:B------:R-:W-:Y:S02]  /*12a0*/  SHF.R.S32.HI R12, RZ, 0x1f, R122 ;  /* 0x0000001fff0c7819 */ /* 0x000fe4000001147a */
[----:B------:R-:W-:Y:S01]  /*12b0*/  @P3 IADD3.X R47, R6, R9, RZ, P0, !PT ;  /* 0x00000009062f3210 */ /* 0x000fe200007fe4ff */
[----:B------:R-:W-:Y:S01]  /*12c0*/  @P2 IMAD R11, R123, R11, R8 ;  /* 0x0000000b7b0b2224 */ /* 0x000fe200078e0208 */
[----:B------:R-:W-:Y:S01]  /*12d0*/  @P2 MOV R8, R42 ;  /* 0x0000002a00082202 */ /* 0x000fe20000000f00 */
[----:B------:R-:W1:Y:S01]  /*12e0*/  @P2 LDC.64 R6, c[0x0][0x230] ;  /* 0x00008c00ff062b82 */ /* 0x000e620000000a00 */
[----:B------:R-:W-:-:S02]  /*12f0*/  @P2 MOV R9, R41 ;  /* 0x0000002900092202 */ /* 0x000fc40000000f00 */
[----:B------:R-:W-:Y:S01]  /*1300*/  LOP3.LUT P3, RZ, R3, 0x1000, RZ, 0xc0, !PT ;  /* 0x0000100003ff7812 */ /* 0x000fe2000786c0ff */
[----:B------:R-:W-:-:S05]  /*1310*/  @P2 IMAD.WIDE.U32 R8, R123, R10, R8 ;  /* 0x0000000a7b082225 */ /* 0x000fca00078e0008 */
[----:B------:R-:W-:Y:S02]  /*1320*/  @P2 IADD3 R9, R9, R11, RZ ;  /* 0x0000000b09092210 */ /* 0x000fe40007ffe0ff */
[----:B------:R-:W4:Y:S01]  /*1330*/  @P2 LDC.64 R10, c[0x0][0x228] ;  /* 0x00008a00ff0a2b82 */ /* 0x000f220000000a00 */
[C---:B------:R-:W-:Y:S02]  /*1340*/  @P2 SHF.L.U32 R45, R8.reuse, 0x1, RZ ;  /* 0x00000001082d2819 */ /* 0x040fe400000006ff */
[----:B------:R-:W-:-:S05]  /*1350*/  @P2 SHF.L.U64.HI R8, R8, 0x1, R9 ;  /* 0x0000000108082819 */ /* 0x000fca0000010209 */
[----:B------:R-:W2:Y:S01]  /*1360*/  @P3 LDC.64 R32, c[0x0][0x228] ;  /* 0x00008a00ff203b82 */ /* 0x000ea20000000a00 */
[----:B-1----:R-:W-:-:S04]  /*1370*/  @P2 IADD3 R6, P0, R45, R6, RZ ;  /* 0x000000062d062210 */ /* 0x002fc80007f1e0ff */
[----:B------:R-:W-:Y:S02]  /*1380*/  @P2 IADD3.X R7, R8, R7, RZ, P0, !PT ;  /* 0x0000000708072210 */ /* 0x000fe400007fe4ff */
[----:B----4-:R-:W-:-:S04]  /*1390*/  @P2 IADD3 R44, P0, R45, R10, RZ ;  /* 0x0000000a2d2c2210 */ /* 0x010fc80007f1e0ff */
[----:B------:R-:W-:Y:S02]  /*13a0*/  @P2 IADD3.X R45, R8, R11, RZ, P0, !PT ;  /* 0x0000000b082d2210 */ /* 0x000fe400007fe4ff */
[----:B------:R-:W1:Y:S01]  /*13b0*/  @P1 LDC.64 R8, c[0x0][0x288] ;  /* 0x0000a200ff081b82 */ /* 0x000e620000000a00 */
[----:B------:R-:W-:Y:S02]  /*13c0*/  @P1 MOV R11, R41 ;  /* 0x00000029000b1202 */ /* 0x000fe40000000f00 */
[----:B------:R-:W-:-:S13]  /*13d0*/  LOP3.LUT P2, RZ, R3, 0x800, RZ, 0xc0, !PT ;  /* 0x0000080003ff7812 */ /* 0x000fda000784c0ff */
[----:B------:R-:W4:Y:S01]  /*13e0*/  @P2 LDC.64 R110, c[0x0][0x230] ;  /* 0x00008c00ff6e2b82 */ /* 0x000f220000000a00 */
[----:B-1----:R-:W-:Y:S01]  /*13f0*/  @P1 IMAD R10, R12, R8, RZ ;  /* 0x000000080c0a1224 */ /* 0x002fe200078e02ff */
[----:B------:R-:W-:-:S06]  /*1400*/  SHF.R.S32.HI R12, RZ, 0x1f, R121 ;  /* 0x0000001fff0c7819 */ /* 0x000fcc0000011479 */
[----:B------:R-:W1:Y:S01]  /*1410*/  @P2 LDC.64 R36, c[0x0][0x228] ;  /* 0x00008a00ff242b82 */ /* 0x000e620000000a00 */
[----:B------:R-:W-:Y:S01]  /*1420*/  @P1 IMAD R13, R122, R9, R10 ;  /* 0x000000097a0d1224 */ /* 0x000fe200078e020a */
[----:B------:R-:W-:-:S05]  /*1430*/  @P1 MOV R10, R42 ;  /* 0x0000002a000a1202 */ /* 0x000fca0000000f00 */
[----:B------:R-:W-:-:S05]  /*1440*/  @P1 IMAD.WIDE.U32 R8, R122, R8, R10 ;  /* 0x000000087a081225 */ /* 0x000fca00078e000a */
[----:B------:R-:W-:Y:S02]  /*1450*/  @P1 IADD3 R11, R9, R13, RZ ;  /* 0x0000000d090b1210 */ /* 0x000fe40007ffe0ff */
[C---:B------:R-:W-:Y:S02]  /*1460*/  @P1 SHF.L.U32 R9, R8.reuse, 0x1, RZ ;  /* 0x0000000108091819 */ /* 0x040fe400000006ff */
[----:B------:R-:W-:Y:S02]  /*1470*/  @P1 SHF.L.U64.HI R8, R8, 0x1, R11 ;  /* 0x0000000108081819 */ /* 0x000fe4000001020b */
[----:B------:R-:W2:Y:S01]  /*1480*/  @P3 LDC.64 R10, c[0x0][0x288] ;  /* 0x0000a200ff0a3b82 */ /* 0x000ea20000000a00 */
[----:B0-----:R-:W-:Y:S02]  /*1490*/  @P1 IADD3 R94, P0, R9, R94, RZ ;  /* 0x0000005e095e1210 */ /* 0x001fe40007f1e0ff */
[----:B------:R-:W-:Y:S02]  /*14a0*/  @P3 MOV R13, R41 ;  /* 0x00000029000d3202 */ /* 0x000fe40000000f00 */
[----:B------:R-:W-:-:S02]  /*14b0*/  @P1 IADD3.X R95, R8, R95, RZ, P0, !PT ;  /* 0x0000005f085f1210 */ /* 0x000fc400007fe4ff */
[----:B---3--:R-:W-:-:S04]  /*14c0*/  @P1 IADD3 R38, P0, R9, R38, RZ ;  /* 0x0000002609261210 */ /* 0x008fc80007f1e0ff */
[----:B------:R-:W-:Y:S02]  /*14d0*/  @P1 IADD3.X R39, R8, R39, RZ, P0, !PT ;  /* 0x0000002708271210 */ /* 0x000fe400007fe4ff */
[----:B------:R-:W0:Y:S01]  /*14e0*/  @P3 LDC.64 R8, c[0x0][0x230] ;  /* 0x00008c00ff083b82 */ /* 0x000e220000000a00 */
[----:B------:R-:W-:Y:S01]  /*14f0*/  LOP3.LUT P1, RZ, R3, 0x400, RZ, 0xc0, !PT ;  /* 0x0000040003ff7812 */ /* 0x000fe2000782c0ff */
[----:B--2---:R-:W-:-:S12]  /*1500*/  @P3 IMAD R12, R12, R10, RZ ;  /* 0x0000000a0c0c3224 */ /* 0x004fd800078e02ff */
[----:B------:R-:W2:Y:S01]  /*1510*/  @P1 LDC.64 R34, c[0x0][0x228] ;  /* 0x00008a00ff221b82 */ /* 0x000ea20000000a00 */
[----:B------:R-:W-:Y:S01]  /*1520*/  @P3 IMAD R15, R121, R11, R12 ;  /* 0x0000000b790f3224 */ /* 0x000fe200078e020c */
[----:B------:R-:W-:-:S05]  /*1530*/  @P3 MOV R12, R42 ;  /* 0x0000002a000c3202 */ /* 0x000fca0000000f00 */
[----:B------:R-:W-:-:S05]  /*1540*/  @P3 IMAD.WIDE.U32 R10, R121, R10, R12 ;  /* 0x0000000a790a3225 */ /* 0x000fca00078e000c */
[----:B------:R-:W-:Y:S02]  /*1550*/  @P3 IADD3 R13, R11, R15, RZ ;  /* 0x0000000f0b0d3210 */ /* 0x000fe40007ffe0ff */
[C---:B------:R-:W-:Y:S02]  /*1560*/  @P3 SHF.L.U32 R11, R10.reuse, 0x1, RZ ;  /* 0x000000010a0b3819 */ /* 0x040fe400000006ff */
[----:B------:R-:W-:Y:S02]  /*1570*/  @P3 SHF.L.U64.HI R10, R10, 0x1, R13 ;  /* 0x000000010a0a3819 */ /* 0x000fe4000001020d */
[----:B0-----:R-:W-:Y:S02]  /*1580*/  @P3 IADD3 R8, P0, R11, R8, RZ ;  /* 0x000000080b083210 */ /* 0x001fe40007f1e0ff */
[----:B------:R-:W-:Y:S02]  /*1590*/  @P2 MOV R13, R41 ;  /* 0x00000029000d2202 */ /* 0x000fe40000000f00 */
[----:B------:R-:W-:-:S02]  /*15a0*/  @P3 IADD3.X R9, R10, R9, RZ, P0, !PT ;  /* 0x000000090a093210 */ /* 0x000fc400007fe4ff */
[----:B------:R-:W-:Y:S02]  /*15b0*/  @P3 IADD3 R32, P0, R11, R32, RZ ;  /* 0x000000200b203210 */ /* 0x000fe40007f1e0ff */
[----:B------:R-:W-:Y:S02]  /*15c0*/  @P1 MOV R15, R41 ;  /* 0x00000029000f1202 */ /* 0x000fe40000000f00 */
[----:B------:R-:W-:Y:S02]  /*15d0*/  @P3 IADD3.X R33, R10, R33, RZ, P0, !PT ;  /* 0x000000210a213210 */ /* 0x000fe400007fe4ff */
[----:B------:R-:W0:Y:S01]  /*15e0*/  @P2 LDC.64 R10, c[0x0][0x288] ;  /* 0x0000a200ff0a2b82 */ /* 0x000e220000000a00 */
[----:B------:R-:W-:-:S13]  /*15f0*/  ISETP.NE.AND P3, PT, R14, RZ, PT ;  /* 0x000000ff0e00720c */ /* 0x000fda0003f65270 */
[----:B------:R-:W-:Y:S01]  /*1600*/  @P3 MOV R65, R41 ;  /* 0x0000002900413202 */ /* 0x000fe20000000f00 */
[----:B0-----:R-:W-:Y:S01]  /*1610*/  @P2 IMAD R12, R16, R10, RZ ;  /* 0x0000000a100c2224 */ /* 0x001fe200078e02ff */
[----:B------:R-:W-:-:S03]  /*1620*/  SHF.R.S32.HI R16, RZ, 0x1f, R119 ;  /* 0x0000001fff107819 */ /* 0x000fc60000011477 */
[----:B------:R-:W-:Y:S01]  /*1630*/  @P2 IMAD R11, R120, R11, R12 ;  /* 0x0000000b780b2224 */ /* 0x000fe200078e020c */
[----:B------:R-:W-:-:S05]  /*1640*/  @P2 MOV R12, R42 ;  /* 0x0000002a000c2202 */ /* 0x000fca0000000f00 */
[----:B------:R-:W-:-:S05]  /*1650*/  @P2 IMAD.WIDE.U32 R12, R120, R10, R12 ;  /* 0x0000000a780c2225 */ /* 0x000fca00078e000c */
[----:B------:R-:W-:Y:S02]  /*1660*/  @P2 IADD3 R13, R13, R11, RZ ;  /* 0x0000000b0d0d2210 */ /* 0x000fe40007ffe0ff */
[C---:B------:R-:W-:Y:S02]  /*1670*/  @P2 SHF.L.U32 R11, R12.reuse, 0x1, RZ ;  /* 0x000000010c0b2819 */ /* 0x040fe400000006ff */
[----:B------:R-:W-:Y:S02]  /*1680*/  @P2 SHF.L.U64.HI R12, R12, 0x1, R13 ;  /* 0x000000010c0c2819 */ /* 0x000fe4000001020d */
[----:B----4-:R-:W-:-:S04]  /*1690*/  @P2 IADD3 R110, P0, R11, R110, RZ ;  /* 0x0000006e0b6e2210 */ /* 0x010fc80007f1e0ff */
[C---:B------:R-:W-:Y:S02]  /*16a0*/  @P2 IADD3.X R111, R12.reuse, R111, RZ, P0, !PT ;  /* 0x0000006f0c6f2210 */ /* 0x040fe400007fe4ff */
[----:B-1----:R-:W-:Y:S02]  /*16b0*/  @P2 IADD3 R36, P0, R11, R36, RZ ;  /* 0x000000240b242210 */ /* 0x002fe40007f1e0ff */
[----:B------:R-:W0:Y:S02]  /*16c0*/  @P1 LDC.64 R10, c[0x0][0x230] ;  /* 0x00008c00ff0a1b82 */ /* 0x000e240000000a00 */
[----:B------:R-:W-:Y:S02]  /*16d0*/  @P2 IADD3.X R37, R12, R37, RZ, P0, !PT ;  /* 0x000000250c252210 */ /* 0x000fe400007fe4ff */
[----:B------:R-:W-:-:S04]  /*16e0*/  LOP3.LUT P2, RZ, R3, 0x80, RZ, 0xc0, !PT ;  /* 0x0000008003ff7812 */ /* 0x000fc8000784c0ff */
[----:B------:R-:W1:Y:S09]  /*16f0*/  @P1 LDC.64 R12, c[0x0][0x288] ;  /* 0x0000a200ff0c1b82 */ /* 0x000e720000000a00 */
[----:B------:R-:W3:Y:S01]  /*1700*/  @P2 LDC.64 R18, c[0x0][0x288] ;  /* 0x0000a200ff122b82 */ /* 0x000ee20000000a00 */
[----:B------:R-:W-:-:S07]  /*1710*/  @P2 MOV R21, R41 ;  /* 0x0000002900152202 */ /* 0x000fce0000000f00 */
[----:B------:R-:W4:Y:S01]  /*1720*/  @P2 LDC.64 R72, c[0x0][0x228] ;  /* 0x00008a00ff482b82 */ /* 0x000f220000000a00 */
[----:B-1----:R-:W-:Y:S01]  /*1730*/  @P1 IMAD R14, R16, R12, RZ ;  /* 0x0000000c100e1224 */ /* 0x002fe200078e02ff */
[----:B------:R-:W-:-:S03]  /*1740*/  SHF.R.S32.HI R16, RZ, 0x1f, R118 ;  /* 0x0000001fff107819 */ /* 0x000fc60000011476 */
[----:B------:R-:W-:Y:S01]  /*1750*/  @P1 IMAD R13, R119, R13, R14 ;  /* 0x0000000d770d1224 */ /* 0x000fe200078e020e */
[----:B------:R-:W-:Y:S01]  /*1760*/  @P1 MOV R14, R42 ;  /* 0x0000002a000e1202 */ /* 0x000fe20000000f00 */
[----:B---3--:R-:W-:-:S04]  /*1770*/  @P2 IMAD R20, R20, R18, RZ ;  /* 0x0000001214142224 */ /* 0x008fc800078e02ff */
[----:B------:R-:W-:-:S04]  /*1780*/  @P1 IMAD.WIDE.U32 R14, R119, R12, R14 ;  /* 0x0000000c770e1225 */ /* 0x000fc800078e000e */
[----:B------:R-:W-:Y:S01]  /*1790*/  @P2 IMAD R19, R116, R19, R20 ;  /* 0x0000001374132224 */ /* 0x000fe200078e0214 */
[----:B------:R-:W-:Y:S02]  /*17a0*/  @P1 IADD3 R15, R15, R13, RZ ;  /* 0x0000000d0f0f1210 */ /* 0x000fe40007ffe0ff */
[C---:B------:R-:W-:Y:S02]  /*17b0*/  @P1 SHF.L.U32 R13, R14.reuse, 0x1, RZ ;  /* 0x000000010e0d1819 */ /* 0x040fe400000006ff */
[----:B------:R-:W-:Y:S02]  /*17c0*/  @P1 SHF.L.U64.HI R14, R14, 0x1, R15 ;  /* 0x000000010e0e1819 */ /* 0x000fe4000001020f */
[----:B0-----:R-:W-:Y:S02]  /*17d0*/  @P1 IADD3 R10, P0, R13, R10, RZ ;  /* 0x0000000a0d0a1210 */ /* 0x001fe40007f1e0ff */
[----:B------:R-:W-:Y:S02]  /*17e0*/  @P6 MOV R15, R41 ;  /* 0x00000029000f6202 */ /* 0x000fe40000000f00 */
[----:B------:R-:W-:-:S02]  /*17f0*/  @P1 IADD3.X R11, R14, R11, RZ, P0, !PT ;  /* 0x0000000b0e0b1210 */ /* 0x000fc400007fe4ff */
[----:B--2---:R-:W-:Y:S02]  /*1800*/  @P1 IADD3 R34, P0, R13, R34, RZ ;  /* 0x000000220d221210 */ /* 0x004fe40007f1e0ff */
[----:B------:R-:W0:Y:S01]  /*1810*/  @P6 LDC.64 R12, c[0x0][0x288] ;  /* 0x0000a200ff0c6b82 */ /* 0x000e220000000a00 */
[----:B------:R-:W-:Y:S02]  /*1820*/  @P2 MOV R20, R42 ;  /* 0x0000002a00142202 */ /* 0x000fe40000000f00 */
[----:B------:R-:W-:Y:S02]  /*1830*/  @P1 IADD3.X R35, R14, R35, RZ, P0, !PT ;  /* 0x000000230e231210 */ /* 0x000fe400007fe4ff */
[C---:B------:R-:W-:Y:S01]  /*1840*/  LOP3.LUT P1, RZ, R3.reuse, 0x100, RZ, 0xc0, !PT ;  /* 0x0000010003ff7812 */ /* 0x040fe2000782c0ff */
[----:B------:R-:W-:Y:S01]  /*1850*/  @P2 IMAD.WIDE.U32 R20, R116, R18, R20 ;  /* 0x0000001274142225 */ /* 0x000fe200078e0014 */
[----:B------:R-:W-:-:S04]  /*1860*/  LOP3.LUT R3, R3, 0xfbffffff, RZ, 0xc0, !PT ;  /* 0xfbffffff03037812 */ /* 0x000fc800078ec0ff */
[----:B------:R-:W-:Y:S02]  /*1870*/  @P6 LOP3.LUT R3, R3, 0x4000000, RZ, 0xfc, !PT ;  /* 0x0400000003036812 */ /* 0x000fe400078efcff */
[----:B------:R-:W-:Y:S02]  /*1880*/  @P2 IADD3 R21, R21, R19, RZ ;  /* 0x0000001315152210 */ /* 0x000fe40007ffe0ff */
[C---:B------:R-:W-:Y:S02]  /*1890*/  @P2 SHF.L.U32 R19, R20.reuse, 0x1, RZ ;  /* 0x0000000114132819 */ /* 0x040fe400000006ff */
[----:B------:R-:W-:Y:S02]  /*18a0*/  @P2 SHF.L.U64.HI R20, R20, 0x1, R21 ;  /* 0x0000000114142819 */ /* 0x000fe40000010215 */
        /* <DEDUP_REMOVED lines=9> */
[----:B------:R-:W-:-:S04]  /*1940*/  @P6 IADD3 R106, P0, R13, R106, RZ ;  /* 0x0000006a0d6a6210 */ /* 0x000fc80007f1e0ff */
[C---:B------:R-:W-:Y:S02]  /*1950*/  @P6 IADD3.X R107, R14.reuse, R107, RZ, P0, !PT ;  /* 0x0000006b0e6b6210 */ /* 0x040fe400007fe4ff */
[----:B------:R-:W-:Y:S02]  /*1960*/  @P6 IADD3 R92, P0, R13, R92, RZ ;  /* 0x0000005c0d5c6210 */ /* 0x000fe40007f1e0ff */
[----:B------:R-:W0:Y:S02]  /*1970*/  @P1 LDC.64 R12, c[0x0][0x230] ;  /* 0x00008c00ff0c1b82 */ /* 0x000e240000000a00 */
[----:B------:R-:W-:Y:S02]  /*1980*/  @P6 IADD3.X R93, R14, R93, RZ, P0, !PT ;  /* 0x0000005d0e5d6210 */ /* 0x000fe400007fe4ff */
[----:B------:R-:W-:-:S04]  /*1990*/  LOP3.LUT P6, RZ, R3, 0x2, RZ, 0xc0, !PT ;  /* 0x0000000203ff7812 */ /* 0x000fc800078cc0ff */
[----:B------:R-:W1:Y:S09]  /*19a0*/  @P1 LDC.64 R14, c[0x0][0x288] ;  /* 0x0000a200ff0e1b82 */ /* 0x000e720000000a00 */
        /* <DEDUP_REMOVED lines=8> */
[----:B------:R-:W1:Y:S01]  /*1a30*/  @P1 LDC.64 R14, c[0x0][0x228] ;  /* 0x00008a00ff0e1b82 */ /* 0x000e620000000a00 */
[----:B0-----:R-:W-:-:S04]  /*1a40*/  @P1 IADD3 R12, P0, R17, R12, RZ ;  /* 0x0000000c110c1210 */ /* 0x001fc80007f1e0ff */
[----:B------:R-:W-:Y:S02]  /*1a50*/  @P1 IADD3.X R13, R16, R13, RZ, P0, !PT ;  /* 0x0000000d100d1210 */ /* 0x000fe400007fe4ff */
[----:B-1----:R-:W-:-:S04]  /*1a60*/  @P1 IADD3 R14, P0, R17, R14, RZ ;  /* 0x0000000e110e1210 */ /* 0x002fc80007f1e0ff */
[----:B------:R-:W-:Y:S02]  /*1a70*/  @P1 IADD3.X R15, R16, R15, RZ, P0, !PT ;  /* 0x0000000f100f1210 */ /* 0x000fe400007fe4ff */
[----:B------:R-:W0:Y:S01]  /*1a80*/  @P2 LDC.64 R16, c[0x0][0x230] ;  /* 0x00008c00ff102b82 */ /* 0x000e220000000a00 */
[----:B------:R-:W-:-:S13]  /*1a90*/  LOP3.LUT P1, RZ, R3, 0x40, RZ, 0xc0, !PT ;  /* 0x0000004003ff7812 */ /* 0x000fda000782c0ff */
[----:B------:R-:W-:Y:S02]  /*1aa0*/  @P1 MOV R23, R41 ;  /* 0x0000002900171202 */ /* 0x000fe40000000f00 */
[----:B0-----:R-:W-:-:S04]  /*1ab0*/  @P2 IADD3 R16, P0, R19, R16, RZ ;  /* 0x0000001013102210 */ /* 0x001fc80007f1e0ff */
[C---:B------:R-:W-:Y:S02]  /*1ac0*/  @P2 IADD3.X R17, R20.reuse, R17, RZ, P0, !PT ;  /* 0x0000001114112210 */ /* 0x040fe400007fe4ff */
[----:B----4-:R-:W-:Y:S02]  /*1ad0*/  @P2 IADD3 R72, P0, R19, R72, RZ ;  /* 0x0000004813482210 */ /* 0x010fe40007f1e0ff */
[----:B------:R-:W0:Y:S02]  /*1ae0*/  @P1 LDC.64 R18, c[0x0][0x230] ;  /* 0x00008c00ff121b82 */ /* 0x000e240000000a00 */
[----:B------:R-:W-:Y:S02]  /*1af0*/  @P2 IADD3.X R73, R20, R73, RZ, P0, !PT ;  /* 0x0000004914492210 */ /* 0x000fe400007fe4ff */
[----:B------:R-:W-:-:S04]  /*1b00*/  LOP3.LUT P2, RZ, R3, 0x20, RZ, 0xc0, !PT ;  /* 0x0000002003ff7812 */ /* 0x000fc8000784c0ff */
[----:B------:R-:W1:Y:S09]  /*1b10*/  @P1 LDC.64 R20, c[0x0][0x288] ;  /* 0x0000a200ff141b82 */ /* 0x000e720000000a00 */
[----:B------:R-:W3:Y:S01]  /*1b20*/  @P2 LDC.64 R24, c[0x0][0x288] ;  /* 0x0000a200ff182b82 */ /* 0x000ee20000000a00 */
[----:B------:R-:W-:Y:S01]  /*1b30*/  @P2 MOV R27, R41 ;  /* 0x00000029001b2202 */ /* 0x000fe20000000f00 */
[----:B-1----:R-:W-:-:S04]  /*1b40*/  @P1 IMAD R22, R22, R20, RZ ;  /* 0x0000001416161224 */ /* 0x002fc800078e02ff */
        /* <DEDUP_REMOVED lines=8> */
[----:B------:R-:W1:Y:S01]  /*1bd0*/  @P1 LDC.64 R20, c[0x0][0x228] ;  /* 0x00008a00ff141b82 */ /* 0x000e620000000a00 */
[----:B------:R-:W-:Y:S02]  /*1be0*/  @P2 MOV R26, R42 ;  /* 0x0000002a001a2202 */ /* 0x000fe40000000f00 */
[----:B0-----:R-:W-:-:S03]  /*1bf0*/  @P1 IADD3 R18, P0, R23, R18, RZ ;  /* 0x0000001217121210 */ /* 0x001fc60007f1e0ff */
[----:B------:R-:W-:Y:S01]  /*1c00*/  @P2 IMAD.WIDE.U32 R26, R114, R24, R26 ;  /* 0x00000018721a2225 */ /* 0x000fe200078e001a */
[----:B------:R-:W-:-:S04]  /*1c10*/  @P1 IADD3.X R19, R22, R19, RZ, P0, !PT ;  /* 0x0000001316131210 */ /* 0x000fc800007fe4ff */
[----:B------:R-:W-:Y:S02]  /*1c20*/  @P2 IADD3 R27, R27, R25, RZ ;  /* 0x000000191b1b2210 */ /* 0x000fe40007ffe0ff */
[C---:B------:R-:W-:Y:S02]  /*1c30*/  @P2 SHF.L.U32 R25, R26.reuse, 0x1, RZ ;  /* 0x000000011a192819 */ /* 0x040fe400000006ff */
[----:B------:R-:W-:Y:S02]  /*1c40*/  @P2 SHF.L.U64.HI R24, R26, 0x1, R27 ;  /* 0x000000011a182819 */ /* 0x000fe4000001021b */
[----:B------:R-:W0:Y:S01]  /*1c50*/  @P2 LDC.64 R26, c[0x0][0x228] ;  /* 0x00008a00ff1a2b82 */ /* 0x000e220000000a00 */
[----:B-1----:R-:W-:-:S04]  /*1c60*/  @P1 IADD3 R20, P0, R23, R20, RZ ;  /* 0x0000001417141210 */ /* 0x002fc80007f1e0ff */
[----:B------:R-:W-:Y:S02]  /*1c70*/  @P1 IADD3.X R21, R22, R21, RZ, P0, !PT ;  /* 0x0000001516151210 */ /* 0x000fe400007fe4ff */
[----:B------:R-:W-:Y:S01]  /*1c80*/  LOP3.LUT P1, RZ, R3, 0x10, RZ, 0xc0, !PT ;  /* 0x0000001003ff7812 */ /* 0x000fe2000782c0ff */
[----:B------:R-:W1:-:S12]  /*1c90*/  @P2 LDC.64 R22, c[0x0][0x230] ;  /* 0x00008c00ff162b82 */ /* 0x000e580000000a00 */
[----:B------:R-:W3:Y:S01]  /*1ca0*/  @P1 LDC.64 R28, c[0x0][0x288] ;  /* 0x0000a200ff1c1b82 */ /* 0x000ee20000000a00 */
[----:B------:R-:W-:Y:S02]  /*1cb0*/  @P1 MOV R31, R41 ;  /* 0x00000029001f1202 */ /* 0x000fe40000000f00 */
[----:B-1----:R-:W-:-:S04]  /*1cc0*/  @P2 IADD3 R22, P0, R25, R22, RZ ;  /* 0x0000001619162210 */ /* 0x002fc80007f1e0ff */
[----:B------:R-:W-:Y:S02]  /*1cd0*/  @P2 IADD3.X R23, R24, R23, RZ, P0, !PT ;  /* 0x0000001718172210 */ /* 0x000fe400007fe4ff */
[----:B0-----:R-:W-:-:S04]  /*1ce0*/  @P2 IADD3 R26, P0, R25, R26, RZ ;  /* 0x0000001a191a2210 */ /* 0x001fc80007f1e0ff */
[----:B------:R-:W-:Y:S02]  /*1cf0*/  @P2 IADD3.X R27, R24, R27, RZ, P0, !PT ;  /* 0x0000001b181b2210 */ /* 0x000fe400007fe4ff */
[----:B------:R-:W-:Y:S01]  /*1d00*/  LOP3.LUT P2, RZ, R3, 0x8, RZ, 0xc0, !PT ;  /* 0x0000000803ff7812 */ /* 0x000fe2000784c0ff */
[----:B---3--:R-:W-:Y:S01]  /*1d10*/  @P1 IMAD R30, R30, R28, RZ ;  /* 0x0000001c1e1e1224 */ /* 0x008fe200078e02ff */
[----:B------:R-:W0:Y:S03]  /*1d20*/  @P1 LDC.64 R24, c[0x0][0x230] ;  /* 0x00008c00ff181b82 */ /* 0x000e260000000a00 */
[----:B------:R-:W-:Y:S01]  /*1d30*/  @P1 IMAD R29, R113, R29, R30 ;  /* 0x0000001d711d1224 */ /* 0x000fe200078e021e */
[----:B------:R-:W-:-:S05]  /*1d40*/  @P1 MOV R30, R42 ;  /* 0x0000002a001e1202 */ /* 0x000fca0000000f00 */
[----:B------:R-:W-:Y:S02]  /*1d50*/  @P1 IMAD.WIDE.U32 R30, R113, R28, R30 ;  /* 0x0000001c711e1225 */ /* 0x000fe400078e001e */
[----:B------:R-:W1:Y:S01]  /*1d60*/  @P2 LDC.64 R48, c[0x0][0x288] ;  /* 0x0000a200ff302b82 */ /* 0x000e620000000a00 */
[----:B------:R-:W-:Y:S02]  /*1d70*/  @P2 MOV R51, R41 ;  /* 0x0000002900332202 */ /* 0x000fe40000000f00 */
[----:B------:R-:W-:Y:S02]  /*1d80*/  @P1 IADD3 R29, R31, R29, RZ ;  /* 0x0000001d1f1d1210 */ /* 0x000fe40007ffe0ff */
[C---:B------:R-:W-:Y:S02]  /*1d90*/  @P1 SHF.L.U32 R31, R30.reuse, 0x1, RZ ;  /* 0x000000011e1f1819 */ /* 0x040fe400000006ff */
[----:B------:R-:W-:Y:S02]  /*1da0*/  @P1 SHF.L.U64.HI R30, R30, 0x1, R29 ;  /* 0x000000011e1e1819 */ /* 0x000fe4000001021d */
[----:B------:R-:W3:Y:S01]  /*1db0*/  @P1 LDC.64 R28, c[0x0][0x228] ;  /* 0x00008a00ff1c1b82 */ /* 0x000ee20000000a00 */
[----:B0-----:R-:W-:-:S04]  /*1dc0*/  @P1 IADD3 R24, P0, R31, R24, RZ ;  /* 0x000000181f181210 */ /* 0x001fc80007f1e0ff */
[----:B------:R-:W-:Y:S01]  /*1dd0*/  @P1 IADD3.X R25, R30, R25, RZ, P0, !PT ;  /* 0x000000191e191210 */ /* 0x000fe200007fe4ff */
[----:B-1----:R-:W-:-:S04]  /*1de0*/  @P2 IMAD R50, R50, R48, RZ ;  /* 0x0000003032322224 */ /* 0x002fc800078e02ff */
[----:B------:R-:W-:Y:S01]  /*1df0*/  @P2 IMAD R49, R112, R49, R50 ;  /* 0x0000003170312224 */ /* 0x000fe200078e0232 */
[----:B------:R-:W-:Y:S02]  /*1e00*/  @P2 MOV R50, R42 ;  /* 0x0000002a00322202 */ /* 0x000fe40000000f00 */
[----:B---3--:R-:W-:-:S03]  /*1e10*/  @P1 IADD3 R28, P0, R31, R28, RZ ;  /* 0x0000001c1f1c1210 */ /* 0x008fc60007f1e0ff */
[----:B------:R-:W-:Y:S01]  /*1e20*/  @P2 IMAD.WIDE.U32 R50, R112, R48, R50 ;  /* 0x0000003070322225 */ /* 0x000fe200078e0032 */
[----:B------:R-:W-:-:S04]  /*1e30*/  @P1 IADD3.X R29, R30, R29, RZ, P0, !PT ;  /* 0x0000001d1e1d1210 */ /* 0x000fc800007fe4ff */
[----:B------:R-:W-:Y:S01]  /*1e40*/  @P2 IADD3 R51, R51, R49, RZ ;  /* 0x0000003133332210 */ /* 0x000fe20007ffe0ff */
[----:B------:R-:W0:Y:S01]  /*1e50*/  @P2 LDC.64 R30, c[0x0][0x230] ;  /* 0x00008c00ff1e2b82 */ /* 0x000e220000000a00 */
[C---:B------:R-:W-:Y:S02]  /*1e60*/  @P2 SHF.L.U32 R49, R50.reuse, 0x1, RZ ;  /* 0x0000000132312819 */ /* 0x040fe400000006ff */
[----:B------:R-:W-:Y:S02]  /*1e70*/  @P2 SHF.L.U64.HI R48, R50, 0x1, R51 ;  /* 0x0000000132302819 */ /* 0x000fe40000010233 */
[----:B------:R-:W-:-:S03]  /*1e80*/  LOP3.LUT P1, RZ, R3, 0x4, RZ, 0xc0, !PT ;  /* 0x0000000403ff7812 */ /* 0x000fc6000782c0ff */
[----:B------:R-:W1:Y:S10]  /*1e90*/  @P2 LDC.64 R50, c[0x0][0x228] ;  /* 0x00008a00ff322b82 */ /* 0x000e740000000a00 */
[----:B------:R-:W3:Y:S01]  /*1ea0*/  @P1 LDC.64 R88, c[0x0][0x228] ;  /* 0x00008a00ff581b82 */ /* 0x000ee20000000a00 */
[----:B------:R-:W-:-:S02]  /*1eb0*/  @P1 MOV R55, R41 ;  /* 0x0000002900371202 */ /* 0x000fc40000000f00 */
[----:B0-----:R-:W-:-:S04]  /*1ec0*/  @P2 IADD3 R30, P0, R49, R30, RZ ;  /* 0x0000001e311e2210 */ /* 0x001fc80007f1e0ff */
[----:B------:R-:W-:Y:S02]  /*1ed0*/  @P2 IADD3.X R31, R48, R31, RZ, P0, !PT ;  /* 0x0000001f301f2210 */ /* 0x000fe400007fe4ff */
[----:B-1----:R-:W-:-:S04]  /*1ee0*/  @P2 IADD3 R50, P0, R49, R50, RZ ;  /* 0x0000003231322210 */ /* 0x002fc80007f1e0ff */
[----:B------:R-:W-:Y:S02]  /*1ef0*/  @P2 IADD3.X R51, R48, R51, RZ, P0, !PT ;  /* 0x0000003330332210 */ /* 0x000fe400007fe4ff */
[----:B------:R-:W-:Y:S01]  /*1f00*/  ISETP.NE.AND P2, PT, R52, RZ, PT ;  /* 0x000000ff3400720c */ /* 0x000fe20003f45270 */
[----:B------:R-:W0:Y:S08]  /*1f10*/  @P1 LDC.64 R48, c[0x0][0x230] ;  /* 0x00008c00ff301b82 */ /* 0x000e300000000a00 */
[----:B------:R-:W1:Y:S04]  /*1f20*/  @P1 LDC.64 R52, c[0x0][0x288] ;  /* 0x0000a200ff341b82 */ /* 0x000e680000000a00 */
[----:B------:R-:W-:-:S04]  /*1f30*/  @P2 MOV R67, R41 ;  /* 0x0000002900432202 */ /* 0x000fc80000000f00 */
[----:B------:R-:W4:Y:S01]  /*1f40*/  @P2 LDC.64 R78, c[0x0][0x230] ;  /* 0x00008c00ff4e2b82 */ /* 0x000f220000000a00 */
[----:B-1----:R-:W-:-:S04]  /*1f50*/  @P1 IMAD R54, R54, R52, RZ ;  /* 0x0000003436361224 */ /* 0x002fc800078e02ff */
[----:B------:R-:W-:Y:S01]  /*1f60*/  @P1 IMAD R53, R109, R53, R54 ;  /* 0x000000356d351224 */ /* 0x000fe200078e0236 */
[----:B------:R-:W-:-:S05]  /*1f70*/  @P1 MOV R54, R42 ;  /* 0x0000002a00361202 */ /* 0x000fca0000000f00 */
[----:B------:R-:W-:-:S05]  /*1f80*/  @P1 IMAD.WIDE.U32 R54, R109, R52, R54 ;  /* 0x000000346d361225 */ /* 0x000fca00078e0036 */
[----:B------:R-:W-:Y:S02]  /*1f90*/  @P1 IADD3 R55, R55, R53, RZ ;  /* 0x0000003537371210 */ /* 0x000fe40007ffe0ff */
[C---:B------:R-:W-:Y:S02]  /*1fa0*/  @P1 SHF.L.U32 R53, R54.reuse, 0x1, RZ ;  /* 0x0000000136351819 */ /* 0x040fe400000006ff */
[----:B------:R-:W-:Y:S02]  /*1fb0*/  @P1 SHF.L.U64.HI R54, R54, 0x1, R55 ;  /* 0x0000000136361819 */ /* 0x000fe40000010237 */
[----:B0-----:R-:W-:-:S04]  /*1fc0*/  @P1 IADD3 R48, P0, R53, R48, RZ ;  /* 0x0000003035301210 */ /* 0x001fc80007f1e0ff */
[C---:B------:R-:W-:Y:S02]  /*1fd0*/  @P1 IADD3.X R49, R54.reuse, R49, RZ, P0, !PT ;  /* 0x0000003136311210 */ /* 0x040fe400007fe4ff */
[----:B---3--:R-:W-:Y:S02]  /*1fe0*/  @P1 IADD3 R88, P0, R53, R88, RZ ;  /* 0x0000005835581210 */ /* 0x008fe40007f1e0ff */
[----:B------:R-:W0:Y:S02]  /*1ff0*/  @P6 LDC.64 R52, c[0x0][0x230] ;  /* 0x00008c00ff346b82 */ /* 0x000e240000000a00 */
[----:B------:R-:W-:Y:S02]  /*2000*/  @P1 IADD3.X R89, R54, R89, RZ, P0, !PT ;  /* 0x0000005936591210 */ /* 0x000fe400007fe4ff */
[----:B------:R-:W-:-:S04]  /*2010*/  ISETP.NE.AND P1, PT, R56, RZ, PT ;  /* 0x000000ff3800720c */ /* 0x000fc80003f25270 */
[----:B------:R-:W1:Y:S09]  /*2020*/  @P6 LDC.64 R54, c[0x0][0x288] ;  /* 0x0000a200ff366b82 */ /* 0x000e720000000a00 */
[-C--:B------:R-:W-:Y:S01]  /*2030*/  @P1 MOV R69, R41.reuse ;  /* 0x0000002900451202 */ /* 0x080fe20000000f00 */
[----:B------:R-:W3:Y:S01]  /*2040*/  @P1 LDC.64 R70, c[0x0][0x230] ;  /* 0x00008c00ff461b82 */ /* 0x000ee20000000a00 */
[----:B-1----:R-:W-:Y:S01]  /*2050*/  @P6 IMAD R56, R57, R54, RZ ;  /* 0x0000003639386224 */ /* 0x002fe200078e02ff */
[----:B------:R-:W-:-:S03]  /*2060*/  @P6 MOV R57, R41 ;  /* 0x0000002900396202 */ /* 0x000fc60000000f00 */
        /* <DEDUP_REMOVED lines=8> */
[----:B--2---:R-:W-:Y:S02]  /*20f0*/  @P6 IADD3 R86, P0, R55, R86, RZ ;  /* 0x0000005637566210 */ /* 0x004fe40007f1e0ff */
[----:B------:R-:W0:Y:S02]  /*2100*/  @P5 LDC.64 R54, c[0x0][0x230] ;  /* 0x00008c00ff365b82 */ /* 0x000e240000000a00 */
[----:B------:R-:W-:Y:S02]  /*2110*/  @P6 IADD3.X R87, R56, R87, RZ, P0, !PT ;  /* 0x0000005738576210 */ /* 0x000fe400007fe4ff */
[C---:B------:R-:W-:Y:S02]  /*2120*/  LOP3.LUT P6, RZ, R3.reuse, 0x4000, RZ, 0xc0, !PT ;  /* 0x0000400003ff7812 */ /* 0x040fe400078cc0ff */
[----:B------:R-:W-:-:S02]  /*2130*/  LOP3.LUT R3, R3, 0xfeffffff, RZ, 0xc0, !PT ;  /* 0xfeffffff03037812 */ /* 0x000fc400078ec0ff */
[----:B------:R-:W1:Y:S02]  /*2140*/  @P5 LDC.64 R56, c[0x0][0x288] ;  /* 0x0000a200ff385b82 */ /* 0x000e640000000a00 */
[----:B------:R-:W-:-:S07]  /*2150*/  @P5 LOP3.LUT R3, R3, 0x1000000, RZ, 0xfc, !PT ;  /* 0x0100000003035812 */ /* 0x000fce00078efcff */
[----:B------:R-:W5:Y:S01]  /*2160*/  @P6 LDG.E R91, desc[UR18][R44.64] ;  /* 0x000000122c5b6981 */ /* 0x000f62000c1e1900 */
        /* <DEDUP_REMOVED lines=9> */
[----:B------:R-:W-:Y:S02]  /*2200*/  @P5 IADD3 R84, P0, R57, R84, RZ ;  /* 0x0000005439545210 */ /* 0x000fe40007f1e0ff */
[----:B------:R-:W0:Y:S02]  /*2210*/  @P4 LDC.64 R56, c[0x0][0x230] ;  /* 0x00008c00ff384b82 */ /* 0x000e240000000a00 */
[----:B------:R-:W-:Y:S02]  /*2220*/  @P5 IADD3.X R85, R60, R85, RZ, P0, !PT ;  /* 0x000000553c555210 */ /* 0x000fe400007fe4ff */
[C---:B------:R-:W-:Y:S02]  /*2230*/  LOP3.LUT P5, RZ, R3.reuse, 0x8000, RZ, 0xc0, !PT ;  /* 0x0000800003ff7812 */ /* 0x040fe400078ac0ff */
[----:B------:R-:W-:-:S02]  /*2240*/  LOP3.LUT R3, R3, 0xfdffffff, RZ, 0xc0, !PT ;  /* 0xfdffffff03037812 */ /* 0x000fc400078ec0ff */
[----:B------:R-:W1:Y:S02]  /*2250*/  @P4 LDC.64 R60, c[0x0][0x288] ;  /* 0x0000a200ff3c4b82 */ /* 0x000e640000000a00 */
[----:B------:R-:W-:Y:S01]  /*2260*/  @P4 LOP3.LUT R3, R3, 0x2000000, RZ, 0xfc, !PT ;  /* 0x0200000003034812 */ /* 0x000fe200078efcff */
        /* <DEDUP_REMOVED lines=30> */
[----:B------:R1:W2:Y:S04]  /*2450*/  @P3 LDG.E R76, desc[UR18][R4.64] ;  /* 0x00000012044c3981 */ /* 0x0002a8000c1e1900 */
[----:B------:R3:W5:Y:S01]  /*2460*/  @P3 LDG.E R75, desc[UR18][R58.64] ;  /* 0x000000123a4b3981 */ /* 0x000762000c1e1900 */
[----:B0-----:R-:W-:Y:S01]  /*2470*/  @P2 IMAD R66, R66, R64, RZ ;  /* 0x0000004042422224 */ /* 0x001fe200078e02ff */
[----:B-1----:R-:W0:Y:S03]  /*2480*/  @P4 LDC.64 R4, c[0x0][0x288] ;  /* 0x0000a200ff044b82 */ /* 0x002e260000000a00 */
[----:B------:R-:W-:Y:S01]  /*2490*/  @P2 IMAD R65, R102, R65, R66 ;  /* 0x0000004166412224 */ /* 0x000fe200078e0242 */
[----:B------:R-:W-:-:S05]  /*24a0*/  @P2 MOV R66, R42 ;  /* 0x0000002a00422202 */ /* 0x000fca0000000f00 */
[----:B------:R-:W-:-:S05]  /*24b0*/  @P2 IMAD.WIDE.U32 R66, R102, R64, R66 ;  /* 0x0000004066422225 */ /* 0x000fca00078e0042 */
[----:B------:R-:W-:Y:S02]  /*24c0*/  @P2 IADD3 R65, R67, R65, RZ ;  /* 0x0000004143412210 */ /* 0x000fe40007ffe0ff */
[C---:B------:R-:W-:Y:S02]  /*24d0*/  @P2 SHF.L.U32 R67, R66.reuse, 0x1, RZ ;  /* 0x0000000142432819 */ /* 0x040fe400000006ff */
[----:B------:R-:W-:Y:S02]  /*24e0*/  @P2 SHF.L.U64.HI R66, R66, 0x1, R65 ;  /* 0x0000000142422819 */ /* 0x000fe40000010241 */
[----:B------:R-:W1:Y:S01]  /*24f0*/  @P2 LDC.64 R64, c[0x0][0x228] ;  /* 0x00008a00ff402b82 */ /* 0x000e620000000a00 */
[----:B----4-:R-:W-:-:S04]  /*2500*/  @P2 IADD3 R78, P0, R67, R78, RZ ;  /* 0x0000004e434e2210 */ /* 0x010fc80007f1e0ff */
[----:B------:R-:W-:Y:S02]  /*2510*/  @P2 IADD3.X R79, R66, R79, RZ, P0, !PT ;  /* 0x0000004f424f2210 */ /* 0x000fe400007fe4ff */
[----:B-1----:R-:W-:-:S04]  /*2520*/  @P2 IADD3 R64, P0, R67, R64, RZ ;  /* 0x0000004043402210 */ /* 0x002fc80007f1e0ff */
[----:B------:R-:W-:Y:S02]  /*2530*/  @P2 IADD3.X R65, R66, R65, RZ, P0, !PT ;  /* 0x0000004142412210 */ /* 0x000fe400007fe4ff */
[----:B------:R-:W1:Y:S02]  /*2540*/  @P1 LDC.64 R66, c[0x0][0x288] ;  /* 0x0000a200ff421b82 */ /* 0x000e640000000a00 */
        /* <DEDUP_REMOVED lines=8> */
[----:B---3--:R-:W-:-:S04]  /*25d0*/  @P1 IADD3 R70, P0, R69, R70, RZ ;  /* 0x0000004645461210 */ /* 0x008fc80007f1e0ff */
[----:B------:R-:W-:Y:S02]  /*25e0*/  @P1 IADD3.X R71, R68, R71, RZ, P0, !PT ;  /* 0x0000004744471210 */ /* 0x000fe400007fe4ff */
[----:B-1----:R-:W-:-:S04]  /*25f0*/  @P1 IADD3 R66, P0, R69, R66, RZ ;  /* 0x0000004245421210 */ /* 0x002fc80007f1e0ff */
[----:B------:R-:W-:Y:S02]  /*2600*/  @P1 IADD3.X R67, R68, R67, RZ, P0, !PT ;  /* 0x0000004344431210 */ /* 0x000fe400007fe4ff */
[----:B------:R-:W-:-:S04]  /*2610*/  IADD3 R68, R2, 0xa8, RZ ;  /* 0x000000a802447810 */ /* 0x000fc80007ffe0ff */
[----:B------:R-:W-:-:S05]  /*2620*/  SHF.R.S32.HI R58, RZ, 0x1f, R68 ;  /* 0x0000001fff3a7819 */ /* 0x000fca0000011444 */
        /* <DEDUP_REMOVED lines=9> */
[----:B------:R-:W1:Y:S01]  /*26c0*/  @P4 LDC.64 R58, c[0x0][0x228] ;  /* 0x00008a00ff3a4b82 */ /* 0x000e620000000a00 */
[----:B------:R-:W-:-:S02]  /*26d0*/  LOP3.LUT P3, RZ, R3, 0x40000, RZ, 0xc0, !PT ;  /* 0x0004000003ff7812 */ /* 0x000fc4000786c0ff */
[----:B0-----:R-:W-:-:S04]  /*26e0*/  @P4 IADD3 R68, P0, R5, R68, RZ ;  /* 0x0000004405444210 */ /* 0x001fc80007f1e0ff */
[----:B------:R-:W-:Y:S02]  /*26f0*/  @P4 IADD3.X R69, R4, R69, RZ, P0, !PT ;  /* 0x0000004504454210 */ /* 0x000fe400007fe4ff */
[----:B-1----:R-:W-:-:S04]  /*2700*/  @P4 IADD3 R58, P0, R5, R58, RZ ;  /* 0x0000003a053a4210 */ /* 0x002fc80007f1e0ff */
[----:B------:R-:W-:Y:S02]  /*2710*/  @P4 IADD3.X R59, R4, R59, RZ, P0, !PT ;  /* 0x0000003b043b4210 */ /* 0x000fe400007fe4ff */
[----:B------:R-:W-:-:S06]  /*2720*/  CS2R R4, SRZ ;  /* 0x0000000000047805 */ /* 0x000fcc000001ff00 */
[----:B------:R0:W5:Y:S04]  /*2730*/  @P6 LDG.E R5, desc[UR18][R6.64] ;  /* 0x0000001206056981 */ /* 0x000168000c1e1900 */
[----:B------:R1:W5:Y:S01]  /*2740*/  @P5 LDG.E R4, desc[UR18][R80.64] ;  /* 0x0000001250045981 */ /* 0x000362000c1e1900 */
[----:B0-----:R-:W0:Y:S01]  /*2750*/  @P3 LDC.64 R6, c[0x0][0x288] ;  /* 0x0000a200ff063b82 */ /* 0x001e220000000a00 */
[----:B-1----:R-:W-:-:S10]  /*2760*/  HFMA2.MMA R81, -RZ, RZ, 0, 0 ;  /* 0x00000000ff517435 */ /* 0x002fd400000001ff */
[----:B------:R1:W5:Y:S02]  /*2770*/  @P5 LDG.E R81, desc[UR18][R46.64] ;  /* 0x000000122e515981 */ /* 0x000364000c1e1900 */
[----:B-1----:R-:W-:-:S04]  /*2780*/  IADD3 R46, R2, 0xb0, RZ ;  /* 0x000000b0022e7810 */ /* 0x002fc80007ffe0ff */
        /* <DEDUP_REMOVED lines=12> */
[----:B------:R-:W-:-:S11]  /*2850*/  LOP3.LUT P6, RZ, R3, 0x20000, RZ, 0xc0, !PT ;  /* 0x0002000003ff7812 */ /* 0x000fd600078cc0ff */
[----:B------:R-:W5:Y:S01]  /*2860*/  @P4 LDG.E R97, desc[UR18][R32.64] ;  /* 0x0000001220614981 */ /* 0x000f62000c1e1900 */
[----:B0-----:R-:W-:-:S04]  /*2870*/  @P3 IADD3 R46, P0, R7, R46, RZ ;  /* 0x0000002e072e3210 */ /* 0x001fc80007f1e0ff */
[----:B------:R-:W-:Y:S02]  /*2880*/  @P3 IADD3.X R47, R6, R47, RZ, P0, !PT ;  /* 0x0000002f062f3210 */ /* 0x000fe400007fe4ff */
[----:B-1----:R-:W-:-:S04]  /*2890*/  @P3 IADD3 R44, P0, R7, R44, RZ ;  /* 0x0000002c072c3210 */ /* 0x002fc80007f1e0ff */
[----:B------:R-:W-:Y:S02]  /*28a0*/  @P3 IADD3.X R45, R6, R45, RZ, P0, !PT ;  /* 0x0000002d062d3210 */ /* 0x000fe400007fe4ff */
[----:B------:R-:W-:Y:S02]  /*28b0*/  CS2R R6, SRZ ;  /* 0x0000000000067805 */ /* 0x000fe4000001ff00 */
[----:B------:R-:W-:-:S04]  /*28c0*/  LOP3.LUT P0, RZ, R3, 0x2000, RZ, 0xc0, !PT ;  /* 0x0000200003ff7812 */ /* 0x000fc8000780c0ff */
[----:B------:R0:W5:Y:S09]  /*28d0*/  @P4 LDG.E R7, desc[UR18][R8.64] ;  /* 0x0000001208074981 */ /* 0x000172000c1e1900 */
[----:B------:R1:W5:Y:S01]  /*28e0*/  @P0 LDG.E R6, desc[UR18][R94.64] ;  /* 0x000000125e060981 */ /* 0x000362000c1e1900 */
[----:B0-----:R-:W0:Y:S01]  /*28f0*/  @P6 LDC.64 R8, c[0x0][0x288] ;  /* 0x0000a200ff086b82 */ /* 0x001e220000000a00 */
[----:B-1----:R-:W-:-:S06]  /*2900*/  CS2R R94, SRZ ;  /* 0x00000000005e7805 */ /* 0x002fcc000001ff00 */
        /* <DEDUP_REMOVED lines=18> */
[C---:B------:R-:W-:Y:S02]  /*2a30*/  LOP3.LUT P0, RZ, R3.reuse, 0x400, RZ, 0xc0, !PT ;  /* 0x0000040003ff7812 */ /* 0x040fe4000780c0ff */
[----:B------:R-:W-:Y:S02]  /*2a40*/  CS2R R8, SRZ ;  /* 0x0000000000087805 */ /* 0x000fe4000001ff00 */
[----:B------:R-:W-:-:S09]  /*2a50*/  LOP3.LUT P5, RZ, R3, 0x800, RZ, 0xc0, !PT ;  /* 0x0000080003ff7812 */ /* 0x000fd200078ac0ff */
[----:B------:R0:W5:Y:S04]  /*2a60*/  @P0 LDG.E R9, desc[UR18][R10.64] ;  /* 0x000000120a090981 */ /* 0x000168000c1e1900 */
[----:B------:R1:W5:Y:S04]  /*2a70*/  @P5 LDG.E R98, desc[UR18][R36.64] ;  /* 0x0000001224625981 */ /* 0x000368000c1e1900 */
[----:B------:R3:W5:Y:S01]  /*2a80*/  @P0 LDG.E R96, desc[UR18][R34.64] ;  /* 0x0000001222600981 */ /* 0x000762000c1e1900 */
[----:B0-----:R-:W0:Y:S01]  /*2a90*/  @P4 LDC.64 R10, c[0x0][0x288] ;  /* 0x0000a200ff0a4b82 */ /* 0x001e220000000a00 */
[----:B------:R-:W-:-:S02]  /*2aa0*/  LOP3.LUT P6, RZ, R3, 0x4000000, RZ, 0xc0, !PT ;  /* 0x0400000003ff7812 */ /* 0x000fc400078cc0ff */
[----:B------:R-:W5:Y:S01]  /*2ab0*/  @P5 LDG.E R8, desc[UR18][R110.64] ;  /* 0x000000126e085981 */ /* 0x000f62000c1e1900 */
[----:B-1----:R-:W-:-:S04]  /*2ac0*/  IADD3 R37, R2, 0xc0, RZ ;  /* 0x000000c002257810 */ /* 0x002fc80007ffe0ff */
[----:B---3--:R-:W-:Y:S02]  /*2ad0*/  SHF.R.S32.HI R34, RZ, 0x1f, R37 ;  /* 0x0000001fff227819 */ /* 0x008fe40000011425 */
[----:B------:R-:W-:-:S04]  /*2ae0*/  @P4 MOV R35, R41 ;  /* 0x0000002900234202 */ /* 0x000fc80000000f00 */
[----:B------:R1:W5:Y:S01]  /*2af0*/  @P6 LDG.E R94, desc[UR18][R92.64] ;  /* 0x000000125c5e6981 */ /* 0x000362000c1e1900 */
[----:B0-----:R-:W-:-:S04]  /*2b00*/  @P4 IMAD R34, R34, R10, RZ ;  /* 0x0000000a22224224 */ /* 0x001fc800078e02ff */
[----:B------:R-:W-:Y:S01]  /*2b10*/  @P4 IMAD R36, R37, R11, R34 ;  /* 0x0000000b25244224 */ /* 0x000fe200078e0222 */
[----:B------:R-:W-:-:S05]  /*2b20*/  @P4 MOV R34, R42 ;  /* 0x0000002a00224202 */ /* 0x000fca0000000f00 */
[----:B------:R-:W-:Y:S02]  /*2b30*/  @P4 IMAD.WIDE.U32 R10, R37, R10, R34 ;  /* 0x0000000a250a4225 */ /* 0x000fe400078e0022 */
[----:B------:R-:W0:Y:S03]  /*2b40*/  @P4 LDC.64 R34, c[0x0][0x230] ;  /* 0x00008c00ff224b82 */ /* 0x000e260000000a00 */
[----:B------:R-:W-:-:S05]  /*2b50*/  @P4 IADD3 R11, R11, R36, RZ ;  /* 0x000000240b0b4210 */ /* 0x000fca0007ffe0ff */
[----:B------:R-:W3:Y:S01]  /*2b60*/  @P4 LDC.64 R36, c[0x0][0x228] ;  /* 0x00008a00ff244b82 */ /* 0x000ee20000000a00 */
[C---:B------:R-:W-:Y:S02]  /*2b70*/  @P4 SHF.L.U64.HI R11, R10.reuse, 0x1, R11 ;  /* 0x000000010a0b4819 */ /* 0x040fe4000001020b */
[----:B------:R-:W-:Y:S01]  /*2b80*/  @P4 SHF.L.U32 R10, R10, 0x1, RZ ;  /* 0x000000010a0a4819 */ /* 0x000fe200000006ff */
[----:B-1----:R-:W-:Y:S01]  /*2b90*/  IMAD.WIDE.U32 R92, R0, -0x77777777, RZ ;  /* 0x88888889005c7825 */ /* 0x002fe200078e00ff */
[----:B------:R-:W-:-:S04]  /*2ba0*/  LOP3.LUT P5, RZ, R3, 0x100, RZ, 0xc0, !PT ;  /* 0x0000010003ff7812 */ /* 0x000fc800078ac0ff */
[----:B------:R-:W-:Y:S02]  /*2bb0*/  SHF.R.U32.HI R92, RZ, 0x5, R93 ;  /* 0x00000005ff5c7819 */ /* 0x000fe4000001165d */
[----:B0-----:R-:W-:Y:S02]  /*2bc0*/  @P4 IADD3 R34, P0, R10, R34, RZ ;  /* 0x000000220a224210 */ /* 0x001fe40007f1e0ff */
[----:B------:R-:W-:-:S05]  /*2bd0*/  IADD3 R74, R2, 0xc8, RZ ;  /* 0x000000c8024a7810 */ /* 0x000fca0007ffe0ff */
[----:B------:R-:W5:Y:S01]  /*2be0*/  @P5 LDG.E R90, desc[UR18][R14.64] ;  /* 0x000000120e5a5981 */ /* 0x000f62000c1e1900 */
[----:B------:R-:W-:Y:S02]  /*2bf0*/  @P4 IADD3.X R35, R11, R35, RZ, P0, !PT ;  /* 0x000000230b234210 */ /* 0x000fe400007fe4ff */
[----:B---3--:R-:W-:Y:S01]  /*2c00*/  @P4 IADD3 R36, P0, R10, R36, RZ ;  /* 0x000000240a244210 */ /* 0x008fe20007f1e0ff */
[----:B------:R-:W-:-:S03]  /*2c10*/  IMAD R77, R77, UR20, R92 ;  /* 0x000000144d4d7c24 */ /* 0x000fc6000f8e025c */
[----:B------:R-:W-:Y:S02]  /*2c20*/  @P4 IADD3.X R37, R11, R37, RZ, P0, !PT ;  /* 0x000000250b254210 */ /* 0x000fe400007fe4ff */
[----:B------:R-:W-:-:S06]  /*2c30*/  CS2R R10, SRZ ;  /* 0x00000000000a7805 */ /* 0x000fcc000001ff00 */
[----:B------:R0:W5:Y:S01]  /*2c40*/  @P5 LDG.E R11, desc[UR18][R12.64] ;  /* 0x000000120c0b5981 */ /* 0x000162000c1e1900 */
[----:B------:R-:W-:-:S03]  /*2c50*/  SHF.R.S32.HI R80, RZ, 0x1f, R74 ;  /* 0x0000001fff507819 */ /* 0x000fc6000001144a */
[----:B------:R-:W5:Y:S01]  /*2c60*/  @P6 LDG.E R10, desc[UR18][R106.64] ;  /* 0x000000126a0a6981 */ /* 0x000f62000c1e1900 */
[----:B0-----:R-:W-:-:S04]  /*2c70*/  IADD3 R12, R77, 0xc8, RZ ;  /* 0x000000c84d0c7810 */ /* 0x001fc80007ffe0ff */
[----:B------:R-:W-:Y:S02]  /*2c80*/  SHF.R.S32.HI R13, RZ, 0x1f, R12 ;  /* 0x0000001fff0d7819 */ /* 0x000fe4000001140c */
[----:B------:R-:W-:-:S04]  /*2c90*/  ISETP.GE.U32.AND P0, PT, R12, UR6, PT ;  /* 0x000000060c007c0c */ /* 0x000fc8000bf06070 */
[----:B------:R-:W-:-:S04]  /*2ca0*/  ISETP.GE.AND.EX P0, PT, R13, UR7, PT, P0 ;  /* 0x000000070d007c0c */ /* 0x000fc8000bf06300 */
[----:B------:R-:W-:-:S13]  /*2cb0*/  ISETP.LT.U32.AND P0, PT, R0, 0x1e0, !P0 ;  /* 0x000001e00000780c */ /* 0x000fda0004701070 */
[----:B------:R-:W0:Y:S01]  /*2cc0*/  @P0 LDC.64 R12, c[0x0][0x288] ;  /* 0x0000a200ff0c0b82 */ /* 0x000e220000000a00 */
[----:B------:R-:W-:Y:S02]  /*2cd0*/  @P0 MOV R92, R42 ;  /* 0x0000002a005c0202 */ /* 0x000fe40000000f00 */
[----:B------:R-:W-:Y:S01]  /*2ce0*/  @P0 MOV R93, R41 ;  /* 0x00000029005d0202 */ /* 0x000fe20000000f00 */
[-C--:B0-----:R-:W-:Y:S02]  /*2cf0*/  @P0 IMAD R80, R80, R12.reuse, RZ ;  /* 0x0000000c50500224 */ /* 0x081fe400078e02ff */
[----:B------:R-:W-:-:S04]  /*2d00*/  @P0 IMAD.WIDE.U32 R92, R74, R12, R92 ;  /* 0x0000000c4a5c0225 */ /* 0x000fc800078e005c */
[----:B------:R-:W-:Y:S01]  /*2d10*/  @P0 IMAD R13, R74, R13, R80 ;  /* 0x0000000d4a0d0224 */ /* 0x000fe200078e0250 */
[----:B------:R-:W-:-:S04]  /*2d20*/  @P0 SHF.L.U32 R74, R92, 0x1, RZ ;  /* 0x000000015c4a0819 */ /* 0x000fc800000006ff */
[----:B------:R-:W-:-:S04]  /*2d30*/  @P0 IADD3 R13, R93, R13, RZ ;  /* 0x0000000d5d0d0210 */ /* 0x000fc80007ffe0ff */
[----:B------:R-:W-:Y:S02]  /*2d40*/  @P0 SHF.L.U64.HI R13, R92, 0x1, R13 ;  /* 0x000000015c0d0819 */ /* 0x000fe4000001020d */
[----:B------:R-:W0:Y:S01]  /*2d50*/  @P0 LDC.64 R92, c[0x0][0x230] ;  /* 0x00008c00ff5c0b82 */ /* 0x000e220000000a00 */
[----:B------:R-:W-:Y:S01]  /*2d60*/  HFMA2.MMA R12, -RZ, RZ, 0, 0 ;  /* 0x00000000ff0c7435 */ /* 0x000fe200000001ff */
[----:B0-----:R-:W-:-:S04]  /*2d70*/  @P0 IADD3 R92, P6, R74, R92, RZ ;  /* 0x0000005c4a5c0210 */ /* 0x001fc80007fde0ff */
[----:B------:R-:W-:-:S05]  /*2d80*/  @P0 IADD3.X R93, R13, R93, RZ, P6, !PT ;  /* 0x0000005d0d5d0210 */ /* 0x000fca00037fe4ff */
[----:B------:R0:W5:Y:S02]  /*2d90*/  @P0 LDG.E R12, desc[UR18][R92.64] ;  /* 0x000000125c0c0981 */ /* 0x000164000c1e1900 */
[----:B0-----:R-:W0:Y:S01]  /*2da0*/  @P0 LDC.64 R92, c[0x0][0x228] ;  /* 0x00008a00ff5c0b82 */ /* 0x001e220000000a00 */
[----:B------:R-:W-:Y:S01]  /*2db0*/  LOP3.LUT P4, RZ, R3, 0x80, RZ, 0xc0, !PT ;  /* 0x0000008003ff7812 */ /* 0x000fe2000788c0ff */
[----:B------:R-:W-:Y:S01]  /*2dc0*/  HFMA2.MMA R14, -RZ, RZ, 0, 0 ;  /* 0x00000000ff0e7435 */ /* 0x000fe200000001ff */
[----:B------:R-:W-:-:S11]  /*2dd0*/  IADD3 R15, R77, 0xd0, RZ ;  /* 0x000000d04d0f7810 */ /* 0x000fd60007ffe0ff */
[----:B------:R1:W5:Y:S01]  /*2de0*/  @P4 LDG.E R14, desc[UR18][R16.64] ;  /* 0x00000012100e4981 */ /* 0x000362000c1e1900 */
[----:B0-----:R-:W-:-:S04]  /*2df0*/  @P0 IADD3 R92, P6, R74, R92, RZ ;  /* 0x0000005c4a5c0210 */ /* 0x001fc80007fde0ff */
[----:B------:R-:W-:Y:S02]  /*2e00*/  @P0 IADD3.X R93, R13, R93, RZ, P6, !PT ;  /* 0x0000005d0d5d0210 */ /* 0x000fe400037fe4ff */
[----:B------:R-:W-:Y:S02]  /*2e10*/  MOV R13, RZ ;  /* 0x000000ff000d7202 */ /* 0x000fe40000000f00 */
[----:B-1----:R-:W-:-:S04]  /*2e20*/  SHF.R.S32.HI R16, RZ, 0x1f, R15 ;  /* 0x0000001fff107819 */ /* 0x002fc8000001140f */
[----:B------:R0:W5:Y:S01]  /*2e30*/  @P0 LDG.E R13, desc[UR18][R92.64] ;  /* 0x000000125c0d0981 */ /* 0x000162000c1e1900 */
[----:B------:R-:W-:-:S04]  /*2e40*/  ISETP.GE.U32.AND P0, PT, R15, UR6, PT ;  /* 0x000000060f007c0c */ /* 0x000fc8000bf06070 */
[----:B------:R-:W-:-:S04]  /*2e50*/  ISETP.GE.AND.EX P0, PT, R16, UR7, PT, P0 ;  /* 0x0000000710007c0c */ /* 0x000fc8000bf06300 */
[----:B------:R-:W-:-:S13]  /*2e60*/  ISETP.LT.U32.AND P0, PT, R0, 0x1e0, !P0 ;  /* 0x000001e00000780c */ /* 0x000fda0004701070 */
[----:B------:R-:W1:Y:S01]  /*2e70*/  @P0 LDC.64 R16, c[0x0][0x288] ;  /* 0x0000a200ff100b82 */ /* 0x000e620000000a00 */
[----:B------:R-:W-:-:S04]  /*2e80*/  IADD3 R15, R2, 0xd0, RZ ;  /* 0x000000d0020f7810 */ /* 0x000fc80007ffe0ff */
[----:B------:R-:W-:Y:S02]  /*2e90*/  SHF.R.S32.HI R74, RZ, 0x1f, R15 ;  /* 0x0000001fff4a7819 */ /* 0x000fe4000001140f */
[----:B0-----:R-:W-:Y:S02]  /*2ea0*/  @P0 MOV R92, R42 ;  /* 0x0000002a005c0202 */ /* 0x001fe40000000f00 */
[----:B------:R-:W-:Y:S01]  /*2eb0*/  @P0 MOV R93, R41 ;  /* 0x00000029005d0202 */ /* 0x000fe20000000f00 */
[-C--:B-1----:R-:W-:Y:S02]  /*2ec0*/  @P0 IMAD R74, R74, R16.reuse, RZ ;  /* 0x000000104a4a0224 */ /* 0x082fe400078e02ff */
[----:B------:R-:W-:-:S04]  /*2ed0*/  @P0 IMAD.WIDE.U32 R92, R15, R16, R92 ;  /* 0x000000100f5c0225 */ /* 0x000fc800078e005c */
[----:B------:R-:W-:-:S05]  /*2ee0*/  @P0 IMAD R17, R15, R17, R74 ;  /* 0x000000110f110224 */ /* 0x000fca00078e024a */
[----:B------:R-:W-:-:S04]  /*2ef0*/  @P0 IADD3 R17, R93, R17, RZ ;  /* 0x000000115d110210 */ /* 0x000fc80007ffe0ff */
[C---:B------:R-:W-:Y:S02]  /*2f00*/  @P0 SHF.L.U64.HI R74, R92.reuse, 0x1, R17 ;  /* 0x000000015c4a0819 */ /* 0x040fe40000010211 */
[----:B------:R-:W0:Y:S01]  /*2f10*/  @P0 LDC.64 R16, c[0x0][0x230] ;  /* 0x00008c00ff100b82 */ /* 0x000e220000000a00 */
[----:B------:R-:W-:-:S07]  /*2f20*/  @P0 SHF.L.U32 R80, R92, 0x1, RZ ;  /* 0x000000015c500819 */ /* 0x000fce00000006ff */
[----:B------:R-:W1:Y:S01]  /*2f30*/  @P0 LDC.64 R92, c[0x0][0x228] ;  /* 0x00008a00ff5c0b82 */ /* 0x000e620000000a00 */
[----:B------:R-:W-:Y:S01]  /*2f40*/  HFMA2.MMA R15, -RZ, RZ, 0, 0 ;  /* 0x00000000ff0f7435 */ /* 0x000fe200000001ff */
[----:B------:R-:W-:Y:S02]  /*2f50*/  LOP3.LUT P5, RZ, R3, 0x40, RZ, 0xc0, !PT ;  /* 0x0000004003ff7812 */ /* 0x000fe400078ac0ff */
[----:B0-----:R-:W-:-:S04]  /*2f60*/  @P0 IADD3 R16, P6, R80, R16, RZ ;  /* 0x0000001050100210 */ /* 0x001fc80007fde0ff */
[----:B------:R-:W-:-:S05]  /*2f70*/  @P0 IADD3.X R17, R74, R17, RZ, P6, !PT ;  /* 0x000000114a110210 */ /* 0x000fca00037fe4ff */
[----:B------:R0:W5:Y:S01]  /*2f80*/  @P0 LDG.E R15, desc[UR18][R16.64] ;  /* 0x00000012100f0981 */ /* 0x000162000c1e1900 */
[----:B-1----:R-:W-:-:S04]  /*2f90*/  @P0 IADD3 R92, P6, R80, R92, RZ ;  /* 0x0000005c505c0210 */ /* 0x002fc80007fde0ff */
[----:B------:R-:W-:Y:S02]  /*2fa0*/  @P0 IADD3.X R93, R74, R93, RZ, P6, !PT ;  /* 0x0000005d4a5d0210 */ /* 0x000fe400037fe4ff */
[----:B0-----:R-:W-:-:S06]  /*2fb0*/  CS2R R16, SRZ ;  /* 0x0000000000107805 */ /* 0x001fcc000001ff00 */
[----:B------:R0:W5:Y:S04]  /*2fc0*/  @P5 LDG.E R17, desc[UR18][R18.64] ;  /* 0x0000001212115981 */ /* 0x000168000c1e1900 */
[----:B------:R1:W5:Y:S01]  /*2fd0*/  @P0 LDG.E R16, desc[UR18][R92.64] ;  /* 0x000000125c100981 */ /* 0x000362000c1e1900 */
[----:B0-----:R-:W-:-:S04]  /*2fe0*/  IADD3 R18, R77, 0xd8, RZ ;  /* 0x000000d84d127810 */ /* 0x001fc80007ffe0ff */
[----:B------:R-:W-:Y:S02]  /*2ff0*/  SHF.R.S32.HI R19, RZ, 0x1f, R18 ;  /* 0x0000001fff137819 */ /* 0x000fe40000011412 */
[----:B------:R-:W-:-:S04]  /*3000*/  ISETP.GE.U32.AND P0, PT, R18, UR6, PT ;  /* 0x0000000612007c0c */ /* 0x000fc8000bf06070 */
[----:B------:R-:W-:-:S04]  /*3010*/  ISETP.GE.AND.EX P0, PT, R19, UR7, PT, P0 ;  /* 0x0000000713007c0c */ /* 0x000fc8000bf06300 */
[----:B------:R-:W-:-:S13]  /*3020*/  ISETP.LT.U32.AND P0, PT, R0, 0x1e0, !P0 ;  /* 0x000001e00000780c */ /* 0x000fda0004701070 */
[----:B------:R-:W0:Y:S01]  /*3030*/  @P0 LDC.64 R18, c[0x0][0x288] ;  /* 0x0000a200ff120b82 */ /* 0x000e220000000a00 */
[----:B------:R-:W-:Y:S02]  /*3040*/  IADD3 R74, R2, 0xd8, RZ ;  /* 0x000000d8024a7810 */ /* 0x000fe40007ffe0ff */
[----:B------:R-:W-:Y:S02]  /*3050*/  MOV R80, RZ ;  /* 0x000000ff00507202 */ /* 0x000fe40000000f00 */
[----:B-1----:R-:W-:-:S04]  /*3060*/  SHF.R.S32.HI R92, RZ, 0x1f, R74 ;  /* 0x0000001fff5c7819 */ /* 0x002fc8000001144a */
[----:B------:R1:W5:Y:S02]  /*3070*/  @P4 LDG.E R80, desc[UR18][R72.64] ;  /* 0x0000001248504981 */ /* 0x000364000c1e1900 */
[----:B-1----:R-:W-:Y:S02]  /*3080*/  @P0 MOV R72, R42 ;  /* 0x0000002a00480202 */ /* 0x002fe40000000f00 */
        /* <DEDUP_REMOVED lines=13> */
[----:B------:R-:W-:Y:S02]  /*3160*/  LOP3.LUT P4, RZ, R3, 0x20, RZ, 0xc0, !PT ;  /* 0x0000002003ff7812 */ /* 0x000fe4000788c0ff */
[----:B0-----:R-:W-:Y:S01]  /*3170*/  @P0 IADD3 R72, P6, R74, R72, RZ ;  /* 0x000000484a480210 */ /* 0x001fe20007fde0ff */
[----:B------:R-:W-:-:S03]  /*3180*/  HFMA2.MMA R74, -RZ, RZ, 0, 0 ;  /* 0x00000000ff4a7435 */ /* 0x000fc600000001ff */
[----:B------:R-:W-:Y:S02]  /*3190*/  @P0 IADD3.X R73, R19, R73, RZ, P6, !PT ;  /* 0x0000004913490210 */ /* 0x000fe400037fe4ff */
[----:B------:R-:W-:-:S05]  /*31a0*/  MOV R19, RZ ;  /* 0x000000ff00137202 */ /* 0x000fca0000000f00 */
[----:B------:R0:W5:Y:S04]  /*31b0*/  @P5 LDG.E R74, desc[UR18][R20.64] ;  /* 0x00000012144a5981 */ /* 0x000168000c1e1900 */
[----:B------:R-:W5:Y:S01]  /*31c0*/  @P0 LDG.E R19, desc[UR18][R72.64] ;  /* 0x0000001248130981 */ /* 0x000f62000c1e1900 */
[----:B0-----:R-:W-:Y:S02]  /*31d0*/  MOV R20, RZ ;  /* 0x000000ff00147202 */ /* 0x001fe40000000f00 */
[----:B------:R-:W-:-:S04]  /*31e0*/  IADD3 R21, R77, 0xe0, RZ ;  /* 0x000000e04d157810 */ /* 0x000fc80007ffe0ff */
[----:B------:R0:W5:Y:S01]  /*31f0*/  @P4 LDG.E R20, desc[UR18][R22.64] ;  /* 0x0000001216144981 */ /* 0x000162000c1e1900 */
[----:B------:R-:W-:Y:S02]  /*3200*/  ISETP.GE.U32.AND P0, PT, R21, UR6, PT ;  /* 0x0000000615007c0c */ /* 0x000fe4000bf06070 */
[----:B0-----:R-:W-:-:S04]  /*3210*/  SHF.R.S32.HI R22, RZ, 0x1f, R21 ;  /* 0x0000001fff167819 */ /* 0x001fc80000011415 */
[----:B------:R-:W-:-:S04]  /*3220*/  ISETP.GE.AND.EX P0, PT, R22, UR7, PT, P0 ;  /* 0x0000000716007c0c */ /* 0x000fc8000bf06300 */
[----:B------:R-:W-:-:S13]  /*3230*/  ISETP.LT.U32.AND P0, PT, R0, 0x1e0, !P0 ;  /* 0x000001e00000780c */ /* 0x000fda0004701070 */
[----:B------:R-:W0:Y:S01]  /*3240*/  @P0 LDC.64 R22, c[0x0][0x288] ;  /* 0x0000a200ff160b82 */ /* 0x000e220000000a00 */
[----:B------:R-:W-:-:S04]  /*3250*/  IADD3 R21, R2, 0xe0, RZ ;  /* 0x000000e002157810 */ /* 0x000fc80007ffe0ff */
[----:B------:R-:W-:Y:S02]  /*3260*/  SHF.R.S32.HI R92, RZ, 0x1f, R21 ;  /* 0x0000001fff5c7819 */ /* 0x000fe40000011415 */
[----:B------:R-:W-:Y:S02]  /*3270*/  @P0 MOV R72, R42 ;  /* 0x0000002a00480202 */ /* 0x000fe40000000f00 */
[----:B------:R-:W-:Y:S01]  /*3280*/  @P0 MOV R73, R41 ;  /* 0x0000002900490202 */ /* 0x000fe20000000f00 */
[-C--:B0-----:R-:W-:Y:S02]  /*3290*/  @P0 IMAD R92, R92, R22.reuse, RZ ;  /* 0x000000165c5c0224 */ /* 0x081fe400078e02ff */
        /* <DEDUP_REMOVED lines=23> */
[----:B-1----:R-:W-:Y:S02]  /*3410*/  IADD3 R72, R2, 0xe8, RZ ;  /* 0x000000e802487810 */ /* 0x002fe40007ffe0ff */
[----:B------:R-:W-:Y:S02]  /*3420*/  MOV R73, RZ ;  /* 0x000000ff00497202 */ /* 0x000fe40000000f00 */
[----:B------:R-:W-:-:S04]  /*3430*/  SHF.R.S32.HI R92, RZ, 0x1f, R72 ;  /* 0x0000001fff5c7819 */ /* 0x000fc80000011448 */
        /* <DEDUP_REMOVED lines=15> */
[----:B------:R-:W-:Y:S02]  /*3530*/  IADD3 R77, R77, 0xf0, RZ ;  /* 0x000000f04d4d7810 */ /* 0x000fe40007ffe0ff */
[----:B0-----:R-:W-:-:S04]  /*3540*/  @P0 IADD3 R26, P6, R72, R26, RZ ;  /* 0x0000001a481a0210 */ /* 0x001fc80007fde0ff */
[----:B------:R-:W-:Y:S02]  /*3550*/  @P0 IADD3.X R27, R25, R27, RZ, P6, !PT ;  /* 0x0000001b191b0210 */ /* 0x000fe400037fe4ff */
[----:B------:R-:W-:-:S06]  /*3560*/  MOV R25, RZ ;  /* 0x000000ff00197202 */ /* 0x000fcc0000000f00 */
[----:B------:R0:W5:Y:S01]  /*3570*/  @P0 LDG.E R25, desc[UR18][R26.64] ;  /* 0x000000121a190981 */ /* 0x000162000c1e1900 */
[----:B------:R-:W-:Y:S02]  /*3580*/  ISETP.GE.U32.AND P0, PT, R77, UR6, PT ;  /* 0x000000064d007c0c */ /* 0x000fe4000bf06070 */
[----:B0-----:R-:W-:-:S04]  /*3590*/  SHF.R.S32.HI R27, RZ, 0x1f, R77 ;  /* 0x0000001fff1b7819 */ /* 0x001fc8000001144d */
[----:B------:R-:W-:Y:S01]  /*35a0*/  ISETP.GE.AND.EX P0, PT, R27, UR7, PT, P0 ;  /* 0x000000071b007c0c */ /* 0x000fe2000bf06300 */
[----:B------:R-:W-:-:S03]  /*35b0*/  HFMA2.MMA R26, -RZ, RZ, 0, 0 ;  /* 0x00000000ff1a7435 */ /* 0x000fc600000001ff */
[----:B------:R-:W-:-:S07]  /*35c0*/  ISETP.LT.U32.AND P0, PT, R0, 0x1e0, !P0 ;  /* 0x000001e00000780c */ /* 0x000fce0004701070 */
[----:B------:R0:W5:Y:S06]  /*35d0*/  @P5 LDG.E R26, desc[UR18][R28.64] ;  /* 0x000000121c1a5981 */ /* 0x00016c000c1e1900 */
[----:B0-----:R-:W0:Y:S01]  /*35e0*/  @P0 LDC.64 R28, c[0x0][0x288] ;  /* 0x0000a200ff1c0b82 */ /* 0x001e220000000a00 */
        /* <DEDUP_REMOVED lines=13> */
[----:B0-----:R-:W-:-:S04]  /*36c0*/  @P0 IADD3 R28, P6, R77, R28, RZ ;  /* 0x0000001c4d1c0210 */ /* 0x001fc80007fde0ff */
[----:B------:R-:W-:Y:S02]  /*36d0*/  @P0 IADD3.X R29, R72, R29, RZ, P6, !PT ;  /* 0x0000001d481d0210 */ /* 0x000fe400037fe4ff */
[----:B-1----:R-:W-:-:S03]  /*36e0*/  @P0 IADD3 R92, P6, R77, R92, RZ ;  /* 0x0000005c4d5c0210 */ /* 0x002fc60007fde0ff */
[----:B------:R0:W5:Y:S01]  /*36f0*/  @P0 LDG.E R27, desc[UR18][R28.64] ;  /* 0x000000121c1b0981 */ /* 0x000162000c1e1900 */
[----:B------:R-:W-:Y:S02]  /*3700*/  @P0 IADD3.X R93, R72, R93, RZ, P6, !PT ;  /* 0x0000005d485d0210 */ /* 0x000fe400037fe4ff */
[----:B------:R-:W-:Y:S02]  /*3710*/  IADD3 R72, R2, 0xf8, RZ ;  /* 0x000000f802487810 */ /* 0x000fe40007ffe0ff */
[----:B0-----:R-:W-:Y:S02]  /*3720*/  CS2R R28, SRZ ;  /* 0x00000000001c7805 */ /* 0x001fe4000001ff00 */
[----:B------:R-:W-:-:S04]  /*3730*/  LOP3.LUT P6, RZ, R3, 0x8, RZ, 0xc0, !PT ;  /* 0x0000000803ff7812 */ /* 0x000fc800078cc0ff */
[----:B------:R0:W5:Y:S01]  /*3740*/  @P0 LDG.E R28, desc[UR18][R92.64] ;  /* 0x000000125c1c0981 */ /* 0x000162000c1e1900 */
[----:B------:R-:W-:Y:S02]  /*3750*/  ISETP.GE.U32.AND P0, PT, R72, UR6, PT ;  /* 0x0000000648007c0c */ /* 0x000fe4000bf06070 */
[----:B------:R-:W-:-:S06]  /*3760*/  LOP3.LUT P5, RZ, R3, 0x4, RZ, 0xc0, !PT ;  /* 0x0000000403ff7812 */ /* 0x000fcc00078ac0ff */
[----:B------:R1:W5:Y:S01]  /*3770*/  @P6 LDG.E R29, desc[UR18][R30.64] ;  /* 0x000000121e1d6981 */ /* 0x000362000c1e1900 */
[----:B0-----:R-:W-:-:S04]  /*3780*/  SHF.R.S32.HI R92, RZ, 0x1f, R72 ;  /* 0x0000001fff5c7819 */ /* 0x001fc80000011448 */
[----:B------:R-:W-:Y:S01]  /*3790*/  ISETP.GE.AND.EX P0, PT, R92, UR7, PT, P0 ;  /* 0x000000075c007c0c */ /* 0x000fe2000bf06300 */
[----:B------:R-:W-:-:S03]  /*37a0*/  ULDC.64 UR6, c[0x0][0x248] ;  /* 0x0000920000067ab9 */ /* 0x000fc60000000a00 */
[----:B------:R-:W-:Y:S02]  /*37b0*/  ISETP.GT.U32.OR P0, PT, R0, 0x1df, P0 ;  /* 0x000001df0000780c */ /* 0x000fe40000704470 */
[----:B-1----:R-:W-:-:S06]  /*37c0*/  CS2R R30, SRZ ;  /* 0x00000000001e7805 */ /* 0x002fcc000001ff00 */
[----:B------:R0:W5:Y:S04]  /*37d0*/  @P5 LDG.E R31, desc[UR18][R48.64] ;  /* 0x00000012301f5981 */ /* 0x000168000c1e1900 */
[----:B------:R1:W5:Y:S01]  /*37e0*/  @P6 LDG.E R30, desc[UR18][R50.64] ;  /* 0x00000012321e6981 */ /* 0x000362000c1e1900 */
[----:B0-----:R-:W0:Y:S01]  /*37f0*/  @!P0 LDC.64 R48, c[0x0][0x288] ;  /* 0x0000a200ff308b82 */ /* 0x001e220000000a00 */
[----:B-1----:R-:W-:Y:S02]  /*3800*/  @!P0 MOV R50, R42 ;  /* 0x0000002a00328202 */ /* 0x002fe40000000f00 */
[----:B------:R-:W-:-:S03]  /*3810*/  @!P0 MOV R51, R41 ;  /* 0x0000002900338202 */ /* 0x000fc60000000f00 */
[----:B0-----:R-:W-:-:S04]  /*3820*/  @!P0 IMAD.WIDE.U32 R50, R72, R48, R50 ;  /* 0x0000003048328225 */ /* 0x001fc800078e0032 */
[----:B------:R-:W-:-:S04]  /*3830*/  @!P0 IMAD R48, R92, R48, RZ ;  /* 0x000000305c308224 */ /* 0x000fc800078e02ff */
[----:B------:R-:W-:Y:S01]  /*3840*/  @!P0 IMAD R48, R72, R49, R48 ;  /* 0x0000003148308224 */ /* 0x000fe200078e0230 */
[----:B------:R-:W-:-:S04]  /*3850*/  @!P0 SHF.L.U32 R72, R50, 0x1, RZ ;  /* 0x0000000132488819 */ /* 0x000fc800000006ff */
[----:B------:R-:W-:-:S04]  /*3860*/  @!P0 IADD3 R48, R51, R48, RZ ;  /* 0x0000003033308210 */ /* 0x000fc80007ffe0ff */
[----:B------:R-:W-:Y:S02]  /*3870*/  @!P0 SHF.L.U64.HI R49, R50, 0x1, R48 ;  /* 0x0000000132318819 */ /* 0x000fe40000010230 */
[----:B------:R-:W0:Y:S01]  /*3880*/  @!P0 LDC.64 R50, c[0x0][0x230] ;  /* 0x00008c00ff328b82 */ /* 0x000e220000000a00 */
[----:B------:R-:W-:Y:S01]  /*3890*/  HFMA2.MMA R48, -RZ, RZ, 0, 0 ;  /* 0x00000000ff307435 */ /* 0x000fe200000001ff */
[----:B0-----:R-:W-:-:S04]  /*38a0*/  @!P0 IADD3 R50, P6, R72, R50, RZ ;  /* 0x0000003248328210 */ /* 0x001fc80007fde0ff */
[----:B------:R-:W-:-:S05]  /*38b0*/  @!P0 IADD3.X R51, R49, R51, RZ, P6, !PT ;  /* 0x0000003331338210 */ /* 0x000fca00037fe4ff */
[----:B------:R0:W5:Y:S02]  /*38c0*/  @!P0 LDG.E R48, desc[UR18][R50.64] ;  /* 0x0000001232308981 */ /* 0x000164000c1e1900 */
[----:B0-----:R-:W0:Y:S01]  /*38d0*/  @!P0 LDC.64 R50, c[0x0][0x228] ;  /* 0x00008a00ff328b82 */ /* 0x001e220000000a00 */
[----:B------:R-:W-:Y:S01]  /*38e0*/  UIMAD.WIDE UR6, UR12, 0x8, UR6 ;  /* 0x000000080c0678a5 */ /* 0x000fe2000f8e0206 */
[----:B0-----:R-:W-:-:S04]  /*38f0*/  @!P0 IADD3 R50, P6, R72, R50, RZ ;  /* 0x0000003248328210 */ /* 0x001fc80007fde0ff */
[----:B------:R-:W-:Y:S02]  /*3900*/  @!P0 IADD3.X R51, R49, R51, RZ, P6, !PT ;  /* 0x0000003331338210 */ /* 0x000fe400037fe4ff */
[----:B------:R-:W-:-:S06]  /*3910*/  MOV R49, RZ ;  /* 0x000000ff00317202 */ /* 0x000fcc0000000f00 */
[----:B------:R0:W5:Y:S02]  /*3920*/  @!P0 LDG.E R49, desc[UR18][R50.64] ;  /* 0x0000001232318981 */ /* 0x000164000c1e1900 */
[----:B0-----:R-:W-:Y:S02]  /*3930*/  MOV R50, UR6 ;  /* 0x0000000600327c02 */ /* 0x001fe40008000f00 */
[----:B------:R-:W-:-:S06]  /*3940*/  MOV R51, UR7 ;  /* 0x0000000700337c02 */ /* 0x000fcc0008000f00 */
[----:B------:R-:W3:Y:S01]  /*3950*/  LDG.E.64 R50, desc[UR18][R50.64] ;  /* 0x0000001232327981 */ /* 0x000ee2000c1e1b00 */
[----:B------:R-:W-:Y:S01]  /*3960*/  UMOV UR23, 0x3f800000 ;  /* 0x3f80000000177882 */ /* 0x000fe20000000000 */
[C---:B------:R-:W-:Y:S02]  /*3970*/  LOP3.LUT P6, RZ, R3.reuse, 0x2, RZ, 0xc0, !PT ;  /* 0x0000000203ff7812 */ /* 0x040fe400078cc0ff */
[C---:B------:R-:W-:Y:S02]  /*3980*/  LOP3.LUT P3, RZ, R3.reuse, 0x8000000, RZ, 0xc0, !PT ;  /* 0x0800000003ff7812 */ /* 0x040fe4000786c0ff */
[----:B------:R-:W-:Y:S01]  /*3990*/  LOP3.LUT P4, RZ, R3, 0x2000000, RZ, 0xc0, !PT ;  /* 0x0200000003ff7812 */ /* 0x000fe2000788c0ff */
[----:B------:R-:W-:Y:S01]  /*39a0*/  HFMA2.MMA R72, -RZ, RZ, 0, 0 ;  /* 0x00000000ff487435 */ /* 0x000fe200000001ff */
[----:B---3--:R-:W-:-:S13]  /*39b0*/  R2UR UR22, R50 ;  /* 0x00000000321672ca */ /* 0x008fda00000e0000 */
[----:B------:R-:W-:-:S05]  /*39c0*/  MOV R50, UR22 ;  /* 0x0000001600327c02 */ /* 0x000fca0008000f00 */
[----:B------:R-:W-:-:S05]  /*39d0*/  FFMA.FTZ R50, -R50, UR22, R51 ;  /* 0x0000001632327c23 */ /* 0x000fca0008010133 */
[----:B------:R-:W-:-:S13]  /*39e0*/  FSETP.GTU.FTZ.AND P0, PT, R50, RZ, PT ;  /* 0x000000ff3200720b */ /* 0x000fda0003f1c000 */
[----:B------:R-:W-:Y:S01]  /*39f0*/  VOTEU.ANY UP0, P0 ;  /* 0x00000000003f7886 */ /* 0x000fe20000000100 */
[----:B------:R-:W-:-:S04]  /*3a00*/  PLOP3.LUT P0, PT, PT, PT, UP0, 0x80, 0x0 ;  /* 0x000000000000781c */ /* 0x000fc80003f0f008 */
[----:B------:R-:W-:-:S09]  /*3a10*/  @UP0 ULDC UR5, c[0x0][0x250] ;  /* 0x0000940000050ab9 */ /* 0x000fd20000000800 */
[----:B------:R-:W-:Y:S01]  /*3a20*/  @P0 FADD.FTZ R50, R50, UR5 ;  /* 0x0000000532320e21 */ /* 0x000fe20008010000 */
[----:B------:R-:W-:-:S13]  /*3a30*/  PLOP3.LUT P0, PT, PT, PT, UP0, 0x80, 0x0 ;  /* 0x000000000000781c */ /* 0x000fda0003f0f008 */
[----:B------:R-:W0:Y:S01]  /*3a40*/  @P0 MUFU.RSQ R50, R50 ;  /* 0x0000003200320308 */ /* 0x000e220000001400 */
[----:B------:R-:W-:-:S13]  /*3a50*/  PLOP3.LUT P0, PT, PT, PT, UP0, 0x80, 0x0 ;  /* 0x000000000000781c */ /* 0x000fda0003f0f008 */
[----:B0-----:R-:W-:Y:S02]  /*3a60*/  @P0 R2UR UR23, R50 ;  /* 0x00000000321702ca */ /* 0x001fe400000e0000 */
[----:B------:R-:W-:Y:S02]  /*3a70*/  CS2R R50, SRZ ;  /* 0x0000000000327805 */ /* 0x000fe4000001ff00 */
[----:B------:R-:W-:-:S04]  /*3a80*/  LOP3.LUT P0, RZ, R3, 0x20000, RZ, 0xc0, !PT ;  /* 0x0002000003ff7812 */ /* 0x000fc8000780c0ff */
[----:B------:R-:W5:Y:S01]  /*3a90*/  @P5 LDG.E R50, desc[UR18][R88.64] ;  /* 0x0000001258325981 */ /* 0x000f62000c1e1900 */
[C---:B------:R-:W-:Y:S02]  /*3aa0*/  LOP3.LUT P5, RZ, R3.reuse, 0x1000000, RZ, 0xc0, !PT ;  /* 0x0100000003ff7812 */ /* 0x040fe400078ac0ff */
[----:B------:R-:W-:Y:S01]  /*3ab0*/  LOP3.LUT R3, R3, 0xffbfffff, RZ, 0xc0, !PT ;  /* 0xffbfffff03037812 */ /* 0x000fe200078ec0ff */
[----:B------:R0:W5:Y:S05]  /*3ac0*/  @P6 LDG.E R51, desc[UR18][R52.64] ;  /* 0x0000001234336981 */ /* 0x00016a000c1e1900 */
[----:B------:R-:W-:-:S04]  /*3ad0*/  @P0 LOP3.LUT R3, R3, 0x400000, RZ, 0xfc, !PT ;  /* 0x0040000003030812 */ /* 0x000fc800078efcff */
        /* <DEDUP_REMOVED lines=8> */
[----:B------:R0:W5:Y:S04]  /*3b60*/  @P4 LDG.E R55, desc[UR18][R56.64] ;  /* 0x0000001238374981 */ /* 0x000168000c1e1900 */
[----:B------:R-:W5:Y:S05]  /*3b70*/  @P5 LDG.E R54, desc[UR18][R84.64] ;  /* 0x0000001254365981 */ /* 0x000f6a000c1e1900 */
[----:B------:R-:W5:Y:S01]  /*3b80*/  @P6 LDG.E R72, desc[UR18][R36.64] ;  /* 0x0000001224486981 */ /* 0x000f62000c1e1900 */
[----:B0-----:R-:W-:-:S06]  /*3b90*/  CS2R R56, SRZ ;  /* 0x0000000000387805 */ /* 0x001fcc000001ff00 */
[----:B------:R0:W5:Y:S04]  /*3ba0*/  @P3 LDG.E R57, desc[UR18][R60.64] ;  /* 0x000000123c393981 */ /* 0x000168000c1e1900 */
[----:B------:R-:W5:Y:S01]  /*3bb0*/  @P4 LDG.E R56, desc[UR18][R82.64] ;  /* 0x0000001252384981 */ /* 0x000f62000c1e1900 */
[----:B0-----:R-:W-:-:S06]  /*3bc0*/  CS2R R60, SRZ ;  /* 0x00000000003c7805 */ /* 0x001fcc000001ff00 */
[----:B------:R-:W5:Y:S04]  /*3bd0*/  @P2 LDG.E R61, desc[UR18][R78.64] ;  /* 0x000000124e3d2981 */ /* 0x000f68000c1e1900 */
[----:B------:R0:W5:Y:S01]  /*3be0*/  @P3 LDG.E R60, desc[UR18][R62.64] ;  /* 0x000000123e3c3981 */ /* 0x000162000c1e1900 */
[----:B------:R-:W-:Y:S02]  /*3bf0*/  LOP3.LUT P0, RZ, R3, 0x80000, RZ, 0xc0, !PT ;  /* 0x0008000003ff7812 */ /* 0x000fe4000780c0ff */
[----:B0-----:R-:W-:-:S06]  /*3c00*/  CS2R R62, SRZ ;  /* 0x00000000003e7805 */ /* 0x001fcc000001ff00 */
[----:B------:R0:W5:Y:S04]  /*3c10*/  @P2 LDG.E R62, desc[UR18][R64.64] ;  /* 0x00000012403e2981 */ /* 0x000168000c1e1900 */
[----:B------:R-:W5:Y:S01]  /*3c20*/  @P1 LDG.E R63, desc[UR18][R70.64] ;  /* 0x00000012463f1981 */ /* 0x000f62000c1e1900 */
[----:B0-----:R-:W-:-:S06]  /*3c30*/  CS2R R64, SRZ ;  /* 0x0000000000407805 */ /* 0x001fcc000001ff00 */
[----:B------:R0:W5:Y:S04]  /*3c40*/  @P1 LDG.E R64, desc[UR18][R66.64] ;  /* 0x0000001242401981 */ /* 0x000168000c1e1900 */
[----:B------:R1:W5:Y:S01]  /*3c50*/  @P0 LDG.E R65, desc[UR18][R68.64] ;  /* 0x0000001244410981 */ /* 0x000362000c1e1900 */
[----:B0-----:R-:W-:-:S06]  /*3c60*/  CS2R R66, SRZ ;  /* 0x0000000000427805 */ /* 0x001fcc000001ff00 */
[----:B------:R-:W5:Y:S01]  /*3c70*/  @P0 LDG.E R66, desc[UR18][R58.64] ;  /* 0x000000123a420981 */ /* 0x000f62000c1e1900 */
[C---:B------:R-:W-:Y:S02]  /*3c80*/  LOP3.LUT P0, RZ, R3.reuse, 0x800000, RZ, 0xc0, !PT ;  /* 0x0080000003ff7812 */ /* 0x040fe4000780c0ff */
[----:B-1----:R-:W-:Y:S02]  /*3c90*/  CS2R R68, SRZ ;  /* 0x0000000000447805 */ /* 0x002fe4000001ff00 */
[----:B------:R-:W-:Y:S01]  /*3ca0*/  CS2R R70, SRZ ;  /* 0x0000000000467805 */ /* 0x000fe2000001ff00 */
[----:B------:R-:W-:Y:S05]  /*3cb0*/  BSSY B0, `(.L_x_1338) ;  /* 0x0000017000007945 */ /* 0x000fea0003800000 */
[----:B------:R-:W5:Y:S04]  /*3cc0*/  @P6 LDG.E R71, desc[UR18][R34.64] ;  /* 0x0000001222476981 */ /* 0x000f68000c1e1900 */
[----:B------:R0:W5:Y:S04]  /*3cd0*/  @P0 LDG.E R67, desc[UR18][R46.64] ;  /* 0x000000122e430981 */ /* 0x000168000c1e1900 */
[----:B------:R1:W5:Y:S01]  /*3ce0*/  @P0 LDG.E R68, desc[UR18][R44.64] ;  /* 0x000000122c440981 */ /* 0x000362000c1e1900 */
[----:B------:R-:W-:-:S13]  /*3cf0*/  LOP3.LUT P0, RZ, R3, 0x400000, RZ, 0xc0, !PT ;  /* 0x0040000003ff7812 */ /* 0x000fda000780c0ff */
[----:B------:R3:W5:Y:S04]  /*3d00*/  @P0 LDG.E R69, desc[UR18][R38.64] ;  /* 0x0000001226450981 */ /* 0x000768000c1e1900 */
[----:B------:R3:W5:Y:S01]  /*3d10*/  @P0 LDG.E R70, desc[UR18][R32.64] ;  /* 0x0000001220460981 */ /* 0x000762000c1e1900 */
[----:B------:R-:W-:Y:S02]  /*3d20*/  ISETP.GT.U32.AND P0, PT, R0, 0x1df, PT ;  /* 0x000001df0000780c */ /* 0x000fe40003f04070 */
[----:B0-----:R-:W-:Y:S02]  /*3d30*/  CS2R R46, SRZ ;  /* 0x00000000002e7805 */ /* 0x001fe4000001ff00 */
[----:B-1----:R-:W-:Y:S01]  /*3d40*/  CS2R R44, SRZ ;  /* 0x00000000002c7805 */ /* 0x002fe2000001ff00 */
[----:B--2---:R-:W-:-:S02]  /*3d50*/  HADD2.F32 R34, -RZ, R76.H0_H0 ;  /* 0x2000004cff227230 */ /* 0x004fc40000004100 */
[----:B------:R-:W-:-:S06]  /*3d60*/  HADD2.F32 R35, -RZ, R76.H1_H1 ;  /* 0x3000004cff237230 */ /* 0x000fcc0000004100 */
[----:B---3--:R-:W-:Y:S05]  /*3d70*/  @P0 BRA `(.L_x_1339) ;  /* 0x0000000000280947 */ /* 0x008fea0003800000 */
[----:B------:R-:W-:Y:S01]  /*3d80*/  ISETP.NE.AND P0, PT, RZ, UR21, PT ;  /* 0x00000015ff007c0c */ /* 0x000fe2000bf05270 */
[----:B------:R-:W0:Y:S01]  /*3d90*/  LDC.64 R46, c[0x0][0x238] ;  /* 0x00008e00ff2e7b82 */ /* 0x000e220000000a00 */
        /* <DEDUP_REMOVED lines=8> */
.L_x_1339:
[----:B------:R-:W-:Y:S05]  /*3e20*/  BSYNC B0 ;  /* 0x0000000000007941 */ /* 0x000fea0003800000 */
.L_x_1338:
[----:B------:R-:W-:Y:S01]  /*3e30*/  ISETP.NE.AND P0, PT, RZ, UR21, PT ;  /* 0x00000015ff007c0c */ /* 0x000fe2000bf05270 */
[----:B------:R-:W-:Y:S01]  /*3e40*/  FADD.FTZ R34, R34, -UR22 ;  /* 0x8000001622227e21 */ /* 0x000fe20008010000 */
[----:B0-----:R-:W-:Y:S01]  /*3e50*/  FADD.FTZ R32, R35, -UR22 ;  /* 0x8000001623207e21 */ /* 0x001fe20008010000 */
[----:B------:R-:W-:Y:S01]  /*3e60*/  LOP3.LUT R3, R3, 0xffdfffff, RZ, 0xc0, !PT ;  /* 0xffdfffff03037812 */ /* 0x000fe200078ec0ff */
[--C-:B-----5:R-:W-:Y:S02]  /*3e70*/  HADD2.F32 R39, -RZ, R75.reuse.H0_H0 ;  /* 0x2000004bff277230 */ /* 0x120fe40000004100 */
[----:B------:R-:W-:Y:S01]  /*3e80*/  FMUL.FTZ R58, R34, UR23 ;  /* 0x00000017223a7c20 */ /* 0x000fe20008410000 */
[----:B------:R-:W-:Y:S02]  /*3e90*/  HADD2.F32 R35, -RZ, R75.H1_H1 ;  /* 0x3000004bff237230 */ /* 0x000fe40000004100 */
[----:B------:R-:W-:-:S04]  /*3ea0*/  FMUL.FTZ R32, R32, UR23 ;  /* 0x0000001720207c20 */ /* 0x000fc80008410000 */
[----:B------:R-:W-:Y:S01]  /*3eb0*/  @P0 LOP3.LUT R3, R3, 0x200000, RZ, 0xfc, !PT ;  /* 0x0020000003030812 */ /* 0x000fe200078efcff */
        /* <DEDUP_REMOVED lines=19> */
.L_x_1340:
[----:B------:R-:W-:Y:S01]  /*3ff0*/  FMUL.FTZ R33, R39, R46 ;  /* 0x0000002e27217220 */ /* 0x000fe20000410000 */
[--C-:B------:R-:W-:Y:S02]  /*4000*/  HADD2.F32 R38, -RZ, R4.reuse.H0_H0 ;  /* 0x20000004ff267230 */ /* 0x100fe40000004100 */
[----:B------:R-:W-:Y:S01]  /*4010*/  FMUL.FTZ R37, R35, R47 ;  /* 0x0000002f23257220 */ /* 0x000fe20000410000 */
[----:B------:R-:W-:Y:S02]  /*4020*/  HADD2.F32 R34, -RZ, R4.H1_H1 ;  /* 0x30000004ff227230 */ /* 0x000fe40000004100 */
[----:B------:R-:W-:Y:S01]  /*4030*/  FFMA.FTZ R36, R58, R33, RZ ;  /* 0x000000213a247223 */ /* 0x000fe200000100ff */
[----:B------:R-:W-:Y:S01]  /*4040*/  FADD.FTZ R33, RZ, R33 ;  /* 0x00000021ff217221 */ /* 0x000fe20000010000 */
[----:B------:R-:W-:Y:S01]  /*4050*/  FADD.FTZ R38, R38, -UR22 ;  /* 0x8000001626267e21 */ /* 0x000fe20008010000 */
[--C-:B------:R-:W-:Y:S02]  /*4060*/  HADD2.F32 R77, -RZ, R81.reuse.H0_H0 ;  /* 0x20000051ff4d7230 */ /* 0x100fe40000004100 */
[----:B------:R-:W-:Y:S01]  /*4070*/  FADD.FTZ R34, R34, -UR22 ;  /* 0x8000001622227e21 */ /* 0x000fe20008010000 */
[----:B------:R-:W-:Y:S01]  /*4080*/  FFMA.FTZ R36, R32, R37, R36 ;  /* 0x0000002520247223 */ /* 0x000fe20000010024 */
[----:B------:R-:W-:Y:S01]  /*4090*/  FADD.FTZ R37, R37, R33 ;  /* 0x0000002125257221 */ /* 0x000fe20000010000 */
[----:B------:R-:W-:Y:S01]  /*40a0*/  FMUL.FTZ R38, R38, UR23 ;  /* 0x0000001726267c20 */ /* 0x000fe20008410000 */
[----:B------:R-:W-:Y:S01]  /*40b0*/  FMUL.FTZ R34, R34, UR23 ;  /* 0x0000001722227c20 */ /* 0x000fe20008410000 */
[----:B------:R-:W-:Y:S01]  /*40c0*/  FFMA.FTZ R58, R58, R39, RZ ;  /* 0x000000273a3a7223 */ /* 0x000fe200000100ff */
[----:B------:R-:W-:Y:S01]  /*40d0*/  HADD2.F32 R33, -RZ, R81.H1_H1 ;  /* 0x30000051ff217230 */ /* 0x000fe20000004100 */
        /* <DEDUP_REMOVED lines=19> */
.L_x_1341:
[----:B------:R-:W-:Y:S01]  /*4210*/  FMUL.FTZ R59, R77, R46 ;  /* 0x0000002e4d3b7220 */ /* 0x000fe20000410000 */
[----:B------:R-:W-:Y:S01]  /*4220*/  FADD.FTZ R78, RZ, R39 ;  /* 0x00000027ff4e7221 */ /* 0x000fe20000010000 */
[C---:B------:R-:W-:Y:S02]  /*4230*/  FFMA.FTZ R39, R38.reuse, R77, R58 ;  /* 0x0000004d26277223 */ /* 0x040fe4000001003a */
[----:B------:R-:W-:Y:S01]  /*4240*/  FFMA.FTZ R38, R38, R59, R36 ;  /* 0x0000003b26267223 */ /* 0x000fe20000010024 */
[----:B------:R-:W-:Y:S01]  /*4250*/  FFMA.FTZ R36, R32, R35, RZ ;  /* 0x0000002320247223 */ /* 0x000fe200000100ff */
[----:B------:R-:W-:Y:S01]  /*4260*/  FADD.FTZ R35, RZ, R35 ;  /* 0x00000023ff237221 */ /* 0x000fe20000010000 */
[----:B------:R-:W-:Y:S01]  /*4270*/  FADD.FTZ R59, R37, R59 ;  /* 0x0000003b253b7221 */ /* 0x000fe20000010000 */
[--C-:B------:R-:W-:Y:S02]  /*4280*/  HADD2.F32 R32, -RZ, R5.reuse.H0_H0 ;  /* 0x20000005ff207230 */ /* 0x100fe40000004100 */
[----:B------:R-:W-:Y:S01]  /*4290*/  FFMA.FTZ R36, R34, R33, R36 ;  /* 0x0000002122247223 */ /* 0x000fe20000010024 */
[----:B------:R-:W-:Y:S01]  /*42a0*/  FADD.FTZ R37, R35, R33 ;  /* 0x0000002123257221 */ /* 0x000fe20000010000 */
[----:B------:R-:W-:Y:S01]  /*42b0*/  FMUL.FTZ R33, R33, R47 ;  /* 0x0000002f21217220 */ /* 0x000fe20000410000 */
[----:B------:R-:W-:-:S02]  /*42c0*/  HADD2.F32 R35, -RZ, R5.H1_H1 ;  /* 0x30000005ff237230 */ /* 0x000fc40000004100 */
[----:B------:R-:W-:Y:S01]  /*42d0*/  FADD.FTZ R77, R78, R77 ;  /* 0x0000004d4e4d7221 */ /* 0x000fe20000010000 */
[----:B------:R-:W-:Y:S01]  /*42e0*/  FFMA.FTZ R34, R34, R33, R38 ;  /* 0x0000002122227223 */ /* 0x000fe20000010026 */
[----:B------:R-:W-:Y:S01]  /*42f0*/  FADD.FTZ R38, R32, -UR22 ;  /* 0x8000001620267e21 */ /* 0x000fe20008010000 */
[----:B------:R-:W-:Y:S01]  /*4300*/  FADD.FTZ R35, R35, -UR22 ;  /* 0x8000001623237e21 */ /* 0x000fe20008010000 */
[----:B------:R-:W-:Y:S01]  /*4310*/  FADD.FTZ R32, R33, R59 ;  /* 0x0000003b21207221 */ /* 0x000fe20000010000 */
[--C-:B------:R-:W-:Y:S02]  /*4320*/  HADD2.F32 R59, -RZ, R91.reuse.H0_H0 ;  /* 0x2000005bff3b7230 */ /* 0x100fe40000004100 */
[----:B------:R-:W-:Y:S01]  /*4330*/  FMUL.FTZ R38, R38, UR23 ;  /* 0x0000001726267c20 */ /* 0x000fe20008410000 */
[----:B------:R-:W-:Y:S01]  /*4340*/  FMUL.FTZ R35, R35, UR23 ;  /* 0x0000001723237c20 */ /* 0x000fe20008410000 */
        /* <DEDUP_REMOVED lines=20> */
.L_x_1342:
[----:B------:R-:W-:Y:S01]  /*4490*/  FMUL.FTZ R58, R59, R46 ;  /* 0x0000002e3b3a7220 */ /* 0x000fe20000410000 */
[C---:B------:R-:W-:Y:S01]  /*44a0*/  FFMA.FTZ R39, R38.reuse, R59, R39 ;  /* 0x0000003b26277223 */ /* 0x040fe20000010027 */
[----:B------:R-:W-:Y:S01]  /*44b0*/  FFMA.FTZ R36, R35, R33, R36 ;  /* 0x0000002123247223 */ /* 0x000fe20000010024 */
[----:B------:R-:W-:Y:S01]  /*44c0*/  FADD.FTZ R77, R77, R59 ;  /* 0x0000003b4d4d7221 */ /* 0x000fe20000010000 */
[----:B------:R-:W-:Y:S01]  /*44d0*/  FFMA.FTZ R34, R38, R58, R34 ;  /* 0x0000003a26227223 */ /* 0x000fe20000010022 */
[----:B------:R-:W-:Y:S01]  /*44e0*/  FADD.FTZ R58, R32, R58 ;  /* 0x0000003a203a7221 */ /* 0x000fe20000010000 */
[----:B------:R-:W-:Y:S01]  /*44f0*/  FADD.FTZ R32, R37, R33 ;  /* 0x0000002125207221 */ /* 0x000fe20000010000 */
[--C-:B------:R-:W-:Y:S02]  /*4500*/  HADD2.F32 R38, -RZ, R6.reuse.H0_H0 ;  /* 0x20000006ff267230 */ /* 0x100fe40000004100 */
[----:B------:R-:W-:Y:S01]  /*4510*/  FMUL.FTZ R33, R33, R47 ;  /* 0x0000002f21217220 */ /* 0x000fe20000410000 */
[----:B------:R-:W-:-:S02]  /*4520*/  HADD2.F32 R37, -RZ, R6.H1_H1 ;  /* 0x30000006ff257230 */ /* 0x000fc40000004100 */
[--C-:B------:R-:W-:Y:S02]  /*4530*/  HADD2.F32 R59, -RZ, R95.reuse.H0_H0 ;  /* 0x2000005fff3b7230 */ /* 0x100fe40000004100 */
[----:B------:R-:W-:Y:S01]  /*4540*/  FADD.FTZ R38, R38, -UR22 ;  /* 0x8000001626267e21 */ /* 0x000fe20008010000 */
[----:B------:R-:W-:Y:S01]  /*4550*/  FFMA.FTZ R35, R35, R33, R34 ;  /* 0x0000002123237223 */ /* 0x000fe20000010022 */
[----:B------:R-:W-:Y:S01]  /*4560*/  FADD.FTZ R37, R37, -UR22 ;  /* 0x8000001625257e21 */ /* 0x000fe20008010000 */
[----:B------:R-:W-:Y:S01]  /*4570*/  FADD.FTZ R34, R33, R58 ;  /* 0x0000003a21227221 */ /* 0x000fe20000010000 */
[----:B------:R-:W-:Y:S01]  /*4580*/  FMUL.FTZ R38, R38, UR23 ;  /* 0x0000001726267c20 */ /* 0x000fe20008410000 */
[----:B------:R-:W-:Y:S02]  /*4590*/  HADD2.F32 R33, -RZ, R95.H1_H1 ;  /* 0x3000005fff217230 */ /* 0x000fe40000004100 */
        /* <DEDUP_REMOVED lines=20> */
.L_x_1343:
[----:B------:R-:W-:Y:S01]  /*46e0*/  FMUL.FTZ R58, R59, R46 ;  /* 0x0000002e3b3a7220 */ /* 0x000fe20000410000 */
[----:B------:R-:W-:Y:S01]  /*46f0*/  FADD.FTZ R32, R32, R33 ;  /* 0x0000002120207221 */ /* 0x000fe20000010000 */
[----:B------:R-:W-:Y:S01]  /*4700*/  FFMA.FTZ R36, R37, R33, R36 ;  /* 0x0000002125247223 */ /* 0x000fe20000010024 */
[C---:B------:R-:W-:Y:S01]  /*4710*/  FFMA.FTZ R39, R38.reuse, R59, R39 ;  /* 0x0000003b26277223 */ /* 0x040fe20000010027 */
[----:B------:R-:W-:Y:S01]  /*4720*/  FFMA.FTZ R35, R38, R58, R35 ;  /* 0x0000003a26237223 */ /* 0x000fe20000010023 */
[----:B------:R-:W-:Y:S01]  /*4730*/  FADD.FTZ R58, R34, R58 ;  /* 0x0000003a223a7221 */ /* 0x000fe20000010000 */
[--C-:B------:R-:W-:Y:S02]  /*4740*/  HADD2.F32 R34, -RZ, R7.reuse.H0_H0 ;  /* 0x20000007ff227230 */ /* 0x100fe40000004100 */
[----:B------:R-:W-:Y:S01]  /*4750*/  FMUL.FTZ R33, R33, R47 ;  /* 0x0000002f21217220 */ /* 0x000fe20000410000 */
[----:B------:R-:W-:Y:S02]  /*4760*/  HADD2.F32 R38, -RZ, R7.H1_H1 ;  /* 0x30000007ff267230 */ /* 0x000fe40000004100 */
[----:B------:R-:W-:Y:S01]  /*4770*/  FADD.FTZ R77, R77, R59 ;  /* 0x0000003b4d4d7221 */ /* 0x000fe20000010000 */
[----:B------:R-:W-:-:S02]  /*4780*/  HADD2.F32 R59, -RZ, R97.H0_H0 ;  /* 0x20000061ff3b7230 */ /* 0x000fc40000004100 */
[----:B------:R-:W-:Y:S01]  /*4790*/  FFMA.FTZ R37, R37, R33, R35 ;  /* 0x0000002125257223 */ /* 0x000fe20000010023 */
[----:B------:R-:W-:Y:S01]  /*47a0*/  FADD.FTZ R35, R34, -UR22 ;  /* 0x8000001622237e21 */ /* 0x000fe20008010000 */
[----:B------:R-:W-:Y:S01]  /*47b0*/  FADD.FTZ R78, R38, -UR22 ;  /* 0x80000016264e7e21 */ /* 0x000fe20008010000 */
[----:B------:R-:W-:Y:S01]  /*47c0*/  FADD.FTZ R34, R33, R58 ;  /* 0x0000003a21227221 */ /* 0x000fe20000010000 */
[----:B------:R-:W-:Y:S02]  /*47d0*/  HADD2.F32 R33, -RZ, R97.H1_H1 ;  /* 0x30000061ff217230 */ /* 0x000fe40000004100 */
[----:B------:R-:W-:Y:S01]  /*47e0*/  FMUL.FTZ R38, R35, UR23 ;  /* 0x0000001723267c20 */ /* 0x000fe20008410000 */
        /* <DEDUP_REMOVED lines=20> */
.L_x_1344:
        /* <DEDUP_REMOVED lines=37> */
.L_x_1345:
        /* <DEDUP_REMOVED lines=37> */
.L_x_1346:
        /* <DEDUP_REMOVED lines=37> */
.L_x_1347:
        /* <DEDUP_REMOVED lines=37> */
.L_x_1348:
        /* <DEDUP_REMOVED lines=37> */
.L_x_1349:
        /* <DEDUP_REMOVED lines=37> */
.L_x_1350:
        /* <DEDUP_REMOVED lines=37> */
.L_x_1351:
        /* <DEDUP_REMOVED lines=37> */
.L_x_1352:
        /* <DEDUP_REMOVED lines=37> */
.L_x_1353:
        /* <DEDUP_REMOVED lines=37> */
.L_x_1354:
        /* <DEDUP_REMOVED lines=37> */
.L_x_1355:
        /* <DEDUP_REMOVED lines=37> */
.L_x_1356:
        /* <DEDUP_REMOVED lines=37> */
.L_x_1357:
        /* <DEDUP_REMOVED lines=37> */
.L_x_1358:
        /* <DEDUP_REMOVED lines=37> */
.L_x_1359:
        /* <DEDUP_REMOVED lines=37> */
.L_x_1360:
        /* <DEDUP_REMOVED lines=37> */
.L_x_1361:
        /* <DEDUP_REMOVED lines=37> */
.L_x_1362:
        /* <DEDUP_REMOVED lines=37> */
.L_x_1363:
        /* <DEDUP_REMOVED lines=37> */
.L_x_1364:
        /* <DEDUP_REMOVED lines=37> */
.L_x_1365:
        /* <DEDUP_REMOVED lines=37> */
.L_x_1366:
        /* <DEDUP_REMOVED lines=37> */
.L_x_1367:
[----:B------:R-:W-:Y:S01]  /*7e60*/  FMUL.FTZ R58, R59, R46 ;  /* 0x0000002e3b3a7220 */ /* 0x000fe20000410000 */
[----:B------:R-:W-:Y:S01]  /*7e70*/  FFMA.FTZ R39, R38, R59, R39 ;  /* 0x0000003b26277223 */ /* 0x000fe20000010027 */
[----:B------:R-:W-:Y:S01]  /*7e80*/  FADD.FTZ R32, R32, R33 ;  /* 0x0000002120207221 */ /* 0x000fe20000010000 */
[----:B------:R-:W-:Y:S01]  /*7e90*/  FFMA.FTZ R36, R37, R33, R36 ;  /* 0x0000002125247223 */ /* 0x000fe20000010024 */
[----:B------:R-:W-:Y:S01]  /*7ea0*/  FFMA.FTZ R35, R38, R58, R35 ;  /* 0x0000003a26237223 */ /* 0x000fe20000010023 */
[----:B------:R-:W-:Y:S01]  /*7eb0*/  FADD.FTZ R58, R34, R58 ;  /* 0x0000003a223a7221 */ /* 0x000fe20000010000 */
[--C-:B------:R-:W-:Y:S02]  /*7ec0*/  HADD2.F32 R34, -RZ, R21.reuse.H0_H0 ;  /* 0x20000015ff227230 */ /* 0x100fe40000004100 */
[----:B------:R-:W-:Y:S01]  /*7ed0*/  FMUL.FTZ R33, R33, R47 ;  /* 0x0000002f21217220 */ /* 0x000fe20000410000 */
[----:B------:R-:W-:Y:S02]  /*7ee0*/  HADD2.F32 R38, -RZ, R21.H1_H1 ;  /* 0x30000015ff267230 */ /* 0x000fe40000004100 */
[----:B------:R-:W-:Y:S01]  /*7ef0*/  FADD.FTZ R77, R77, R59 ;  /* 0x0000003b4d4d7221 */ /* 0x000fe20000010000 */
[----:B------:R-:W-:-:S02]  /*7f00*/  HADD2.F32 R59, -RZ, R22.H0_H0 ;  /* 0x20000016ff3b7230 */ /* 0x000fc40000004100 */
        /* <DEDUP_REMOVED lines=26> */
.L_x_1368:
        /* <DEDUP_REMOVED lines=10> */
[----:B------:R-:W-:Y:S01]  /*8150*/  FFMA.FTZ R33, R33, R34, R37 ;  /* 0x0000002221217223 */ /* 0x000fe20000010025 */
[----:B------:R-:W-:Y:S01]  /*8160*/  FADD.FTZ R35, R35, -UR22 ;  /* 0x8000001623237e21 */ /* 0x000fe20008010000 */
[----:B------:R-:W-:Y:S01]  /*8170*/  FADD.FTZ R37, R38, -UR22 ;  /* 0x8000001626257e21 */ /* 0x000fe20008010000 */
[----:B------:R-:W-:Y:S01]  /*8180*/  FADD.FTZ R34, R34, R58 ;  /* 0x0000003a22227221 */ /* 0x000fe20000010000 */
[----:B------:R-:W-:-:S02]  /*8190*/  HADD2.F32 R58, -RZ, R25.H0_H0 ;  /* 0x20000019ff3a7230 */ /* 0x000fc40000004100 */
        /* <DEDUP_REMOVED lines=22> */
.L_x_1369:
[----:B------:R-:W-:Y:S01]  /*8300*/  FMUL.FTZ R59, R58, R46 ;  /* 0x0000002e3a3b7220 */ /* 0x000fe20000410000 */
[--C-:B------:R-:W-:Y:S02]  /*8310*/  HADD2.F32 R78, -RZ, R27.reuse.H0_H0 ;  /* 0x2000001bff4e7230 */ /* 0x100fe40000004100 */
[C---:B------:R-:W-:Y:S01]  /*8320*/  FFMA.FTZ R39, R35.reuse, R58, R39 ;  /* 0x0000003a23277223 */ /* 0x040fe20000010027 */
[----:B------:R-:W-:Y:S02]  /*8330*/  HADD2.F32 R79, -RZ, R27.H1_H1 ;  /* 0x3000001bff4f7230 */ /* 0x000fe40000004100 */
[----:B------:R-:W-:Y:S01]  /*8340*/  FFMA.FTZ R33, R35, R59, R33 ;  /* 0x0000003b23217223 */ /* 0x000fe20000010021 */
[----:B------:R-:W-:Y:S01]  /*8350*/  FADD.FTZ R34, R34, R59 ;  /* 0x0000003b22227221 */ /* 0x000fe20000010000 */
[----:B------:R-:W-:Y:S01]  /*8360*/  FMUL.FTZ R35, R38, R47 ;  /* 0x0000002f26237220 */ /* 0x000fe20000410000 */
[----:B------:R-:W-:Y:S01]  /*8370*/  FADD.FTZ R78, R78, -UR22 ;  /* 0x800000164e4e7e21 */ /* 0x000fe20008010000 */
[----:B------:R-:W-:Y:S01]  /*8380*/  FADD.FTZ R79, R79, -UR22 ;  /* 0x800000164f4f7e21 */ /* 0x000fe20008010000 */
[----:B------:R-:W-:Y:S01]  /*8390*/  FADD.FTZ R77, R77, R58 ;  /* 0x0000003a4d4d7221 */ /* 0x000fe20000010000 */
[----:B------:R-:W-:Y:S01]  /*83a0*/  FFMA.FTZ R33, R37, R35, R33 ;  /* 0x0000002325217223 */ /* 0x000fe20000010021 */
[----:B------:R-:W-:Y:S01]  /*83b0*/  FADD.FTZ R34, R35, R34 ;  /* 0x0000002223227221 */ /* 0x000fe20000010000 */
[----:B------:R-:W-:Y:S01]  /*83c0*/  FMUL.FTZ R78, R78, UR23 ;  /* 0x000000174e4e7c20 */ /* 0x000fe20008410000 */
[----:B------:R-:W-:Y:S01]  /*83d0*/  FMUL.FTZ R79, R79, UR23 ;  /* 0x000000174f4f7c20 */ /* 0x000fe20008410000 */
[----:B------:R-:W-:-:S02]  /*83e0*/  HADD2.F32 R82, -RZ, R28.H0_H0 ;  /* 0x2000001cff527230 */ /* 0x000fc40000004100 */
        /* <DEDUP_REMOVED lines=20> */
.L_x_1370:
[----:B------:R-:W-:Y:S01]  /*8530*/  FMUL.FTZ R35, R82, R46 ;  /* 0x0000002e52237220 */ /* 0x000fe20000410000 */
[----:B------:R-:W-:Y:S01]  /*8540*/  FMUL.FTZ R59, R83, R47 ;  /* 0x0000002f533b7220 */ /* 0x000fe20000410000 */
[--C-:B------:R-:W-:Y:S02]  /*8550*/  HADD2.F32 R84, -RZ, R48.reuse.H0_H0 ;  /* 0x20000030ff547230 */ /* 0x100fe40000004100 */
[----:B------:R-:W-:Y:S01]  /*8560*/  FFMA.FTZ R33, R78, R35, R33 ;  /* 0x000000234e217223 */ /* 0x000fe20000010021 */
[----:B------:R-:W-:Y:S01]  /*8570*/  FADD.FTZ R34, R34, R35 ;  /* 0x0000002322227221 */ /* 0x000fe20000010000 */
[----:B------:R-:W-:Y:S02]  /*8580*/  HADD2.F32 R35, -RZ, R49.H1_H1 ;  /* 0x30000031ff237230 */ /* 0x000fe40000004100 */
[----:B------:R-:W-:Y:S01]  /*8590*/  FADD.FTZ R84, R84, -UR22 ;  /* 0x8000001654547e21 */ /* 0x000fe20008010000 */
[----:B------:R-:W-:Y:S01]  /*85a0*/  FFMA.FTZ R58, R79, R59, R33 ;  /* 0x0000003b4f3a7223 */ /* 0x000fe20000010021 */
[----:B------:R-:W-:-:S02]  /*85b0*/  HADD2.F32 R33, -RZ, R48.H1_H1 ;  /* 0x30000030ff217230 */ /* 0x000fc40000004100 */
[----:B------:R-:W-:Y:S01]  /*85c0*/  FADD.FTZ R59, R59, R34 ;  /* 0x000000223b3b7221 */ /* 0x000fe20000010000 */
[----:B------:R-:W-:Y:S01]  /*85d0*/  FMUL.FTZ R84, R84, UR23 ;  /* 0x0000001754547c20 */ /* 0x000fe20008410000 */
[----:B------:R-:W-:Y:S02]  /*85e0*/  HADD2.F32 R34, -RZ, R49.H0_H0 ;  /* 0x20000031ff227230 */ /* 0x000fe40000004100 */
        /* <DEDUP_REMOVED lines=21> */
.L_x_1371:
        /* <DEDUP_REMOVED lines=8> */
[----:B------:R-:W-:Y:S01]  /*87c0*/  FFMA.FTZ R36, R37, R38, R36 ;  /* 0x0000002625247223 */ /* 0x000fe20000010024 */
[----:B------:R-:W-:Y:S01]  /*87d0*/  FADD.FTZ R32, R32, R38 ;  /* 0x0000002620207221 */ /* 0x000fe20000010000 */
[----:B------:R-:W-:Y:S01]  /*87e0*/  FFMA.FTZ R58, R33, R85, R58 ;  /* 0x00000055213a7223 */ /* 0x000fe2000001003a */
[----:B------:R-:W-:Y:S01]  /*87f0*/  FADD.FTZ R59, R85, R59 ;  /* 0x0000003b553b7221 */ /* 0x000fe20000010000 */
[----:B------:R-:W-:Y:S01]  /*8800*/  FFMA.FTZ R39, R78, R82, R39 ;  /* 0x000000524e277223 */ /* 0x000fe20000010027 */
[----:B------:R-:W-:Y:S01]  /*8810*/  FADD.FTZ R77, R77, R82 ;  /* 0x000000524d4d7221 */ /* 0x000fe20000010000 */
[----:B------:R-:W-:Y:S01]  /*8820*/  FFMA.FTZ R36, R79, R83, R36 ;  /* 0x000000534f247223 */ /* 0x000fe20000010024 */
[----:B------:R-:W1:Y:S01]  /*8830*/  SHFL.DOWN PT, R85, R58, 0x1, 0x1f ;  /* 0x08201f003a557f89 */ /* 0x000e6200000e0000 */
[----:B------:R-:W-:Y:S01]  /*8840*/  FADD.FTZ R83, R32, R83 ;  /* 0x0000005320537221 */ /* 0x000fe20000010000 */
[----:B------:R-:W-:Y:S01]  /*8850*/  FFMA.FTZ R32, R84, R34, R39 ;  /* 0x0000002254207223 */ /* 0x000fe20000010027 */
[----:B------:R-:W-:Y:S01]  /*8860*/  FFMA.FTZ R33, R33, R35, R36 ;  /* 0x0000002321217223 */ /* 0x000fe20000010024 */
[----:B------:R-:W2:Y:S01]  /*8870*/  SHFL.DOWN PT, R86, R59, 0x1, 0x1f ;  /* 0x08201f003b567f89 */ /* 0x000ea200000e0000 */
[----:B------:R-:W-:Y:S01]  /*8880*/  FADD.FTZ R34, R77, R34 ;  /* 0x000000224d227221 */ /* 0x000fe20000010000 */
[----:B------:R-:W-:Y:S01]  /*8890*/  FADD.FTZ R35, R83, R35 ;  /* 0x0000002353237221 */ /* 0x000fe20000010000 */
[----:B------:R-:W-:Y:S01]  /*88a0*/  BSSY B0, `(.L_x_1372) ;  /* 0x0000044000007945 */ /* 0x000fe20003800000 */
[----:B0-----:R-:W-:-:S06]  /*88b0*/  ULEA UR5, UR7, UR5, 0x18 ;  /* 0x0000000507057291 */ /* 0x001fcc000f8ec03f */
[----:B------:R-:W-:-:S05]  /*88c0*/  LEA R77, R0, UR5, 0x4 ;  /* 0x00000005004d7c11 */ /* 0x000fca000f8e20ff */
[----:B------:R-:W-:Y:S01]  /*88d0*/  STS.128 [R77], R32 ;  /* 0x000000204d007388 */ /* 0x000fe20000000c00 */
        /* <DEDUP_REMOVED lines=28> */
[----:B------:R-:W0:Y:S02]  /*8aa0*/  LDS.64 R36, [UR5+0x18] ;  /* 0x00001805ff247984 */ /* 0x000e240008000a00 */
[----:B0-----:R-:W-:Y:S01]  /*8ab0*/  FADD.FTZ R58, R58, R36 ;  /* 0x000000243a3a7221 */ /* 0x001fe20000010000 */
[----:B------:R-:W-:Y:S02]  /*8ac0*/  FADD.FTZ R59, R59, R37 ;  /* 0x000000253b3b7221 */ /* 0x000fe40000010000 */
[----:B------:R-:W0:Y:S02]  /*8ad0*/  LDS.128 R36, [UR5+0x20] ;  /* 0x00002005ff247984 */ /* 0x000e240008000c00 */
[----:B0-----:R-:W-:Y:S01]  /*8ae0*/  FADD.FTZ R58, R58, R36 ;  /* 0x000000243a3a7221 */ /* 0x001fe20000010000 */
        /* <DEDUP_REMOVED lines=25> */
[----:B------:R-:W-:Y:S02]  /*8c80*/  FADD.FTZ R37, R59, R37 ;  /* 0x000000253b257221 */ /* 0x000fe40000010000 */
[----:B------:R-:W0:Y:S01]  /*8c90*/  LDS.64 R58, [UR5+0x80] ;  /* 0x00008005ff3a7984 */ /* 0x000e220008000a00 */
[----:B------:R-:W-:Y:S01]  /*8ca0*/  FADD.FTZ R36, R36, R38 ;  /* 0x0000002624247221 */ /* 0x000fe20000010000 */
[----:B------:R-:W-:-:S03]  /*8cb0*/  FADD.FTZ R37, R37, R39 ;  /* 0x0000002725257221 */ /* 0x000fc60000010000 */
[----:B0-----:R-:W-:Y:S01]  /*8cc0*/  FADD.FTZ R58, R36, R58 ;  /* 0x0000003a243a7221 */ /* 0x001fe20000010000 */
[----:B------:R-:W-:-:S07]  /*8cd0*/  FADD.FTZ R59, R37, R59 ;  /* 0x0000003b253b7221 */ /* 0x000fce0000010000 */
.L_x_1373:
[----:B------:R-:W-:Y:S05]  /*8ce0*/  BSYNC B0 ;  /* 0x0000000000007941 */ /* 0x000fea0003800000 */
.L_x_1372:
        /* <DEDUP_REMOVED lines=11> */
[----:B------:R-:W0:Y:S02]  /*8da0*/  LDS.128 R32, [R77+0x780] ;  /* 0x000780004d207984 */ /* 0x000e240000000c00 */
[----:B0-----:R-:W-:Y:S01]  /*8db0*/  FADD.FTZ R36, R36, R32 ;  /* 0x0000002024247221 */ /* 0x001fe20000010000 */
[----:B------:R-:W-:Y:S01]  /*8dc0*/  FADD.FTZ R37, R37, R33 ;  /* 0x0000002125257221 */ /* 0x000fe20000010000 */
[----:B------:R-:W-:Y:S01]  /*8dd0*/  FADD.FTZ R38, R38, R34 ;  /* 0x0000002226267221 */ /* 0x000fe20000010000 */
[----:B------:R-:W-:-:S02]  /*8de0*/  FADD.FTZ R39, R39, R35 ;  /* 0x0000002327277221 */ /* 0x000fc40000010000 */
        /* <DEDUP_REMOVED lines=24> */
[----:B------:R-:W-:-:S07]  /*8f70*/  FADD.FTZ R35, R39, R35 ;  /* 0x0000002327237221 */ /* 0x000fce0000010000 */
.L_x_1375:
[----:B------:R-:W-:Y:S05]  /*8f80*/  BSYNC B0 ;  /* 0x0000000000007941 */ /* 0x000fea0003800000 */
.L_x_1374:
[----:B------:R-:W0:Y:S01]  /*8f90*/  LDC.64 R38, c[0x0][0x268] ;  /* 0x00009a00ff267b82 */ /* 0x000e220000000a00 */
[----:B------:R-:W-:Y:S01]  /*8fa0*/  MOV R36, UR14 ;  /* 0x0000000e00247c02 */ /* 0x000fe20008000f00 */
[----:B------:R-:W-:Y:S01]  /*8fb0*/  ULDC UR15, c[0x0][0xc] ;  /* 0x00000300000f7ab9 */ /* 0x000fe20000000800 */
[----:B------:R-:W-:Y:S03]  /*8fc0*/  BSSY B0, `(.L_x_1376) ;  /* 0x0000011000007945 */ /* 0x000fe60003800000 */
[----:B------:R-:W-:-:S04]  /*8fd0*/  IMAD R36, R36, 0x3c, R0 ;  /* 0x0000003c24247824 */ /* 0x000fc800078e0200 */
[----:B0-----:R-:W-:Y:S01]  /*8fe0*/  IMAD.WIDE R38, R36, 0x4, R38 ;  /* 0x0000000424267825 */ /* 0x001fe200078e0226 */
[----:B------:R-:W-:Y:S06]  /*8ff0*/  @P6 BRA `(.L_x_1377) ;  /* 0x0000000000346947 */ /* 0x000fec0003800000 */
[----:B------:R-:W-:Y:S01]  /*9000*/  MOV R36, UR8 ;  /* 0x0000000800247c02 */ /* 0x000fe20008000f00 */
[----:B------:R-:W-:Y:S03]  /*9010*/  REDG.E.ADD.F32.FTZ.RN.STRONG.GPU desc[UR18][R38.64], R32 ;  /* 0x00000020260079a6 */ /* 0x000fe6000c10f392 */
[----:B------:R-:W-:-:S04]  /*9020*/  LEA R36, P6, R36, R38, 0x2 ;  /* 0x0000002624247211 */ /* 0x000fc800078c10ff */
[----:B------:R-:W-:-:S05]  /*9030*/  IADD3.X R37, R39, UR10, RZ, P6, !PT ;  /* 0x0000000a27257c10 */ /* 0x000fca000b7fe4ff */
[----:B------:R0:W-:Y:S02]  /*9040*/  REDG.E.ADD.F32.FTZ.RN.STRONG.GPU desc[UR18][R36.64], R33 ;  /* 0x00000021240079a6 */ /* 0x0001e4000c10f392 */
[----:B0-----:R-:W0:Y:S02]  /*9050*/  LDC.64 R32, c[0x0][0x288] ;  /* 0x0000a200ff207b82 */ /* 0x001e240000000a00 */
[----:B0-----:R-:W-:-:S04]  /*9060*/  LEA R36, P6, R32, R38, 0x2 ;  /* 0x0000002620247211 */ /* 0x001fc800078c10ff */
[----:B------:R-:W-:Y:S02]  /*9070*/  LEA.HI.X R37, R32, R39, R33, 0x2, P6 ;  /* 0x0000002720257211 */ /* 0x000fe400030f1421 */
[----:B------:R-:W-:-:S03]  /*9080*/  MOV R32, UR9 ;  /* 0x0000000900207c02 */ /* 0x000fc60008000f00 */
[----:B------:R0:W-:Y:S01]  /*9090*/  REDG.E.ADD.F32.FTZ.RN.STRONG.GPU desc[UR18][R36.64], R34 ;  /* 0x00000022240079a6 */ /* 0x0001e2000c10f392 */
[----:B------:R-:W-:-:S04]  /*90a0*/  LEA R32, P6, R32, R38, 0x2 ;  /* 0x0000002620207211 */ /* 0x000fc800078c10ff */
[----:B------:R-:W-:-:S05]  /*90b0*/  IADD3.X R33, R39, UR11, RZ, P6, !PT ;  /* 0x0000000b27217c10 */ /* 0x000fca000b7fe4ff */
[----:B------:R0:W-:Y:S04]  /*90c0*/  REDG.E.ADD.F32.FTZ.RN.STRONG.GPU desc[UR18][R32.64], R35 ;  /* 0x00000023200079a6 */ /* 0x0001e8000c10f392 */
.L_x_1377:
[----:B------:R-:W-:Y:S05]  /*90d0*/  BSYNC B0 ;  /* 0x0000000000007941 */ /* 0x000fea0003800000 */
.L_x_1376:
[----:B------:R-:W-:-:S06]  /*90e0*/  UISETP.GE.U32.AND UP0, UPT, UR15, 0x2, UPT ;  /* 0x000000020f00788c */ /* 0x000fcc000bf06070 */
[----:B------:R-:W-:-:S13]  /*90f0*/  PLOP3.LUT P6, PT, PT, PT, UP0, 0x40, 0x0 ;  /* 0x000000000000781c */ /* 0x000fda0003fce808 */
[----:B------:R-:W-:Y:S05]  /*9100*/  @P6 BRA `(.L_x_1378) ;  /* 0x0000001800646947 */ /* 0x000fea0003800000 */
[----:B------:R-:W1:Y:S01]  /*9110*/  S2UR UR13, SR_CTAID.Y ;  /* 0x00000000000d79c3 */ /* 0x000e620000002600 */
[----:B------:R-:W-:Y:S01]  /*9120*/  ULOP3.LUT UR5, UR4, 0x1, URZ, 0xc0, !UPT ;  /* 0x0000000104057892 */ /* 0x000fe2000f8ec03f */
[----:B------:R-:W-:Y:S01]  /*9130*/  ULDC UR14, c[0x0][0x10] ;  /* 0x00000400000e7ab9 */ /* 0x000fe20000000800 */
[----:B------:R-:W-:Y:S02]  /*9140*/  ULDC.64 UR16, c[0x0][0x260] ;  /* 0x0000980000107ab9 */ /* 0x000fe40000000a00 */
[----:B------:R-:W-:-:S04]  /*9150*/  UIMAD UR5, UR5, UR14, URZ ;  /* 0x0000000e050572a4 */ /* 0x000fc8000f8e023f */
[----:B------:R-:W-:Y:S02]  /*9160*/  UIMAD UR6, UR5, UR15, URZ ;  /* 0x0000000f050672a4 */ /* 0x000fe4000f8e023f */
[----:B-1----:R-:W-:Y:S02]  /*9170*/  UIADD3 UR24, UR5, UR13, URZ ;  /* 0x0000000d05187290 */ /* 0x002fe4000fffe03f */
[----:B------:R-:W-:-:S03]  /*9180*/  USHF.L.U32 UR5, UR6, 0x1, URZ ;  /* 0x0000000106057899 */ /* 0x000fc6000800063f */
[----:B------:R-:W-:Y:S02]  /*9190*/  ULDC.64 UR6, c[0x0][0x258] ;  /* 0x0000960000067ab9 */ /* 0x000fe40000000a00 */
[----:B------:R-:W-:Y:S02]  /*91a0*/  UIMAD.WIDE.U32 UR24, UR24, 0x4, UR6 ;  /* 0x00000004181878a5 */ /* 0x000fe4000f8e0006 */
[----:B------:R-:W-:Y:S01]  /*91b0*/  UIMAD.WIDE UR6, UR5, 0x4, UR16 ;  /* 0x00000004050678a5 */ /* 0x000fe2000f8e0210 */
[----:B------:R-:W-:Y:S11]  /*91c0*/  @P0 BRA `(.L_x_1379) ;  /* 0x0000000000800947 */ /* 0x000ff60003800000 */
[----:B------:R-:W1:Y:S01]  /*91d0*/  S2R R125, SR_LANEID ;  /* 0x00000000007d7919 */ /* 0x000e620000000000 */
[----:B------:R-:W-:Y:S02]  /*91e0*/  UIMAD UR16, UR20, UR14, UR13 ;  /* 0x0000000e141072a4 */ /* 0x000fe4000f8e020d */
[----:B------:R-:W-:Y:S02]  /*91f0*/  ULOP3.LUT UP0, URZ, UR4, 0x2, URZ, 0xc0, !UPT ;  /* 0x00000002043f7892 */ /* 0x000fe4000f80c03f */
[----:B------:R-:W-:Y:S01]  /*9200*/  UIMAD.WIDE.U32 UR16, UR16, 0x8, UR6 ;  /* 0x00000008101078a5 */ /* 0x000fe2000f8e0006 */
[----:B------:R-:W-:Y:S02]  /*9210*/  UMOV UR5, 0x1 ;  /* 0x0000000100057882 */ /* 0x000fe40000000000 */
[----:B------:R-:W-:-:S03]  /*9220*/  USEL UR5, UR5, 0xffffffff, !UP0 ;  /* 0xffffffff05057887 */ /* 0x000fc6000c000000 */
[----:B0-----:R-:W-:Y:S01]  /*9230*/  MOV R32, UR16 ;  /* 0x0000001000207c02 */ /* 0x001fe20008000f00 */
[----:B------:R-:W-:Y:S01]  /*9240*/  VOTEU.ANY UR16, UPT, PT ;  /* 0x0000000000107886 */ /* 0x000fe200038e0100 */
[----:B------:R-:W-:Y:S01]  /*9250*/  MOV R33, UR17 ;  /* 0x0000001100217c02 */ /* 0x000fe20008000f00 */
[----:B------:R-:W-:Y:S02]  /*9260*/  UPOPC UR17, UR16 ;  /* 0x00000010001172bf */ /* 0x000fe40008000000 */
[----:B------:R-:W-:Y:S02]  /*9270*/  UFLO.U32 UR16, UR16 ;  /* 0x00000010001072bd */ /* 0x000fe400080e0000 */
[----:B------:R-:W-:Y:S01]  /*9280*/  UIMAD UR5, UR5, UR17, URZ ;  /* 0x00000011050572a4 */ /* 0x000fe2000f8e023f */
[----:B------:R0:W-:Y:S05]  /*9290*/  STG.E.64 desc[UR18][R32.64], R58 ;  /* 0x0000003a20007986 */ /* 0x0001ea000c101b12 */
[----:B------:R-:W-:-:S02]  /*92a0*/  MOV R35, UR5 ;  /* 0x0000000500237c02 */ /* 0x000fc40008000f00 */
[----:B-1----:R-:W-:Y:S02]  /*92b0*/  ISETP.EQ.U32.AND P6, PT, R125, UR16, PT ;  /* 0x000000107d007c0c */ /* 0x002fe4000bfc2070 */
[----:B0-----:R-:W-:Y:S02]  /*92c0*/  MOV R32, UR24 ;  /* 0x0000001800207c02 */ /* 0x001fe40008000f00 */
[----:B------:R-:W-:-:S09]  /*92d0*/  MOV R33, UR25 ;  /* 0x0000001900217c02 */ /* 0x000fd20008000f00 */
[----:B------:R-:W-:Y:S06]  /*92e0*/  @P6 MEMBAR.ALL.GPU ;  /* 0x0000000000006992 */ /* 0x000fec000000a000 */
[----:B------:R-:W-:-:S00]  /*92f0*/  @P6 ERRBAR ;  /* 0x00000000000069ab */ /* 0x000fc00000000000 */
[----:B------:R-:W-:Y:S06]  /*9300*/  @P6 CGAERRBAR ;  /* 0x00000000000065ab */ /* 0x000fec0000000000 */
[----:B------:R1:W-:Y:S01]  /*9310*/  @P6 REDG.E.ADD.S32.STRONG.GPU desc[UR18][R32.64], R35 ;  /* 0x000000232000698e */ /* 0x0003e2000c10e392 */
[----:B------:R-:W-:-:S04]  /*9320*/  PLOP3.LUT P6, PT, PT, PT, UP0, 0x40, 0x0 ;  /* 0x000000000000781c */ /* 0x000fc80003fce808 */
[----:B------:R-:W-:-:S04]  /*9330*/  SEL R34, RZ, UR15, !P6 ;  /* 0x0000000fff227c07 */ /* 0x000fc8000f000000 */
[----:B------:R-:W-:-:S13]  /*9340*/  ISETP.NE.AND P6, PT, R34, -0x1, PT ;  /* 0xffffffff2200780c */ /* 0x000fda0003fc5270 */
[----:B-1----:R-:W-:Y:S05]  /*9350*/  @!P6 BRA `(.L_x_1379) ;  /* 0x00000000001ce947 */ /* 0x002fea0003800000 */
.L_x_1380:
[----:B------:R-:W-:Y:S02]  /*9360*/  MOV R33, UR25 ;  /* 0x0000001900217c02 */ /* 0x000fe40008000f00 */
[----:B------:R-:W-:-:S05]  /*9370*/  MOV R32, UR24 ;  /* 0x0000001800207c02 */ /* 0x000fca0008000f00 */
[----:B------:R-:W2:Y:S04]  /*9380*/  LDG.E.STRONG.GPU R33, desc[UR18][R32.64] ;  /* 0x0000001220217981 */ /* 0x000ea8000c1ef900 */
[----:B--2---:R-:W-:Y:S01]  /*9390*/  CCTL.IVALL ;  /* 0x00000000ff00798f */ /* 0x004fe20002000000 */
[----:B------:R-:W-:Y:S05]  /*93a0*/  YIELD ;  /* 0x0000000000007946 */ /* 0x000fea0003800000 */
[----:B------:R-:W-:-:S13]  /*93b0*/  ISETP.NE.AND P6, PT, R33, R34, PT ;  /* 0x000000222100720c */ /* 0x000fda0003fc5270 */
[----:B------:R-:W-:Y:S05]  /*93c0*/  @P6 BRA `(.L_x_1380) ;  /* 0xfffffffc00e46947 */ /* 0x000fea000383ffff */
.L_x_1379:
        /* <DEDUP_REMOVED lines=9> */
[----:B------:R-:W-:-:S04]  /*9460*/  ULOP3.LUT UR5, UR15, 0x3, URZ, 0xc0, !UPT ;  /* 0x000000030f057892 */ /* 0x000fc8000f8ec03f */
[----:B------:R-:W-:-:S03]  /*9470*/  UIADD3 UR16, -UR5, UR15, URZ ;  /* 0x0000000f05107290 */ /* 0x000fc6000fffe13f */
[----:B------:R-:W-:-:S03]  /*9480*/  UMOV UR5, URZ ;  /* 0x0000003f00057c82 */ /* 0x000fc60008000000 */
[----:B------:R-:W-:Y:S02]  /*9490*/  ISETP.LT.AND P6, PT, RZ, UR16, PT ;  /* 0x00000010ff007c0c */ /* 0x000fe4000bfc1270 */
[----:B0-----:R-:W-:-:S11]  /*94a0*/  MOV R32, UR16 ;  /* 0x0000001000207c02 */ /* 0x001fd60008000f00 */
[----:B------:R-:W-:Y:S05]  /*94b0*/  @!P6 BRA `(.L_x_1382) ;  /* 0x000000100028e947 */ /* 0x000fea0003800000 */
[----:B------:R-:W-:Y:S02]  /*94c0*/  LOP3.LUT R3, R3, 0xffbfffff, RZ, 0xc0, !PT ;  /* 0xffbfffff03037812 */ /* 0x000fe400078ec0ff */
[----:B------:R-:W-:Y:S02]  /*94d0*/  ISETP.GT.AND P6, PT, R32, 0xc, PT ;  /* 0x0000000c2000780c */ /* 0x000fe40003fc4270 */
[----:B------:R-:W-:Y:S02]  /*94e0*/  @P0 LOP3.LUT R3, R3, 0x400000, RZ, 0xfc, !PT ;  /* 0x0040000003030812 */ /* 0x000fe400078efcff */
[----:B------:R-:W-:Y:S02]  /*94f0*/  PLOP3.LUT P0, PT, PT, PT, PT, 0x80, 0x0 ;  /* 0x000000000000781c */ /* 0x000fe40003f0f070 */
[----:B------:R-:W-:-:S11]  /*9500*/  LOP3.LUT R3, R3, 0xfffffffe, RZ, 0xc0, !PT ;  /* 0xfffffffe03037812 */ /* 0x000fd600078ec0ff */
[----:B------:R-:W-:-:S04]  /*9510*/  @P0 LOP3.LUT R3, R3, 0x1, RZ, 0xfc, !PT ;  /* 0x0000000103030812 */ /* 0x000fc800078efcff */
[----:B------:R-:W-:Y:S01]  /*9520*/  LOP3.LUT P0, RZ, R3, 0x400000, RZ, 0xc0, !PT ;  /* 0x0040000003ff7812 */ /* 0x000fe2000780c0ff */
[----:B------:R-:W-:-:S12]  /*9530*/  @!P6 BRA `(.L_x_1383) ;  /* 0x00000008009ce947 */ /* 0x000fd80003800000 */
[----:B------:R-:W-:Y:S02]  /*9540*/  PLOP3.LUT P6, PT, PT, PT, PT, 0x8, 0x0 ;  /* 0x000000000000781c */ /* 0x000fe40003fce170 */
[----:B------:R-:W-:-:S11]  /*9550*/  LOP3.LUT R3, R3, 0xfffffffe, RZ, 0xc0, !PT ;  /* 0xfffffffe03037812 */ /* 0x000fd600078ec0ff */
[----:B------:R-:W-:-:S07]  /*9560*/  @P6 LOP3.LUT R3, R3, 0x1, RZ, 0xfc, !PT ;  /* 0x0000000103036812 */ /* 0x000fce00078efcff */
.L_x_1384:
        /* <DEDUP_REMOVED lines=158> */
[----:B------:R-:W-:Y:S01]  /*9f50*/  IADD3 R32, R32, -0x10, RZ ;  /* 0xfffffff020207810 */ /* 0x000fe20007ffe0ff */
[----:B------:R-:W-:Y:S01]  /*9f60*/  UIADD3 UR5, UR5, 0x10, URZ ;  /* 0x0000001005057890 */ /* 0x000fe2000fffe03f */
[----:B--2---:R-:W-:Y:S01]  /*9f70*/  @!P6 FADD.FTZ R58, R58, R34 ;  /* 0x000000223a3ae221 */ /* 0x004fe20000010000 */
[----:B------:R-:W-:Y:S01]  /*9f80*/  @!P6 FADD.FTZ R59, R59, R35 ;  /* 0x000000233b3be221 */ /* 0x000fe20000010000 */
[----:B------:R-:W-:-:S13]  /*9f90*/  ISETP.GT.AND P6, PT, R32, 0xc, PT ;  /* 0x0000000c2000780c */ /* 0x000fda0003fc4270 */
[----:B------:R-:W-:Y:S05]  /*9fa0*/  @P6 BRA `(.L_x_1384) ;  /* 0xfffffff400706947 */ /* 0x000fea000383ffff */
.L_x_1383:
[----:B------:R-:W-:-:S13]  /*9fb0*/  ISETP.GT.AND P6, PT, R32, 0x4, PT ;  /* 0x000000042000780c */ /* 0x000fda0003fc4270 */
[----:B------:R-:W-:Y:S05]  /*9fc0*/  @!P6 BRA `(.L_x_1385) ;  /* 0x000000040058e947 */ /* 0x000fea0003800000 */
        /* <DEDUP_REMOVED lines=80> */
[----:B------:R-:W-:Y:S02]  /*a4d0*/  LOP3.LUT R3, R3, 0xfffffffe, RZ, 0xc0, !PT ;  /* 0xfffffffe03037812 */ /* 0x000fe400078ec0ff */
[----:B------:R-:W-:Y:S01]  /*a4e0*/  IADD3 R32, R32, -0x4, RZ ;  /* 0xfffffffc20207810 */ /* 0x000fe20007ffe0ff */
[----:B--2---:R-:W-:Y:S01]  /*a4f0*/  @!P6 FADD.FTZ R58, R58, R34 ;  /* 0x000000223a3ae221 */ /* 0x004fe20000010000 */
[----:B------:R-:W-:Y:S01]  /*a500*/  @!P6 FADD.FTZ R59, R59, R35 ;  /* 0x000000233b3be221 */ /* 0x000fe20000010000 */
[----:B------:R-:W-:-:S13]  /*a510*/  PLOP3.LUT P6, PT, PT, PT, PT, 0x8, 0x0 ;  /* 0x000000000000781c */ /* 0x000fda0003fce170 */
[----:B------:R-:W-:-:S07]  /*a520*/  @P6 LOP3.LUT R3, R3, 0x1, RZ, 0xfc, !PT ;  /* 0x0000000103036812 */ /* 0x000fce00078efcff */
.L_x_1385:
[----:B------:R-:W-:-:S04]  /*a530*/  LOP3.LUT P6, RZ, R3, 0x1, RZ, 0xc0, !PT ;  /* 0x0000000103ff7812 */ /* 0x000fc800078cc0ff */
[----:B------:R-:W-:-:S13]  /*a540*/  ISETP.NE.OR P6, PT, R32, RZ, P6 ;  /* 0x000000ff2000720c */ /* 0x000fda00037c5670 */
[----:B------:R-:W-:Y:S05]  /*a550*/  @!P6 BRA `(.L_x_1381) ;  /* 0x0000000000b0e947 */ /* 0x000fea0003800000 */
.L_x_1382:
        /* <DEDUP_REMOVED lines=42> */
[----:B------:R-:W-:-:S13]  /*a800*/  ISETP.NE.AND P6, PT, R32, RZ, PT ;  /* 0x000000ff2000720c */ /* 0x000fda0003fc5270 */
[----:B------:R-:W-:Y:S05]  /*a810*/  @P6 BRA `(.L_x_1382) ;  /* 0xfffffffc00506947 */ /* 0x000fea000383ffff */
.L_x_1381:
[----:B------:R-:W-:-:S06]  /*a820*/  ULOP3.LUT UP0, UR15, UR15, 0x3, URZ, 0xc0, !UPT ;  /* 0x000000030f0f7892 */ /* 0x000fcc000f80c03f */
[----:B------:R-:W-:-:S13]  /*a830*/  PLOP3.LUT P6, PT, PT, PT, UP0, 0x40, 0x0 ;  /* 0x000000000000781c */ /* 0x000fda0003fce808 */
[----:B------:R-:W-:Y:S05]  /*a840*/  @P6 BRA `(.L_x_1378) ;  /* 0x0000000000946947 */ /* 0x000fea0003800000 */
[----:B0-----:R-:W0:Y:S01]  /*a850*/  S2R R34, SR_CTAID.X ;  /* 0x0000000000227919 */ /* 0x001e220000002500 */
        /* <DEDUP_REMOVED lines=10> */
.L_x_1387:
[----:B------:R-:W-:Y:S05]  /*a900*/  BSYNC B0 ;  /* 0x0000000000007941 */ /* 0x000fea0003800000 */
.L_x_1386:
        /* <DEDUP_REMOVED lines=12> */
[----:B------:R-:W-:Y:S01]  /*a9d0*/  MOV R35, UR15 ;  /* 0x0000000f00237c02 */ /* 0x000fe20008000f00 */
[----:B--2---:R-:W-:Y:S01]  /*a9e0*/  @!P6 FADD.FTZ R58, R58, R32 ;  /* 0x000000203a3ae221 */ /* 0x004fe20000010000 */
[----:B------:R-:W-:-:S03]  /*a9f0*/  @!P6 FADD.FTZ R59, R59, R33 ;  /* 0x000000213b3be221 */ /* 0x000fc60000010000 */
[----:B------:R-:W-:-:S04]  /*aa00*/  ISETP.EQ.OR P6, PT, R34, UR5, P0 ;  /* 0x0000000522007c0c */ /* 0x000fc800087c2670 */
        /* <DEDUP_REMOVED lines=9> */
.L_x_1378:
[----:B------:R-:W1:Y:S01]  /*aaa0*/  S2UR UR6, SR_CgaCtaId ;  /* 0x00000000000679c3 */ /* 0x000e620000008800 */
[----:B------:R-:W-:Y:S01]  /*aab0*/  UMOV UR5, 0x400 ;  /* 0x0000040000057882 */ /* 0x000fe20000000000 */
[----:B------:R-:W-:Y:S01]  /*aac0*/  ISETP.NE.AND P6, PT, RZ, UR21, PT ;  /* 0x00000015ff007c0c */ /* 0x000fe2000bfc5270 */
[----:B-1----:R-:W-:-:S03]  /*aad0*/  ULEA UR5, UR6, UR5, 0x18 ;  /* 0x0000000506057291 */ /* 0x002fc6000f8ec03f */
[----:B------:R-:W-:-:S06]  /*aae0*/  ULDC UR6, c[0x0][0x2bc] ;  /* 0x0000af0000067ab9 */ /* 0x000fcc0000000800 */
[----:B------:R-:W-:Y:S01]  /*aaf0*/  @!P0 STS.64 [UR5+0x90], R58 ;  /* 0x0000903aff008988 */ /* 0x000fe20008000a05 */
[----:B------:R-:W-:Y:S06]  /*ab00*/  BAR.SYNC.DEFER_BLOCKING 0x0 ;  /* 0x0000000000007b1d */ /* 0x000fec0000010000 */
[----:B0-----:R-:W0:Y:S02]  /*ab10*/  LDS.64 R32, [UR5+0x90] ;  /* 0x00009005ff207984 */ /* 0x001e240008000a00 */
[----:B0-----:R-:W-:Y:S01]  /*ab20*/  FMUL.FTZ R32, R32, UR6 ;  /* 0x0000000620207c20 */ /* 0x001fe20008410000 */
[----:B------:R-:W-:Y:S01]  /*ab30*/  FMUL.FTZ R36, R33, UR6 ;  /* 0x0000000621247c20 */ /* 0x000fe20008410000 */
[----:B------:R-:W-:-:S02]  /*ab40*/  HADD2.F32 R33, -RZ, R75.H0_H0 ;  /* 0x2000004bff217230 */ /* 0x000fc40000004100 */
[----:B------:R-:W-:Y:S01]  /*ab50*/  HADD2.F32 R75, -RZ, R75.H1_H1 ;  /* 0x3000004bff4b7230 */ /* 0x000fe20000004100 */
[----:B------:R-:W-:Y:S01]  /*ab60*/  R2UR UR5, R32 ;  /* 0x00000000200572ca */ /* 0x000fe200000e0000 */
[--C-:B------:R-:W-:Y:S02]  /*ab70*/  HADD2.F32 R32, -RZ, R76.reuse.H0_H0 ;  /* 0x2000004cff207230 */ /* 0x100fe40000004100 */
[----:B------:R-:W-:-:S03]  /*ab80*/  HADD2.F32 R76, -RZ, R76.H1_H1 ;  /* 0x3000004cff4c7230 */ /* 0x000fc60000004100 */
        /* <DEDUP_REMOVED lines=23> */
.L_x_1388:
[----:B------:R-:W-:Y:S01]  /*ad00*/  LOP3.LUT P0, RZ, R3, 0x100000, RZ, 0xc0, !PT ;  /* 0x0010000003ff7812 */ /* 0x000fe2000780c0ff */
[----:B------:R-:W-:-:S12]  /*ad10*/  BSSY B0, `(.L_x_1389) ;  /* 0x0000015000007945 */ /* 0x000fd80003800000 */
[----:B------:R-:W-:Y:S05]  /*ad20*/  @!P0 BRA `(.L_x_1390) ;  /* 0x00000000004c8947 */ /* 0x000fea0003800000 */
[----:B------:R-:W-:Y:S01]  /*ad30*/  SHF.R.S32.HI R32, RZ, 0x1f, R2 ;  /* 0x0000001fff207819 */ /* 0x000fe20000011402 */
[----:B------:R-:W-:Y:S01]  /*ad40*/  FFMA.FTZ R38, R35, UR5, R36 ;  /* 0x0000000523267c23 */ /* 0x000fe20008010024 */
[----:B------:R-:W-:-:S03]  /*ad50*/  ULDC.64 UR6, c[0x0][0x288] ;  /* 0x0000a20000067ab9 */ /* 0x000fc60000000a00 */
[----:B------:R-:W-:Y:S01]  /*ad60*/  FFMA.FTZ R38, R33, R46, -R38 ;  /* 0x0000002e21267223 */ /* 0x000fe20000010826 */
[----:B------:R-:W-:Y:S01]  /*ad70*/  IMAD R34, R32, UR6, RZ ;  /* 0x0000000620227c24 */ /* 0x000fe2000f8e02ff */
[----:B------:R-:W-:Y:S02]  /*ad80*/  MOV R32, R42 ;  /* 0x0000002a00207202 */ /* 0x000fe40000000f00 */
[----:B------:R-:W-:Y:S01]  /*ad90*/  MOV R33, R41 ;  /* 0x0000002900217202 */ /* 0x000fe20000000f00 */
[C---:B------:R-:W-:Y:S02]  /*ada0*/  IMAD R35, R2.reuse, UR7, R34 ;  /* 0x0000000702237c24 */ /* 0x040fe4000f8e0222 */
[----:B------:R-:W-:Y:S01]  /*adb0*/  IMAD.WIDE.U32 R32, R2, UR6, R32 ;  /* 0x0000000602207c25 */ /* 0x000fe2000f8e0020 */
[----:B------:R-:W-:-:S04]  /*adc0*/  ULDC.64 UR6, c[0x0][0x210] ;  /* 0x0000840000067ab9 */ /* 0x000fc80000000a00 */
[----:B------:R-:W-:Y:S02]  /*add0*/  IADD3 R33, R33, R35, RZ ;  /* 0x0000002321217210 */ /* 0x000fe40007ffe0ff */
[----:B------:R-:W-:-:S04]  /*ade0*/  LEA R34, P0, R32, UR6, 0x1 ;  /* 0x0000000620227c11 */ /* 0x000fc8000f8008ff */
[----:B------:R-:W-:Y:S01]  /*adf0*/  LEA.HI.X R35, R32, UR7, R33, 0x1, P0 ;  /* 0x0000000720237c11 */ /* 0x000fe200080f0c21 */
[----:B------:R-:W-:Y:S01]  /*ae00*/  FFMA.FTZ R32, R37, UR5, R36 ;  /* 0x0000000525207c23 */ /* 0x000fe20008010024 */
[----:B------:R-:W-:-:S03]  /*ae10*/  FMUL.FTZ R33, R38, UR23 ;  /* 0x0000001726217c20 */ /* 0x000fc60008410000 */
[----:B------:R-:W-:-:S04]  /*ae20*/  FFMA.FTZ R32, R75, R47, -R32 ;  /* 0x0000002f4b207223 */ /* 0x000fc80000010820 */
[----:B------:R-:W-:-:S05]  /*ae30*/  FMUL.FTZ R32, R32, UR23 ;  /* 0x0000001720207c20 */ /* 0x000fca0008410000 */
[----:B------:R-:W-:-:S05]  /*ae40*/  F2FP.F16.F32.PACK_AB R33, R32, R33 ;  /* 0x000000212021723e */ /* 0x000fca00000000ff */
[----:B------:R0:W-:Y:S02]  /*ae50*/  STG.E desc[UR18][R34.64], R33 ;  /* 0x0000002122007986 */ /* 0x0001e4000c101912 */
.L_x_1390:
[----:B------:R-:W-:Y:S05]  /*ae60*/  BSYNC B0 ;  /* 0x0000000000007941 */ /* 0x000fea0003800000 */
.L_x_1389:
[----:B------:R-:W-:Y:S01]  /*ae70*/  ISETP.NE.AND P0, PT, RZ, UR21, PT ;  /* 0x00000015ff007c0c */ /* 0x000fe2000bf05270 */
[--C-:B------:R-:W-:Y:S02]  /*ae80*/  HADD2.F32 R32, -RZ, R4.reuse.H0_H0 ;  /* 0x20000004ff207230 */ /* 0x100fe40000004100 */
[----:B------:R-:W-:-:S03]  /*ae90*/  HADD2.F32 R4, -RZ, R4.H1_H1 ;  /* 0x30000004ff047230 */ /* 0x000fc60000004100 */
[----:B------:R-:W-:Y:S02]  /*aea0*/  FADD.FTZ R32, R32, -UR22 ;  /* 0x8000001620207e21 */ /* 0x000fe40008010000 */
[----:B------:R-:W-:Y:S01]  /*aeb0*/  FADD.FTZ R38, R4, -UR22 ;  /* 0x8000001604267e21 */ /* 0x000fe20008010000 */
[--C-:B------:R-:W-:Y:S02]  /*aec0*/  HADD2.F32 R4, -RZ, R81.reuse.H0_H0 ;  /* 0x20000051ff047230 */ /* 0x100fe40000004100 */
[----:B------:R-:W-:Y:S01]  /*aed0*/  FMUL.FTZ R37, R32, UR23 ;  /* 0x0000001720257c20 */ /* 0x000fe20008410000 */
[----:B------:R-:W-:Y:S02]  /*aee0*/  HADD2.F32 R81, -RZ, R81.H1_H1 ;  /* 0x30000051ff517230 */ /* 0x000fe40000004100 */
[----:B------:R-:W-:Y:S01]  /*aef0*/  FMUL.FTZ R38, R38, UR23 ;  /* 0x0000001726267c20 */ /* 0x000fe20008410000 */
[----:B------:R-:W-:Y:S06]  /*af00*/  @!P0 BRA `(.L_x_1391) ;  /* 0x0000000000488947 */ /* 0x000fec0003800000 */
[----:B------:R-:W-:-:S04]  /*af10*/  FFMA.FTZ R32, R37, R46, R44 ;  /* 0x0000002e25207223 */ /* 0x000fc8000001002c */
[----:B0-----:R-:W-:-:S06]  /*af20*/  FMUL.FTZ R34, R32, -1.4426950216293334961 ;  /* 0xbfb8aa3b20227820 */ /* 0x001fcc0000410000 */
        /* <DEDUP_REMOVED lines=16> */
.L_x_1391:
[----:B------:R-:W-:Y:S01]  /*b030*/  LOP3.LUT P0, RZ, R3, 0x8000, RZ, 0xc0, !PT ;  /* 0x0000800003ff7812 */ /* 0x000fe2000780c0ff */
[----:B------:R-:W-:-:S12]  /*b040*/  BSSY B0, `(.L_x_1392) ;  /* 0x0000015000007945 */ /* 0x000fd80003800000 */
[----:B------:R-:W-:Y:S05]  /*b050*/  @!P0 BRA `(.L_x_1393) ;  /* 0x00000000004c8947 */ /* 0x000fea0003800000 */
[----:B------:R-:W-:Y:S01]  /*b060*/  SHF.R.S32.HI R32, RZ, 0x1f, R124 ;  /* 0x0000001fff207819 */ /* 0x000fe2000001147c */
[----:B------:R-:W-:Y:S01]  /*b070*/  ULDC.64 UR6, c[0x0][0x288] ;  /* 0x0000a20000067ab9 */ /* 0x000fe20000000a00 */
[----:B0-----:R-:W-:Y:S01]  /*b080*/  MOV R33, R41 ;  /* 0x0000002900217202 */ /* 0x001fe20000000f00 */
[--C-:B------:R-:W-:Y:S01]  /*b090*/  FFMA.FTZ R37, R37, UR5, R36.reuse ;  /* 0x0000000525257c23 */ /* 0x100fe20008010024 */
[----:B------:R-:W-:Y:S01]  /*b0a0*/  FFMA.FTZ R38, R38, UR5, R36 ;  /* 0x0000000526267c23 */ /* 0x000fe20008010024 */
[----:B------:R-:W-:Y:S01]  /*b0b0*/  IMAD R34, R32, UR6, RZ ;  /* 0x0000000620227c24 */ /* 0x000fe2000f8e02ff */
[----:B------:R-:W-:Y:S01]  /*b0c0*/  MOV R32, R42 ;  /* 0x0000002a00207202 */ /* 0x000fe20000000f00 */
[----:B------:R-:W-:Y:S01]  /*b0d0*/  FFMA.FTZ R37, R4, R46, -R37 ;  /* 0x0000002e04257223 */ /* 0x000fe20000010825 */
[----:B------:R-:W-:Y:S01]  /*b0e0*/  FFMA.FTZ R4, R81, R47, -R38 ;  /* 0x0000002f51047223 */ /* 0x000fe20000010826 */
[C---:B------:R-:W-:Y:S02]  /*b0f0*/  IMAD R35, R124.reuse, UR7, R34 ;  /* 0x000000077c237c24 */ /* 0x040fe4000f8e0222 */
[----:B------:R-:W-:Y:S01]  /*b100*/  IMAD.WIDE.U32 R32, R124, UR6, R32 ;  /* 0x000000067c207c25 */ /* 0x000fe2000f8e0020 */
[----:B------:R-:W-:-:S03]  /*b110*/  ULDC.64 UR6, c[0x0][0x210] ;  /* 0x0000840000067ab9 */ /* 0x000fc60000000a00 */
[----:B------:R-:W-:Y:S01]  /*b120*/  FMUL.FTZ R4, R4, UR23 ;  /* 0x0000001704047c20 */ /* 0x000fe20008410000 */
[----:B------:R-:W-:Y:S02]  /*b130*/  IADD3 R33, R33, R35, RZ ;  /* 0x0000002321217210 */ /* 0x000fe40007ffe0ff */
[----:B------:R-:W-:-:S04]  /*b140*/  LEA R34, P0, R32, UR6, 0x1 ;  /* 0x0000000620227c11 */ /* 0x000fc8000f8008ff */
[----:B------:R-:W-:Y:S01]  /*b150*/  LEA.HI.X R35, R32, UR7, R33, 0x1, P0 ;  /* 0x0000000720237c11 */ /* 0x000fe200080f0c21 */
[----:B------:R-:W-:-:S05]  /*b160*/  FMUL.FTZ R33, R37, UR23 ;  /* 0x0000001725217c20 */ /* 0x000fca0008410000 */
[----:B------:R-:W-:-:S05]  /*b170*/  F2FP.F16.F32.PACK_AB R33, R4, R33 ;  /* 0x000000210421723e */ /* 0x000fca00000000ff */
[----:B------:R1:W-:Y:S02]  /*b180*/  STG.E desc[UR18][R34.64], R33 ;  /* 0x0000002122007986 */ /* 0x0003e4000c101912 */
.L_x_1393:
[----:B------:R-:W-:Y:S05]  /*b190*/  BSYNC B0 ;  /* 0x0000000000007941 */ /* 0x000fea0003800000 */
.L_x_1392:
[----:B------:R-:W-:Y:S01]  /*b1a0*/  ISETP.NE.AND P0, PT, RZ, UR21, PT ;  /* 0x00000015ff007c0c */ /* 0x000fe2000bf05270 */
[--C-:B------:R-:W-:Y:S02]  /*b1b0*/  HADD2.F32 R4, -RZ, R5.reuse.H0_H0 ;  /* 0x20000005ff047230 */ /* 0x100fe40000004100 */
[----:B------:R-:W-:Y:S02]  /*b1c0*/  HADD2.F32 R5, -RZ, R5.H1_H1 ;  /* 0x30000005ff057230 */ /* 0x000fe40000004100 */
[--C-:B01----:R-:W-:Y:S02]  /*b1d0*/  HADD2.F32 R35, -RZ, R91.reuse.H0_H0 ;  /* 0x2000005bff237230 */ /* 0x103fe40000004100 */
[----:B------:R-:W-:Y:S01]  /*b1e0*/  FADD.FTZ R4, R4, -UR22 ;  /* 0x8000001604047e21 */ /* 0x000fe20008010000 */
[----:B------:R-:W-:Y:S02]  /*b1f0*/  HADD2.F32 R34, -RZ, R91.H1_H1 ;  /* 0x3000005bff227230 */ /* 0x000fe40000004100 */
[----:B------:R-:W-:Y:S01]  /*b200*/  FADD.FTZ R5, R5, -UR22 ;  /* 0x8000001605057e21 */ /* 0x000fe20008010000 */
[----:B------:R-:W-:-:S03]  /*b210*/  FMUL.FTZ R37, R4, UR23 ;  /* 0x0000001704257c20 */ /* 0x000fc60008410000 */
        /* <DEDUP_REMOVED lines=20> */
.L_x_1394:
[----:B------:R-:W-:Y:S01]  /*b360*/  LOP3.LUT P0, RZ, R3, 0x4000, RZ, 0xc0, !PT ;  /* 0x0000400003ff7812 */ /* 0x000fe2000780c0ff */
[----:B------:R-:W-:-:S12]  /*b370*/  BSSY B0, `(.L_x_1395) ;  /* 0x0000015000007945 */ /* 0x000fd80003800000 */
[----:B------:R-:W-:Y:S05]  /*b380*/  @!P0 BRA `(.L_x_1396) ;  /* 0x00000000004c8947 */ /* 0x000fea0003800000 */
[----:B------:R-:W-:Y:S01]  /*b390*/  SHF.R.S32.HI R4, RZ, 0x1f, R123 ;  /* 0x0000001fff047819 */ /* 0x000fe2000001147b */
[----:B------:R-:W-:Y:S01]  /*b3a0*/  ULDC.64 UR6, c[0x0][0x288] ;  /* 0x0000a20000067ab9 */ /* 0x000fe20000000a00 */
[----:B------:R-:W-:-:S03]  /*b3b0*/  MOV R5, R41 ;  /* 0x0000002900057202 */ /* 0x000fc60000000f00 */
[----:B------:R-:W-:Y:S01]  /*b3c0*/  IMAD R32, R4, UR6, RZ ;  /* 0x0000000604207c24 */ /* 0x000fe2000f8e02ff */
[----:B------:R-:W-:-:S03]  /*b3d0*/  MOV R4, R42 ;  /* 0x0000002a00047202 */ /* 0x000fc60000000f00 */
[C---:B------:R-:W-:Y:S02]  /*b3e0*/  IMAD R33, R123.reuse, UR7, R32 ;  /* 0x000000077b217c24 */ /* 0x040fe4000f8e0220 */
[----:B------:R-:W-:Y:S01]  /*b3f0*/  IMAD.WIDE.U32 R4, R123, UR6, R4 ;  /* 0x000000067b047c25 */ /* 0x000fe2000f8e0004 */
[----:B------:R-:W-:-:S04]  /*b400*/  ULDC.64 UR6, c[0x0][0x210] ;  /* 0x0000840000067ab9 */ /* 0x000fc80000000a00 */
[----:B------:R-:W-:Y:S01]  /*b410*/  IADD3 R33, R5, R33, RZ ;  /* 0x0000002105217210 */ /* 0x000fe20007ffe0ff */
[----:B------:R-:W-:Y:S01]  /*b420*/  FFMA.FTZ R5, R38, UR5, R36 ;  /* 0x0000000526057c23 */ /* 0x000fe20008010024 */
[----:B------:R-:W-:-:S03]  /*b430*/  LEA R32, P0, R4, UR6, 0x1 ;  /* 0x0000000604207c11 */ /* 0x000fc6000f8008ff */
[----:B------:R-:W-:Y:S01]  /*b440*/  FFMA.FTZ R34, R34, R47, -R5 ;  /* 0x0000002f22227223 */ /* 0x000fe20000010805 */
[----:B------:R-:W-:Y:S01]  /*b450*/  LEA.HI.X R33, R4, UR7, R33, 0x1, P0 ;  /* 0x0000000704217c11 */ /* 0x000fe200080f0c21 */
[----:B------:R-:W-:-:S04]  /*b460*/  FFMA.FTZ R4, R37, UR5, R36 ;  /* 0x0000000525047c23 */ /* 0x000fc80008010024 */
[----:B------:R-:W-:-:S04]  /*b470*/  FFMA.FTZ R4, R35, R46, -R4 ;  /* 0x0000002e23047223 */ /* 0x000fc80000010804 */
[----:B------:R-:W-:Y:S01]  /*b480*/  FMUL.FTZ R5, R4, UR23 ;  /* 0x0000001704057c20 */ /* 0x000fe20008410000 */
[----:B------:R-:W-:-:S05]  /*b490*/  FMUL.FTZ R4, R34, UR23 ;  /* 0x0000001722047c20 */ /* 0x000fca0008410000 */
[----:B------:R-:W-:-:S05]  /*b4a0*/  F2FP.F16.F32.PACK_AB R5, R4, R5 ;  /* 0x000000050405723e */ /* 0x000fca00000000ff */
[----:B------:R0:W-:Y:S02]  /*b4b0*/  STG.E desc[UR18][R32.64], R5 ;  /* 0x0000000520007986 */ /* 0x0001e4000c101912 */
.L_x_1396:
[----:B------:R-:W-:Y:S05]  /*b4c0*/  BSYNC B0 ;  /* 0x0000000000007941 */ /* 0x000fea0003800000 */
.L_x_1395:
[----:B------:R-:W1:Y:S01]  /*b4d0*/  LDC R34, c[0x0][0x2ac] ;  /* 0x0000ab00ff227b82 */ /* 0x000e620000000800 */
[----:B------:R-:W-:Y:S01]  /*b4e0*/  ISETP.NE.AND P0, PT, RZ, UR21, PT ;  /* 0x00000015ff007c0c */ /* 0x000fe2000bf05270 */
[--C-:B------:R-:W-:Y:S02]  /*b4f0*/  HADD2.F32 R4, -RZ, R6.reuse.H0_H0 ;  /* 0x20000006ff047230 */ /* 0x100fe40000004100 */
[----:B------:R-:W-:Y:S02]  /*b500*/  HADD2.F32 R6, -RZ, R6.H1_H1 ;  /* 0x30000006ff067230 */ /* 0x000fe40000004100 */
[--C-:B------:R-:W-:Y:S02]  /*b510*/  HADD2.F32 R35, -RZ, R95.reuse.H0_H0 ;  /* 0x2000005fff237230 */ /* 0x100fe40000004100 */
[----:B------:R-:W-:Y:S01]  /*b520*/  FADD.FTZ R4, R4, -UR22 ;  /* 0x8000001604047e21 */ /* 0x000fe20008010000 */
[----:B------:R-:W-:Y:S01]  /*b530*/  FADD.FTZ R38, R6, -UR22 ;  /* 0x8000001606267e21 */ /* 0x000fe20008010000 */
[----:B------:R-:W-:-:S02]  /*b540*/  HADD2.F32 R6, -RZ, R95.H1_H1 ;  /* 0x3000005fff067230 */ /* 0x000fc40000004100 */
[----:B------:R-:W-:Y:S01]  /*b550*/  FMUL.FTZ R37, R4, UR23 ;  /* 0x0000001704257c20 */ /* 0x000fe20008410000 */
[----:B------:R-:W-:Y:S01]  /*b560*/  FMUL.FTZ R38, R38, UR23 ;  /* 0x0000001726267c20 */ /* 0x000fe20008410000 */
[----:B------:R-:W-:Y:S06]  /*b570*/  @!P0 BRA `(.L_x_1397) ;  /* 0x0000000000488947 */ /* 0x000fec0003800000 */
[----:B0-----:R-:W-:Y:S01]  /*b580*/  FFMA.FTZ R5, R38, R47, R45 ;  /* 0x0000002f26057223 */ /* 0x001fe2000001002d */
        /* <DEDUP_REMOVED lines=12> */
[----:B--2---:R-:W-:Y:S01]  /*b650*/  FADD.FTZ R75, -R58, 1 ;  /* 0x3f8000003a4b7421 */ /* 0x004fe20000010100 */
[----:B------:R-:W-:Y:S02]  /*b660*/  FMUL.FTZ R35, R35, R58 ;  /* 0x0000003a23237220 */ /* 0x000fe40000410000 */
[----:B------:R-:W-:Y:S01]  /*b670*/  FMUL.FTZ R6, R6, R5 ;  /* 0x0000000506067220 */ /* 0x000fe20000410000 */
[----:B------:R-:W-:-:S04]  /*b680*/  FFMA.FTZ R4, R4, R75, 1 ;  /* 0x3f80000004047423 */ /* 0x000fc8000001004b */
[----:B------:R-:W-:-:S07]  /*b690*/  FMUL.FTZ R35, R35, R4 ;  /* 0x0000000423237220 */ /* 0x000fce0000410000 */
.L_x_1397:
[----:B------:R-:W-:Y:S01]  /*b6a0*/  LOP3.LUT P0, RZ, R3, 0x2000, RZ, 0xc0, !PT ;  /* 0x0000200003ff7812 */ /* 0x000fe2000780c0ff */
[----:B------:R-:W-:-:S12]  /*b6b0*/  BSSY B0, `(.L_x_1398) ;  /* 0x0000015000007945 */ /* 0x000fd80003800000 */
[----:B------:R-:W-:Y:S05]  /*b6c0*/  @!P0 BRA `(.L_x_1399) ;  /* 0x00000000004c8947 */ /* 0x000fea0003800000 */
[----:B------:R-:W-:Y:S01]  /*b6d0*/  SHF.R.S32.HI R4, RZ, 0x1f, R122 ;  /* 0x0000001fff047819 */ /* 0x000fe2000001147a */
[----:B------:R-:W-:Y:S01]  /*b6e0*/  ULDC.64 UR6, c[0x0][0x288] ;  /* 0x0000a20000067ab9 */ /* 0x000fe20000000a00 */
[----:B0-----:R-:W-:-:S03]  /*b6f0*/  MOV R5, R41 ;  /* 0x0000002900057202 */ /* 0x001fc60000000f00 */
        /* <DEDUP_REMOVED lines=16> */
.L_x_1399:
[----:B------:R-:W-:Y:S05]  /*b800*/  BSYNC B0 ;  /* 0x0000000000007941 */ /* 0x000fea0003800000 */
.L_x_1398:
[----:B------:R-:W-:Y:S01]  /*b810*/  ISETP.NE.AND P0, PT, RZ, UR21, PT ;  /* 0x00000015ff007c0c */ /* 0x000fe2000bf05270 */
[--C-:B------:R-:W-:Y:S02]  /*b820*/  HADD2.F32 R4, -RZ, R7.reuse.H0_H0 ;  /* 0x20000007ff047230 */ /* 0x100fe40000004100 */
[----:B------:R-:W-:Y:S02]  /*b830*/  HADD2.F32 R7, -RZ, R7.H1_H1 ;  /* 0x30000007ff077230 */ /* 0x000fe40000004100 */
[--C-:B0-2---:R-:W-:Y:S02]  /*b840*/  HADD2.F32 R33, -RZ, R97.reuse.H0_H0 ;  /* 0x20000061ff217230 */ /* 0x105fe40000004100 */
        /* <DEDUP_REMOVED lines=24> */
.L_x_1400:
        /* <DEDUP_REMOVED lines=22> */
.L_x_1402:
[----:B------:R-:W-:Y:S05]  /*bb30*/  BSYNC B0 ;  /* 0x0000000000007941 */ /* 0x000fea0003800000 */
.L_x_1401:
[----:B------:R-:W-:Y:S01]  /*bb40*/  ISETP.NE.AND P0, PT, RZ, UR21, PT ;  /* 0x00000015ff007c0c */ /* 0x000fe2000bf05270 */
[----:B0-----:R-:W-:-:S04]  /*bb50*/  IMAD.WIDE.U32 R4, R0, -0x77777777, RZ ;  /* 0x8888888900047825 */ /* 0x001fc800078e00ff */
[--C-:B------:R-:W-:Y:S02]  /*bb60*/  HADD2.F32 R4, -RZ, R8.reuse.H0_H0 ;  /* 0x20000008ff047230 */ /* 0x100fe40000004100 */
[----:B------:R-:W-:Y:S01]  /*bb70*/  HADD2.F32 R6, -RZ, R8.H1_H1 ;  /* 0x30000008ff067230 */ /* 0x000fe20000004100 */
[----:B------:R-:W-:Y:S01]  /*bb80*/  SHF.R.U32.HI R8, RZ, 0x5, R5 ;  /* 0x00000005ff087819 */ /* 0x000fe20000011605 */
[--C-:B------:R-:W-:Y:S02]  /*bb90*/  HADD2.F32 R33, -RZ, R98.reuse.H0_H0 ;  /* 0x20000062ff217230 */ /* 0x100fe40000004100 */
[----:B------:R-:W-:Y:S01]  /*bba0*/  FADD.FTZ R4, R4, -UR22 ;  /* 0x8000001604047e21 */ /* 0x000fe20008010000 */
[----:B------:R-:W-:Y:S02]  /*bbb0*/  HADD2.F32 R32, -RZ, R9.H0_H0 ;  /* 0x20000009ff207230 */ /* 0x000fe40000004100 */
[----:B------:R-:W-:Y:S01]  /*bbc0*/  FADD.FTZ R6, R6, -UR22 ;  /* 0x8000001606067e21 */ /* 0x000fe20008010000 */
[----:B------:R-:W-:-:S02]  /*bbd0*/  HADD2.F32 R98, -RZ, R98.H1_H1 ;  /* 0x30000062ff627230 */ /* 0x000fc40000004100 */
[----:B------:R-:W-:Y:S01]  /*bbe0*/  FMUL.FTZ R35, R4, UR23 ;  /* 0x0000001704237c20 */ /* 0x000fe20008410000 */
[----:B------:R-:W-:Y:S02]  /*bbf0*/  HADD2.F32 R9, -RZ, R9.H1_H1 ;  /* 0x30000009ff097230 */ /* 0x000fe40000004100 */
        /* <DEDUP_REMOVED lines=20> */
.L_x_1403:
        /* <DEDUP_REMOVED lines=22> */
.L_x_1405:
[----:B------:R-:W-:Y:S05]  /*bea0*/  BSYNC B0 ;  /* 0x0000000000007941 */ /* 0x000fea0003800000 */
.L_x_1404:
[----:B------:R-:W-:Y:S01]  /*beb0*/  ISETP.NE.AND P0, PT, RZ, UR21, PT ;  /* 0x00000015ff007c0c */ /* 0x000fe2000bf05270 */
[----:B------:R-:W-:Y:S01]  /*bec0*/  FADD.FTZ R32, R32, -UR22 ;  /* 0x8000001620207e21 */ /* 0x000fe20008010000 */
[----:B------:R-:W-:Y:S01]  /*bed0*/  FADD.FTZ R4, R9, -UR22 ;  /* 0x8000001609047e21 */ /* 0x000fe20008010000 */
[----:B------:R-:W-:Y:S02]  /*bee0*/  HADD2.F32 R33, -RZ, R96.H0_H0 ;  /* 0x20000060ff217230 */ /* 0x000fe40000004100 */
[----:B------:R-:W-:Y:S02]  /*bef0*/  HADD2.F32 R9, -RZ, R10.H0_H0 ;  /* 0x2000000aff097230 */ /* 0x000fe40000004100 */
[----:B------:R-:W-:Y:S01]  /*bf00*/  FMUL.FTZ R35, R32, UR23 ;  /* 0x0000001720237c20 */ /* 0x000fe20008410000 */
[----:B------:R-:W-:Y:S02]  /*bf10*/  HADD2.F32 R96, -RZ, R96.H1_H1 ;  /* 0x30000060ff607230 */ /* 0x000fe40000004100 */
[----:B------:R-:W-:Y:S01]  /*bf20*/  FMUL.FTZ R32, R4, UR23 ;  /* 0x0000001704207c20 */ /* 0x000fe20008410000 */
[----:B------:R-:W-:-:S02]  /*bf30*/  HADD2.F32 R10, -RZ, R10.H1_H1 ;  /* 0x3000000aff0a7230 */ /* 0x000fc40000004100 */
[----:B------:R-:W-:Y:S05]  /*bf40*/  @!P0 BRA `(.L_x_1406) ;  /* 0x0000000000488947 */ /* 0x000fea0003800000 */
        /* <DEDUP_REMOVED lines=18> */
.L_x_1406:
        /* <DEDUP_REMOVED lines=22> */
.L_x_1408:
[----:B------:R-:W-:Y:S05]  /*c1d0*/  BSYNC B0 ;  /* 0x0000000000007941 */ /* 0x000fea0003800000 */
.L_x_1407:
[----:B------:R-:W-:Y:S01]  /*c1e0*/  ISETP.NE.AND P0, PT, RZ, UR21, PT ;  /* 0x00000015ff007c0c */ /* 0x000fe2000bf05270 */
[----:B------:R-:W-:Y:S01]  /*c1f0*/  FADD.FTZ R35, R9, -UR22 ;  /* 0x8000001609237e21 */ /* 0x000fe20008010000 */
[----:B------:R-:W-:Y:S01]  /*c200*/  FADD.FTZ R10, R10, -UR22 ;  /* 0x800000160a0a7e21 */ /* 0x000fe20008010000 */
[--C-:B------:R-:W-:Y:S02]  /*c210*/  HADD2.F32 R33, -RZ, R94.reuse.H0_H0 ;  /* 0x2000005eff217230 */ /* 0x100fe40000004100 */
[--C-:B------:R-:W-:Y:S02]  /*c220*/  HADD2.F32 R9, -RZ, R11.reuse.H0_H0 ;  /* 0x2000000bff097230 */ /* 0x100fe40000004100 */
[----:B------:R-:W-:Y:S01]  /*c230*/  FMUL.FTZ R35, R35, UR23 ;  /* 0x0000001723237c20 */ /* 0x000fe20008410000 */
[----:B------:R-:W-:Y:S02]  /*c240*/  HADD2.F32 R94, -RZ, R94.H1_H1 ;  /* 0x3000005eff5e7230 */ /* 0x000fe40000004100 */
[----:B------:R-:W-:Y:S01]  /*c250*/  FMUL.FTZ R10, R10, UR23 ;  /* 0x000000170a0a7c20 */ /* 0x000fe20008410000 */
[----:B------:R-:W-:-:S02]  /*c260*/  HADD2.F32 R11, -RZ, R11.H1_H1 ;  /* 0x3000000bff0b7230 */ /* 0x000fc40000004100 */
[----:B------:R-:W-:Y:S05]  /*c270*/  @!P0 BRA `(.L_x_1409) ;  /* 0x0000000000488947 */ /* 0x000fea0003800000 */
[----:B0-2---:R-:W-:Y:S01]  /*c280*/  FFMA.FTZ R5, R35, R46, R44 ;  /* 0x0000002e23057223 */ /* 0x005fe2000001002c */
        /* <DEDUP_REMOVED lines=9> */
[----:B0-----:R-:W-:Y:S01]  /*c320*/  FMUL.FTZ R33, R33, R32 ;  /* 0x0000002021217220 */ /* 0x001fe20000410000 */
[----:B------:R-:W-:-:S04]  /*c330*/  FADD.FTZ R32, -R32, 1 ;  /* 0x3f80000020207421 */ /* 0x000fc80000010100 */
[----:B------:R-:W-:Y:S01]  /*c340*/  FFMA.FTZ R32, R5, R32, 1 ;  /* 0x3f80000005207423 */ /* 0x000fe20000010020 */
[----:B--2---:R-:W-:Y:S01]  /*c350*/  FADD.FTZ R59, -R39, 1 ;  /* 0x3f800000273b7421 */ /* 0x004fe20000010100 */
[----:B------:R-:W-:Y:S02]  /*c360*/  FMUL.FTZ R94, R94, R39 ;  /* 0x000000275e5e7220 */ /* 0x000fe40000410000 */
[----:B------:R-:W-:Y:S01]  /*c370*/  FMUL.FTZ R33, R33, R32 ;  /* 0x0000002021217220 */ /* 0x000fe20000410000 */
[----:B------:R-:W-:-:S04]  /*c380*/  FFMA.FTZ R59, R4, R59, 1 ;  /* 0x3f800000043b7423 */ /* 0x000fc8000001003b */
[----:B------:R-:W-:-:S07]  /*c390*/  FMUL.FTZ R94, R94, R59 ;  /* 0x0000003b5e5e7220 */ /* 0x000fce0000410000 */
.L_x_1409:
[----:B------:R-:W-:Y:S01]  /*c3a0*/  LOP3.LUT P0, RZ, R3, 0x200, RZ, 0xc0, !PT ;  /* 0x0000020003ff7812 */ /* 0x000fe2000780c0ff */
[----:B------:R-:W-:-:S12]  /*c3b0*/  BSSY B0, `(.L_x_1410) ;  /* 0x0000015000007945 */ /* 0x000fd80003800000 */
[----:B------:R-:W-:Y:S05]  /*c3c0*/  @!P0 BRA `(.L_x_1411) ;  /* 0x00000000004c8947 */ /* 0x000fea0003800000 */
[----:B------:R-:W-:Y:S01]  /*c3d0*/  SHF.R.S32.HI R4, RZ, 0x1f, R118 ;  /* 0x0000001fff047819 */ /* 0x000fe20000011476 */
[----:B------:R-:W-:Y:S01]  /*c3e0*/  ULDC.64 UR6, c[0x0][0x288] ;  /* 0x0000a20000067ab9 */ /* 0x000fe20000000a00 */
[----:B0-2---:R-:W-:-:S03]  /*c3f0*/  MOV R5, R41 ;  /* 0x0000002900057202 */ /* 0x005fc60000000f00 */
        /* <DEDUP_REMOVED lines=16> */
.L_x_1411:
[----:B------:R-:W-:Y:S05]  /*c500*/  BSYNC B0 ;  /* 0x0000000000007941 */ /* 0x000fea0003800000 */
.L_x_1410:
        /* <DEDUP_REMOVED lines=10> */
[----:B0-23--:R-:W-:Y:S01]  /*c5b0*/  FFMA.FTZ R5, R10, R47, R45 ;  /* 0x0000002f0a057223 */ /* 0x00dfe2000001002d */
        /* <DEDUP_REMOVED lines=17> */
.L_x_1412:
[----:B------:R-:W-:Y:S01]  /*c6d0*/  LOP3.LUT P0, RZ, R3, 0x100, RZ, 0xc0, !PT ;  /* 0x0000010003ff7812 */ /* 0x000fe2000780c0ff */
[----:B------:R-:W-:-:S12]  /*c6e0*/  BSSY B0, `(.L_x_1413) ;  /* 0x0000015000007945 */ /* 0x000fd80003800000 */
[----:B------:R-:W-:Y:S05]  /*c6f0*/  @!P0 BRA `(.L_x_1414) ;  /* 0x00000000004c8947 */ /* 0x000fea0003800000 */
[----:B------:R-:W-:Y:S01]  /*c700*/  SHF.R.S32.HI R4, RZ, 0x1f, R117 ;  /* 0x0000001fff047819 */ /* 0x000fe20000011475 */
[----:B------:R-:W-:Y:S01]  /*c710*/  ULDC.64 UR6, c[0x0][0x288] ;  /* 0x0000a20000067ab9 */ /* 0x000fe20000000a00 */
[----:B0-23--:R-:W-:-:S03]  /*c720*/  MOV R5, R41 ;  /* 0x0000002900057202 */ /* 0x00dfc60000000f00 */
        /* <DEDUP_REMOVED lines=16> */
.L_x_1414:
[----:B------:R-:W-:Y:S05]  /*c830*/  BSYNC B0 ;  /* 0x0000000000007941 */ /* 0x000fea0003800000 */
.L_x_1413:
        /* <DEDUP_REMOVED lines=10> */
[----:B0-234-:R-:W-:Y:S01]  /*c8e0*/  FFMA.FTZ R5, R10, R47, R45 ;  /* 0x0000002f0a057223 */ /* 0x01dfe2000001002d */
        /* <DEDUP_REMOVED lines=17> */
.L_x_1415:
[----:B------:R-:W-:Y:S01]  /*ca00*/  LOP3.LUT P0, RZ, R3, 0x80, RZ, 0xc0, !PT ;  /* 0x0000008003ff7812 */ /* 0x000fe2000780c0ff */
[----:B------:R-:W-:-:S12]  /*ca10*/  BSSY B0, `(.L_x_1416) ;  /* 0x0000015000007945 */ /* 0x000fd80003800000 */
[----:B------:R-:W-:Y:S05]  /*ca20*/  @!P0 BRA `(.L_x_1417) ;  /* 0x00000000004c8947 */ /* 0x000fea0003800000 */
[----:B------:R-:W-:Y:S01]  /*ca30*/  SHF.R.S32.HI R4, RZ, 0x1f, R116 ;  /* 0x0000001fff047819 */ /* 0x000fe20000011474 */
[----:B------:R-:W-:Y:S01]  /*ca40*/  ULDC.64 UR6, c[0x0][0x288] ;  /* 0x0000a20000067ab9 */ /* 0x000fe20000000a00 */
[----:B0-234-:R-:W-:-:S03]  /*ca50*/  MOV R5, R41 ;  /* 0x0000002900057202 */ /* 0x01dfc60000000f00 */
        /* <DEDUP_REMOVED lines=16> */
.L_x_1417:
[----:B------:R-:W-:Y:S05]  /*cb60*/  BSYNC B0 ;  /* 0x0000000000007941 */ /* 0x000fea0003800000 */
.L_x_1416:
        /* <DEDUP_REMOVED lines=28> */
.L_x_1418:
        /* <DEDUP_REMOVED lines=22> */
.L_x_1420:
[----:B------:R-:W-:Y:S05]  /*ce90*/  BSYNC B0 ;  /* 0x0000000000007941 */ /* 0x000fea0003800000 */
.L_x_1419:
[----:B------:R-:W-:Y:S01]  /*cea0*/  ISETP.NE.AND P0, PT, RZ, UR21, PT ;  /* 0x00000015ff007c0c */ /* 0x000fe2000bf05270 */
[----:B------:R-:W-:Y:S01]  /*ceb0*/  FADD.FTZ R17, R9, -UR22 ;  /* 0x8000001609117e21 */ /* 0x000fe20008010000 */
[----:B------:R-:W-:Y:S01]  /*cec0*/  FADD.FTZ R14, R20, -UR22 ;  /* 0x80000016140e7e21 */ /* 0x000fe20008010000 */
[----:B------:R-:W-:Y:S02]  /*ced0*/  HADD2.F32 R9, -RZ, R23.H0_H0 ;  /* 0x20000017ff097230 */ /* 0x000fe40000004100 */
        /* <DEDUP_REMOVED lines=24> */
.L_x_1421:
        /* <DEDUP_REMOVED lines=22> */
.L_x_1423:
[----:B------:R-:W-:Y:S05]  /*d1c0*/  BSYNC B0 ;  /* 0x0000000000007941 */ /* 0x000fea0003800000 */
.L_x_1422:
        /* <DEDUP_REMOVED lines=28> */
.L_x_1424:
        /* <DEDUP_REMOVED lines=22> */
.L_x_1426:
[----:B------:R-:W-:Y:S05]  /*d4f0*/  BSYNC B0 ;  /* 0x0000000000007941 */ /* 0x000fea0003800000 */
.L_x_1425:
        /* <DEDUP_REMOVED lines=28> */
.L_x_1427:
        /* <DEDUP_REMOVED lines=22> */
.L_x_1429:
[----:B------:R-:W-:Y:S05]  /*d820*/  BSYNC B0 ;  /* 0x0000000000007941 */ /* 0x000fea0003800000 */
.L_x_1428:
        /* <DEDUP_REMOVED lines=28> */
.L_x_1430:
        /* <DEDUP_REMOVED lines=22> */
.L_x_1432:
[----:B------:R-:W-:Y:S05]  /*db50*/  BSYNC B0 ;  /* 0x0000000000007941 */ /* 0x000fea0003800000 */
.L_x_1431:
        /* <DEDUP_REMOVED lines=28> */
.L_x_1433:
        /* <DEDUP_REMOVED lines=22> */
.L_x_1435:
[----:B------:R-:W-:Y:S05]  /*de80*/  BSYNC B0 ;  /* 0x0000000000007941 */ /* 0x000fea0003800000 */
.L_x_1434:
        /* <DEDUP_REMOVED lines=28> */
.L_x_1436:
[----:B------:R-:W-:Y:S04]  /*e050*/  BSSY B0, `(.L_x_1437) ;  /* 0x0000015000007945 */ /* 0x000fe80003800000 */
        /* <DEDUP_REMOVED lines=20> */
.L_x_1438:
[----:B------:R-:W-:Y:S05]  /*e1a0*/  BSYNC B0 ;  /* 0x0000000000007941 */ /* 0x000fea0003800000 */
.L_x_1437:
[----:B------:R-:W-:Y:S01]  /*e1b0*/  FADD.FTZ R4, R9, -UR22 ;  /* 0x8000001609047e21 */ /* 0x000fe20008010000 */
[----:B------:R-:W-:Y:S01]  /*e1c0*/  FADD.FTZ R55, R55, -UR22 ;  /* 0x8000001637377e21 */ /* 0x000fe20008010000 */
[--C-:B------:R-:W-:Y:S02]  /*e1d0*/  HADD2.F32 R11, -RZ, R56.reuse.H0_H0 ;  /* 0x20000038ff0b7230 */ /* 0x100fe40000004100 */
[--C-:B------:R-:W-:Y:S02]  /*e1e0*/  HADD2.F32 R9, -RZ, R57.reuse.H0_H0 ;  /* 0x20000039ff097230 */ /* 0x100fe40000004100 */
[----:B------:R-:W-:Y:S01]  /*e1f0*/  FMUL.FTZ R29, R4, UR23 ;  /* 0x00000017041d7c20 */ /* 0x000fe20008410000 */
[----:B------:R-:W-:Y:S02]  /*e200*/  HADD2.F32 R56, -RZ, R56.H1_H1 ;  /* 0x30000038ff387230 */ /* 0x000fe40000004100 */
[----:B------:R-:W-:Y:S01]  /*e210*/  FMUL.FTZ R26, R55, UR23 ;  /* 0x00000017371a7c20 */ /* 0x000fe20008410000 */
[----:B------:R-:W-:Y:S01]  /*e220*/  HADD2.F32 R57, -RZ, R57.H1_H1 ;  /* 0x30000039ff397230 */ /* 0x000fe20000004100 */
[----:B------:R-:W-:Y:S06]  /*e230*/  @!P6 BRA `(.L_x_1439) ;  /* 0x000000000048e947 */ /* 0x000fec0003800000 */
        /* <DEDUP_REMOVED lines=18> */
.L_x_1439:
        /* <DEDUP_REMOVED lines=21> */
.L_x_1441:
[----:B------:R-:W-:Y:S05]  /*e4b0*/  BSYNC B0 ;  /* 0x0000000000007941 */ /* 0x000fea0003800000 */
.L_x_1440:
        /* <DEDUP_REMOVED lines=27> */
.L_x_1442:
        /* <DEDUP_REMOVED lines=21> */
.L_x_1444:
[----:B------:R-:W-:Y:S05]  /*e7c0*/  BSYNC B0 ;  /* 0x0000000000007941 */ /* 0x000fea0003800000 */
.L_x_1443:
        /* <DEDUP_REMOVED lines=9> */
[----:B------:R-:W-:Y:S01]  /*e860*/  FFMA.FTZ R4, R29, R46, R44 ;  /* 0x0000002e1d047223 */ /* 0x000fe2000001002c */
[----:B0-234-:R-:W-:-:S03]  /*e870*/  FFMA.FTZ R5, R26, R47, R45 ;  /* 0x0000002f1a057223 */ /* 0x01dfc6000001002d */
        /* <DEDUP_REMOVED lines=16> */
.L_x_1445:
        /* <DEDUP_REMOVED lines=21> */
.L_x_1447:
[----:B------:R-:W-:Y:S05]  /*ead0*/  BSYNC B0 ;  /* 0x0000000000007941 */ /* 0x000fea0003800000 */
.L_x_1446:
        /* <DEDUP_REMOVED lines=27> */
.L_x_1448:
        /* <DEDUP_REMOVED lines=21> */
.L_x_1450:
[----:B------:R-:W-:Y:S05]  /*ede0*/  BSYNC B0 ;  /* 0x0000000000007941 */ /* 0x000fea0003800000 */
.L_x_1449:
        /* <DEDUP_REMOVED lines=27> */
.L_x_1451:
[----:B------:R-:W-:Y:S01]  /*efa0*/  LOP3.LUT P0, RZ, R3, 0x80000, RZ, 0xc0, !PT ;  /* 0x0008000003ff7812 */ /* 0x000fe2000780c0ff */
[----:B------:R-:W-:-:S12]  /*efb0*/  BSSY B0, `(.L_x_1452) ;  /* 0x0000016000007945 */ /* 0x000fd80003800000 */
[----:B------:R-:W-:Y:S05]  /*efc0*/  @!P0 BRA `(.L_x_1453) ;  /* 0x0000000000508947 */ /* 0x000fea0003800000 */
[----:B0-234-:R-:W-:Y:S01]  /*efd0*/  IADD3 R7, R2, 0xa8, RZ ;  /* 0x000000a802077810 */ /* 0x01dfe20007ffe0ff */
        /* <DEDUP_REMOVED lines=10> */
[----:B------:R-:W-:-:S03]  /*f080*/  FFMA.FTZ R5, R26, UR5, R36 ;  /* 0x000000051a057c23 */ /* 0x000fc60008010024 */
[----:B------:R-:W-:Y:S01]  /*f090*/  LEA.HI.X R7, R4, UR7, R7, 0x1, P0 ;  /* 0x0000000704077c11 */ /* 0x000fe200080f0c07 */
[----:B------:R-:W-:Y:S01]  /*f0a0*/  FFMA.FTZ R4, R31, UR5, R36 ;  /* 0x000000051f047c23 */ /* 0x000fe20008010024 */
[----:B------:R-:W-:-:S03]  /*f0b0*/  FFMA.FTZ R66, R66, R47, -R5 ;  /* 0x0000002f42427223 */ /* 0x000fc60000010805 */
[----:B------:R-:W-:-:S04]  /*f0c0*/  FFMA.FTZ R4, R9, R46, -R4 ;  /* 0x0000002e09047223 */ /* 0x000fc80000010804 */
[----:B------:R-:W-:Y:S01]  /*f0d0*/  FMUL.FTZ R5, R4, UR23 ;  /* 0x0000001704057c20 */ /* 0x000fe20008410000 */
[----:B------:R-:W-:-:S05]  /*f0e0*/  FMUL.FTZ R4, R66, UR23 ;  /* 0x0000001742047c20 */ /* 0x000fca0008410000 */
[----:B------:R-:W-:-:S05]  /*f0f0*/  F2FP.F16.F32.PACK_AB R5, R4, R5 ;  /* 0x000000050405723e */ /* 0x000fca00000000ff */
[----:B------:R0:W-:Y:S02]  /*f100*/  STG.E desc[UR18][R6.64], R5 ;  /* 0x0000000506007986 */ /* 0x0001e4000c101912 */
.L_x_1453:
[----:B------:R-:W-:Y:S05]  /*f110*/  BSYNC B0 ;  /* 0x0000000000007941 */ /* 0x000fea0003800000 */
.L_x_1452:
        /* <DEDUP_REMOVED lines=28> */
.L_x_1454:
        /* <DEDUP_REMOVED lines=23> */
.L_x_1456:
[----:B------:R-:W-:Y:S05]  /*f450*/  BSYNC B0 ;  /* 0x0000000000007941 */ /* 0x000fea0003800000 */
.L_x_1455:
        /* <DEDUP_REMOVED lines=28> */
.L_x_1457:
        /* <DEDUP_REMOVED lines=23> */
.L_x_1459:
[----:B------:R-:W-:Y:S05]  /*f790*/  BSYNC B0 ;  /* 0x0000000000007941 */ /* 0x000fea0003800000 */
.L_x_1458:
[----:B------:R-:W-:Y:S01]  /*f7a0*/  ISETP.NE.AND P0, PT, RZ, UR21, PT ;  /* 0x00000015ff007c0c */ /* 0x000fe2000bf05270 */
[----:B------:R-:W-:Y:S01]  /*f7b0*/  FADD.FTZ R31, R31, -UR22 ;  /* 0x800000161f1f7e21 */ /* 0x000fe20008010000 */
[----:B------:R-:W-:Y:S01]  /*f7c0*/  FADD.FTZ R71, R71, -UR22 ;  /* 0x8000001647477e21 */ /* 0x000fe20008010000 */
[--C-:B------:R-:W-:Y:S02]  /*f7d0*/  HADD2.F32 R9, -RZ, R72.reuse.H0_H0 ;  /* 0x20000048ff097230 */ /* 0x100fe40000004100 */
[----:B-1----:R-:W-:Y:S02]  /*f7e0*/  IMAD R8, R34, UR20, R8 ;  /* 0x0000001422087c24 */ /* 0x002fe4000f8e0208 */
[----:B------:R-:W-:Y:S01]  /*f7f0*/  FMUL.FTZ R31, R31, UR23 ;  /* 0x000000171f1f7c20 */ /* 0x000fe20008410000 */
[----:B------:R-:W-:Y:S02]  /*f800*/  HADD2.F32 R72, -RZ, R72.H1_H1 ;  /* 0x30000048ff487230 */ /* 0x000fe40000004100 */
[----:B------:R-:W-:Y:S01]  /*f810*/  FMUL.FTZ R26, R71, UR23 ;  /* 0x00000017471a7c20 */ /* 0x000fe20008410000 */
[----:B------:R-:W-:-:S02]  /*f820*/  HADD2.F32 R29, -RZ, R12.H0_H0 ;  /* 0x2000000cff1d7230 */ /* 0x000fc40000004100 */
[----:B------:R-:W-:Y:S05]  /*f830*/  @!P0 BRA `(.L_x_1460) ;  /* 0x0000000000488947 */ /* 0x000fea0003800000 */
[----:B------:R-:W-:Y:S01]  /*f840*/  FFMA.FTZ R4, R31, R46, R44 ;  /* 0x0000002e1f047223 */ /* 0x000fe2000001002c */
[----:B0-234-:R-:W-:-:S03]  /*f850*/  FFMA.FTZ R5, R26, R47, R45 ;  /* 0x0000002f1a057223 */ /* 0x01dfc6000001002d */
        /* <DEDUP_REMOVED lines=16> */
.L_x_1460:
        /* <DEDUP_REMOVED lines=23> */
.L_x_1462:
[----:B------:R-:W-:Y:S05]  /*fad0*/  BSYNC B0 ;  /* 0x0000000000007941 */ /* 0x000fea0003800000 */
.L_x_1461:
[----:B------:R-:W-:Y:S01]  /*fae0*/  ISETP.NE.AND P6, PT, RZ, UR21, PT ;  /* 0x00000015ff007c0c */ /* 0x000fe2000bfc5270 */
[----:B------:R-:W-:Y:S02]  /*faf0*/  HADD2.F32 R12, -RZ, R12.H1_H1 ;  /* 0x3000000cff0c7230 */ /* 0x000fe40000004100 */
[----:B------:R-:W-:Y:S01]  /*fb00*/  FADD.FTZ R29, R29, -UR22 ;  /* 0x800000161d1d7e21 */ /* 0x000fe20008010000 */
[----:B------:R-:W-:Y:S01]  /*fb10*/  IADD3 R23, R8, 0xc8, RZ ;  /* 0x000000c808177810 */ /* 0x000fe20007ffe0ff */
[----:B------:R-:W-:Y:S01]  /*fb20*/  ULDC.64 UR6, c[0x0][0x290] ;  /* 0x0000a40000067ab9 */ /* 0x000fe20000000a00 */
[--C-:B------:R-:W-:Y:S02]  /*fb30*/  HADD2.F32 R9, -RZ, R13.reuse.H0_H0 ;  /* 0x2000000dff097230 */ /* 0x100fe40000004100 */
[----:B------:R-:W-:Y:S01]  /*fb40*/  FADD.FTZ R12, R12, -UR22 ;  /* 0x800000160c0c7e21 */ /* 0x000fe20008010000 */
[----:B------:R-:W-:Y:S02]  /*fb50*/  HADD2.F32 R10, -RZ, R13.H1_H1 ;  /* 0x3000000dff0a7230 */ /* 0x000fe40000004100 */
[----:B------:R-:W-:Y:S01]  /*fb60*/  FMUL.FTZ R29, R29, UR23 ;  /* 0x000000171d1d7c20 */ /* 0x000fe20008410000 */
[----:B------:R-:W-:Y:S01]  /*fb70*/  SHF.R.S32.HI R26, RZ, 0x1f, R23 ;  /* 0x0000001fff1a7819 */ /* 0x000fe20000011417 */
[----:B------:R-:W-:Y:S01]  /*fb80*/  FMUL.FTZ R20, R12, UR23 ;  /* 0x000000170c147c20 */ /* 0x000fe20008410000 */
        /* <DEDUP_REMOVED lines=19> */
.L_x_1463:
[----:B------:R-:W-:Y:S01]  /*fcc0*/  ISETP.GE.U32.AND P0, PT, R23, UR6, PT ;  /* 0x0000000617007c0c */ /* 0x000fe2000bf06070 */
[----:B------:R-:W-:Y:S01]  /*fcd0*/  BSSY B0, `(.L_x_1464) ;  /* 0x000001a000007945 */ /* 0x000fe20003800000 */
[--C-:B------:R-:W-:Y:S02]  /*fce0*/  HADD2.F32 R11, -RZ, R15.reuse.H0_H0 ;  /* 0x2000000fff0b7230 */ /* 0x100fe40000004100 */
[----:B------:R-:W-:Y:S01]  /*fcf0*/  ISETP.GE.AND.EX P0, PT, R26, UR7, PT, P0 ;  /* 0x000000071a007c0c */ /* 0x000fe2000bf06300 */
[----:B------:R-:W-:-:S03]  /*fd00*/  HADD2.F32 R15, -RZ, R15.H1_H1 ;  /* 0x3000000fff0f7230 */ /* 0x000fc60000004100 */
        /* <DEDUP_REMOVED lines=22> */
.L_x_1465:
[----:B------:R-:W-:Y:S05]  /*fe70*/  BSYNC B0 ;  /* 0x0000000000007941 */ /* 0x000fea0003800000 */
.L_x_1464:
[----:B------:R-:W-:Y:S01]  /*fe80*/  FADD.FTZ R11, R11, -UR22 ;  /* 0x800000160b0b7e21 */ /* 0x000fe20008010000 */
[----:B------:R-:W-:Y:S01]  /*fe90*/  IADD3 R23, R8, 0xd0, RZ ;  /* 0x000000d008177810 */ /* 0x000fe20007ffe0ff */
[----:B------:R-:W-:Y:S01]  /*fea0*/  FADD.FTZ R15, R15, -UR22 ;  /* 0x800000160f0f7e21 */ /* 0x000fe20008010000 */
[--C-:B------:R-:W-:Y:S02]  /*feb0*/  HADD2.F32 R9, -RZ, R16.reuse.H0_H0 ;  /* 0x20000010ff097230 */ /* 0x100fe40000004100 */
[----:B------:R-:W-:Y:S01]  /*fec0*/  FMUL.FTZ R17, R11, UR23 ;  /* 0x000000170b117c20 */ /* 0x000fe20008410000 */
[----:B------:R-:W-:Y:S01]  /*fed0*/  HADD2.F32 R16, -RZ, R16.H1_H1 ;  /* 0x30000010ff107230 */ /* 0x000fe20000004100 */
[----:B------:R-:W-:Y:S01]  /*fee0*/  SHF.R.S32.HI R26, RZ, 0x1f, R23 ;  /* 0x0000001fff1a7819 */ /* 0x000fe20000011417 */
[----:B------:R-:W-:Y:S01]  /*fef0*/  FMUL.FTZ R20, R15, UR23 ;  /* 0x000000170f147c20 */ /* 0x000fe20008410000 */
        /* <DEDUP_REMOVED lines=19> */
.L_x_1466:
        /* <DEDUP_REMOVED lines=27> */
.L_x_1468:
[----:B------:R-:W-:Y:S05]  /*101e0*/  BSYNC B0 ;  /* 0x0000000000007941 */ /* 0x000fea0003800000 */
.L_x_1467:
        /* <DEDUP_REMOVED lines=27> */
.L_x_1469:
        /* <DEDUP_REMOVED lines=27> */
.L_x_1471:
[----:B------:R-:W-:Y:S05]  /*10550*/  BSYNC B0 ;  /* 0x0000000000007941 */ /* 0x000fea0003800000 */
.L_x_1470:
        /* <DEDUP_REMOVED lines=27> */
.L_x_1472:
        /* <DEDUP_REMOVED lines=27> */
.L_x_1474:
[----:B------:R-:W-:Y:S05]  /*108c0*/  BSYNC B0 ;  /* 0x0000000000007941 */ /* 0x000fea0003800000 */
.L_x_1473:
        /* <DEDUP_REMOVED lines=27> */
.L_x_1475:
        /* <DEDUP_REMOVED lines=27> */
.L_x_1477:
[----:B------:R-:W-:Y:S05]  /*10c30*/  BSYNC B0 ;  /* 0x0000000000007941 */ /* 0x000fea0003800000 */
.L_x_1476:
        /* <DEDUP_REMOVED lines=27> */
.L_x_1478:
        /* <DEDUP_REMOVED lines=27> */
.L_x_1480:
[----:B------:R-:W-:Y:S05]  /*10fa0*/  BSYNC B0 ;  /* 0x0000000000007941 */ /* 0x000fea0003800000 */
.L_x_1479:
[----:B------:R-:W-:Y:S01]  /*10fb0*/  FADD.FTZ R8, R8, -UR22 ;  /* 0x8000001608087e21 */ /* 0x000fe20008010000 */
[----:B------:R-:W-:Y:S01]  /*10fc0*/  FADD.FTZ R48, R48, -UR22 ;  /* 0x8000001630307e21 */ /* 0x000fe20008010000 */
[--C-:B01234-:R-:W-:Y:S01]  /*10fd0*/  HADD2.F32 R7, -RZ, R49.reuse.H0_H0 ;  /* 0x20000031ff077230 */ /* 0x11ffe20000004100 */
[----:B------:R-:W-:Y:S01]  /*10fe0*/  IADD3 R17, R2, 0xf8, RZ ;  /* 0x000000f802117810 */ /* 0x000fe20007ffe0ff */
[----:B------:R-:W-:Y:S02]  /*10ff0*/  HADD2.F32 R6, -RZ, R49.H1_H1 ;  /* 0x30000031ff067230 */ /* 0x000fe40000004100 */
        /* <DEDUP_REMOVED lines=21> */
.L_x_1481:
[----:B------:R-:W-:Y:S01]  /*11150*/  ISETP.GE.U32.AND P0, PT, R17, UR6, PT ;  /* 0x0000000611007c0c */ /* 0x000fe2000bf06070 */
[----:B------:R-:W-:Y:S03]  /*11160*/  BSSY B0, `(.L_x_1482) ;  /* 0x0000015000007945 */ /* 0x000fe60003800000 */
[----:B------:R-:W-:-:S04]  /*11170*/  ISETP.GE.AND.EX P0, PT, R92, UR7, PT, P0 ;  /* 0x000000075c007c0c */ /* 0x000fc8000bf06300 */
[----:B------:R-:W-:-:S13]  /*11180*/  ISETP.GT.U32.OR P0, PT, R0, 0x1df, P0 ;  /* 0x000001df0000780c */ /* 0x000fda0000704470 */
[----:B------:R-:W-:Y:S05]  /*11190*/  @P0 BRA `(.L_x_1483) ;  /* 0x0000000000440947 */ /* 0x000fea0003800000 */
[----:B------:R-:W-:Y:S01]  /*111a0*/  ULDC.64 UR6, c[0x0][0x288] ;  /* 0x0000a20000067ab9 */ /* 0x000fe20000000a00 */
[----:B------:R-:W-:Y:S01]  /*111b0*/  MOV R40, R42 ;  /* 0x0000002a00287202 */ /* 0x000fe20000000f00 */
[----:B------:R-:W-:Y:S02]  /*111c0*/  IMAD R92, R92, UR6, RZ ;  /* 0x000000065c5c7c24 */ /* 0x000fe4000f8e02ff */
[--C-:B------:R-:W-:Y:S01]  /*111d0*/  FFMA.FTZ R8, R15, UR5, R36.reuse ;  /* 0x000000050f087c23 */ /* 0x100fe20008010024 */
[----:B------:R-:W-:Y:S01]  /*111e0*/  FFMA.FTZ R9, R48, UR5, R36 ;  /* 0x0000000530097c23 */ /* 0x000fe20008010024 */
[----:B------:R-:W-:-:S04]  /*111f0*/  IMAD.WIDE.U32 R40, R17, UR6, R40 ;  /* 0x0000000611287c25 */ /* 0x000fc8000f8e0028 */
[----:B------:R-:W-:Y:S01]  /*11200*/  FFMA.FTZ R8, R7, R46, -R8 ;  /* 0x0000002e07087223 */ /* 0x000fe20000010808 */
[----:B------:R-:W-:Y:S01]  /*11210*/  FFMA.FTZ R9, R6, R47, -R9 ;  /* 0x0000002f06097223 */ /* 0x000fe20000010809 */
[----:B------:R-:W-:Y:S01]  /*11220*/  IMAD R5, R17, UR7, R92 ;  /* 0x0000000711057c24 */ /* 0x000fe2000f8e025c */
[----:B------:R-:W-:Y:S01]  /*11230*/  ULDC.64 UR6, c[0x0][0x210] ;  /* 0x0000840000067ab9 */ /* 0x000fe20000000a00 */
[----:B------:R-:W-:Y:S01]  /*11240*/  FMUL.FTZ R7, R8, UR23 ;  /* 0x0000001708077c20 */ /* 0x000fe20008410000 */
[----:B------:R-:W-:Y:S01]  /*11250*/  FMUL.FTZ R6, R9, UR23 ;  /* 0x0000001709067c20 */ /* 0x000fe20008410000 */
[----:B------:R-:W-:Y:S02]  /*11260*/  LEA R4, P0, R40, UR6, 0x1 ;  /* 0x0000000628047c11 */ /* 0x000fe4000f8008ff */
[----:B------:R-:W-:Y:S02]  /*11270*/  IADD3 R5, R41, R5, RZ ;  /* 0x0000000529057210 */ /* 0x000fe40007ffe0ff */
[----:B------:R-:W-:-:S02]  /*11280*/  F2FP.F16.F32.PACK_AB R7, R6, R7 ;  /* 0x000000070607723e */ /* 0x000fc400000000ff */
[----:B------:R-:W-:-:S05]  /*11290*/  LEA.HI.X R5, R40, UR7, R5, 0x1, P0 ;  /* 0x0000000728057c11 */ /* 0x000fca00080f0c05 */
[----:B------:R0:W-:Y:S02]  /*112a0*/  STG.E desc[UR18][R4.64], R7 ;  /* 0x0000000704007986 */ /* 0x0001e4000c101912 */
.L_x_1483:
[----:B------:R-:W-:Y:S05]  /*112b0*/  BSYNC B0 ;  /* 0x0000000000007941 */ /* 0x000fea0003800000 */
.L_x_1482:
        /* <DEDUP_REMOVED lines=9> */
.L_x_1337:
[----:B------:R-:W1:Y:S01]  /*11350*/  LDC R6, c[0x0][0xc] ;  /* 0x00000300ff067b82 */ /* 0x000e620000000800 */
[----:B------:R-:W-:Y:S01]  /*11360*/  ISETP.NE.AND P1, PT, R0, RZ, PT ;  /* 0x000000ff0000720c */ /* 0x000fe20003f25270 */
[----:B------:R-:W-:Y:S06]  /*11370*/  BSSY B0, `(.L_x_1485) ;  /* 0x0000011000007945 */ /* 0x000fec0003800000 */
[----:B0-----:R-:W0:Y:S08]  /*11380*/  LDC R7, c[0x0][0x10] ;  /* 0x00000400ff077b82 */ /* 0x001e300000000800 */
[----:B------:R-:W2:Y:S01]  /*11390*/  LDC.64 R2, c[0x0][0x258] ;  /* 0x00009600ff027b82 */ /* 0x000ea20000000a00 */
[----:B-1----:R-:W-:-:S02]  /*113a0*/  ISETP.NE.AND P0, PT, R6, 0x1, PT ;  /* 0x000000010600780c */ /* 0x002fc40003f05270 */
[----:B0-----:R-:W-:-:S04]  /*113b0*/  SHF.L.U32 R4, R7, 0x1, RZ ;  /* 0x0000000107047819 */ /* 0x001fc800000006ff */
        /* <DEDUP_REMOVED lines=12> */
.L_x_1486:
[----:B------:R-:W-:Y:S05]  /*11480*/  BSYNC B0 ;  /* 0x0000000000007941 */ /* 0x000fea0003800000 */
.L_x_1485:
        /* <DEDUP_REMOVED lines=11> */
.L_x_1488:
[----:B------:R-:W2:Y:S04]  /*11540*/  LDG.E.STRONG.GPU R5, desc[UR18][R2.64] ;  /* 0x0000001202057981 */ /* 0x000ea8000c1ef900 */
[----:B--2---:R-:W-:Y:S01]  /*11550*/  CCTL.IVALL ;  /* 0x00000000ff00798f */ /* 0x004fe20002000000 */
[----:B------:R-:W-:Y:S05]  /*11560*/  YIELD ;  /* 0x0000000000007946 */ /* 0x000fea0003800000 */
[----:B------:R-:W-:-:S13]  /*11570*/  ISETP.NE.AND P0, PT, R5, R4, PT ;  /* 0x000000040500720c */ /* 0x000fda0003f05270 */
[----:B------:R-:W-:Y:S05]  /*11580*/  @P0 BRA `(.L_x_1488) ;  /* 0xfffffffc00ec0947 */ /* 0x000fea000383ffff */
.L_x_1487:
        /* <DEDUP_REMOVED lines=25> */
.L_x_1489:
        /* <DEDUP_REMOVED lines=23> */
.L_x_1490:
        /* <DEDUP_REMOVED lines=15> */
.L_x_5608:


//--------------------- .text._Z35group_norm_nhwc_bwd_one_pass_kernelI11Fp16IOFp32WLi512ELi120ELi480EEv26Group_norm_nhwc_bwd_params --------------------------
	.section	.text._Z35group_norm_nhwc_bwd_one_pass_kernelI11Fp16IOFp32WLi512ELi120ELi480EEv26Group_norm_nhwc_bwd_params,"ax",@progbits
	.align	128
        .global         _Z35group_norm_nhwc_bwd_one_pass_kernelI11Fp16IOFp32WLi512ELi120ELi480EEv26Group_norm_nhwc_bwd_params
        .type           _Z35group_norm_nhwc_bwd_one_pass_kernelI11Fp16IOFp32WLi512ELi120ELi480EEv26Group_norm_nhwc_bwd_params,@function
        .size           _Z35group_norm_nhwc_bwd_one_pass_kernelI11Fp16IOFp32WLi512ELi120ELi480EEv26Group_norm_nhwc_bwd_params,(.L_x_5609 - _Z35group_norm_nhwc_bwd_one_pass_kernelI11Fp16IOFp32WLi512ELi120ELi480EEv26Group_norm_nhwc_bwd_params)
        .other          _Z35group_norm_nhwc_bwd_one_pass_kernelI11Fp16IOFp32WLi512ELi120ELi480EEv26Group_norm_nhwc_bwd_params,@"STO_CUDA_ENTRY STV_DEFAULT"
_Z35group_norm_nhwc_bwd_one_pass_kernelI11Fp16IOFp32WLi512ELi120ELi480EEv26Group_norm_nhwc_bwd_params:
.text._Z35group_norm_nhwc_bwd_one_pass_kernelI11Fp16IOFp32WLi512ELi120ELi480EEv26Group_norm_nhwc_bwd_params:
        /* <DEDUP_REMOVED lines=32> */
.L_x_1578:
[----:B0-----:R-:W2:Y:S01]  /*0200*/  LDL R5, [R1+0x2c8] ;  /* 0x0002c80001057983 */ /* 0x001ea20000100800 */
        /* <DEDUP_REMOVED lines=12> */
[----:B------:R-:W-:-:S02]  /*02d0*/  SHF.R.S32.HI R3, RZ, 0x1f, R123 ;  /* 0x0000001fff037819 */ /* 0x000fc4000001147b */
[C---:B------:R-:W-:Y:S01]  /*02e0*/  ISETP.GE.U32.AND P0, PT, R123.reuse, UR18, PT ;  /* 0x000000127b007c0c */ /* 0x040fe2000bf06070 */
[----:B------:R-:W-:Y:S01]  /*02f0*/  STL [R1+0x39c], R122 ;  /* 0x00039c7a01007387 */ /* 0x000fe20000100800 */
[----:B------:R-:W-:Y:S02]  /*0300*/  IADD3 R9, R123, 0x10, RZ ;  /* 0x000000107b097810 */ /* 0x000fe40007ffe0ff */
[----:B------:R-:W-:Y:S01]  /*0310*/  LOP3.LUT R85, R85, 0xffffffef, RZ, 0xc0, !PT ;  /* 0xffffffef55557812 */ /* 0x000fe200078ec0ff */
[----:B------:R-:W-:Y:S01]  /*0320*/  STL [R1+0x3b0], R122 ;  /* 0x0003b07a01007387 */ /* 0x000fe20000100800 */
[----:B------:R-:W-:Y:S02]  /*0330*/  SHF.R.S32.HI R15, RZ, 0x1f, R9 ;  /* 0x0000001fff0f7819 */ /* 0x000fe40000011409 */
[----:B------:R-:W-:Y:S01]  /*0340*/  IADD3 R13, R123, 0x20, RZ ;  /* 0x000000207b0d7810 */ /* 0x000fe20007ffe0ff */
[----:B------:R-:W0:Y:S01]  /*0350*/  I2F.RP R0, UR16 ;  /* 0x0000001000007d06 */ /* 0x000e220008209400 */
[----:B------:R-:W-:Y:S01]  /*0360*/  LOP3.LUT R12, R12, 0xfffffffd, RZ, 0xc0, !PT ;  /* 0xfffffffd0c0c7812 */ /* 0x000fe200078ec0ff */
[----:B------:R-:W-:Y:S01]  /*0370*/  STL [R1+0x3c0], R122 ;  /* 0x0003c07a01007387 */ /* 0x000fe20000100800 */
[----:B------:R-:W-:-:S02]  /*0380*/  ISETP.GE.U32.AND P2, PT, R13, UR18, PT ;  /* 0x000000120d007c0c */ /* 0x000fc4000bf46070 */
[----:B------:R-:W-:Y:S01]  /*0390*/  LOP3.LUT R84, R84, 0xfffffffb, RZ, 0xc0, !PT ;  /* 0xfffffffb54547812 */ /* 0x000fe200078ec0ff */
        /* <DEDUP_REMOVED lines=13> */
[----:B------:R-:W-:Y:S01]  /*0470*/  STL [R1+0x410], R122 ;  /* 0x0004107a01007387 */ /* 0x000fe20000100800 */
[----:B0-----:R-:W-:-:S13]  /*0480*/  R2UR UR7, R2 ;  /* 0x00000000020772ca */ /* 0x001fda00000e0000 */
[----:B------:R-:W-:-:S04]  /*0490*/  UIADD3 UR8, URZ, -UR7, URZ ;  /* 0x800000073f087290 */ /* 0x000fc8000fffe03f */
[----:B------:R-:W-:-:S04]  /*04a0*/  UIMAD UR8, UR8, UR16, URZ ;  /* 0x00000010080872a4 */ /* 0x000fc8000f8e023f */
[----:B------:R-:W-:Y:S02]  /*04b0*/  UIMAD.WIDE.U32 UR6, UR7, UR8, UR6 ;  /* 0x00000008070672a5 */ /* 0x000fe4000f8e0006 */
[----:B------:R-:W-:Y:S02]  /*04c0*/  ULOP3.LUT UR8, UR5, UR12, URZ, 0x3c, !UPT ;  /* 0x0000000c05087292 */ /* 0x000fe4000f8e3c3f */
[----:B------:R-:W-:Y:S02]  /*04d0*/  UIMAD.WIDE.U32 UR6, UR7, UR9, URZ ;  /* 0x00000009070672a5 */ /* 0x000fe4000f8e003f */
[----:B------:R-:W-:Y:S02]  /*04e0*/  UISETP.GE.AND UP5, UPT, UR8, URZ, UPT ;  /* 0x0000003f0800728c */ /* 0x000fe4000bfa6270 */
[----:B------:R-:W-:-:S04]  /*04f0*/  UIADD3 UR6, -UR7, URZ, URZ ;  /* 0x0000003f07067290 */ /* 0x000fc8000fffe13f */
[----:B------:R-:W-:-:S04]  /*0500*/  UIMAD UR6, UR16, UR6, UR9 ;  /* 0x00000006100672a4 */ /* 0x000fc8000f8e0209 */
[----:B------:R-:W-:-:S11]  /*0510*/  UISETP.GT.U32.AND UP2, UPT, UR16, UR6, UPT ;  /* 0x000000061000728c */ /* 0x000fd6000bf44070 */
[----:B------:R-:W-:Y:S02]  /*0520*/  @!UP2 UIADD3 UR6, UR6, -UR16, URZ ;  /* 0x800000100606a290 */ /* 0x000fe4000fffe03f */
[----:B------:R-:W-:Y:S02]  /*0530*/  @!UP2 UIADD3 UR7, UR7, 0x1, URZ ;  /* 0x000000010707a890 */ /* 0x000fe4000fffe03f */
[----:B------:R-:W-:Y:S02]  /*0540*/  UIADD3 UR8, UR6, -UR16, URZ ;  /* 0x8000001006087290 */ /* 0x000fe4000fffe03f */
[----:B------:R-:W-:Y:S02]  /*0550*/  UISETP.GT.U32.AND UP3, UPT, UR16, UR6, UPT ;  /* 0x000000061000728c */ /* 0x000fe4000bf64070 */
[----:B------:R-:W-:Y:S02]  /*0560*/  UISETP.GE.U32.AND UP1, UPT, UR6, UR16, UPT ;  /* 0x000000100600728c */ /* 0x000fe4000bf26070 */
[----:B------:R-:W-:-:S02]  /*0570*/  USEL UR6, UR8, UR6, !UP3 ;  /* 0x0000000608067287 */ /* 0x000fc4000d800000 */
[----:B------:R-:W-:Y:S02]  /*0580*/  ULOP3.LUT UR8, URZ, UR12, URZ, 0x33, !UPT ;  /* 0x0000000c3f087292 */ /* 0x000fe4000f8e333f */
[----:B------:R-:W-:Y:S01]  /*0590*/  @!UP4 UIADD3 UR6, -UR6, URZ, URZ ;  /* 0x0000003f0606c290 */ /* 0x000fe2000fffe13f */
[----:B------:R-:W-:-:S03]  /*05a0*/  ULDC.64 UR16, c[0x0][0x298] ;  /* 0x0000a60000107ab9 */ /* 0x000fc60000000a00 */
[----:B------:R-:W-:Y:S02]  /*05b0*/  USEL UR9, UR8, UR6, !UP0 ;  /* 0x0000000608097287 */ /* 0x000fe4000c000000 */
[----:B------:R-:W-:Y:S02]  /*05c0*/  @UP1 UIADD3 UR7, UR7, 0x1, URZ ;  /* 0x0000000107071890 */ /* 0x000fe4000fffe03f */
[----:B------:R-:W-:Y:S02]  /*05d0*/  UIMAD UR12, UR9, 0x78, URZ ;  /* 0x00000078090c78a4 */ /* 0x000fe4000f8e023f */
[----:B------:R-:W-:-:S04]  /*05e0*/  @!UP5 UIADD3 UR7, -UR7, URZ, URZ ;  /* 0x0000003f0707d290 */ /* 0x000fc8000fffe13f */
[----:B------:R-:W-:Y:S01]  /*05f0*/  USEL UR7, UR8, UR7, !UP0 ;  /* 0x0000000708077287 */ /* 0x000fe2000c000000 */
[----:B------:R-:W-:-:S03]  /*0600*/  MOV R11, UR12 ;  /* 0x0000000c000b7c02 */ /* 0x000fc60008000f00 */
[----:B------:R-:W-:-:S04]  /*0610*/  USHF.R.S32.HI UR6, URZ, 0x1f, UR7 ;  /* 0x0000001f3f067899 */ /* 0x000fc80008011407 */
[----:B------:R-:W-:-:S04]  /*0620*/  UIMAD UR6, UR6, UR16, URZ ;  /* 0x00000010060672a4 */ /* 0x000fc8000f8e023f */
[----:B------:R-:W-:Y:S01]  /*0630*/  UIMAD UR6, UR7, UR17, UR6 ;  /* 0x00000011070672a4 */ /* 0x000fe2000f8e0206 */
[----:B--2---:R-:W-:Y:S02]  /*0640*/  ISETP.GT.U32.AND P1, PT, R5, 0x1df, PT ;  /* 0x000001df0500780c */ /* 0x004fe40003f24070 */
[----:B------:R-:W-:Y:S02]  /*0650*/  IADD3 R5, R123, 0x8, RZ ;  /* 0x000000087b057810 */ /* 0x000fe40007ffe0ff */
[----:B------:R-:W-:Y:S02]  /*0660*/  ISETP.GE.OR.EX P3, PT, R3, UR19, P1, P0 ;  /* 0x0000001303007c0c */ /* 0x000fe40008f66700 */
[----:B------:R-:W-:Y:S02]  /*0670*/  ISETP.GE.U32.AND P0, PT, R5, UR18, PT ;  /* 0x0000001205007c0c */ /* 0x000fe4000bf06070 */
[----:B------:R-:W-:Y:S02]  /*0680*/  SHF.R.S32.HI R7, RZ, 0x1f, R5 ;  /* 0x0000001fff077819 */ /* 0x000fe40000011405 */
[----:B---3--:R-:W-:-:S02]  /*0690*/  SHF.R.S32.HI R0, RZ, 0x1f, R4 ;  /* 0x0000001fff007819 */ /* 0x008fc40000011404 */
[----:B------:R-:W-:Y:S02]  /*06a0*/  ISETP.GE.OR.EX P6, PT, R7, UR19, P1, P0 ;  /* 0x0000001307007c0c */ /* 0x000fe40008fc6700 */
[----:B------:R-:W-:-:S03]  /*06b0*/  IADD3 R66, P0, R4, UR12, RZ ;  /* 0x0000000c04427c10 */ /* 0x000fc6000ff1e0ff */
[----:B------:R-:W0:Y:S01]  /*06c0*/  @!P3 LDC.64 R18, c[0x0][0x288] ;  /* 0x0000a200ff12bb82 */ /* 0x000e220000000a00 */
[----:B------:R-:W-:Y:S02]  /*06d0*/  LEA.HI.X.SX32 R67, R11, R0, 0x1, P0 ;  /* 0x000000000b437211 */ /* 0x000fe400000f0eff */
[----:B------:R-:W-:Y:S02]  /*06e0*/  MOV R11, UR16 ;  /* 0x00000010000b7c02 */ /* 0x000fe40008000f00 */
[----:B------:R-:W-:Y:S02]  /*06f0*/  ISETP.GE.U32.AND P0, PT, R9, UR18, PT ;  /* 0x0000001209007c0c */ /* 0x000fe4000bf06070 */
[----:B------:R-:W-:Y:S01]  /*0700*/  @P3 LOP3.LUT R85, R85, 0x10, RZ, 0xfc, !PT ;  /* 0x0000001055553812 */ /* 0x000fe200078efcff */
[----:B------:R-:W1:Y:S01]  /*0710*/  @!P6 LDC.64 R20, c[0x0][0x288] ;  /* 0x0000a200ff14eb82 */ /* 0x000e620000000a00 */
[----:B------:R-:W-:Y:S01]  /*0720*/  IMAD.WIDE.U32 R66, R11, UR7, R66 ;  /* 0x000000070b427c25 */ /* 0x000fe2000f8e0042 */
[----:B------:R-:W-:-:S02]  /*0730*/  ISETP.GE.OR.EX P5, PT, R15, UR19, P1, P0 ;  /* 0x000000130f007c0c */ /* 0x000fc40008fa6700 */
[----:B------:R-:W-:Y:S02]  /*0740*/  IADD3 R11, R123, 0x18, RZ ;  /* 0x000000187b0b7810 */ /* 0x000fe40007ffe0ff */
[----:B------:R-:W-:Y:S02]  /*0750*/  LOP3.LUT R85, R85, 0xfffffff7, RZ, 0xc0, !PT ;  /* 0xfffffff755557812 */ /* 0x000fe400078ec0ff */
[----:B------:R-:W2:Y:S01]  /*0760*/  @!P3 LDC.64 R22, c[0x0][0x230] ;  /* 0x00008c00ff16bb82 */ /* 0x000ea20000000a00 */
[----:B------:R-:W-:Y:S02]  /*0770*/  ISETP.GE.U32.AND P0, PT, R11, UR18, PT ;  /* 0x000000120b007c0c */ /* 0x000fe4000bf06070 */
[----:B------:R-:W-:Y:S02]  /*0780*/  SHF.R.S32.HI R17, RZ, 0x1f, R11 ;  /* 0x0000001fff117819 */ /* 0x000fe4000001140b */
[----:B------:R-:W-:Y:S02]  /*0790*/  @P6 LOP3.LUT R85, R85, 0x8, RZ, 0xfc, !PT ;  /* 0x0000000855556812 */ /* 0x000fe400078efcff */
[----:B------:R-:W-:Y:S01]  /*07a0*/  IADD3 R65, R67, UR6, RZ ;  /* 0x0000000643417c10 */ /* 0x000fe2000fffe0ff */
[----:B0-----:R-:W-:Y:S01]  /*07b0*/  @!P3 IMAD R0, R3, R18, RZ ;  /* 0x000000120300b224 */ /* 0x001fe200078e02ff */
[----:B------:R-:W-:Y:S01]  /*07c0*/  @!P3 MOV R64, R66 ;  /* 0x000000420040b202 */ /* 0x000fe20000000f00 */
[----:B------:R-:W0:Y:S01]  /*07d0*/  @!P3 LDC.64 R24, c[0x0][0x228] ;  /* 0x00008a00ff18bb82 */ /* 0x000e220000000a00 */
[----:B------:R-:W-:Y:S01]  /*07e0*/  ISETP.GE.OR.EX P4, PT, R17, UR19, P1, P0 ;  /* 0x0000001311007c0c */ /* 0x000fe20008f86700 */
[----:B------:R-:W-:Y:S01]  /*07f0*/  @!P3 IMAD R19, R123, R19, R0 ;  /* 0x000000137b13b224 */ /* 0x000fe200078e0200 */
[----:B------:R-:W-:Y:S01]  /*0800*/  LOP3.LUT R85, R85, 0xfffffffb, RZ, 0xc0, !PT ;  /* 0xfffffffb55557812 */ /* 0x000fe200078ec0ff */
[----:B------:R-:W-:Y:S01]  /*0810*/  @!P3 IMAD.WIDE.U32 R2, R123, R18, R64 ;  /* 0x000000127b02b225 */ /* 0x000fe200078e0040 */
[----:B------:R-:W-:Y:S01]  /*0820*/  @!P6 MOV R6, R66 ;  /* 0x000000420006e202 */ /* 0x000fe20000000f00 */
[----:B------:R-:W-:Y:S01]  /*0830*/  ULDC.64 UR6, c[0x0][0x290] ;  /* 0x0000a40000067ab9 */ /* 0x000fe20000000a00 */
[----:B------:R-:W-:Y:S01]  /*0840*/  @P5 LOP3.LUT R85, R85, 0x4, RZ, 0xfc, !PT ;  /* 0x0000000455555812 */ /* 0x000fe200078efcff */
[----:B-1----:R-:W-:Y:S01]  /*0850*/  @!P6 IMAD R4, R7, R20, RZ ;  /* 0x000000140704e224 */ /* 0x002fe200078e02ff */
[----:B------:R-:W-:Y:S01]  /*0860*/  @!P3 IADD3 R19, R3, R19, RZ ;  /* 0x000000130313b210 */ /* 0x000fe20007ffe0ff */
[----:B------:R-:W1:Y:S01]  /*0870*/  @!P5 LDC.64 R28, c[0x0][0x288] ;  /* 0x0000a200ff1cdb82 */ /* 0x000e620000000a00 */
[----:B------:R-:W-:Y:S01]  /*0880*/  LOP3.LUT R85, R85, 0xfffffffd, RZ, 0xc0, !PT ;  /* 0xfffffffd55557812 */ /* 0x000fe200078ec0ff */
[----:B------:R-:W-:Y:S01]  /*0890*/  @!P6 IMAD R21, R5, R21, R4 ;  /* 0x000000150515e224 */ /* 0x000fe200078e0204 */
[----:B------:R-:W-:-:S02]  /*08a0*/  @!P3 SHF.L.U32 R3, R2, 0x1, RZ ;  /* 0x000000010203b819 */ /* 0x000fc400000006ff */
[----:B------:R-:W-:Y:S02]  /*08b0*/  @!P3 SHF.L.U64.HI R0, R2, 0x1, R19 ;  /* 0x000000010200b819 */ /* 0x000fe40000010213 */
[----:B------:R-:W-:Y:S01]  /*08c0*/  SHF.R.S32.HI R19, RZ, 0x1f, R13 ;  /* 0x0000001fff137819 */ /* 0x000fe2000001140d */
[----:B------:R-:W3:Y:S01]  /*08d0*/  @!P6 LDC.64 R114, c[0x0][0x230] ;  /* 0x00008c00ff72eb82 */ /* 0x000ee20000000a00 */
[----:B------:R-:W-:Y:S02]  /*08e0*/  @P4 LOP3.LUT R85, R85, 0x2, RZ, 0xfc, !PT ;  /* 0x0000000255554812 */ /* 0x000fe400078efcff */
[----:B--2---:R-:W-:Y:S02]  /*08f0*/  @!P3 IADD3 R4, P0, R3, R22, RZ ;  /* 0x000000160304b210 */ /* 0x004fe40007f1e0ff */
[----:B------:R-:W-:Y:S02]  /*0900*/  ISETP.GE.OR.EX P3, PT, R19, UR19, P1, P2 ;  /* 0x0000001313007c0c */ /* 0x000fe40008f66720 */
[----:B------:R-:W-:Y:S01]  /*0910*/  LOP3.LUT P2, RZ, R85, 0x10, RZ, 0xc0, !PT ;  /* 0x0000001055ff7812 */ /* 0x000fe2000784c0ff */
[----:B------:R-:W2:Y:S01]  /*0920*/  @!P6 LDC.64 R26, c[0x0][0x228] ;  /* 0x00008a00ff1aeb82 */ /* 0x000ea20000000a00 */
[----:B------:R-:W-:-:S02]  /*0930*/  @!P6 MOV R7, R65 ;  /* 0x000000410007e202 */ /* 0x000fc40000000f00 */
[----:B------:R-:W-:Y:S01]  /*0940*/  LOP3.LUT R85, R85, 0xfffffffe, RZ, 0xc0, !PT ;  /* 0xfffffffe55557812 */ /* 0x000fe200078ec0ff */
[----:B------:R-:W-:-:S04]  /*0950*/  @!P6 IMAD.WIDE.U32 R6, R5, R20, R6 ;  /* 0x000000140506e225 */ /* 0x000fc800078e0006 */
[----:B------:R-:W4:Y:S02]  /*0960*/  @!P4 LDC.64 R30, c[0x0][0x288] ;  /* 0x0000a200ff1ecb82 */ /* 0x000f240000000a00 */
[----:B------:R-:W-:Y:S02]  /*0970*/  @!P3 MOV R14, R66 ;  /* 0x00000042000eb202 */ /* 0x000fe40000000f00 */
[C---:B------:R-:W-:Y:S02]  /*0980*/  @!P2 IADD3.X R5, R0.reuse, R23, RZ, P0, !PT ;  /* 0x000000170005a210 */ /* 0x040fe400007fe4ff */
[----:B0-----:R-:W-:Y:S02]  /*0990*/  @!P2 IADD3 R2, P0, R3, R24, RZ ;  /* 0x000000180302a210 */ /* 0x001fe40007f1e0ff */
[----:B------:R-:W-:Y:S01]  /*09a0*/  @!P6 IADD3 R7, R7, R21, RZ ;  /* 0x000000150707e210 */ /* 0x000fe20007ffe0ff */
[----:B------:R-:W0:Y:S01]  /*09b0*/  @!P5 LDC.64 R22, c[0x0][0x228] ;  /* 0x00008a00ff16db82 */ /* 0x000e220000000a00 */
[----:B------:R-:W-:-:S02]  /*09c0*/  @!P2 IADD3.X R3, R0, R25, RZ, P0, !PT ;  /* 0x000000190003a210 */ /* 0x000fc400007fe4ff */
[C---:B------:R-:W-:Y:S02]  /*09d0*/  @!P6 SHF.L.U32 R113, R6.reuse, 0x1, RZ ;  /* 0x000000010671e819 */ /* 0x040fe400000006ff */
[----:B------:R-:W-:Y:S01]  /*09e0*/  @!P6 SHF.L.U64.HI R0, R6, 0x1, R7 ;  /* 0x000000010600e819 */ /* 0x000fe20000010207 */
[----:B-1----:R-:W-:Y:S01]  /*09f0*/  @!P5 IMAD R6, R15, R28, RZ ;  /* 0x0000001c0f06d224 */ /* 0x002fe200078e02ff */
[----:B---3--:R-:W-:Y:S01]  /*0a00*/  @!P6 IADD3 R114, P0, R113, R114, RZ ;  /* 0x000000727172e210 */ /* 0x008fe20007f1e0ff */
[----:B------:R-:W1:Y:S01]  /*0a10*/  @!P5 LDC.64 R20, c[0x0][0x230] ;  /* 0x00008c00ff14db82 */ /* 0x000e620000000a00 */
[----:B------:R-:W-:Y:S01]  /*0a20*/  @!P5 MOV R7, R65 ;  /* 0x000000410007d202 */ /* 0x000fe20000000f00 */
[----:B------:R-:W-:Y:S01]  /*0a30*/  @!P5 IMAD R15, R9, R29, R6 ;  /* 0x0000001d090fd224 */ /* 0x000fe200078e0206 */
[----:B------:R-:W-:Y:S02]  /*0a40*/  @!P5 MOV R6, R66 ;  /* 0x000000420006d202 */ /* 0x000fe40000000f00 */
[----:B------:R-:W-:-:S02]  /*0a50*/  @!P6 IADD3.X R115, R0, R115, RZ, P0, !PT ;  /* 0x000000730073e210 */ /* 0x000fc400007fe4ff */
[----:B--2---:R-:W-:Y:S01]  /*0a60*/  @!P6 IADD3 R112, P0, R113, R26, RZ ;  /* 0x0000001a7170e210 */ /* 0x004fe20007f1e0ff */
[----:B------:R-:W2:Y:S01]  /*0a70*/  @!P3 LDC.64 R32, c[0x0][0x288] ;  /* 0x0000a200ff20bb82 */ /* 0x000ea20000000a00 */
[----:B------:R-:W-:Y:S01]  /*0a80*/  @!P5 IMAD.WIDE.U32 R6, R9, R28, R6 ;  /* 0x0000001c0906d225 */ /* 0x000fe200078e0006 */
[----:B------:R-:W-:Y:S02]  /*0a90*/  @!P4 MOV R9, R65 ;  /* 0x000000410009c202 */ /* 0x000fe40000000f00 */
[----:B------:R-:W-:Y:S01]  /*0aa0*/  @!P6 IADD3.X R113, R0, R27, RZ, P0, !PT ;  /* 0x0000001b0071e210 */ /* 0x000fe200007fe4ff */
[----:B----4-:R-:W-:Y:S01]  /*0ab0*/  @!P4 IMAD R8, R17, R30, RZ ;  /* 0x0000001e1108c224 */ /* 0x010fe200078e02ff */
[----:B------:R-:W-:Y:S02]  /*0ac0*/  @!P5 IADD3 R7, R7, R15, RZ ;  /* 0x0000000f0707d210 */ /* 0x000fe40007ffe0ff */
[----:B------:R-:W3:Y:S01]  /*0ad0*/  @!P4 LDC.64 R24, c[0x0][0x230] ;  /* 0x00008c00ff18cb82 */ /* 0x000ee20000000a00 */
[----:B------:R-:W-:Y:S01]  /*0ae0*/  @!P5 SHF.L.U32 R111, R6, 0x1, RZ ;  /* 0x00000001066fd819 */ /* 0x000fe200000006ff */
[----:B------:R-:W-:Y:S01]  /*0af0*/  @!P4 IMAD R15, R11, R31, R8 ;  /* 0x0000001f0b0fc224 */ /* 0x000fe200078e0208 */
[----:B------:R-:W-:-:S02]  /*0b00*/  @!P4 MOV R8, R66 ;  /* 0x000000420008c202 */ /* 0x000fc40000000f00 */
[----:B------:R-:W-:Y:S02]  /*0b10*/  @!P5 SHF.L.U64.HI R0, R6, 0x1, R7 ;  /* 0x000000010600d819 */ /* 0x000fe40000010207 */
[----:B------:R-:W-:Y:S01]  /*0b20*/  @P3 LOP3.LUT R85, R85, 0x1, RZ, 0xfc, !PT ;  /* 0x0000000155553812 */ /* 0x000fe200078efcff */
[----:B------:R-:W4:Y:S01]  /*0b30*/  @!P4 LDC.64 R26, c[0x0][0x228] ;  /* 0x00008a00ff1acb82 */ /* 0x000f220000000a00 */
[----:B-1----:R-:W-:Y:S01]  /*0b40*/  @!P5 IADD3 R6, P0, R111, R20, RZ ;  /* 0x000000146f06d210 */ /* 0x002fe20007f1e0ff */
[----:B------:R-:W-:Y:S01]  /*0b50*/  @!P4 IMAD.WIDE.U32 R8, R11, R30, R8 ;  /* 0x0000001e0b08c225 */ /* 0x000fe200078e0008 */
[----:B------:R-:W-:Y:S02]  /*0b60*/  LOP3.LUT R85, R85, 0xfffffeff, RZ, 0xc0, !PT ;  /* 0xfffffeff55557812 */ /* 0x000fe400078ec0ff */
[----:B------:R-:W-:Y:S02]  /*0b70*/  @!P5 IADD3.X R7, R0, R21, RZ, P0, !PT ;  /* 0x000000150007d210 */ /* 0x000fe400007fe4ff */
[----:B------:R-:W-:Y:S01]  /*0b80*/  @!P4 IADD3 R11, R9, R15, RZ ;  /* 0x0000000f090bc210 */ /* 0x000fe20007ffe0ff */
[----:B------:R-:W1:Y:S01]  /*0b90*/  @!P3 LDC.64 R108, c[0x0][0x230] ;  /* 0x00008c00ff6cbb82 */ /* 0x000e620000000a00 */
[----:B0-----:R-:W-:Y:S01]  /*0ba0*/  @!P5 IADD3 R110, P0, R111, R22, RZ ;  /* 0x000000166f6ed210 */ /* 0x001fe20007f1e0ff */
[----:B--2---:R-:W-:Y:S01]  /*0bb0*/  @!P3 IMAD R10, R19, R32, RZ ;  /* 0x00000020130ab224 */ /* 0x004fe200078e02ff */
[----:B------:R-:W-:-:S02]  /*0bc0*/  @!P3 MOV R15, R65 ;  /* 0x00000041000fb202 */ /* 0x000fc40000000f00 */
[----:B------:R-:W-:Y:S01]  /*0bd0*/  @!P4 SHF.L.U32 R9, R8, 0x1, RZ ;  /* 0x000000010809c819 */ /* 0x000fe200000006ff */
[C---:B------:R-:W-:Y:S01]  /*0be0*/  @!P3 IMAD R17, R13.reuse, R33, R10 ;  /* 0x000000210d11b224 */ /* 0x040fe200078e020a */
[----:B------:R-:W-:Y:S01]  /*0bf0*/  @!P5 IADD3.X R111, R0, R23, RZ, P0, !PT ;  /* 0x00000017006fd210 */ /* 0x000fe200007fe4ff */
[----:B------:R-:W0:Y:S01]  /*0c00*/  @!P3 LDC.64 R20, c[0x0][0x228] ;  /* 0x00008a00ff14bb82 */ /* 0x000e220000000a00 */
[----:B------:R-:W-:Y:S01]  /*0c10*/  @!P4 SHF.L.U64.HI R0, R8, 0x1, R11 ;  /* 0x000000010800c819 */ /* 0x000fe2000001020b */
[----:B------:R-:W-:Y:S01]  /*0c20*/  @!P3 IMAD.WIDE.U32 R14, R13, R32, R14 ;  /* 0x000000200d0eb225 */ /* 0x000fe200078e000e */
[----:B---3--:R-:W-:-:S04]  /*0c30*/  @!P4 IADD3 R10, P0, R9, R24, RZ ;  /* 0x00000018090ac210 */ /* 0x008fc80007f1e0ff */
[----:B------:R-:W-:Y:S02]  /*0c40*/  @!P4 IADD3.X R11, R0, R25, RZ, P0, !PT ;  /* 0x00000019000bc210 */ /* 0x000fe400007fe4ff */
[----:B----4-:R-:W-:Y:S02]  /*0c50*/  @!P4 IADD3 R8, P0, R9, R26, RZ ;  /* 0x0000001a0908c210 */ /* 0x010fe40007f1e0ff */
[----:B------:R-:W-:Y:S02]  /*0c60*/  @!P3 IADD3 R13, R15, R17, RZ ;  /* 0x000000110f0db210 */ /* 0x000fe40007ffe0ff */
[----:B------:R-:W-:Y:S02]  /*0c70*/  @!P3 SHF.L.U32 R17, R14, 0x1, RZ ;  /* 0x000000010e11b819 */ /* 0x000fe400000006ff */
[----:B------:R-:W-:Y:S02]  /*0c80*/  @!P4 IADD3.X R9, R0, R27, RZ, P0, !PT ;  /* 0x0000001b0009c210 */ /* 0x000fe400007fe4ff */
[----:B------:R-:W-:-:S02]  /*0c90*/  @!P3 SHF.L.U64.HI R14, R14, 0x1, R13 ;  /* 0x000000010e0eb819 */ /* 0x000fc4000001020d */
[----:B-1----:R-:W-:Y:S02]  /*0ca0*/  @!P3 IADD3 R108, P0, R17, R108, RZ ;  /* 0x0000006c116cb210 */ /* 0x002fe40007f1e0ff */
[----:B------:R-:W-:Y:S02]  /*0cb0*/  IADD3 R13, R123, 0x28, RZ ;  /* 0x000000287b0d7810 */ /* 0x000fe40007ffe0ff */
[C---:B------:R-:W-:Y:S02]  /*0cc0*/  @!P3 IADD3.X R109, R14.reuse, R109, RZ, P0, !PT ;  /* 0x0000006d0e6db210 */ /* 0x040fe400007fe4ff */
[----:B0-----:R-:W-:Y:S02]  /*0cd0*/  @!P3 IADD3 R16, P0, R17, R20, RZ ;  /* 0x000000141110b210 */ /* 0x001fe40007f1e0ff */
        /* <DEDUP_REMOVED lines=14> */
[----:B------:R-:W0:Y:S01]  /*0dc0*/  @!P0 LDC.64 R18, c[0x0][0x228] ;  /* 0x00008a00ff128b82 */ /* 0x000e220000000a00 */
[C---:B------:R-:W-:Y:S02]  /*0dd0*/  @!P0 SHF.L.U32 R105, R14.reuse, 0x1, RZ ;  /* 0x000000010e698819 */ /* 0x040fe400000006ff */
[----:B------:R-:W-:Y:S02]  /*0de0*/  @!P0 SHF.L.U64.HI R14, R14, 0x1, R13 ;  /* 0x000000010e0e8819 */ /* 0x000fe4000001020d */
[----:B-1----:R-:W-:Y:S02]  /*0df0*/  @!P0 IADD3 R106, P2, R105, R106, RZ ;  /* 0x0000006a696a8210 */ /* 0x002fe40007f5e0ff */
[----:B------:R-:W-:Y:S02]  /*0e00*/  IADD3 R13, R123, 0x30, RZ ;  /* 0x000000307b0d7810 */ /* 0x000fe40007ffe0ff */
[----:B------:R-:W-:-:S02]  /*0e10*/  @!P0 IADD3.X R107, R14, R107, RZ, P2, !PT ;  /* 0x0000006b0e6b8210 */ /* 0x000fc400017fe4ff */
[----:B------:R-:W-:Y:S02]  /*0e20*/  SHF.R.S32.HI R15, RZ, 0x1f, R13 ;  /* 0x0000001fff0f7819 */ /* 0x000fe4000001140d */
        /* <DEDUP_REMOVED lines=69> */
[----:B------:R-:W-:-:S05]  /*1280*/  @P5 LOP3.LUT R12, R12, 0x10, RZ, 0xfc, !PT ;  /* 0x000000100c0c5812 */ /* 0x000fca00078efcff */
        /* <DEDUP_REMOVED lines=18> */
[----:B------:R-:W-:-:S07]  /*13b0*/  @!P6 MOV R24, R66 ;  /* 0x000000420018e202 */ /* 0x000fce0000000f00 */
        /* <DEDUP_REMOVED lines=282> */
[----:B-1----:R-:W-:Y:S02]  /*2560*/  @!P2 IADD3 R48, P0, R41, R48, RZ ;  /* 0x000000302930a210 */ /* 0x002fe40007f1e0ff */
[----:B------:R-:W-:Y:S02]  /*2570*/  IADD3 R13, R123, 0xc0, RZ ;  /* 0x000000c07b0d7810 */ /* 0x000fe40007ffe0ff */
[----:B------:R-:W-:Y:S02]  /*2580*/  @!P2 IADD3.X R49, R0, R49, RZ, P0, !PT ;  /* 0x000000310031a210 */ /* 0x000fe400007fe4ff */
        /* <DEDUP_REMOVED lines=19> */
[C---:B------:R-:W-:Y:S02]  /*26c0*/  @!P2 IADD3.X R69, R0.reuse, R69, RZ, P0, !PT ;  /* 0x000000450045a210 */ /* 0x040fe400007fe4ff */
        /* <DEDUP_REMOVED lines=18> */
[----:B-1----:R-:W-:-:S04]  /*27f0*/  @!P2 IADD3 R42, P0, R13, R46, RZ ;  /* 0x0000002e0d2aa210 */ /* 0x002fc80007f1e0ff */
[C---:B------:R-:W-:Y:S02]  /*2800*/  @!P2 IADD3.X R43, R52.reuse, R47, RZ, P0, !PT ;  /* 0x0000002f342ba210 */ /* 0x040fe400007fe4ff */
[----:B------:R-:W0:Y:S02]  /*2810*/  @!P2 LDC.64 R46, c[0x0][0x228] ;  /* 0x00008a00ff2eab82 */ /* 0x000e240000000a00 */
[----:B0-----:R-:W-:Y:S02]  /*2820*/  @!P2 IADD3 R46, P0, R13, R46, RZ ;  /* 0x0000002e0d2ea210 */ /* 0x001fe40007f1e0ff */
[----:B------:R-:W-:Y:S02]  /*2830*/  IADD3 R13, R123, 0xd0, RZ ;  /* 0x000000d07b0d7810 */ /* 0x000fe40007ffe0ff */
[----:B------:R-:W-:Y:S02]  /*2840*/  @!P2 IADD3.X R47, R52, R47, RZ, P0, !PT ;  /* 0x0000002f342fa210 */ /* 0x000fe400007fe4ff */
[----:B------:R-:W-:-:S02]  /*2850*/  SHF.R.S32.HI R117, RZ, 0x1f, R13 ;  /* 0x0000001fff757819 */ /* 0x000fc4000001140d */
        /* <DEDUP_REMOVED lines=15> */
[----:B-1----:R-:W-:-:S04]  /*2950*/  @!P2 IADD3 R124, P0, R0, R124, RZ ;  /* 0x0000007c007ca210 */ /* 0x002fc80007f1e0ff */
[----:B------:R-:W-:Y:S02]  /*2960*/  @!P2 IADD3.X R125, R116, R125, RZ, P0, !PT ;  /* 0x0000007d747da210 */ /* 0x000fe400007fe4ff */
        /* <DEDUP_REMOVED lines=8> */
[----:B0-----:R-:W-:Y:S02]  /*29f0*/  @!P2 MOV R118, R66 ;  /* 0x000000420076a202 */ /* 0x001fe40000000f00 */
        /* <DEDUP_REMOVED lines=9> */
[----:B------:R-:W1:Y:S01]  /*2a90*/  @!P2 LDC.64 R116, c[0x0][0x228] ;  /* 0x00008a00ff74ab82 */ /* 0x000e620000000a00 */
[----:B0-----:R-:W-:Y:S02]  /*2aa0*/  @!P2 IADD3 R52, P0, R13, R52, RZ ;  /* 0x000000340d34a210 */ /* 0x001fe40007f1e0ff */
[----:B------:R-:W-:-:S04]  /*2ab0*/  @!P2 SHF.L.U64.HI R0, R118, 0x1, R0 ;  /* 0x000000017600a819 */ /* 0x000fc80000010200 */
[----:B------:R-:W-:-:S05]  /*2ac0*/  @!P2 IADD3.X R53, R0, R53, RZ, P0, !PT ;  /* 0x000000350035a210 */ /* 0x000fca00007fe4ff */
[----:B------:R-:W-:Y:S01]  /*2ad0*/  STL.64 [R1+0x400], R52 ;  /* 0x0004003401007387 */ /* 0x000fe20000100a00 */
[----:B-1----:R-:W-:-:S04]  /*2ae0*/  @!P2 IADD3 R120, P0, R13, R116, RZ ;  /* 0x000000740d78a210 */ /* 0x002fc80007f1e0ff */
[----:B------:R-:W-:Y:S02]  /*2af0*/  @!P2 IADD3.X R121, R0, R117, RZ, P0, !PT ;  /* 0x000000750079a210 */ /* 0x000fe400007fe4ff */
[----:B------:R-:W-:-:S03]  /*2b00*/  IADD3 R0, R123, 0xe0, RZ ;  /* 0x000000e07b007810 */ /* 0x000fc60007ffe0ff */
[----:B------:R0:W-:Y:S01]  /*2b10*/  @!P2 STL.64 [R1+0x238], R120 ;  /* 0x000238780100a387 */ /* 0x0001e20000100a00 */
[----:B------:R-:W-:Y:S02]  /*2b20*/  SHF.R.S32.HI R13, RZ, 0x1f, R0 ;  /* 0x0000001fff0d7819 */ /* 0x000fe40000011400 */
[----:B------:R-:W-:-:S04]  /*2b30*/  ISETP.GE.U32.AND P0, PT, R0, UR18, PT ;  /* 0x0000001200007c0c */ /* 0x000fc8000bf06070 */
        /* <DEDUP_REMOVED lines=137> */
[----:B------:R-:W-:-:S02]  /*33d0*/  ISETP.GE.OR.EX P4, PT, R13, UR19, P1, P0 ;  /* 0x000000130d007c0c */ /* 0x000fc40008f86700 */
[C---:B------:R-:W-:Y:S02]  /*33e0*/  LOP3.LUT P0, RZ, R85.reuse, 0x10, RZ, 0xc0, !PT ;  /* 0x0000001055ff7812 */ /* 0x040fe4000780c0ff */
[----:B------:R-:W-:-:S09]  /*33f0*/  LOP3.LUT R85, R85, 0xdfffffff, RZ, 0xc0, !PT ;  /* 0xdfffffff55557812 */ /* 0x000fd200078ec0ff */
        /* <DEDUP_REMOVED lines=8> */
[----:B------:R-:W-:Y:S02]  /*3480*/  @!P4 SHF.L.U32 R0, R120, 0x1, RZ ;  /* 0x000000017800c819 */ /* 0x000fe400000006ff */
[----:B------:R-:W-:Y:S02]  /*3490*/  IADD3 R13, R123, 0x118, RZ ;  /* 0x000001187b0d7810 */ /* 0x000fe40007ffe0ff */
[----:B------:R-:W-:Y:S02]  /*34a0*/  @!P4 IADD3 R117, R121, R117, RZ ;  /* 0x000000757975c210 */ /* 0x000fe40007ffe0ff */
[----:B0-----:R-:W-:Y:S02]  /*34b0*/  @!P4 IADD3 R52, P2, R0, R118, RZ ;  /* 0x000000760034c210 */ /* 0x001fe40007f5e0ff */
[----:B------:R-:W-:Y:S02]  /*34c0*/  @!P4 SHF.L.U64.HI R120, R120, 0x1, R117 ;  /* 0x000000017878c819 */ /* 0x000fe40000010275 */
[----:B------:R-:W0:Y:S02]  /*34d0*/  @!P4 LDC.64 R116, c[0x0][0x228] ;  /* 0x00008a00ff74cb82 */ /* 0x000e240000000a00 */
[----:B------:R-:W-:-:S02]  /*34e0*/  @!P4 IADD3.X R53, R120, R119, RZ, P2, !PT ;  /* 0x000000777835c210 */ /* 0x000fc400017fe4ff */
[----:B------:R-:W-:-:S03]  /*34f0*/  LOP3.LUT P2, RZ, R85, 0x8, RZ, 0xc0, !PT ;  /* 0x0000000855ff7812 */ /* 0x000fc6000784c0ff */
[----:B------:R0:W-:Y:S02]  /*3500*/  @!P4 STL.64 [R1+0x288], R52 ;  /* 0x000288340100c387 */ /* 0x0001e40000100a00 */
[----:B0-----:R-:W-:Y:S02]  /*3510*/  @!P4 IADD3 R52, P3, R0, R116, RZ ;  /* 0x000000740034c210 */ /* 0x001fe40007f7e0ff */
[----:B------:R-:W-:Y:S02]  /*3520*/  SHF.R.S32.HI R0, RZ, 0x1f, R13 ;  /* 0x0000001fff007819 */ /* 0x000fe4000001140d */
[----:B------:R-:W-:Y:S02]  /*3530*/  @!P4 IADD3.X R53, R120, R117, RZ, P3, !PT ;  /* 0x000000757835c210 */ /* 0x000fe40001ffe4ff */
[----:B------:R-:W-:Y:S02]  /*3540*/  ISETP.GE.U32.AND P3, PT, R13, UR18, PT ;  /* 0x000000120d007c0c */ /* 0x000fe4000bf66070 */
[----:B------:R-:W-:-:S02]  /*3550*/  MOV R120, R52 ;  /* 0x0000003400787202 */ /* 0x000fc40000000f00 */
[----:B------:R-:W-:Y:S02]  /*3560*/  ISETP.GE.OR.EX P5, PT, R0, UR19, P1, P3 ;  /* 0x0000001300007c0c */ /* 0x000fe40008fa6730 */
[----:B------:R-:W-:-:S11]  /*3570*/  MOV R121, R53 ;  /* 0x0000003500797202 */ /* 0x000fd60000000f00 */
[----:B------:R-:W0:Y:S01]  /*3580*/  @!P5 LDC.64 R118, c[0x0][0x288] ;  /* 0x0000a200ff76db82 */ /* 0x000e220000000a00 */
[----:B------:R-:W-:Y:S02]  /*3590*/  @!P5 MOV R116, R66 ;  /* 0x000000420074d202 */ /* 0x000fe40000000f00 */
[----:B------:R-:W-:Y:S02]  /*35a0*/  @!P5 MOV R117, R65 ;  /* 0x000000410075d202 */ /* 0x000fe40000000f00 */
[----:B------:R-:W-:Y:S01]  /*35b0*/  @P5 LOP3.LUT R84, R84, 0x4, RZ, 0xfc, !PT ;  /* 0x0000000454545812 */ /* 0x000fe200078efcff */
[----:B0-----:R-:W-:-:S04]  /*35c0*/  @!P5 IMAD R0, R0, R118, RZ ;  /* 0x000000760000d224 */ /* 0x001fc800078e02ff */
[C---:B------:R-:W-:Y:S02]  /*35d0*/  @!P5 IMAD R0, R13.reuse, R119, R0 ;  /* 0x000000770d00d224 */ /* 0x040fe400078e0200 */
[----:B------:R-:W-:Y:S02]  /*35e0*/  @!P5 IMAD.WIDE.U32 R118, R13, R118, R116 ;  /* 0x000000760d76d225 */ /* 0x000fe400078e0074 */
[----:B------:R-:W0:Y:S03]  /*35f0*/  @!P5 LDC.64 R116, c[0x0][0x230] ;  /* 0x00008c00ff74db82 */ /* 0x000e260000000a00 */
[----:B------:R-:W-:-:S04]  /*3600*/  @!P5 IADD3 R0, R119, R0, RZ ;  /* 0x000000007700d210 */ /* 0x000fc80007ffe0ff */
[C---:B------:R-:W-:Y:S02]  /*3610*/  @!P5 SHF.L.U64.HI R0, R118.reuse, 0x1, R0 ;  /* 0x000000017600d819 */ /* 0x040fe40000010200 */
[----:B------:R-:W-:-:S04]  /*3620*/  @!P5 SHF.L.U32 R118, R118, 0x1, RZ ;  /* 0x000000017676d819 */ /* 0x000fc800000006ff */
[----:B0-----:R-:W-:-:S04]  /*3630*/  @!P5 IADD3 R52, P3, R118, R116, RZ ;  /* 0x000000747634d210 */ /* 0x001fc80007f7e0ff */
[----:B------:R-:W-:Y:S02]  /*3640*/  @!P5 IADD3.X R53, R0, R117, RZ, P3, !PT ;  /* 0x000000750035d210 */ /* 0x000fe40001ffe4ff */
[----:B------:R-:W0:Y:S01]  /*3650*/  @!P5 LDC.64 R116, c[0x0][0x228] ;  /* 0x00008a00ff74db82 */ /* 0x000e220000000a00 */
[----:B------:R-:W-:Y:S02]  /*3660*/  LOP3.LUT P3, RZ, R85, 0x4, RZ, 0xc0, !PT ;  /* 0x0000000455ff7812 */ /* 0x000fe4000786c0ff */
[----:B0-----:R-:W-:-:S04]  /*3670*/  @!P5 IADD3 R118, P4, R118, R116, RZ ;  /* 0x000000747676d210 */ /* 0x001fc80007f9e0ff */
[----:B------:R-:W-:Y:S01]  /*3680*/  @!P5 IADD3.X R119, R0, R117, RZ, P4, !PT ;  /* 0x000000750077d210 */ /* 0x000fe200027fe4ff */
[----:B------:R-:W-:-:S10]  /*3690*/  HFMA2.MMA R0, -RZ, RZ, 0, 0 ;  /* 0x00000000ff007435 */ /* 0x000fd400000001ff */
[----:B------:R0:W2:Y:S02]  /*36a0*/  @!P0 LDG.E R0, desc[UR10][R4.64] ;  /* 0x0000000a04008981 */ /* 0x0000a4000c1e1900 */
[----:B0-----:R-:W-:Y:S02]  /*36b0*/  IADD3 R5, R123, 0x120, RZ ;  /* 0x000001207b057810 */ /* 0x001fe40007ffe0ff */
[----:B------:R-:W-:Y:S02]  /*36c0*/  MOV R4, RZ ;  /* 0x000000ff00047202 */ /* 0x000fe40000000f00 */
[----:B------:R-:W-:Y:S02]  /*36d0*/  SHF.R.S32.HI R13, RZ, 0x1f, R5 ;  /* 0x0000001fff0d7819 */ /* 0x000fe40000011405 */
[----:B------:R-:W-:Y:S02]  /*36e0*/  ISETP.GE.U32.AND P4, PT, R5, UR18, PT ;  /* 0x0000001205007c0c */ /* 0x000fe4000bf86070 */
[----:B------:R0:W3:Y:S01]  /*36f0*/  @!P0 LDG.E R4, desc[UR10][R2.64] ;  /* 0x0000000a02048981 */ /* 0x0000e2000c1e1900 */
[----:B------:R-:W-:-:S02]  /*3700*/  LOP3.LUT P0, RZ, R85, 0x2, RZ, 0xc0, !PT ;  /* 0x0000000255ff7812 */ /* 0x000fc4000780c0ff */
[----:B------:R-:W-:Y:S02]  /*3710*/  ISETP.GE.OR.EX P5, PT, R13, UR19, P1, P4 ;  /* 0x000000130d007c0c */ /* 0x000fe40008fa6740 */
[----:B0-----:R-:W-:-:S06]  /*3720*/  CS2R R2, SRZ ;  /* 0x0000000000027805 */ /* 0x001fcc000001ff00 */
[----:B------:R0:W4:Y:S04]  /*3730*/  @!P2 LDG.E R2, desc[UR10][R112.64] ;  /* 0x0000000a7002a981 */ /* 0x000128000c1e1900 */
[----:B------:R1:W4:Y:S01]  /*3740*/  @!P2 LDG.E R3, desc[UR10][R114.64] ;  /* 0x0000000a7203a981 */ /* 0x000322000c1e1900 */
[----:B------:R-:W-:-:S04]  /*3750*/  LOP3.LUT R84, R84, 0xfffffffd, RZ, 0xc0, !PT ;  /* 0xfffffffd54547812 */ /* 0x000fc800078ec0ff */
[----:B------:R-:W-:Y:S01]  /*3760*/  @P5 LOP3.LUT R84, R84, 0x2, RZ, 0xfc, !PT ;  /* 0x0000000254545812 */ /* 0x000fe200078efcff */
[----:B0-----:R-:W0:Y:S01]  /*3770*/  @!P5 LDC.64 R112, c[0x0][0x288] ;  /* 0x0000a200ff70db82 */ /* 0x001e220000000a00 */
[----:B-1----:R-:W-:Y:S02]  /*3780*/  @!P5 MOV R114, R66 ;  /* 0x000000420072d202 */ /* 0x002fe40000000f00 */
[----:B------:R-:W-:Y:S01]  /*3790*/  @!P5 MOV R115, R65 ;  /* 0x000000410073d202 */ /* 0x000fe20000000f00 */
[-C--:B0-----:R-:W-:Y:S02]  /*37a0*/  @!P5 IMAD R13, R13, R112.reuse, RZ ;  /* 0x000000700d0dd224 */ /* 0x081fe400078e02ff */
[----:B------:R-:W-:-:S04]  /*37b0*/  @!P5 IMAD.WIDE.U32 R114, R5, R112, R114 ;  /* 0x000000700572d225 */ /* 0x000fc800078e0072 */
[----:B------:R-:W-:Y:S02]  /*37c0*/  @!P5 IMAD R13, R5, R113, R13 ;  /* 0x00000071050dd224 */ /* 0x000fe400078e020d */
[----:B------:R-:W0:Y:S03]  /*37d0*/  @!P5 LDC.64 R112, c[0x0][0x230] ;  /* 0x00008c00ff70db82 */ /* 0x000e260000000a00 */
[----:B------:R-:W-:-:S04]  /*37e0*/  @!P5 IADD3 R5, R115, R13, RZ ;  /* 0x0000000d7305d210 */ /* 0x000fc80007ffe0ff */
[C---:B------:R-:W-:Y:S02]  /*37f0*/  @!P5 SHF.L.U64.HI R5, R114.reuse, 0x1, R5 ;  /* 0x000000017205d819 */ /* 0x040fe40000010205 */
[----:B------:R-:W-:-:S04]  /*3800*/  @!P5 SHF.L.U32 R114, R114, 0x1, RZ ;  /* 0x000000017272d819 */ /* 0x000fc800000006ff */
[----:B0-----:R-:W-:-:S04]  /*3810*/  @!P5 IADD3 R116, P2, R114, R112, RZ ;  /* 0x000000707274d210 */ /* 0x001fc80007f5e0ff */
[----:B------:R-:W-:Y:S02]  /*3820*/  @!P5 IADD3.X R117, R5, R113, RZ, P2, !PT ;  /* 0x000000710575d210 */ /* 0x000fe400017fe4ff */
[----:B------:R-:W0:Y:S01]  /*3830*/  @!P5 LDC.64 R112, c[0x0][0x228] ;  /* 0x00008a00ff70db82 */ /* 0x000e220000000a00 */
[----:B------:R-:W-:Y:S02]  /*3840*/  IADD3 R13, R123, 0x128, RZ ;  /* 0x000001287b0d7810 */ /* 0x000fe40007ffe0ff */
[----:B0-----:R-:W-:-:S04]  /*3850*/  @!P5 IADD3 R114, P4, R114, R112, RZ ;  /* 0x000000707272d210 */ /* 0x001fc80007f9e0ff */
[----:B------:R-:W-:Y:S01]  /*3860*/  @!P5 IADD3.X R115, R5, R113, RZ, P4, !PT ;  /* 0x000000710573d210 */ /* 0x000fe200027fe4ff */
[----:B------:R-:W-:-:S10]  /*3870*/  HFMA2.MMA R5, -RZ, RZ, 0, 0 ;  /* 0x00000000ff057435 */ /* 0x000fd400000001ff */
[----:B------:R0:W4:Y:S02]  /*3880*/  @!P3 LDG.E R5, desc[UR10][R6.64] ;  /* 0x0000000a0605b981 */ /* 0x000124000c1e1900 */
[----:B0-----:R-:W-:-:S06]  /*3890*/  CS2R R6, SRZ ;  /* 0x0000000000067805 */ /* 0x001fcc000001ff00 */
[----:B------:R0:W4:Y:S01]  /*38a0*/  @!P3 LDG.E R6, desc[UR10][R110.64] ;  /* 0x0000000a6e06b981 */ /* 0x000122000c1e1900 */
[----:B------:R-:W-:-:S03]  /*38b0*/  ISETP.GE.U32.AND P3, PT, R13, UR18, PT ;  /* 0x000000120d007c0c */ /* 0x000fc6000bf66070 */
[----:B------:R1:W4:Y:S01]  /*38c0*/  @!P0 LDG.E R7, desc[UR10][R10.64] ;  /* 0x0000000a0a078981 */ /* 0x000322000c1e1900 */
[----:B0-----:R-:W-:-:S04]  /*38d0*/  SHF.R.S32.HI R110, RZ, 0x1f, R13 ;  /* 0x0000001fff6e7819 */ /* 0x001fc8000001140d */
[----:B------:R-:W-:Y:S02]  /*38e0*/  ISETP.GE.OR.EX P3, PT, R110, UR19, P1, P3 ;  /* 0x000000136e007c0c */ /* 0x000fe40008f66730 */
[----:B-1----:R-:W-:-:S06]  /*38f0*/  MOV R10, RZ ;  /* 0x000000ff000a7202 */ /* 0x002fcc0000000f00 */
[----:B------:R0:W4:Y:S05]  /*3900*/  @!P0 LDG.E R10, desc[UR10][R8.64] ;  /* 0x0000000a080a8981 */ /* 0x00012a000c1e1900 */
[----:B0-----:R-:W0:Y:S01]  /*3910*/  @!P3 LDC.64 R8, c[0x0][0x288] ;  /* 0x0000a200ff08bb82 */ /* 0x001e220000000a00 */
[----:B------:R-:W-:Y:S01]  /*3920*/  @!P3 MOV R111, R65 ;  /* 0x00000041006fb202 */ /* 0x000fe20000000f00 */
[----:B------:R1:W-:Y:S01]  /*3930*/  @!P5 STL.64 [R1+0x240], R116 ;  /* 0x000240740100d387 */ /* 0x0003e20000100a00 */
[----:B0-----:R-:W-:-:S04]  /*3940*/  @!P3 IMAD R110, R110, R8, RZ ;  /* 0x000000086e6eb224 */ /* 0x001fc800078e02ff */
[----:B------:R-:W-:Y:S01]  /*3950*/  @!P3 IMAD R9, R13, R9, R110 ;  /* 0x000000090d09b224 */ /* 0x000fe200078e026e */
[----:B------:R-:W-:-:S05]  /*3960*/  @!P3 MOV R110, R66 ;  /* 0x00000042006eb202 */ /* 0x000fca0000000f00 */
[----:B------:R-:W-:Y:S01]  /*3970*/  @!P3 IMAD.WIDE.U32 R110, R13, R8, R110 ;  /* 0x000000080d6eb225 */ /* 0x000fe200078e006e */
[----:B-1----:R-:W-:Y:S02]  /*3980*/  MOV R116, R120 ;  /* 0x0000007800747202 */ /* 0x002fe40000000f00 */
[----:B------:R-:W-:Y:S02]  /*3990*/  MOV R117, R121 ;  /* 0x0000007900757202 */ /* 0x000fe40000000f00 */
[----:B------:R-:W-:Y:S01]  /*39a0*/  @!P3 IADD3 R9, R111, R9, RZ ;  /* 0x000000096f09b210 */ /* 0x000fe20007ffe0ff */
[----:B------:R-:W0:Y:S03]  /*39b0*/  @!P3 LDC.64 R120, c[0x0][0x230] ;  /* 0x00008c00ff78bb82 */ /* 0x000e260000000a00 */
[----:B------:R-:W-:-:S05]  /*39c0*/  @!P3 SHF.L.U64.HI R11, R110, 0x1, R9 ;  /* 0x000000016e0bb819 */ /* 0x000fca0000010209 */
[----:B------:R-:W1:Y:S01]  /*39d0*/  @!P3 LDC.64 R8, c[0x0][0x228] ;  /* 0x00008a00ff08bb82 */ /* 0x000e620000000a00 */
[----:B------:R-:W-:Y:S01]  /*39e0*/  @!P3 SHF.L.U32 R110, R110, 0x1, RZ ;  /* 0x000000016e6eb819 */ /* 0x000fe200000006ff */
[----:B------:R1:W-:Y:S01]  /*39f0*/  @!P5 STL.64 [R1+0x230], R114 ;  /* 0x000230720100d387 */ /* 0x0003e20000100a00 */
[----:B------:R-:W-:Y:S02]  /*3a00*/  LOP3.LUT P2, RZ, R85, 0x1, RZ, 0xc0, !PT ;  /* 0x0000000155ff7812 */ /* 0x000fe4000784c0ff */
[----:B0-----:R-:W-:-:S04]  /*3a10*/  @!P3 IADD3 R120, P0, R110, R120, RZ ;  /* 0x000000786e78b210 */ /* 0x001fc80007f1e0ff */
[----:B------:R-:W-:Y:S02]  /*3a20*/  @!P3 IADD3.X R121, R11, R121, RZ, P0, !PT ;  /* 0x000000790b79b210 */ /* 0x000fe400007fe4ff */
[----:B-1----:R-:W-:-:S04]  /*3a30*/  @!P3 IADD3 R114, P0, R110, R8, RZ ;  /* 0x000000086e72b210 */ /* 0x002fc80007f1e0ff */
[----:B------:R-:W-:Y:S02]  /*3a40*/  @!P3 IADD3.X R115, R11, R9, RZ, P0, !PT ;  /* 0x000000090b73b210 */ /* 0x000fe400007fe4ff */
[----:B------:R-:W-:Y:S02]  /*3a50*/  CS2R R8, SRZ ;  /* 0x0000000000087805 */ /* 0x000fe4000001ff00 */
[----:B------:R-:W-:-:S04]  /*3a60*/  IADD3 R13, R123, 0x130, RZ ;  /* 0x000001307b0d7810 */ /* 0x000fc80007ffe0ff */
[----:B------:R-:W2:Y:S04]  /*3a70*/  @!P2 LDG.E R9, desc[UR10][R108.64] ;  /* 0x0000000a6c09a981 */ /* 0x000ea8000c1e1900 */
[----:B------:R0:W2:Y:S01]  /*3a80*/  @!P2 LDG.E R8, desc[UR10][R16.64] ;  /* 0x0000000a1008a981 */ /* 0x0000a2000c1e1900 */
[----:B------:R-:W-:Y:S02]  /*3a90*/  ISETP.GE.U32.AND P2, PT, R13, UR18, PT ;  /* 0x000000120d007c0c */ /* 0x000fe4000bf46070 */
[----:B------:R-:W-:Y:S02]  /*3aa0*/  LOP3.LUT P0, RZ, R12, 0x2, RZ, 0xc0, !PT ;  /* 0x000000020cff7812 */ /* 0x000fe4000780c0ff */
[----:B0-----:R-:W-:-:S04]  /*3ab0*/  SHF.R.S32.HI R17, RZ, 0x1f, R13 ;  /* 0x0000001fff117819 */ /* 0x001fc8000001140d */
[----:B------:R-:W-:Y:S02]  /*3ac0*/  ISETP.GE.OR.EX P2, PT, R17, UR19, P1, P2 ;  /* 0x0000001311007c0c */ /* 0x000fe40008f46720 */
[----:B------:R-:W-:-:S06]  /*3ad0*/  MOV R11, RZ ;  /* 0x000000ff000b7202 */ /* 0x000fcc0000000f00 */
[----:B------:R0:W4:Y:S05]  /*3ae0*/  @!P0 LDG.E R11, desc[UR10][R104.64] ;  /* 0x0000000a680b8981 */ /* 0x00012a000c1e1900 */
[----:B0-----:R-:W0:Y:S01]  /*3af0*/  @!P2 LDC.64 R104, c[0x0][0x288] ;  /* 0x0000a200ff68ab82 */ /* 0x001e220000000a00 */
[----:B------:R-:W-:-:S10]  /*3b00*/  HFMA2.MMA R16, -RZ, RZ, 0, 0 ;  /* 0x00000000ff107435 */ /* 0x000fd400000001ff */
[----:B------:R1:W4:Y:S01]  /*3b10*/  @!P0 LDG.E R16, desc[UR10][R106.64] ;  /* 0x0000000a6a108981 */ /* 0x000322000c1e1900 */
[----:B------:R-:W-:Y:S02]  /*3b20*/  LOP3.LUT R84, R84, 0xfffffffe, RZ, 0xc0, !PT ;  /* 0xfffffffe54547812 */ /* 0x000fe400078ec0ff */
[----:B-1----:R-:W-:Y:S02]  /*3b30*/  @!P2 MOV R106, R66 ;  /* 0x00000042006aa202 */ /* 0x002fe40000000f00 */
[----:B------:R-:W-:Y:S01]  /*3b40*/  @!P2 MOV R107, R65 ;  /* 0x00000041006ba202 */ /* 0x000fe20000000f00 */
[----:B0-----:R-:W-:-:S04]  /*3b50*/  @!P2 IMAD R17, R17, R104, RZ ;  /* 0x000000681111a224 */ /* 0x001fc800078e02ff */
[C---:B------:R-:W-:Y:S02]  /*3b60*/  @!P2 IMAD R17, R13.reuse, R105, R17 ;  /* 0x000000690d11a224 */ /* 0x040fe400078e0211 */
[----:B------:R-:W-:Y:S02]  /*3b70*/  @!P2 IMAD.WIDE.U32 R106, R13, R104, R106 ;  /* 0x000000680d6aa225 */ /* 0x000fe400078e006a */
[----:B------:R-:W0:Y:S01]  /*3b80*/  @!P2 LDC.64 R104, c[0x0][0x230] ;  /* 0x00008c00ff68ab82 */ /* 0x000e220000000a00 */
[----:B------:R-:W-:-:S04]  /*3b90*/  @P3 LOP3.LUT R84, R84, 0x1, RZ, 0xfc, !PT ;  /* 0x0000000154543812 */ /* 0x000fc800078efcff */
[----:B------:R-:W-:Y:S02]  /*3ba0*/  LOP3.LUT R84, R84, 0xffffffbf, RZ, 0xc0, !PT ;  /* 0xffffffbf54547812 */ /* 0x000fe400078ec0ff */
[----:B------:R-:W-:Y:S02]  /*3bb0*/  @!P2 IADD3 R13, R107, R17, RZ ;  /* 0x000000116b0da210 */ /* 0x000fe40007ffe0ff */
[----:B------:R-:W-:Y:S02]  /*3bc0*/  @P2 LOP3.LUT R84, R84, 0x40, RZ, 0xfc, !PT ;  /* 0x0000004054542812 */ /* 0x000fe400078efcff */
[----:B------:R-:W-:Y:S02]  /*3bd0*/  @!P2 SHF.L.U64.HI R13, R106, 0x1, R13 ;  /* 0x000000016a0da819 */ /* 0x000fe4000001020d */
[----:B------:R-:W-:Y:S02]  /*3be0*/  LOP3.LUT R84, R84, 0xdfffffff, RZ, 0xc0, !PT ;  /* 0xdfffffff54547812 */ /* 0x000fe400078ec0ff */
[----:B------:R-:W-:-:S02]  /*3bf0*/  @!P2 SHF.L.U32 R106, R106, 0x1, RZ ;  /* 0x000000016a6aa819 */ /* 0x000fc400000006ff */
[----:B------:R-:W-:Y:S02]  /*3c00*/  @P0 LOP3.LUT R84, R84, 0x20000000, RZ, 0xfc, !PT ;  /* 0x2000000054540812 */ /* 0x000fe400078efcff */
[----:B0-----:R-:W-:-:S04]  /*3c10*/  @!P2 IADD3 R112, P0, R106, R104, RZ ;  /* 0x000000686a70a210 */ /* 0x001fc80007f1e0ff */
[----:B------:R-:W-:Y:S02]  /*3c20*/  @!P2 IADD3.X R113, R13, R105, RZ, P0, !PT ;  /* 0x000000690d71a210 */ /* 0x000fe400007fe4ff */
[----:B------:R-:W0:Y:S01]  /*3c30*/  @!P2 LDC.64 R104, c[0x0][0x228] ;  /* 0x00008a00ff68ab82 */ /* 0x000e220000000a00 */
[----:B------:R0:W-:Y:S04]  /*3c40*/  STL.64 [R1+0x380], R120 ;  /* 0x0003807801007387 */ /* 0x0001e80000100a00 */
[----:B------:R-:W-:Y:S01]  /*3c50*/  @!P2 STL.64 [R1+0x218], R112 ;  /* 0x000218700100a387 */ /* 0x000fe20000100a00 */
[C---:B------:R-:W-:Y:S02]  /*3c60*/  LOP3.LUT P5, RZ, R12.reuse, 0x10, RZ, 0xc0, !PT ;  /* 0x000000100cff7812 */ /* 0x040fe400078ac0ff */
[----:B------:R-:W-:-:S02]  /*3c70*/  LOP3.LUT P4, RZ, R12, 0x8, RZ, 0xc0, !PT ;  /* 0x000000080cff7812 */ /* 0x000fc4000788c0ff */
[----:B------:R-:W-:Y:S02]  /*3c80*/  LOP3.LUT P3, RZ, R12, 0x4, RZ, 0xc0, !PT ;  /* 0x000000040cff7812 */ /* 0x000fe4000786c0ff */
[----:B0-----:R-:W-:-:S04]  /*3c90*/  @!P2 IADD3 R120, P0, R106, R104, RZ ;  /* 0x000000686a78a210 */ /* 0x001fc80007f1e0ff */
[----:B------:R-:W-:Y:S02]  /*3ca0*/  @!P2 IADD3.X R121, R13, R105, RZ, P0, !PT ;  /* 0x000000690d79a210 */ /* 0x000fe400007fe4ff */
[----:B------:R-:W-:Y:S02]  /*3cb0*/  LOP3.LUT P2, RZ, R12, 0x1, RZ, 0xc0, !PT ;  /* 0x000000010cff7812 */ /* 0x000fe4000784c0ff */
[----:B------:R-:W-:Y:S02]  /*3cc0*/  CS2R R12, SRZ ;  /* 0x00000000000c7805 */ /* 0x000fe4000001ff00 */
[----:B------:R-:W-:Y:S02]  /*3cd0*/  IADD3 R17, R123, 0x138, RZ ;  /* 0x000001387b117810 */ /* 0x000fe40007ffe0ff */
[----:B------:R-:W-:Y:S02]  /*3ce0*/  LOP3.LUT R84, R84, 0xf7ffffff, RZ, 0xc0, !PT ;  /* 0xf7ffffff54547812 */ /* 0x000fe400078ec0ff */
[----:B------:R-:W4:Y:S05]  /*3cf0*/  @!P3 LDG.E R13, desc[UR10][R22.64] ;  /* 0x0000000a160db981 */ /* 0x000f2a000c1e1900 */
[----:B------:R0:W4:Y:S01]  /*3d00*/  @!P2 LDG.E R12, desc[UR10][R14.64] ;  /* 0x0000000a0e0ca981 */ /* 0x000122000c1e1900 */
[----:B------:R-:W-:-:S02]  /*3d10*/  ISETP.GE.U32.AND P0, PT, R17, UR18, PT ;  /* 0x0000001211007c0c */ /* 0x000fc4000bf06070 */
[----:B0-----:R-:W-:Y:S02]  /*3d20*/  CS2R R14, SRZ ;  /* 0x00000000000e7805 */ /* 0x001fe4000001ff00 */
[----:B------:R-:W-:-:S04]  /*3d30*/  @P2 LOP3.LUT R84, R84, 0x8000000, RZ, 0xfc, !PT ;  /* 0x0800000054542812 */ /* 0x000fc800078efcff */
[----:B------:R0:W4:Y:S04]  /*3d40*/  @!P2 LDG.E R15, desc[UR10][R102.64] ;  /* 0x0000000a660fa981 */ /* 0x000128000c1e1900 */
[----:B------:R1:W4:Y:S01]  /*3d50*/  @!P3 LDG.E R14, desc[UR10][R72.64] ;  /* 0x0000000a480eb981 */ /* 0x000322000c1e1900 */
[----:B0-----:R-:W-:-:S04]  /*3d60*/  SHF.R.S32.HI R102, RZ, 0x1f, R17 ;  /* 0x0000001fff667819 */ /* 0x001fc80000011411 */
[----:B------:R-:W-:-:S13]  /*3d70*/  ISETP.GE.OR.EX P2, PT, R102, UR19, P1, P0 ;  /* 0x0000001366007c0c */ /* 0x000fda0008f46700 */
[----:B------:R-:W0:Y:S01]  /*3d80*/  @!P2 LDC.64 R22, c[0x0][0x288] ;  /* 0x0000a200ff16ab82 */ /* 0x000e220000000a00 */
[----:B-1----:R-:W-:Y:S02]  /*3d90*/  @!P2 MOV R72, R66 ;  /* 0x000000420048a202 */ /* 0x002fe40000000f00 */
[----:B------:R-:W-:Y:S02]  /*3da0*/  @!P2 MOV R73, R65 ;  /* 0x000000410049a202 */ /* 0x000fe40000000f00 */
[----:B------:R-:W-:Y:S01]  /*3db0*/  MOV R103, R115 ;  /* 0x0000007300677202 */ /* 0x000fe20000000f00 */
[----:B0-----:R-:W-:-:S04]  /*3dc0*/  @!P2 IMAD R102, R102, R22, RZ ;  /* 0x000000166666a224 */ /* 0x001fc800078e02ff */
[C---:B------:R-:W-:Y:S02]  /*3dd0*/  @!P2 IMAD R102, R17.reuse, R23, R102 ;  /* 0x000000171166a224 */ /* 0x040fe400078e0266 */
[----:B------:R-:W-:Y:S02]  /*3de0*/  @!P2 IMAD.WIDE.U32 R22, R17, R22, R72 ;  /* 0x000000161116a225 */ /* 0x000fe400078e0048 */
[----:B------:R-:W0:Y:S03]  /*3df0*/  @!P2 LDC.64 R72, c[0x0][0x230] ;  /* 0x00008c00ff48ab82 */ /* 0x000e260000000a00 */
[----:B------:R-:W-:Y:S02]  /*3e00*/  @!P2 IADD3 R17, R23, R102, RZ ;  /* 0x000000661711a210 */ /* 0x000fe40007ffe0ff */
[----:B------:R-:W-:-:S03]  /*3e10*/  MOV R102, R114 ;  /* 0x0000007200667202 */ /* 0x000fc60000000f00 */
[----:B------:R-:W1:Y:S01]  /*3e20*/  @!P2 LDC.64 R114, c[0x0][0x228] ;  /* 0x00008a00ff72ab82 */ /* 0x000e620000000a00 */
[C---:B------:R-:W-:Y:S02]  /*3e30*/  @!P2 SHF.L.U64.HI R17, R22.reuse, 0x1, R17 ;  /* 0x000000011611a819 */ /* 0x040fe40000010211 */
[----:B------:R-:W-:-:S04]  /*3e40*/  @!P2 SHF.L.U32 R22, R22, 0x1, RZ ;  /* 0x000000011616a819 */ /* 0x000fc800000006ff */
[----:B0-----:R-:W-:-:S04]  /*3e50*/  @!P2 IADD3 R72, P0, R22, R72, RZ ;  /* 0x000000481648a210 */ /* 0x001fc80007f1e0ff */
[----:B------:R-:W-:Y:S02]  /*3e60*/  @!P2 IADD3.X R73, R17, R73, RZ, P0, !PT ;  /* 0x000000491149a210 */ /* 0x000fe400007fe4ff */
[----:B-1----:R-:W-:-:S04]  /*3e70*/  @!P2 IADD3 R114, P0, R22, R114, RZ ;  /* 0x000000721672a210 */ /* 0x002fc80007f1e0ff */
[----:B------:R-:W-:Y:S02]  /*3e80*/  @!P2 IADD3.X R115, R17, R115, RZ, P0, !PT ;  /* 0x000000731173a210 */ /* 0x000fe400007fe4ff */
[----:B------:R-:W-:Y:S02]  /*3e90*/  MOV R17, RZ ;  /* 0x000000ff00117202 */ /* 0x000fe40000000f00 */
[----:B------:R-:W-:-:S04]  /*3ea0*/  LOP3.LUT R84, R84, 0xffffffdf, RZ, 0xc0, !PT ;  /* 0xffffffdf54547812 */ /* 0x000fc800078ec0ff */
[----:B------:R0:W4:Y:S01]  /*3eb0*/  @!P4 LDG.E R17, desc[UR10][R18.64] ;  /* 0x0000000a1211c981 */ /* 0x000122000c1e1900 */
[----:B------:R-:W-:Y:S02]  /*3ec0*/  @P2 LOP3.LUT R84, R84, 0x20, RZ, 0xfc, !PT ;  /* 0x0000002054542812 */ /* 0x000fe400078efcff */
[----:B0-----:R-:W-:Y:S01]  /*3ed0*/  IADD3 R19, R123, 0x140, RZ ;  /* 0x000001407b137810 */ /* 0x001fe20007ffe0ff */
[----:B------:R-:W-:-:S03]  /*3ee0*/  HFMA2.MMA R18, -RZ, RZ, 0, 0 ;  /* 0x00000000ff127435 */ /* 0x000fc600000001ff */
[----:B------:R-:W-:Y:S02]  /*3ef0*/  SHF.R.S32.HI R23, RZ, 0x1f, R19 ;  /* 0x0000001fff177819 */ /* 0x000fe40000011413 */
[----:B------:R-:W-:-:S04]  /*3f00*/  ISETP.GE.U32.AND P0, PT, R19, UR18, PT ;  /* 0x0000001213007c0c */ /* 0x000fc8000bf06070 */
[----:B------:R-:W-:Y:S01]  /*3f10*/  ISETP.GE.OR.EX P2, PT, R23, UR19, P1, P0 ;  /* 0x0000001317007c0c */ /* 0x000fe20008f46700 */
[----:B------:R0:W4:Y:S02]  /*3f20*/  @!P5 LDG.E R18, desc[UR10][R20.64] ;  /* 0x0000000a1412d981 */ /* 0x000124000c1e1900 */
[----:B0-----:R-:W-:-:S06]  /*3f30*/  MOV R21, RZ ;  /* 0x000000ff00157202 */ /* 0x001fcc0000000f00 */
[----:B------:R0:W4:Y:S04]  /*3f40*/  @!P5 LDG.E R21, desc[UR10][R98.64] ;  /* 0x0000000a6215d981 */ /* 0x000128000c1e1900 */
[----:B0-----:R-:W0:Y:S01]  /*3f50*/  @!P2 LDC.64 R98, c[0x0][0x288] ;  /* 0x0000a200ff62ab82 */ /* 0x001e220000000a00 */
[----:B------:R-:W-:-:S10]  /*3f60*/  HFMA2.MMA R22, -RZ, RZ, 0, 0 ;  /* 0x00000000ff167435 */ /* 0x000fd400000001ff */
[----:B------:R1:W4:Y:S02]  /*3f70*/  @!P4 LDG.E R22, desc[UR10][R100.64] ;  /* 0x0000000a6416c981 */ /* 0x000324000c1e1900 */
[----:B-1----:R-:W-:Y:S02]  /*3f80*/  @!P2 MOV R100, R66 ;  /* 0x000000420064a202 */ /* 0x002fe40000000f00 */
[----:B------:R-:W-:Y:S01]  /*3f90*/  @!P2 MOV R101, R65 ;  /* 0x000000410065a202 */ /* 0x000fe20000000f00 */
[----:B0-----:R-:W-:-:S04]  /*3fa0*/  @!P2 IMAD R20, R23, R98, RZ ;  /* 0x000000621714a224 */ /* 0x001fc800078e02ff */
[C---:B------:R-:W-:Y:S02]  /*3fb0*/  @!P2 IMAD R20, R19.reuse, R99, R20 ;  /* 0x000000631314a224 */ /* 0x040fe400078e0214 */
[----:B------:R-:W-:Y:S02]  /*3fc0*/  @!P2 IMAD.WIDE.U32 R100, R19, R98, R100 ;  /* 0x000000621364a225 */ /* 0x000fe400078e0064 */
[----:B------:R-:W0:Y:S03]  /*3fd0*/  @!P2 LDC.64 R98, c[0x0][0x230] ;  /* 0x00008c00ff62ab82 */ /* 0x000e260000000a00 */
[----:B------:R-:W-:Y:S01]  /*3fe0*/  @!P2 IADD3 R19, R101, R20, RZ ;  /* 0x000000146513a210 */ /* 0x000fe20007ffe0ff */
[----:B------:R1:W-:Y:S03]  /*3ff0*/  STL.64 [R1+0x390], R120 ;  /* 0x0003907801007387 */ /* 0x0003e60000100a00 */
[----:B------:R-:W-:-:S02]  /*4000*/  @!P2 SHF.L.U64.HI R19, R100, 0x1, R19 ;  /* 0x000000016413a819 */ /* 0x000fc40000010213 */
[----:B------:R-:W-:Y:S02]  /*4010*/  @!P2 SHF.L.U32 R100, R100, 0x1, RZ ;  /* 0x000000016464a819 */ /* 0x000fe400000006ff */
[----:B-1----:R-:W-:Y:S02]  /*4020*/  MOV R120, R118 ;  /* 0x0000007600787202 */ /* 0x002fe40000000f00 */
[----:B------:R-:W-:Y:S02]  /*4030*/  MOV R121, R119 ;  /* 0x0000007700797202 */ /* 0x000fe40000000f00 */
[----:B0-----:R-:W-:-:S04]  /*4040*/  @!P2 IADD3 R118, P0, R100, R98, RZ ;  /* 0x000000626476a210 */ /* 0x001fc80007f1e0ff */
[----:B------:R-:W-:Y:S02]  /*4050*/  @!P2 IADD3.X R119, R19, R99, RZ, P0, !PT ;  /* 0x000000631377a210 */ /* 0x000fe400007fe4ff */
[----:B------:R-:W0:Y:S01]  /*4060*/  @!P2 LDC.64 R98, c[0x0][0x228] ;  /* 0x00008a00ff62ab82 */ /* 0x000e220000000a00 */
[----:B------:R-:W-:Y:S01]  /*4070*/  LOP3.LUT R84, R84, 0xefffffff, RZ, 0xc0, !PT ;  /* 0xefffffff54547812 */ /* 0x000fe200078ec0ff */
[----:B--2---:R1:W-:Y:S03]  /*4080*/  STL.64 [R1+0x3e8], R8 ;  /* 0x0003e80801007387 */ /* 0x0043e60000100a00 */
[----:B------:R-:W-:-:S04]  /*4090*/  @P3 LOP3.LUT R84, R84, 0x10000000, RZ, 0xfc, !PT ;  /* 0x1000000054543812 */ /* 0x000fc800078efcff */
[----:B------:R-:W-:Y:S02]  /*40a0*/  LOP3.LUT R84, R84, 0xfbffffff, RZ, 0xc0, !PT ;  /* 0xfbffffff54547812 */ /* 0x000fe400078ec0ff */
[----:B-1----:R-:W-:Y:S02]  /*40b0*/  MOV R8, R116 ;  /* 0x0000007400087202 */ /* 0x002fe40000000f00 */
[----:B------:R-:W-:Y:S02]  /*40c0*/  MOV R9, R117 ;  /* 0x0000007500097202 */ /* 0x000fe40000000f00 */
[----:B------:R-:W-:Y:S01]  /*40d0*/  @P4 LOP3.LUT R84, R84, 0x4000000, RZ, 0xfc, !PT ;  /* 0x0400000054544812 */ /* 0x000fe200078efcff */
[----:B------:R-:W-:Y:S01]  /*40e0*/  HFMA2.MMA R20, -RZ, RZ, 0, 0 ;  /* 0x00000000ff147435 */ /* 0x000fe200000001ff */
[----:B0-----:R-:W-:-:S04]  /*40f0*/  @!P2 IADD3 R116, P0, R100, R98, RZ ;  /* 0x000000626474a210 */ /* 0x001fc80007f1e0ff */
[----:B------:R-:W-:-:S05]  /*4100*/  @!P2 IADD3.X R117, R19, R99, RZ, P0, !PT ;  /* 0x000000631375a210 */ /* 0x000fca00007fe4ff */
[----:B------:R-:W2:Y:S01]  /*4110*/  @!P6 LDG.E R20, desc[UR10][R96.64] ;  /* 0x0000000a6014e981 */ /* 0x000ea2000c1e1900 */
[----:B------:R-:W-:Y:S02]  /*4120*/  MOV R19, RZ ;  /* 0x000000ff00137202 */ /* 0x000fe40000000f00 */
[----:B------:R-:W-:-:S04]  /*4130*/  LOP3.LUT R84, R84, 0xffffffef, RZ, 0xc0, !PT ;  /* 0xffffffef54547812 */ /* 0x000fc800078ec0ff */
[----:B------:R-:W-:Y:S01]  /*4140*/  @P2 LOP3.LUT R84, R84, 0x10, RZ, 0xfc, !PT ;  /* 0x0000001054542812 */ /* 0x000fe200078efcff */
[----:B------:R0:W2:Y:S03]  /*4150*/  @!P6 LDG.E R19, desc[UR10][R28.64] ;  /* 0x0000000a1c13e981 */ /* 0x0000a6000c1e1900 */
[----:B------:R-:W-:Y:S02]  /*4160*/  LOP3.LUT R84, R84, 0xbfffffff, RZ, 0xc0, !PT ;  /* 0xbfffffff54547812 */ /* 0x000fe400078ec0ff */
[----:B0-----:R-:W-:-:S04]  /*4170*/  IADD3 R29, R123, 0x148, RZ ;  /* 0x000001487b1d7810 */ /* 0x001fc80007ffe0ff */
[----:B------:R-:W-:Y:S02]  /*4180*/  SHF.R.S32.HI R96, RZ, 0x1f, R29 ;  /* 0x0000001fff607819 */ /* 0x000fe4000001141d */
[----:B------:R-:W-:Y:S02]  /*4190*/  ISETP.GE.U32.AND P4, PT, R29, UR18, PT ;  /* 0x000000121d007c0c */ /* 0x000fe4000bf86070 */
[----:B------:R-:W-:Y:S02]  /*41a0*/  LOP3.LUT P3, RZ, R85, 0x100, RZ, 0xc0, !PT ;  /* 0x0000010055ff7812 */ /* 0x000fe4000786c0ff */
[----:B------:R-:W-:Y:S02]  /*41b0*/  @P5 LOP3.LUT R84, R84, 0x40000000, RZ, 0xfc, !PT ;  /* 0x4000000054545812 */ /* 0x000fe400078efcff */
[----:B------:R-:W-:Y:S02]  /*41c0*/  ISETP.GE.OR.EX P5, PT, R96, UR19, P1, P4 ;  /* 0x0000001360007c0c */ /* 0x000fe40008fa6740 */
[----:B------:R-:W-:-:S07]  /*41d0*/  MOV R23, RZ ;  /* 0x000000ff00177202 */ /* 0x000fce0000000f00 */
[----:B------:R0:W2:Y:S01]  /*41e0*/  @!P3 LDG.E R23, desc[UR10][R24.64] ;  /* 0x0000000a1817b981 */ /* 0x0000a2000c1e1900 */
[----:B------:R-:W-:-:S03]  /*41f0*/  HFMA2.MMA R28, -RZ, RZ, 0, 0 ;  /* 0x00000000ff1c7435 */ /* 0x000fc600000001ff */
[----:B------:R-:W1:Y:S07]  /*4200*/  @!P5 LDC.64 R108, c[0x0][0x230] ;  /* 0x00008c00ff6cdb82 */ /* 0x000e6e0000000a00 */
[----:B------:R3:W2:Y:S01]  /*4210*/  @!P3 LDG.E R28, desc[UR10][R94.64] ;  /* 0x0000000a5e1cb981 */ /* 0x0006a2000c1e1900 */
[----:B0-----:R-:W0:Y:S01]  /*4220*/  @!P5 LDC.64 R24, c[0x0][0x288] ;  /* 0x0000a200ff18db82 */ /* 0x001e220000000a00 */
[----:B---3--:R-:W-:Y:S02]  /*4230*/  @!P5 MOV R94, R66 ;  /* 0x00000042005ed202 */ /* 0x008fe40000000f00 */
[----:B------:R-:W-:Y:S01]  /*4240*/  @!P5 MOV R95, R65 ;  /* 0x00000041005fd202 */ /* 0x000fe20000000f00 */
[----:B0-----:R-:W-:-:S02]  /*4250*/  @!P5 IMAD R96, R96, R24, RZ ;  /* 0x000000186060d224 */ /* 0x001fc400078e02ff */
[----:B------:R-:W-:-:S04]  /*4260*/  @!P5 IMAD.WIDE.U32 R94, R29, R24, R94 ;  /* 0x000000181d5ed225 */ /* 0x000fc800078e005e */
[----:B------:R-:W-:-:S05]  /*4270*/  @!P5 IMAD R25, R29, R25, R96 ;  /* 0x000000191d19d224 */ /* 0x000fca00078e0260 */
[----:B------:R-:W-:-:S04]  /*4280*/  @!P5 IADD3 R25, R95, R25, RZ ;  /* 0x000000195f19d210 */ /* 0x000fc80007ffe0ff */
[C---:B------:R-:W-:Y:S02]  /*4290*/  @!P5 SHF.L.U64.HI R29, R94.reuse, 0x1, R25 ;  /* 0x000000015e1dd819 */ /* 0x040fe40000010219 */
[----:B------:R-:W0:Y:S01]  /*42a0*/  @!P5 LDC.64 R24, c[0x0][0x228] ;  /* 0x00008a00ff18db82 */ /* 0x000e220000000a00 */
[----:B------:R-:W-:Y:S02]  /*42b0*/  @!P5 SHF.L.U32 R94, R94, 0x1, RZ ;  /* 0x000000015e5ed819 */ /* 0x000fe400000006ff */
[----:B------:R-:W-:Y:S02]  /*42c0*/  LOP3.LUT P2, RZ, R85, 0x80, RZ, 0xc0, !PT ;  /* 0x0000008055ff7812 */ /* 0x000fe4000784c0ff */
[----:B------:R-:W-:Y:S02]  /*42d0*/  LOP3.LUT R84, R84, 0x7fffffff, RZ, 0xc0, !PT ;  /* 0x7fffffff54547812 */ /* 0x000fe400078ec0ff */
[----:B-1----:R-:W-:Y:S02]  /*42e0*/  @!P5 IADD3 R108, P3, R94, R108, RZ ;  /* 0x0000006c5e6cd210 */ /* 0x002fe40007f7e0ff */
[----:B------:R-:W-:-:S02]  /*42f0*/  @P6 LOP3.LUT R84, R84, 0x80000000, RZ, 0xfc, !PT ;  /* 0x8000000054546812 */ /* 0x000fc400078efcff */
[----:B0-----:R-:W-:-:S04]  /*4300*/  @!P5 IADD3 R112, P4, R94, R24, RZ ;  /* 0x000000185e70d210 */ /* 0x001fc80007f9e0ff */
[C---:B------:R-:W-:Y:S02]  /*4310*/  @!P5 IADD3.X R113, R29.reuse, R25, RZ, P4, !PT ;  /* 0x000000191d71d210 */ /* 0x040fe400027fe4ff */
[----:B------:R-:W-:Y:S02]  /*4320*/  CS2R R24, SRZ ;  /* 0x0000000000187805 */ /* 0x000fe4000001ff00 */
[----:B------:R-:W-:-:S04]  /*4330*/  @!P5 IADD3.X R109, R29, R109, RZ, P3, !PT ;  /* 0x0000006d1d6dd210 */ /* 0x000fc80001ffe4ff */
[----:B------:R0:W3:Y:S01]  /*4340*/  @!P2 LDG.E R24, desc[UR10][R26.64] ;  /* 0x0000000a1a18a981 */ /* 0x0000e2000c1e1900 */
[----:B------:R-:W-:Y:S02]  /*4350*/  IADD3 R29, R123, 0x150, RZ ;  /* 0x000001507b1d7810 */ /* 0x000fe40007ffe0ff */
[----:B------:R-:W-:Y:S02]  /*4360*/  LOP3.LUT R84, R84, 0xfffffdff, RZ, 0xc0, !PT ;  /* 0xfffffdff54547812 */ /* 0x000fe400078ec0ff */
[----:B0-----:R-:W-:Y:S02]  /*4370*/  CS2R R26, SRZ ;  /* 0x00000000001a7805 */ /* 0x001fe4000001ff00 */
[----:B------:R-:W-:-:S04]  /*4380*/  ISETP.GE.U32.AND P4, PT, R29, UR18, PT ;  /* 0x000000121d007c0c */ /* 0x000fc8000bf86070 */
[----:B------:R0:W3:Y:S01]  /*4390*/  @!P2 LDG.E R27, desc[UR10][R92.64] ;  /* 0x0000000a5c1ba981 */ /* 0x0000e2000c1e1900 */
[----:B------:R-:W-:Y:S02]  /*43a0*/  LOP3.LUT P0, RZ, R85, 0x40, RZ, 0xc0, !PT ;  /* 0x0000004055ff7812 */ /* 0x000fe4000780c0ff */
[----:B------:R-:W-:Y:S02]  /*43b0*/  @P5 LOP3.LUT R84, R84, 0x200, RZ, 0xfc, !PT ;  /* 0x0000020054545812 */ /* 0x000fe400078efcff */
[----:B0-----:R-:W-:-:S04]  /*43c0*/  SHF.R.S32.HI R92, RZ, 0x1f, R29 ;  /* 0x0000001fff5c7819 */ /* 0x001fc8000001141d */
[----:B------:R-:W-:-:S05]  /*43d0*/  ISETP.GE.OR.EX P5, PT, R92, UR19, P1, P4 ;  /* 0x000000135c007c0c */ /* 0x000fca0008fa6740 */
[----:B------:R0:W3:Y:S04]  /*43e0*/  @!P0 LDG.E R25, desc[UR10][R32.64] ;  /* 0x0000000a20198981 */ /* 0x0000e8000c1e1900 */
[----:B------:R1:W3:Y:S04]  /*43f0*/  @!P0 LDG.E R26, desc[UR10][R90.64] ;  /* 0x0000000a5a1a8981 */ /* 0x0002e8000c1e1900 */
[----:B0-----:R-:W0:Y:S01]  /*4400*/  @!P5 LDC.64 R32, c[0x0][0x288] ;  /* 0x0000a200ff20db82 */ /* 0x001e220000000a00 */
[----:B-1----:R-:W-:Y:S02]  /*4410*/  @!P5 MOV R90, R66 ;  /* 0x00000042005ad202 */ /* 0x002fe40000000f00 */
[----:B------:R-:W-:-:S05]  /*4420*/  @!P5 MOV R91, R65 ;  /* 0x00000041005bd202 */ /* 0x000fca0000000f00 */
[----:B------:R-:W1:Y:S01]  /*4430*/  @!P5 LDC.64 R106, c[0x0][0x228] ;  /* 0x00008a00ff6adb82 */ /* 0x000e620000000a00 */
[-C--:B0-----:R-:W-:Y:S02]  /*4440*/  @!P5 IMAD R92, R92, R32.reuse, RZ ;  /* 0x000000205c5cd224 */ /* 0x081fe400078e02ff */
[----:B------:R-:W-:-:S04]  /*4450*/  @!P5 IMAD.WIDE.U32 R90, R29, R32, R90 ;  /* 0x000000201d5ad225 */ /* 0x000fc800078e005a */
[----:B------:R-:W-:Y:S02]  /*4460*/  @!P5 IMAD R92, R29, R33, R92 ;  /* 0x000000211d5cd224 */ /* 0x000fe400078e025c */
[----:B------:R-:W0:Y:S03]  /*4470*/  @!P5 LDC.64 R32, c[0x0][0x230] ;  /* 0x00008c00ff20db82 */ /* 0x000e260000000a00 */
[----:B------:R-:W-:-:S04]  /*4480*/  @!P5 IADD3 R29, R91, R92, RZ ;  /* 0x0000005c5b1dd210 */ /* 0x000fc80007ffe0ff */
[C---:B------:R-:W-:Y:S02]  /*4490*/  @!P5 SHF.L.U64.HI R29, R90.reuse, 0x1, R29 ;  /* 0x000000015a1dd819 */ /* 0x040fe4000001021d */
[----:B------:R-:W-:Y:S02]  /*44a0*/  @!P5 SHF.L.U32 R90, R90, 0x1, RZ ;  /* 0x000000015a5ad819 */ /* 0x000fe400000006ff */
[----:B------:R-:W-:Y:S02]  /*44b0*/  LOP3.LUT P3, RZ, R85, 0x800, RZ, 0xc0, !PT ;  /* 0x0000080055ff7812 */ /* 0x000fe4000786c0ff */
[----:B-1----:R-:W-:-:S04]  /*44c0*/  @!P5 IADD3 R106, P4, R90, R106, RZ ;  /* 0x0000006a5a6ad210 */ /* 0x002fc80007f9e0ff */
[----:B------:R-:W-:Y:S02]  /*44d0*/  @!P5 IADD3.X R107, R29, R107, RZ, P4, !PT ;  /* 0x0000006b1d6bd210 */ /* 0x000fe400027fe4ff */
[----:B0-----:R-:W-:-:S04]  /*44e0*/  @!P5 IADD3 R110, P0, R90, R32, RZ ;  /* 0x000000205a6ed210 */ /* 0x001fc80007f1e0ff */
[----:B------:R-:W-:Y:S01]  /*44f0*/  @!P5 IADD3.X R111, R29, R33, RZ, P0, !PT ;  /* 0x000000211d6fd210 */ /* 0x000fe200007fe4ff */
[----:B------:R-:W-:Y:S01]  /*4500*/  HFMA2.MMA R29, -RZ, RZ, 0, 0 ;  /* 0x00000000ff1d7435 */ /* 0x000fe200000001ff */
[----:B------:R-:W-:Y:S02]  /*4510*/  CS2R R32, SRZ ;  /* 0x0000000000207805 */ /* 0x000fe4000001ff00 */
[----:B------:R-:W-:-:S04]  /*4520*/  LOP3.LUT P2, RZ, R85, 0x400, RZ, 0xc0, !PT ;  /* 0x0000040055ff7812 */ /* 0x000fc8000784c0ff */
[----:B------:R-:W3:Y:S04]  /*4530*/  @!P3 LDG.E R33, desc[UR10][R88.64] ;  /* 0x0000000a5821b981 */ /* 0x000ee8000c1e1900 */
[----:B------:R0:W3:Y:S05]  /*4540*/  @!P3 LDG.E R29, desc[UR10][R30.64] ;  /* 0x0000000a1e1db981 */ /* 0x0000ea000c1e1900 */
[----:B------:R1:W3:Y:S01]  /*4550*/  @!P2 LDG.E R32, desc[UR10][R34.64] ;  /* 0x0000000a2220a981 */ /* 0x0002e2000c1e1900 */
[----:B0-----:R-:W-:-:S04]  /*4560*/  IADD3 R31, R123, 0x158, RZ ;  /* 0x000001587b1f7810 */ /* 0x001fc80007ffe0ff */
[----:B------:R-:W-:Y:S02]  /*4570*/  SHF.R.S32.HI R88, RZ, 0x1f, R31 ;  /* 0x0000001fff587819 */ /* 0x000fe4000001141f */
[----:B------:R-:W-:-:S04]  /*4580*/  ISETP.GE.U32.AND P3, PT, R31, UR18, PT ;  /* 0x000000121f007c0c */ /* 0x000fc8000bf66070 */
[----:B------:R-:W-:-:S13]  /*4590*/  ISETP.GE.OR.EX P4, PT, R88, UR19, P1, P3 ;  /* 0x0000001358007c0c */ /* 0x000fda0008f86730 */
[----:B-1----:R-:W0:Y:S01]  /*45a0*/  @!P4 LDC.64 R34, c[0x0][0x288] ;  /* 0x0000a200ff22cb82 */ /* 0x002e220000000a00 */
[----:B------:R-:W-:-:S06]  /*45b0*/  MOV R30, RZ ;  /* 0x000000ff001e7202 */ /* 0x000fcc0000000f00 */
[----:B------:R1:W3:Y:S01]  /*45c0*/  @!P2 LDG.E R30, desc[UR10][R50.64] ;  /* 0x0000000a321ea981 */ /* 0x0002e2000c1e1900 */
[----:B------:R-:W4:Y:S01]  /*45d0*/  @!P4 LDC.64 R104, c[0x0][0x230] ;  /* 0x00008c00ff68cb82 */ /* 0x000f220000000a00 */
[----:B-1----:R-:W-:Y:S02]  /*45e0*/  @!P4 MOV R50, R66 ;  /* 0x000000420032c202 */ /* 0x002fe40000000f00 */
[----:B------:R-:W-:Y:S01]  /*45f0*/  @!P4 MOV R51, R65 ;  /* 0x000000410033c202 */ /* 0x000fe20000000f00 */
[-C--:B0-----:R-:W-:Y:S02]  /*4600*/  @!P4 IMAD R88, R88, R34.reuse, RZ ;  /* 0x000000225858c224 */ /* 0x081fe400078e02ff */
[----:B------:R-:W-:-:S04]  /*4610*/  @!P4 IMAD.WIDE.U32 R50, R31, R34, R50 ;  /* 0x000000221f32c225 */ /* 0x000fc800078e0032 */
[----:B------:R-:W-:Y:S01]  /*4620*/  @!P4 IMAD R35, R31, R35, R88 ;  /* 0x000000231f23c224 */ /* 0x000fe200078e0258 */
[----:B------:R-:W-:-:S04]  /*4630*/  @!P4 SHF.L.U32 R34, R50, 0x1, RZ ;  /* 0x000000013222c819 */ /* 0x000fc800000006ff */
[----:B------:R-:W-:-:S04]  /*4640*/  @!P4 IADD3 R31, R51, R35, RZ ;  /* 0x00000023331fc210 */ /* 0x000fc80007ffe0ff */
[----:B------:R-:W-:Y:S02]  /*4650*/  @!P4 SHF.L.U64.HI R31, R50, 0x1, R31 ;  /* 0x00000001321fc819 */ /* 0x000fe4000001021f */
[----:B------:R-:W0:Y:S01]  /*4660*/  @!P4 LDC.64 R50, c[0x0][0x228] ;  /* 0x00008a00ff32cb82 */ /* 0x000e220000000a00 */
[----:B----4-:R-:W-:-:S04]  /*4670*/  @!P4 IADD3 R104, P2, R34, R104, RZ ;  /* 0x000000682268c210 */ /* 0x010fc80007f5e0ff */
[----:B------:R-:W-:Y:S02]  /*4680*/  @!P4 IADD3.X R105, R31, R105, RZ, P2, !PT ;  /* 0x000000691f69c210 */ /* 0x000fe400017fe4ff */
[----:B------:R-:W-:Y:S02]  /*4690*/  LOP3.LUT P0, RZ, R85, 0x200, RZ, 0xc0, !PT ;  /* 0x0000020055ff7812 */ /* 0x000fe4000780c0ff */
[----:B------:R-:W-:-:S04]  /*46a0*/  LOP3.LUT R84, R84, 0xfffffeff, RZ, 0xc0, !PT ;  /* 0xfffffeff54547812 */ /* 0x000fc800078ec0ff */
[----:B------:R-:W-:Y:S02]  /*46b0*/  @P5 LOP3.LUT R84, R84, 0x100, RZ, 0xfc, !PT ;  /* 0x0000010054545812 */ /* 0x000fe400078efcff */
[----:B0-----:R-:W-:-:S04]  /*46c0*/  @!P4 IADD3 R50, P2, R34, R50, RZ ;  /* 0x000000322232c210 */ /* 0x001fc80007f5e0ff */
[----:B------:R-:W-:Y:S01]  /*46d0*/  @!P4 IADD3.X R51, R31, R51, RZ, P2, !PT ;  /* 0x000000331f33c210 */ /* 0x000fe200017fe4ff */
[----:B------:R-:W-:Y:S01]  /*46e0*/  HFMA2.MMA R31, -RZ, RZ, 0, 0 ;  /* 0x00000000ff1f7435 */ /* 0x000fe200000001ff */
[----:B------:R-:W-:Y:S02]  /*46f0*/  CS2R R34, SRZ ;  /* 0x0000000000227805 */ /* 0x000fe4000001ff00 */
[----:B------:R-:W-:-:S04]  /*4700*/  LOP3.LUT R84, R84, 0xffffff7f, RZ, 0xc0, !PT ;  /* 0xffffff7f54547812 */ /* 0x000fc800078ec0ff */
[----:B------:R-:W-:Y:S01]  /*4710*/  @P4 LOP3.LUT R84, R84, 0x80, RZ, 0xfc, !PT ;  /* 0x0000008054544812 */ /* 0x000fe200078efcff */
[----:B------:R-:W4:Y:S04]  /*4720*/  @!P0 LDG.E R35, desc[UR10][R86.64] ;  /* 0x0000000a56238981 */ /* 0x000f28000c1e1900 */
[----:B------:R0:W4:Y:S01]  /*4730*/  @!P0 LDG.E R31, desc[UR10][R36.64] ;  /* 0x0000000a241f8981 */ /* 0x000122000c1e1900 */
[----:B------:R-:W-:Y:S02]  /*4740*/  LOP3.LUT P3, RZ, R85, 0x4000, RZ, 0xc0, !PT ;  /* 0x0000400055ff7812 */ /* 0x000fe4000786c0ff */
[----:B0-----:R-:W-:-:S04]  /*4750*/  IADD3 R37, R123, 0x160, RZ ;  /* 0x000001607b257810 */ /* 0x001fc80007ffe0ff */
[----:B------:R-:W-:-:S07]  /*4760*/  SHF.R.S32.HI R86, RZ, 0x1f, R37 ;  /* 0x0000001fff567819 */ /* 0x000fce0000011425 */
[----:B------:R0:W4:Y:S01]  /*4770*/  @!P3 LDG.E R34, desc[UR10][R58.64] ;  /* 0x0000000a3a22b981 */ /* 0x000122000c1e1900 */
[----:B------:R-:W-:-:S04]  /*4780*/  ISETP.GE.U32.AND P4, PT, R37, UR6, PT ;  /* 0x0000000625007c0c */ /* 0x000fc8000bf86070 */
[----:B------:R-:W-:-:S13]  /*4790*/  ISETP.GE.OR.EX P5, PT, R86, UR7, P1, P4 ;  /* 0x0000000756007c0c */ /* 0x000fda0008fa6740 */
[----:B0-----:R-:W0:Y:S01]  /*47a0*/  @!P5 LDC.64 R58, c[0x0][0x288] ;  /* 0x0000a200ff3adb82 */ /* 0x001e220000000a00 */
[----:B------:R-:W-:-:S06]  /*47b0*/  MOV R36, RZ ;  /* 0x000000ff00247202 */ /* 0x000fcc0000000f00 */
[----:B------:R1:W4:Y:S02]  /*47c0*/  @!P3 LDG.E R36, desc[UR10][R60.64] ;  /* 0x0000000a3c24b981 */ /* 0x000324000c1e1900 */
[----:B-1----:R-:W-:Y:S02]  /*47d0*/  @!P5 MOV R60, R66 ;  /* 0x00000042003cd202 */ /* 0x002fe40000000f00 */
[----:B------:R-:W-:Y:S01]  /*47e0*/  @!P5 MOV R61, R65 ;  /* 0x00000041003dd202 */ /* 0x000fe20000000f00 */
[-C--:B0-----:R-:W-:Y:S02]  /*47f0*/  @!P5 IMAD R86, R86, R58.reuse, RZ ;  /* 0x0000003a5656d224 */ /* 0x081fe400078e02ff */
[----:B------:R-:W-:-:S04]  /*4800*/  @!P5 IMAD.WIDE.U32 R60, R37, R58, R60 ;  /* 0x0000003a253cd225 */ /* 0x000fc800078e003c */
[----:B------:R-:W-:Y:S02]  /*4810*/  @!P5 IMAD R86, R37, R59, R86 ;  /* 0x0000003b2556d224 */ /* 0x000fe400078e0256 */
[----:B------:R-:W0:Y:S03]  /*4820*/  @!P5 LDC.64 R58, c[0x0][0x230] ;  /* 0x00008c00ff3adb82 */ /* 0x000e260000000a00 */
[----:B------:R-:W-:Y:S02]  /*4830*/  @!P5 IADD3 R37, R61, R86, RZ ;  /* 0x000000563d25d210 */ /* 0x000fe40007ffe0ff */
[C---:B------:R-:W-:Y:S02]  /*4840*/  @!P5 SHF.L.U32 R86, R60.reuse, 0x1, RZ ;  /* 0x000000013c56d819 */ /* 0x040fe400000006ff */
[----:B------:R-:W-:Y:S02]  /*4850*/  @!P5 SHF.L.U64.HI R37, R60, 0x1, R37 ;  /* 0x000000013c25d819 */ /* 0x000fe40000010225 */
[----:B------:R-:W1:Y:S01]  /*4860*/  @!P5 LDC.64 R60, c[0x0][0x228] ;  /* 0x00008a00ff3cdb82 */ /* 0x000e620000000a00 */
[----:B------:R-:W-:-:S02]  /*4870*/  LOP3.LUT P2, RZ, R85, 0x2000, RZ, 0xc0, !PT ;  /* 0x0000200055ff7812 */ /* 0x000fc4000784c0ff */
[----:B0-----:R-:W-:-:S04]  /*4880*/  @!P5 IADD3 R58, P3, R86, R58, RZ ;  /* 0x0000003a563ad210 */ /* 0x001fc80007f7e0ff */
[----:B------:R-:W-:Y:S02]  /*4890*/  @!P5 IADD3.X R59, R37, R59, RZ, P3, !PT ;  /* 0x0000003b253bd210 */ /* 0x000fe40001ffe4ff */
[----:B-1----:R-:W-:-:S04]  /*48a0*/  @!P5 IADD3 R60, P4, R86, R60, RZ ;  /* 0x0000003c563cd210 */ /* 0x002fc80007f9e0ff */
[----:B------:R-:W-:Y:S01]  /*48b0*/  @!P5 IADD3.X R61, R37, R61, RZ, P4, !PT ;  /* 0x0000003d253dd210 */ /* 0x000fe200027fe4ff */
[----:B------:R-:W-:-:S10]  /*48c0*/  HFMA2.MMA R37, -RZ, RZ, 0, 0 ;  /* 0x00000000ff257435 */ /* 0x000fd400000001ff */
[----:B------:R0:W4:Y:S02]  /*48d0*/  @!P2 LDG.E R37, desc[UR10][R38.64] ;  /* 0x0000000a2625a981 */ /* 0x000124000c1e1900 */
[----:B0-----:R-:W-:Y:S02]  /*48e0*/  CS2R R38, SRZ ;  /* 0x0000000000267805 */ /* 0x001fe4000001ff00 */
[----:B------:R-:W-:-:S04]  /*48f0*/  LOP3.LUT R84, R84, 0xffffbfff, RZ, 0xc0, !PT ;  /* 0xffffbfff54547812 */ /* 0x000fc800078ec0ff */
[----:B------:R0:W4:Y:S01]  /*4900*/  @!P2 LDG.E R38, desc[UR10][R82.64] ;  /* 0x0000000a5226a981 */ /* 0x000122000c1e1900 */
[----:B------:R-:W-:Y:S02]  /*4910*/  LOP3.LUT P0, RZ, R85, 0x1000, RZ, 0xc0, !PT ;  /* 0x0000100055ff7812 */ /* 0x000fe4000780c0ff */
[----:B------:R-:W-:Y:S02]  /*4920*/  @P5 LOP3.LUT R84, R84, 0x4000, RZ, 0xfc, !PT ;  /* 0x0000400054545812 */ /* 0x000fe400078efcff */
[----:B0-----:R-:W-:-:S04]  /*4930*/  IADD3 R83, R123, 0x168, RZ ;  /* 0x000001687b537810 */ /* 0x001fc80007ffe0ff */
[----:B------:R-:W-:-:S05]  /*4940*/  SHF.R.S32.HI R86, RZ, 0x1f, R83 ;  /* 0x0000001fff567819 */ /* 0x000fca0000011453 */
[----:B------:R-:W4:Y:S01]  /*4950*/  @!P0 LDG.E R39, desc[UR10][R80.64] ;  /* 0x0000000a50278981 */ /* 0x000f22000c1e1900 */
[----:B------:R-:W-:-:S04]  /*4960*/  ISETP.GE.U32.AND P4, PT, R83, UR6, PT ;  /* 0x0000000653007c0c */ /* 0x000fc8000bf86070 */
[----:B------:R-:W-:Y:S02]  /*4970*/  ISETP.GE.OR.EX P5, PT, R86, UR7, P1, P4 ;  /* 0x0000000756007c0c */ /* 0x000fe40008fa6740 */
[----:B------:R-:W-:-:S06]  /*4980*/  MOV R82, RZ ;  /* 0x000000ff00527202 */ /* 0x000fcc0000000f00 */
[----:B------:R0:W4:Y:S05]  /*4990*/  @!P0 LDG.E R82, desc[UR10][R78.64] ;  /* 0x0000000a4e528981 */ /* 0x00012a000c1e1900 */
[----:B0-----:R-:W0:Y:S01]  /*49a0*/  @!P5 LDC.64 R78, c[0x0][0x288] ;  /* 0x0000a200ff4edb82 */ /* 0x001e220000000a00 */
[----:B------:R-:W-:Y:S02]  /*49b0*/  @!P5 MOV R80, R66 ;  /* 0x000000420050d202 */ /* 0x000fe40000000f00 */
        /* <DEDUP_REMOVED lines=9> */
[----:B------:R-:W-:-:S04]  /*4a50*/  IADD3 R87, R123, 0x170, RZ ;  /* 0x000001707b577810 */ /* 0x000fc80007ffe0ff */
[----:B------:R-:W-:Y:S02]  /*4a60*/  SHF.R.S32.HI R88, RZ, 0x1f, R87 ;  /* 0x0000001fff587819 */ /* 0x000fe40000011457 */
[----:B------:R-:W-:Y:S02]  /*4a70*/  LOP3.LUT P3, RZ, R85, 0x40000, RZ, 0xc0, !PT ;  /* 0x0004000055ff7812 */ /* 0x000fe4000786c0ff */
[C---:B0-----:R-:W-:Y:S02]  /*4a80*/  @!P5 IADD3 R78, P0, R86.reuse, R78, RZ ;  /* 0x0000004e564ed210 */ /* 0x041fe40007f1e0ff */
[----:B-1----:R-:W-:-:S04]  /*4a90*/  @!P5 IADD3 R80, P4, R86, R80, RZ ;  /* 0x000000505650d210 */ /* 0x002fc80007f9e0ff */
[----:B------:R-:W-:Y:S02]  /*4aa0*/  @!P5 IADD3.X R81, R83, R81, RZ, P4, !PT ;  /* 0x000000515351d210 */ /* 0x000fe400027fe4ff */
[----:B------:R-:W-:Y:S02]  /*4ab0*/  ISETP.GE.U32.AND P4, PT, R87, UR6, PT ;  /* 0x0000000657007c0c */ /* 0x000fe4000bf86070 */
[----:B------:R-:W-:Y:S02]  /*4ac0*/  @!P5 IADD3.X R79, R83, R79, RZ, P0, !PT ;  /* 0x0000004f534fd210 */ /* 0x000fe400007fe4ff */
[----:B------:R-:W-:Y:S01]  /*4ad0*/  ISETP.GE.OR.EX P4, PT, R88, UR7, P1, P4 ;  /* 0x0000000758007c0c */ /* 0x000fe20008f86740 */
[----:B------:R-:W-:-:S10]  /*4ae0*/  HFMA2.MMA R83, -RZ, RZ, 0, 0 ;  /* 0x00000000ff537435 */ /* 0x000fd400000001ff */
[----:B------:R0:W4:Y:S01]  /*4af0*/  @!P3 LDG.E R83, desc[UR10][R54.64] ;  /* 0x0000000a3653b981 */ /* 0x000122000c1e1900 */
[----:B------:R-:W-:Y:S01]  /*4b00*/  LOP3.LUT P2, RZ, R85, 0x20000, RZ, 0xc0, !PT ;  /* 0x0002000055ff7812 */ /* 0x000fe2000784c0ff */
[----:B0-----:R-:W0:Y:S01]  /*4b10*/  @!P4 LDC.64 R54, c[0x0][0x288] ;  /* 0x0000a200ff36cb82 */ /* 0x001e220000000a00 */
[----:B------:R-:W-:-:S06]  /*4b20*/  MOV R86, RZ ;  /* 0x000000ff00567202 */ /* 0x000fcc0000000f00 */
[----:B------:R1:W4:Y:S02]  /*4b30*/  @!P3 LDG.E R86, desc[UR10][R62.64] ;  /* 0x0000000a3e56b981 */ /* 0x000324000c1e1900 */
[----:B-1----:R-:W-:-:S06]  /*4b40*/  CS2R R62, SRZ ;  /* 0x00000000003e7805 */ /* 0x002fcc000001ff00 */
[----:B------:R1:W4:Y:S04]  /*4b50*/  @!P2 LDG.E R63, desc[UR10][R56.64] ;  /* 0x0000000a383fa981 */ /* 0x000328000c1e1900 */
[----:B------:R0:W4:Y:S01]  /*4b60*/  @!P2 LDG.E R62, desc[UR10][R70.64] ;  /* 0x0000000a463ea981 */ /* 0x000122000c1e1900 */
        /* <DEDUP_REMOVED lines=11> */
[----:B------:R-:W-:Y:S02]  /*4c20*/  LOP3.LUT R84, R84, 0xffffdfff, RZ, 0xc0, !PT ;  /* 0xffffdfff54547812 */ /* 0x000fe400078ec0ff */
[----:B0-----:R-:W-:-:S04]  /*4c30*/  @!P4 IADD3 R54, P2, R71, R54, RZ ;  /* 0x000000364736c210 */ /* 0x001fc80007f5e0ff */
[----:B------:R-:W-:Y:S02]  /*4c40*/  @!P4 IADD3.X R55, R70, R55, RZ, P2, !PT ;  /* 0x000000374637c210 */ /* 0x000fe400017fe4ff */
[----:B-1----:R-:W-:-:S04]  /*4c50*/  @!P4 IADD3 R56, P2, R71, R56, RZ ;  /* 0x000000384738c210 */ /* 0x002fc80007f5e0ff */
[----:B------:R-:W-:Y:S02]  /*4c60*/  @!P4 IADD3.X R57, R70, R57, RZ, P2, !PT ;  /* 0x000000394639c210 */ /* 0x000fe400017fe4ff */
[----:B------:R-:W-:Y:S02]  /*4c70*/  CS2R R70, SRZ ;  /* 0x0000000000467805 */ /* 0x000fe4000001ff00 */
[----:B------:R-:W-:-:S04]  /*4c80*/  @P5 LOP3.LUT R84, R84, 0x2000, RZ, 0xfc, !PT ;  /* 0x0000200054545812 */ /* 0x000fc800078efcff */
[----:B------:R-:W-:Y:S01]  /*4c90*/  LOP3.LUT R84, R84, 0xffffefff, RZ, 0xc0, !PT ;  /* 0xffffefff54547812 */ /* 0x000fe200078ec0ff */
[----:B------:R0:W4:Y:S03]  /*4ca0*/  @!P0 LDG.E R70, desc[UR10][R76.64] ;  /* 0x0000000a4c468981 */ /* 0x000126000c1e1900 */
[----:B------:R-:W-:Y:S01]  /*4cb0*/  @P4 LOP3.LUT R84, R84, 0x1000, RZ, 0xfc, !PT ;  /* 0x0000100054544812 */ /* 0x000fe200078efcff */
[----:B------:R1:W4:Y:S01]  /*4cc0*/  @!P0 LDG.E R71, desc[UR10][R74.64] ;  /* 0x0000000a4a478981 */ /* 0x000322000c1e1900 */
[----:B0-----:R-:W-:-:S04]  /*4cd0*/  IADD3 R76, R123, 0x178, RZ ;  /* 0x000001787b4c7810 */ /* 0x001fc80007ffe0ff */
[----:B------:R-:W-:Y:S02]  /*4ce0*/  SHF.R.S32.HI R77, RZ, 0x1f, R76 ;  /* 0x0000001fff4d7819 */ /* 0x000fe4000001144c */
[----:B------:R-:W-:Y:S02]  /*4cf0*/  ISETP.GE.U32.AND P4, PT, R76, UR6, PT ;  /* 0x000000064c007c0c */ /* 0x000fe4000bf86070 */
[----:B------:R-:W-:Y:S02]  /*4d00*/  LOP3.LUT P3, RZ, R85, 0x200000, RZ, 0xc0, !PT ;  /* 0x0020000055ff7812 */ /* 0x000fe4000786c0ff */
[----:B------:R-:W-:Y:S02]  /*4d10*/  ISETP.GE.OR.EX P4, PT, R77, UR7, P1, P4 ;  /* 0x000000074d007c0c */ /* 0x000fe40008f86740 */
[----:B-1----:R-:W-:-:S09]  /*4d20*/  CS2R R74, SRZ ;  /* 0x00000000004a7805 */ /* 0x002fd2000001ff00 */
[----:B------:R0:W4:Y:S04]  /*4d30*/  @!P3 LDG.E R75, desc[UR10][R40.64] ;  /* 0x0000000a284bb981 */ /* 0x000128000c1e1900 */
[----:B------:R1:W4:Y:S01]  /*4d40*/  @!P3 LDG.E R74, desc[UR10][R48.64] ;  /* 0x0000000a304ab981 */ /* 0x000322000c1e1900 */
[----:B0-----:R-:W0:Y:S01]  /*4d50*/  @!P4 LDC.64 R40, c[0x0][0x288] ;  /* 0x0000a200ff28cb82 */ /* 0x001e220000000a00 */
        /* <DEDUP_REMOVED lines=14> */
[----:B------:R-:W-:Y:S02]  /*4e40*/  @!P4 IADD3.X R49, R76, R49, RZ, P3, !PT ;  /* 0x000000314c31c210 */ /* 0x000fe40001ffe4ff */
[----:B------:R-:W-:Y:S02]  /*4e50*/  CS2R R76, SRZ ;  /* 0x00000000004c7805 */ /* 0x000fe4000001ff00 */
[----:B------:R-:W-:-:S04]  /*4e60*/  IADD3 R87, R123, 0x180, RZ ;  /* 0x000001807b577810 */ /* 0x000fc80007ffe0ff */
[----:B------:R0:W4:Y:S02]  /*4e70*/  @!P2 LDG.E R76, desc[UR10][R68.64] ;  /* 0x0000000a444ca981 */ /* 0x000124000c1e1900 */
[----:B0-----:R-:W-:Y:S02]  /*4e80*/  CS2R R68, SRZ ;  /* 0x0000000000447805 */ /* 0x001fe4000001ff00 */
[----:B------:R-:W-:-:S04]  /*4e90*/  LOP3.LUT P0, RZ, R85, 0x80000, RZ, 0xc0, !PT ;  /* 0x0008000055ff7812 */ /* 0x000fc8000780c0ff */
[----:B------:R0:W4:Y:S01]  /*4ea0*/  @!P2 LDG.E R68, desc[UR10][R44.64] ;  /* 0x0000000a2c44a981 */ /* 0x000122000c1e1900 */
[----:B------:R-:W-:-:S08]  /*4eb0*/  ISETP.GE.U32.AND P2, PT, R87, UR6, PT ;  /* 0x0000000657007c0c */ /* 0x000fd0000bf46070 */
[----:B------:R1:W4:Y:S01]  /*4ec0*/  @!P0 LDG.E R69, desc[UR10][R42.64] ;  /* 0x0000000a2a458981 */ /* 0x000322000c1e1900 */
[----:B0-----:R-:W-:-:S03]  /*4ed0*/  SHF.R.S32.HI R44, RZ, 0x1f, R87 ;  /* 0x0000001fff2c7819 */ /* 0x001fc60000011457 */
[----:B------:R0:W4:Y:S01]  /*4ee0*/  @!P0 LDG.E R77, desc[UR10][R46.64] ;  /* 0x0000000a2e4d8981 */ /* 0x000122000c1e1900 */
[----:B------:R-:W-:-:S13]  /*4ef0*/  ISETP.GE.OR.EX P6, PT, R44, UR7, P1, P2 ;  /* 0x000000072c007c0c */ /* 0x000fda0008fc6720 */
[----:B-1----:R-:W0:Y:S01]  /*4f00*/  @!P6 LDC.64 R42, c[0x0][0x288] ;  /* 0x0000a200ff2aeb82 */ /* 0x002e220000000a00 */
[----:B------:R-:W-:Y:S01]  /*4f10*/  @!P6 MOV R45, R65 ;  /* 0x00000041002de202 */ /* 0x000fe20000000f00 */
        /* <DEDUP_REMOVED lines=8> */
[----:B------:R-:W1:Y:S01]  /*4fa0*/  @!P6 LDC.64 R44, c[0x0][0x228] ;  /* 0x00008a00ff2ceb82 */ /* 0x000e620000000a00 */
[----:B------:R-:W-:-:S04]  /*4fb0*/  LOP3.LUT R84, R84, 0xfffff7ff, RZ, 0xc0, !PT ;  /* 0xfffff7ff54547812 */ /* 0x000fc800078ec0ff */
[----:B------:R-:W-:Y:S02]  /*4fc0*/  @P4 LOP3.LUT R84, R84, 0x800, RZ, 0xfc, !PT ;  /* 0x0000080054544812 */ /* 0x000fe400078efcff */
[----:B------:R-:W-:Y:S02]  /*4fd0*/  LOP3.LUT P4, RZ, R85, 0x10, RZ, 0xc0, !PT ;  /* 0x0000001055ff7812 */ /* 0x000fe4000788c0ff */
[----:B------:R-:W-:Y:S02]  /*4fe0*/  PRMT R122, RZ, 0x7610, R122 ;  /* 0x00007610ff7a7816 */ /* 0x000fe4000000007a */
[C---:B0-----:R-:W-:Y:S02]  /*4ff0*/  @!P6 IADD3 R42, P0, R47.reuse, R42, RZ ;  /* 0x0000002a2f2ae210 */ /* 0x041fe40007f1e0ff */
[----:B-1----:R-:W-:-:S07]  /*5000*/  @!P6 IADD3 R44, P5, R47, R44, RZ ;  /* 0x0000002c2f2ce210 */ /* 0x002fce0007fbe0ff */
[----:B------:R-:W-:-:S04]  /*5010*/  @!P4 SHF.R.U32.HI R47, RZ, 0x10, R0 ;  /* 0x00000010ff2fc819 */ /* 0x000fc80000011600 */
[----:B------:R-:W-:-:S05]  /*5020*/  @!P4 PRMT R122, R47, 0x7610, R122 ;  /* 0x000076102f7ac816 */ /* 0x000fca000000007a */
[----:B------:R0:W-:Y:S04]  /*5030*/  STL.S16 [R1+0x2dc], R122 ;  /* 0x0002dc7a01007387 */ /* 0x0001e80000100600 */
[----:B0-----:R-:W2:Y:S01]  /*5040*/  LDL.LU R122, [R1+0x410] ;  /* 0x00041000017a7983 */ /* 0x001ea20000300800 */
[----:B------:R-:W-:Y:S02]  /*5050*/  @!P4 SHF.R.U32.HI R47, RZ, 0x10, R4 ;  /* 0x00000010ff2fc819 */ /* 0x000fe40000011604 */
[----:B--2---:R-:W-:-:S04]  /*5060*/  PRMT R122, RZ, 0x7610, R122 ;  /* 0x00007610ff7a7816 */ /* 0x004fc8000000007a */
[----:B------:R-:W-:-:S05]  /*5070*/  @!P4 PRMT R122, R47, 0x7610, R122 ;  /* 0x000076102f7ac816 */ /* 0x000fca000000007a */
[----:B------:R0:W-:Y:S04]  /*5080*/  STL.S16 [R1+0x2da], R122 ;  /* 0x0002da7a01007387 */ /* 0x0001e80000100600 */
[----:B0-----:R-:W2:Y:S04]  /*5090*/  LDL.LU R122, [R1+0x40c] ;  /* 0x00040c00017a7983 */ /* 0x001ea80000300800 */
[----:B------:R0:W-:Y:S02]  /*50a0*/  STL.64 [R1+0x370], R72 ;  /* 0x0003704801007387 */ /* 0x0001e40000100a00 */
[----:B0-----:R-:W-:-:S02]  /*50b0*/  MOV R72, R52 ;  /* 0x0000003400487202 */ /* 0x001fc40000000f00 */
[----:B------:R-:W-:Y:S02]  /*50c0*/  MOV R73, R53 ;  /* 0x0000003500497202 */ /* 0x000fe40000000f00 */
[----:B------:R-:W3:Y:S01]  /*50d0*/  LDL.LU.64 R52, [R1+0x280] ;  /* 0x0002800001347983 */ /* 0x000ee20000300a00 */
[----:B--2---:R-:W-:-:S04]  /*50e0*/  PRMT R122, RZ, 0x7610, R122 ;  /* 0x00007610ff7a7816 */ /* 0x004fc8000000007a */
[----:B------:R-:W-:-:S05]  /*50f0*/  @!P4 PRMT R122, R0, 0x7610, R122 ;  /* 0x00007610007ac816 */ /* 0x000fca000000007a */
[----:B------:R0:W-:Y:S04]  /*5100*/  STL.S16 [R1+0x2d6], R122 ;  /* 0x0002d67a01007387 */ /* 0x0001e80000100600 */
[----:B0-----:R-:W2:Y:S01]  /*5110*/  LDL.LU R122, [R1+0x408] ;  /* 0x00040800017a7983 */ /* 0x001ea20000300800 */
[----:B------:R-:W-:-:S03]  /*5120*/  LOP3.LUT P3, RZ, R85, 0x1000000, RZ, 0xc0, !PT ;  /* 0x0100000055ff7812 */ /* 0x000fc6000786c0ff */
[----:B------:R0:W-:Y:S02]  /*5130*/  STL [R1+0x10], R0 ;  /* 0x0000100001007387 */ /* 0x0001e40000100800 */
[----:B0-----:R-:W-:Y:S02]  /*5140*/  MOV R0, RZ ;  /* 0x000000ff00007202 */ /* 0x001fe40000000f00 */
[----:B------:R-:W-:-:S06]  /*5150*/  LOP3.LUT P2, RZ, R85, 0x8, RZ, 0xc0, !PT ;  /* 0x0000000855ff7812 */ /* 0x000fcc000784c0ff */
[----:B---3--:R-:W3:Y:S01]  /*5160*/  @!P3 LDG.E R0, desc[UR10][R52.64] ;  /* 0x0000000a3400b981 */ /* 0x008ee2000c1e1900 */
[----:B------:R-:W-:-:S03]  /*5170*/  PRMT R47, RZ, 0x7610, R47 ;  /* 0x00007610ff2f7816 */ /* 0x000fc6000000002f */
[----:B------:R0:W-:Y:S04]  /*5180*/  STL.64 [R1+0x3a0], R118 ;  /* 0x0003a07601007387 */ /* 0x0001e80000100a00 */
[----:B------:R-:W4:Y:S01]  /*5190*/  LDL.LU.64 R52, [R1+0x400] ;  /* 0x0004000001347983 */ /* 0x000f220000300a00 */
[----:B------:R-:W-:-:S03]  /*51a0*/  @!P4 PRMT R47, R4, 0x7610, R47 ;  /* 0x00007610042fc816 */ /* 0x000fc6000000002f */
[----:B0-----:R-:W3:Y:S04]  /*51b0*/  LDL.LU.64 R118, [R1+0x238] ;  /* 0x0002380001767983 */ /* 0x001ee80000300a00 */
[----:B------:R0:W-:Y:S02]  /*51c0*/  STL.S16 [R1+0x2d8], R47 ;  /* 0x0002d82f01007387 */ /* 0x0001e40000100600 */
[----:B0-----:R-:W-:Y:S02]  /*51d0*/  @!P2 SHF.R.U32.HI R47, RZ, 0x10, R3 ;  /* 0x00000010ff2fa819 */ /* 0x001fe40000011603 */
[----:B--2---:R-:W-:-:S04]  /*51e0*/  PRMT R122, RZ, 0x7610, R122 ;  /* 0x00007610ff7a7816 */ /* 0x004fc8000000007a */
[----:B------:R-:W-:-:S05]  /*51f0*/  @!P2 PRMT R122, R47, 0x7610, R122 ;  /* 0x000076102f7aa816 */ /* 0x000fca000000007a */
[----:B------:R0:W-:Y:S04]  /*5200*/  STL.S16 [R1+0x2d4], R122 ;  /* 0x0002d47a01007387 */ /* 0x0001e80000100600 */
[----:B0-----:R-:W2:Y:S01]  /*5210*/  LDL.LU R122, [R1+0x3f8] ;  /* 0x0003f800017a7983 */ /* 0x001ea20000300800 */
[----:B------:R-:W-:-:S03]  /*5220*/  @!P2 SHF.R.U32.HI R47, RZ, 0x10, R2 ;  /* 0x00000010ff2fa819 */ /* 0x000fc60000011602 */
[----:B------:R0:W-:Y:S01]  /*5230*/  STL.64 [R1+0x3d0], R116 ;  /* 0x0003d07401007387 */ /* 0x0001e20000100a00 */
[----:B------:R-:W-:Y:S02]  /*5240*/  @!P6 IADD3.X R43, R46, R43, RZ, P0, !PT ;  /* 0x0000002b2e2be210 */ /* 0x000fe400007fe4ff */
[----:B------:R-:W-:Y:S02]  /*5250*/  LOP3.LUT P0, RZ, R85, 0x800000, RZ, 0xc0, !PT ;  /* 0x0080000055ff7812 */ /* 0x000fe4000780c0ff */
[----:B0-----:R-:W-:-:S04]  /*5260*/  PRMT R117, RZ, 0x7610, R117 ;  /* 0x00007610ff757816 */ /* 0x001fc80000000075 */
[----:B------:R-:W-:Y:S01]  /*5270*/  @!P2 PRMT R117, R47, 0x7610, R117 ;  /* 0x000076102f75a816 */ /* 0x000fe20000000075 */
[----:B------:R-:W-:Y:S01]  /*5280*/  HFMA2.MMA R47, -RZ, RZ, 0, 0 ;  /* 0x00000000ff2f7435 */ /* 0x000fe200000001ff */
[----:B------:R-:W-:-:S04]  /*5290*/  PRMT R87, RZ, 0x7610, R87 ;  /* 0x00007610ff577816 */ /* 0x000fc80000000057 */
[----:B------:R-:W-:-:S05]  /*52a0*/  @!P2 PRMT R87, R2, 0x7610, R87 ;  /* 0x000076100257a816 */ /* 0x000fca0000000057 */
[----:B----4-:R0:W4:Y:S01]  /*52b0*/  @!P0 LDG.E R47, desc[UR10][R52.64] ;  /* 0x0000000a342f8981 */ /* 0x010122000c1e1900 */
[----:B------:R-:W-:Y:S02]  /*52c0*/  @!P6 IADD3.X R45, R46, R45, RZ, P5, !PT ;  /* 0x0000002d2e2de210 */ /* 0x000fe40002ffe4ff */
[----:B------:R-:W-:Y:S01]  /*52d0*/  LOP3.LUT R84, R84, 0xfffffbff, RZ, 0xc0, !PT ;  /* 0xfffffbff54547812 */ /* 0x000fe200078ec0ff */
[----:B------:R1:W-:Y:S01]  /*52e0*/  STL.S16 [R1+0x2d0], R87 ;  /* 0x0002d05701007387 */ /* 0x0003e20000100600 */
[----:B0-----:R-:W-:Y:S02]  /*52f0*/  MOV R52, RZ ;  /* 0x000000ff00347202 */ /* 0x001fe40000000f00 */
[----:B------:R-:W-:Y:S02]  /*5300*/  IADD3 R53, R123, 0x188, RZ ;  /* 0x000001887b357810 */ /* 0x000fe40007ffe0ff */
[----:B------:R-:W-:Y:S02]  /*5310*/  LOP3.LUT P5, RZ, R85, 0x4, RZ, 0xc0, !PT ;  /* 0x0000000455ff7812 */ /* 0x000fe400078ac0ff */
[----:B---3--:R-:W3:Y:S01]  /*5320*/  @!P0 LDG.E R52, desc[UR10][R118.64] ;  /* 0x0000000a76348981 */ /* 0x008ee2000c1e1900 */
[----:B-1----:R-:W-:-:S02]  /*5330*/  SHF.R.S32.HI R87, RZ, 0x1f, R53 ;  /* 0x0000001fff577819 */ /* 0x002fc40000011435 */
[----:B------:R-:W-:Y:S02]  /*5340*/  ISETP.GE.U32.AND P0, PT, R53, UR6, PT ;  /* 0x0000000635007c0c */ /* 0x000fe4000bf06070 */
[----:B------:R-:W-:Y:S02]  /*5350*/  @P6 LOP3.LUT R84, R84, 0x400, RZ, 0xfc, !PT ;  /* 0x0000040054546812 */ /* 0x000fe400078efcff */
[----:B------:R-:W-:Y:S02]  /*5360*/  ISETP.GE.OR.EX P6, PT, R87, UR7, P1, P0 ;  /* 0x0000000757007c0c */ /* 0x000fe40008fc6700 */
[----:B------:R-:W-:Y:S01]  /*5370*/  LOP3.LUT P0, RZ, R85, 0x2, RZ, 0xc0, !PT ;  /* 0x0000000255ff7812 */ /* 0x000fe2000780c0ff */
[----:B------:R0:W-:Y:S01]  /*5380*/  STL [R1+0x110], R4 ;  /* 0x0001100401007387 */ /* 0x0001e20000100800 */
[----:B------:R-:W-:-:S03]  /*5390*/  PRMT R116, RZ, 0x7610, R116 ;  /* 0x00007610ff747816 */ /* 0x000fc60000000074 */
[----:B------:R1:W-:Y:S01]  /*53a0*/  STL [R1+0x114], R2 ;  /* 0x0001140201007387 */ /* 0x0003e20000100800 */
[----:B------:R-:W-:-:S03]  /*53b0*/  @!P5 PRMT R116, R6, 0x7610, R116 ;  /* 0x000076100674d816 */ /* 0x000fc60000000074 */
[----:B------:R1:W-:Y:S01]  /*53c0*/  STL [R1+0x118], R6 ;  /* 0x0001180601007387 */ /* 0x0003e20000100800 */
[----:B0-----:R-:W-:-:S03]  /*53d0*/  PRMT R4, RZ, 0x7610, R4 ;  /* 0x00007610ff047816 */ /* 0x001fc60000000004 */
[----:B------:R-:W-:Y:S01]  /*53e0*/  STL.64 [R1+0x378], R114 ;  /* 0x0003787201007387 */ /* 0x000fe20000100a00 */
[----:B-1----:R-:W-:-:S03]  /*53f0*/  @!P5 SHF.R.U32.HI R2, RZ, 0x10, R5 ;  /* 0x00000010ff02d819 */ /* 0x002fc60000011605 */
[----:B------:R0:W-:Y:S01]  /*5400*/  STL.64 [R1+0x388], R114 ;  /* 0x0003887201007387 */ /* 0x0001e20000100a00 */
[----:B------:R-:W-:Y:S02]  /*5410*/  @!P5 PRMT R4, R2, 0x7610, R4 ;  /* 0x000076100204d816 */ /* 0x000fe40000000004 */
[----:B------:R-:W-:Y:S01]  /*5420*/  @!P5 SHF.R.U32.HI R2, RZ, 0x10, R6 ;  /* 0x00000010ff02d819 */ /* 0x000fe20000011606 */
[----:B------:R-:W-:Y:S01]  /*5430*/  STL [R1+0x14], R3 ;  /* 0x0000140301007387 */ /* 0x000fe20000100800 */
[----:B------:R-:W-:-:S03]  /*5440*/  @!P0 SHF.R.U32.HI R6, RZ, 0x10, R7 ;  /* 0x00000010ff068819 */ /* 0x000fc60000011607 */
[----:B------:R-:W4:Y:S01]  /*5450*/  LDL.LU.64 R118, [R1+0x2a0] ;  /* 0x0002a00001767983 */ /* 0x000f220000300a00 */
[----:B0-----:R-:W-:Y:S02]  /*5460*/  PRMT R115, RZ, 0x7610, R115 ;  /* 0x00007610ff737816 */ /* 0x001fe40000000073 */
[----:B------:R-:W-:Y:S02]  /*5470*/  PRMT R114, RZ, 0x7610, R114 ;  /* 0x00007610ff727816 */ /* 0x000fe40000000072 */
[----:B------:R-:W-:Y:S02]  /*5480*/  @!P2 PRMT R115, R3, 0x7610, R115 ;  /* 0x000076100373a816 */ /* 0x000fe40000000073 */
[----:B------:R-:W-:-:S03]  /*5490*/  @!P5 PRMT R114, R5, 0x7610, R114 ;  /* 0x000076100572d816 */ /* 0x000fc60000000072 */
[----:B------:R0:W-:Y:S04]  /*54a0*/  STL.S16 [R1+0x2ce], R115 ;  /* 0x0002ce7301007387 */ /* 0x0001e80000100600 */
[----:B------:R1:W-:Y:S01]  /*54b0*/  STL.S16 [R1+0x2e0], R114 ;  /* 0x0002e07201007387 */ /* 0x0003e20000100600 */
[----:B0-----:R-:W-:Y:S02]  /*54c0*/  MOV R115, R73 ;  /* 0x0000004900737202 */ /* 0x001fe40000000f00 */
[----:B------:R-:W-:Y:S02]  /*54d0*/  MOV R73, R121 ;  /* 0x0000007900497202 */ /* 0x000fe40000000f00 */
[----:B-1----:R-:W-:Y:S02]  /*54e0*/  MOV R114, R72 ;  /* 0x0000004800727202 */ /* 0x002fe40000000f00 */
[----:B------:R-:W-:-:S02]  /*54f0*/  MOV R72, R120 ;  /* 0x0000007800487202 */ /* 0x000fc40000000f00 */
[----:B------:R-:W-:Y:S02]  /*5500*/  MOV R120, R8 ;  /* 0x0000000800787202 */ /* 0x000fe40000000f00 */
[----:B------:R-:W-:Y:S02]  /*5510*/  MOV R121, R9 ;  /* 0x0000000900797202 */ /* 0x000fe40000000f00 */
[----:B------:R-:W3:Y:S01]  /*5520*/  LDL.LU.64 R8, [R1+0x2c0] ;  /* 0x0002c00001087983 */ /* 0x000ee20000300a00 */
[----:B--2---:R-:W-:-:S04]  /*5530*/  PRMT R122, RZ, 0x7610, R122 ;  /* 0x00007610ff7a7816 */ /* 0x004fc8000000007a */
[----:B------:R-:W-:-:S05]  /*5540*/  @!P0 PRMT R122, R6, 0x7610, R122 ;  /* 0x00007610067a8816 */ /* 0x000fca000000007a */
[----:B------:R0:W-:Y:S04]  /*5550*/  STL.S16 [R1+0x286], R122 ;  /* 0x0002867a01007387 */ /* 0x0001e80000100600 */
[----:B0-----:R-:W2:Y:S01]  /*5560*/  LDL.LU R122, [R1+0x3f4] ;  /* 0x0003f400017a7983 */ /* 0x001ea20000300800 */
[----:B------:R-:W-:-:S04]  /*5570*/  PRMT R3, RZ, 0x7610, R3 ;  /* 0x00007610ff037816 */ /* 0x000fc80000000003 */
[----:B------:R-:W-:-:S05]  /*5580*/  @!P5 PRMT R3, R2, 0x7610, R3 ;  /* 0x000076100203d816 */ /* 0x000fca0000000003 */
[----:B------:R0:W-:Y:S02]  /*5590*/  STL.S16 [R1+0x2de], R3 ;  /* 0x0002de0301007387 */ /* 0x0001e40000100600 */
[----:B0-----:R-:W0:Y:S02]  /*55a0*/  @!P6 LDC.64 R2, c[0x0][0x288] ;  /* 0x0000a200ff02eb82 */ /* 0x001e240000000a00 */
[----:B------:R1:W-:Y:S04]  /*55b0*/  STL [R1+0x18], R5 ;  /* 0x0000180501007387 */ /* 0x0003e80000100800 */
[----:B------:R1:W-:Y:S02]  /*55c0*/  STL.S16 [R1+0x2e2], R4 ;  /* 0x0002e20401007387 */ /* 0x0003e40000100600 */
[----:B-1----:R-:W-:-:S02]  /*55d0*/  @!P6 MOV R5, R65 ;  /* 0x000000410005e202 */ /* 0x002fc40000000f00 */
[----:B------:R-:W-:Y:S01]  /*55e0*/  @!P6 MOV R4, R66 ;  /* 0x000000420004e202 */ /* 0x000fe20000000f00 */
[----:B0-----:R-:W-:-:S04]  /*55f0*/  @!P6 IMAD R87, R87, R2, RZ ;  /* 0x000000025757e224 */ /* 0x001fc800078e02ff */
[----:B------:R-:W-:-:S04]  /*5600*/  @!P6 IMAD.WIDE.U32 R4, R53, R2, R4 ;  /* 0x000000023504e225 */ /* 0x000fc800078e0004 */
[----:B------:R-:W-:-:S05]  /*5610*/  @!P6 IMAD R3, R53, R3, R87 ;  /* 0x000000033503e224 */ /* 0x000fca00078e0257 */
[----:B------:R-:W-:-:S04]  /*5620*/  @!P6 IADD3 R3, R5, R3, RZ ;  /* 0x000000030503e210 */ /* 0x000fc80007ffe0ff */
[C---:B------:R-:W-:Y:S02]  /*5630*/  @!P6 SHF.L.U64.HI R53, R4.reuse, 0x1, R3 ;  /* 0x000000010435e819 */ /* 0x040fe40000010203 */
[----:B------:R-:W0:Y:S01]  /*5640*/  @!P6 LDC.64 R2, c[0x0][0x230] ;  /* 0x00008c00ff02eb82 */ /* 0x000e220000000a00 */
[----:B------:R-:W-:-:S07]  /*5650*/  @!P6 SHF.L.U32 R87, R4, 0x1, RZ ;  /* 0x000000010457e819 */ /* 0x000fce00000006ff */
[----:B------:R-:W1:Y:S01]  /*5660*/  @!P6 LDC.64 R4, c[0x0][0x228] ;  /* 0x00008a00ff04eb82 */ /* 0x000e620000000a00 */
[----:B------:R-:W-:Y:S02]  /*5670*/  LOP3.LUT P4, RZ, R85, 0x400000, RZ, 0xc0, !PT ;  /* 0x0040000055ff7812 */ /* 0x000fe4000788c0ff */
[----:B0-----:R-:W-:-:S04]  /*5680*/  @!P6 IADD3 R2, P2, R87, R2, RZ ;  /* 0x000000025702e210 */ /* 0x001fc80007f5e0ff */
[----:B------:R-:W-:Y:S02]  /*5690*/  @!P6 IADD3.X R3, R53, R3, RZ, P2, !PT ;  /* 0x000000033503e210 */ /* 0x000fe400017fe4ff */
[----:B-1----:R-:W-:-:S04]  /*56a0*/  @!P6 IADD3 R4, P2, R87, R4, RZ ;  /* 0x000000045704e210 */ /* 0x002fc80007f5e0ff */
[----:B------:R-:W-:Y:S02]  /*56b0*/  @!P6 IADD3.X R5, R53, R5, RZ, P2, !PT ;  /* 0x000000053505e210 */ /* 0x000fe400017fe4ff */
[----:B------:R-:W-:-:S04]  /*56c0*/  PRMT R53, RZ, 0x7610, R53 ;  /* 0x00007610ff357816 */ /* 0x000fc80000000035 */
[----:B------:R-:W-:Y:S02]  /*56d0*/  @!P0 PRMT R53, R10, 0x7610, R53 ;  /* 0x000076100a358816 */ /* 0x000fe40000000035 */
[----:B------:R-:W-:-:S03]  /*56e0*/  @!P0 SHF.R.U32.HI R6, RZ, 0x10, R10 ;  /* 0x00000010ff068819 */ /* 0x000fc6000001160a */
[----:B------:R0:W-:Y:S02]  /*56f0*/  STL.S16 [R1+0x284], R53 ;  /* 0x0002843501007387 */ /* 0x0001e40000100600 */
[----:B0-----:R-:W-:-:S06]  /*5700*/  MOV R53, RZ ;  /* 0x000000ff00357202 */ /* 0x001fcc0000000f00 */
[----:B---3--:R0:W3:Y:S04]  /*5710*/  @!P4 LDG.E R53, desc[UR10][R8.64] ;  /* 0x0000000a0835c981 */ /* 0x0080e8000c1e1900 */
[----:B------:R-:W3:Y:S01]  /*5720*/  LDL.LU.64 R8, [R1+0x3e8] ;  /* 0x0003e80001087983 */ /* 0x000ee20000300a00 */
[----:B--2---:R-:W-:-:S04]  /*5730*/  PRMT R122, RZ, 0x7610, R122 ;  /* 0x00007610ff7a7816 */ /* 0x004fc8000000007a */
[----:B------:R-:W-:-:S05]  /*5740*/  @!P0 PRMT R122, R6, 0x7610, R122 ;  /* 0x00007610067a8816 */ /* 0x000fca000000007a */
[----:B------:R1:W-:Y:S04]  /*5750*/  STL.S16 [R1+0x2a2], R122 ;  /* 0x0002a27a01007387 */ /* 0x0003e80000100600 */
[----:B-1----:R-:W2:Y:S01]  /*5760*/  LDL.LU R122, [R1+0x3f0] ;  /* 0x0003f000017a7983 */ /* 0x002ea20000300800 */
[----:B------:R-:W-:-:S03]  /*5770*/  HFMA2.MMA R87, -RZ, RZ, 0, 0 ;  /* 0x00000000ff577435 */ /* 0x000fc600000001ff */
[----:B------:R-:W-:Y:S04]  /*5780*/  STL.S16 [R1+0x2d2], R117 ;  /* 0x0002d27501007387 */ /* 0x000fe80000100600 */
[----:B------:R1:W-:Y:S04]  /*5790*/  STL.S16 [R1+0x2cc], R116 ;  /* 0x0002cc7401007387 */ /* 0x0003e80000100600 */
[----:B----4-:R-:W4:Y:S04]  /*57a0*/  @!P4 LDG.E R87, desc[UR10][R118.64] ;  /* 0x0000000a7657c981 */ /* 0x010f28000c1e1900 */
[----:B-1----:R-:W4:Y:S04]  /*57b0*/  LDL.LU.64 R116, [R1+0x278] ;  /* 0x0002780001747983 */ /* 0x002f280000300a00 */
[----:B------:R-:W4:Y:S01]  /*57c0*/  LDL.LU.64 R118, [R1+0x268] ;  /* 0x0002680001767983 */ /* 0x000f220000300a00 */
[----:B------:R-:W-:Y:S01]  /*57d0*/  HFMA2.MMA R46, -RZ, RZ, 0, 0 ;  /* 0x00000000ff2e7435 */ /* 0x000fe200000001ff */
[----:B------:R-:W-:-:S09]  /*57e0*/  PRMT R6, RZ, 0x7610, R6 ;  /* 0x00007610ff067816 */ /* 0x000fd20000000006 */
[----:B------:R1:W4:Y:S01]  /*57f0*/  @!P3 LDG.E R46, desc[UR10][R124.64] ;  /* 0x0000000a7c2eb981 */ /* 0x000322000c1e1900 */
[----:B------:R-:W-:Y:S02]  /*5800*/  LOP3.LUT P3, RZ, R85, 0x1, RZ, 0xc0, !PT ;  /* 0x0000000155ff7812 */ /* 0x000fe4000786c0ff */
[----:B------:R-:W-:-:S05]  /*5810*/  @!P0 PRMT R6, R7, 0x7610, R6 ;  /* 0x0000761007068816 */ /* 0x000fca0000000006 */
[----:B------:R3:W-:Y:S06]  /*5820*/  STL.S16 [R1+0x282], R6 ;  /* 0x0002820601007387 */ /* 0x0007ec0000100600 */
[----:B---3--:R-:W-:Y:S02]  /*5830*/  @!P3 SHF.R.U32.HI R6, RZ, 0x10, R9 ;  /* 0x00000010ff06b819 */ /* 0x008fe40000011609 */
[----:B--2---:R-:W-:-:S04]  /*5840*/  PRMT R122, RZ, 0x7610, R122 ;  /* 0x00007610ff7a7816 */ /* 0x004fc8000000007a */
[----:B------:R-:W-:-:S05]  /*5850*/  @!P3 PRMT R122, R6, 0x7610, R122 ;  /* 0x00007610067ab816 */ /* 0x000fca000000007a */
[----:B------:R2:W-:Y:S04]  /*5860*/  STL.S16 [R1+0x2a4], R122 ;  /* 0x0002a47a01007387 */ /* 0x0005e80000100600 */
[----:B--2---:R-:W2:Y:S01]  /*5870*/  LDL.LU R122, [R1+0x3e0] ;  /* 0x0003e000017a7983 */ /* 0x004ea20000300800 */
[----:B------:R-:W-:Y:S02]  /*5880*/  LOP3.LUT R84, R84, 0xfffffff7, RZ, 0xc0, !PT ;  /* 0xfffffff754547812 */ /* 0x000fe400078ec0ff */
[----:B------:R-:W-:Y:S02]  /*5890*/  PRMT R89, RZ, 0x7610, R89 ;  /* 0x00007610ff597816 */ /* 0x000fe40000000059 */
[----:B------:R-:W-:Y:S02]  /*58a0*/  @!P3 SHF.R.U32.HI R6, RZ, 0x10, R8 ;  /* 0x00000010ff06b819 */ /* 0x000fe40000011608 */
[----:B------:R-:W-:-:S02]  /*58b0*/  PRMT R88, RZ, 0x7610, R88 ;  /* 0x00007610ff587816 */ /* 0x000fc40000000058 */
[----:B------:R-:W-:Y:S02]  /*58c0*/  @P6 LOP3.LUT R84, R84, 0x8, RZ, 0xfc, !PT ;  /* 0x0000000854546812 */ /* 0x000fe400078efcff */
[----:B------:R-:W-:Y:S02]  /*58d0*/  LOP3.LUT P2, RZ, R85, 0x10000000, RZ, 0xc0, !PT ;  /* 0x1000000055ff7812 */ /* 0x000fe4000784c0ff */
[----:B------:R-:W-:Y:S02]  /*58e0*/  @!P3 PRMT R89, R6, 0x7610, R89 ;  /* 0x000076100659b816 */ /* 0x000fe40000000059 */
[----:B------:R-:W-:Y:S02]  /*58f0*/  @!P3 PRMT R88, R9, 0x7610, R88 ;  /* 0x000076100958b816 */ /* 0x000fe40000000058 */
[----:B------:R-:W-:Y:S01]  /*5900*/  LOP3.LUT P0, RZ, R84, 0x20000000, RZ, 0xc0, !PT ;  /* 0x2000000054ff7812 */ /* 0x000fe2000780c0ff */
[----:B------:R-:W-:Y:S01]  /*5910*/  STL.S16 [R1+0x2c0], R89 ;  /* 0x0002c05901007387 */ /* 0x000fe20000100600 */
[----:B------:R-:W-:-:S03]  /*5920*/  PRMT R6, RZ, 0x7610, R6 ;  /* 0x00007610ff067816 */ /* 0x000fc60000000006 */
[----:B------:R3:W-:Y:S01]  /*5930*/  STL.S16 [R1+0x280], R88 ;  /* 0x0002805801007387 */ /* 0x0007e20000100600 */
[----:B------:R-:W-:-:S03]  /*5940*/  @!P3 PRMT R6, R8, 0x7610, R6 ;  /* 0x000076100806b816 */ /* 0x000fc60000000006 */
[----:B------:R0:W-:Y:S01]  /*5950*/  STL [R1+0x11c], R10 ;  /* 0x00011c0a01007387 */ /* 0x0001e20000100800 */
[----:B---3--:R-:W-:-:S03]  /*5960*/  CS2R R88, SRZ ;  /* 0x0000000000587805 */ /* 0x008fc6000001ff00 */
[----:B------:R3:W-:Y:S01]  /*5970*/  STL [R1+0x120], R8 ;  /* 0x0001200801007387 */ /* 0x0007e20000100800 */
[----:B0-----:R-:W-:-:S03]  /*5980*/  IADD3 R10, R123, 0x190, RZ ;  /* 0x000001907b0a7810 */ /* 0x001fc60007ffe0ff */
[----:B----4-:R-:W4:Y:S04]  /*5990*/  @!P2 LDG.E R88, desc[UR10][R116.64] ;  /* 0x0000000a7458a981 */ /* 0x010f28000c1e1900 */
[----:B------:R-:W4:Y:S01]  /*59a0*/  @!P2 LDG.E R89, desc[UR10][R118.64] ;  /* 0x0000000a7659a981 */ /* 0x000f22000c1e1900 */
[----:B---3--:R-:W-:Y:S02]  /*59b0*/  SHF.R.S32.HI R8, RZ, 0x1f, R10 ;  /* 0x0000001fff087819 */ /* 0x008fe4000001140a */
[----:B------:R-:W-:Y:S01]  /*59c0*/  ISETP.GE.U32.AND P2, PT, R10, UR6, PT ;  /* 0x000000060a007c0c */ /* 0x000fe2000bf46070 */
[----:B------:R0:W-:Y:S04]  /*59d0*/  STL.64 [R1+0x3a8], R100 ;  /* 0x0003a86401007387 */ /* 0x0001e80000100a00 */
[----:B------:R3:W-:Y:S01]  /*59e0*/  STL.S16 [R1+0x2a6], R6 ;  /* 0x0002a60601007387 */ /* 0x0007e20000100600 */
[----:B------:R-:W-:-:S03]  /*59f0*/  ISETP.GE.OR.EX P3, PT, R8, UR7, P1, P2 ;  /* 0x0000000708007c0c */ /* 0x000fc60008f66720 */
[----:B------:R1:W-:Y:S01]  /*5a00*/  STL [R1+0x1c], R7 ;  /* 0x00001c0701007387 */ /* 0x0003e20000100800 */
[----:B0-----:R-:W-:-:S03]  /*5a10*/  PRMT R100, RZ, 0x7610, R100 ;  /* 0x00007610ff647816 */ /* 0x001fc60000000064 */
[----:B------:R-:W-:Y:S01]  /*5a20*/  STL [R1+0x24], R16 ;  /* 0x0000241001007387 */ /* 0x000fe20000100800 */
[----:B---3--:R-:W-:-:S03]  /*5a30*/  @!P0 SHF.R.U32.HI R6, RZ, 0x10, R16 ;  /* 0x00000010ff068819 */ /* 0x008fc60000011610 */
[----:B------:R-:W-:Y:S01]  /*5a40*/  STL [R1+0x20], R9 ;  /* 0x0000200901007387 */ /* 0x000fe20000100800 */
[----:B------:R-:W-:Y:S02]  /*5a50*/  @!P0 PRMT R100, R6, 0x7610, R100 ;  /* 0x0000761006648816 */ /* 0x000fe40000000064 */
[----:B-1----:R-:W-:Y:S01]  /*5a60*/  PRMT R7, RZ, 0x7610, R7 ;  /* 0x00007610ff077816 */ /* 0x002fe20000000007 */
[----:B------:R-:W3:Y:S01]  /*5a70*/  LDL.LU.64 R118, [R1+0x298] ;  /* 0x0002980001767983 */ /* 0x000ee20000300a00 */
[----:B------:R-:W-:Y:S02]  /*5a80*/  @!P0 SHF.R.U32.HI R6, RZ, 0x10, R11 ;  /* 0x00000010ff068819 */ /* 0x000fe4000001160b */
[----:B------:R-:W-:Y:S01]  /*5a90*/  PRMT R90, RZ, 0x7610, R90 ;  /* 0x00007610ff5a7816 */ /* 0x000fe2000000005a */
[----:B------:R-:W4:Y:S01]  /*5aa0*/  LDL.LU.64 R116, [R1+0x2b8] ;  /* 0x0002b80001747983 */ /* 0x000f220000300a00 */
[----:B------:R-:W-:-:S05]  /*5ab0*/  @!P0 PRMT R7, R6, 0x7610, R7 ;  /* 0x0000761006078816 */ /* 0x000fca0000000007 */
[----:B------:R0:W-:Y:S02]  /*5ac0*/  STL.S16 [R1+0x2c4], R7 ;  /* 0x0002c40701007387 */ /* 0x0001e40000100600 */
[----:B0-----:R-:W0:Y:S01]  /*5ad0*/  @!P3 LDC.64 R6, c[0x0][0x288] ;  /* 0x0000a200ff06bb82 */ /* 0x001e220000000a00 */
[----:B------:R-:W-:Y:S02]  /*5ae0*/  PRMT R101, RZ, 0x7610, R101 ;  /* 0x00007610ff657816 */ /* 0x000fe40000000065 */
[----:B------:R-:W-:Y:S02]  /*5af0*/  @!P3 MOV R9, R65 ;  /* 0x000000410009b202 */ /* 0x000fe40000000f00 */
[----:B------:R-:W-:Y:S01]  /*5b00*/  @!P0 PRMT R101, R16, 0x7610, R101 ;  /* 0x0000761010658816 */ /* 0x000fe20000000065 */
[----:B0-----:R-:W-:Y:S01]  /*5b10*/  @!P3 IMAD R16, R8, R6, RZ ;  /* 0x000000060810b224 */ /* 0x001fe200078e02ff */
[----:B------:R-:W-:-:S03]  /*5b20*/  @!P3 MOV R8, R66 ;  /* 0x000000420008b202 */ /* 0x000fc60000000f00 */
[C---:B------:R-:W-:Y:S02]  /*5b30*/  @!P3 IMAD R7, R10.reuse, R7, R16 ;  /* 0x000000070a07b224 */ /* 0x040fe400078e0210 */
[----:B------:R-:W-:-:S05]  /*5b40*/  @!P3 IMAD.WIDE.U32 R8, R10, R6, R8 ;  /* 0x000000060a08b225 */ /* 0x000fca00078e0008 */
[----:B------:R-:W-:-:S04]  /*5b50*/  @!P3 IADD3 R7, R9, R7, RZ ;  /* 0x000000070907b210 */ /* 0x000fc80007ffe0ff */
[C---:B------:R-:W-:Y:S02]  /*5b60*/  @!P3 SHF.L.U64.HI R10, R8.reuse, 0x1, R7 ;  /* 0x00000001080ab819 */ /* 0x040fe40000010207 */
[----:B------:R-:W0:Y:S01]  /*5b70*/  @!P3 LDC.64 R6, c[0x0][0x230] ;  /* 0x00008c00ff06bb82 */ /* 0x000e220000000a00 */
[----:B------:R-:W-:-:S07]  /*5b80*/  @!P3 SHF.L.U32 R16, R8, 0x1, RZ ;  /* 0x000000010810b819 */ /* 0x000fce00000006ff */
[----:B------:R-:W1:Y:S01]  /*5b90*/  @!P3 LDC.64 R8, c[0x0][0x228] ;  /* 0x00008a00ff08bb82 */ /* 0x000e620000000a00 */
[----:B0-----:R-:W-:-:S04]  /*5ba0*/  @!P3 IADD3 R6, P2, R16, R6, RZ ;  /* 0x000000061006b210 */ /* 0x001fc80007f5e0ff */
[----:B------:R-:W-:Y:S02]  /*5bb0*/  @!P3 IADD3.X R7, R10, R7, RZ, P2, !PT ;  /* 0x000000070a07b210 */ /* 0x000fe400017fe4ff */
[----:B-1----:R-:W-:-:S04]  /*5bc0*/  @!P3 IADD3 R8, P2, R16, R8, RZ ;  /* 0x000000081008b210 */ /* 0x002fc80007f5e0ff */
[----:B------:R-:W-:Y:S02]  /*5bd0*/  @!P3 IADD3.X R9, R10, R9, RZ, P2, !PT ;  /* 0x000000090a09b210 */ /* 0x000fe400017fe4ff */
[----:B------:R-:W-:-:S13]  /*5be0*/  LOP3.LUT P2, RZ, R84, 0x8000000, RZ, 0xc0, !PT ;  /* 0x0800000054ff7812 */ /* 0x000fda000784c0ff */
[----:B------:R-:W-:Y:S02]  /*5bf0*/  @!P2 SHF.R.U32.HI R10, RZ, 0x10, R12 ;  /* 0x00000010ff0aa819 */ /* 0x000fe4000001160c */
[----:B--2---:R-:W-:-:S04]  /*5c00*/  PRMT R122, RZ, 0x7610, R122 ;  /* 0x00007610ff7a7816 */ /* 0x004fc8000000007a */
[----:B------:R-:W-:-:S05]  /*5c10*/  @!P2 PRMT R122, R10, 0x7610, R122 ;  /* 0x000076100a7aa816 */ /* 0x000fca000000007a */
[----:B------:R0:W-:Y:S04]  /*5c20*/  STL.S16 [R1+0x27a], R122 ;  /* 0x00027a7a01007387 */ /* 0x0001e80000100600 */
[----:B0-----:R-:W2:Y:S01]  /*5c30*/  LDL.LU R122, [R1+0x3dc] ;  /* 0x0003dc00017a7983 */ /* 0x001ea20000300800 */
[----:B------:R-:W-:Y:S02]  /*5c40*/  @!P2 SHF.R.U32.HI R10, RZ, 0x10, R15 ;  /* 0x00000010ff0aa819 */ /* 0x000fe4000001160f */
[----:B------:R-:W-:Y:S02]  /*5c50*/  @!P0 PRMT R90, R11, 0x7610, R90 ;  /* 0x000076100b5a8816 */ /* 0x000fe4000000005a */
[----:B------:R-:W-:-:S03]  /*5c60*/  LOP3.LUT P4, RZ, R85, 0x8000000, RZ, 0xc0, !PT ;  /* 0x0800000055ff7812 */ /* 0x000fc6000788c0ff */
[----:B------:R0:W-:Y:S02]  /*5c70*/  STL.S16 [R1+0x27e], R90 ;  /* 0x00027e5a01007387 */ /* 0x0001e40000100600 */
[----:B0-----:R-:W-:Y:S02]  /*5c80*/  HFMA2.MMA R90, -RZ, RZ, 0, 0 ;  /* 0x00000000ff5a7435 */ /* 0x001fe400000001ff */
[----:B------:R-:W-:Y:S04]  /*5c90*/  STL.S16 [R1+0x2a0], R101 ;  /* 0x0002a06501007387 */ /* 0x000fe80000100600 */
[----:B------:R0:W-:Y:S04]  /*5ca0*/  STL.S16 [R1+0x2c2], R100 ;  /* 0x0002c26401007387 */ /* 0x0001e80000100600 */
[----:B0-----:R-:W4:Y:S04]  /*5cb0*/  LDL.LU.64 R100, [R1+0x270] ;  /* 0x0002700001647983 */ /* 0x001f280000300a00 */
[----:B---3--:R-:W3:Y:S04]  /*5cc0*/  @!P4 LDG.E R90, desc[UR10][R118.64] ;  /* 0x0000000a765ac981 */ /* 0x008ee8000c1e1900 */
[----:B------:R-:W3:Y:S01]  /*5cd0*/  LDL.LU.64 R118, [R1+0x260] ;  /* 0x0002600001767983 */ /* 0x000ee20000300a00 */
[----:B--2---:R-:W-:-:S04]  /*5ce0*/  PRMT R122, RZ, 0x7610, R122 ;  /* 0x00007610ff7a7816 */ /* 0x004fc8000000007a */
[----:B------:R-:W-:-:S05]  /*5cf0*/  @!P2 PRMT R122, R10, 0x7610, R122 ;  /* 0x000076100a7aa816 */ /* 0x000fca000000007a */
[----:B------:R0:W-:Y:S04]  /*5d00*/  STL.S16 [R1+0x27c], R122 ;  /* 0x00027c7a01007387 */ /* 0x0001e80000100600 */
[----:B0-----:R-:W2:Y:S01]  /*5d10*/  LDL.LU R122, [R1+0x3d8] ;  /* 0x0003d800017a7983 */ /* 0x001ea20000300800 */
[----:B------:R-:W-:-:S04]  /*5d20*/  LOP3.LUT R85, R85, 0xfdffffff, RZ, 0xc0, !PT ;  /* 0xfdffffff55557812 */ /* 0x000fc800078ec0ff */
[----:B------:R-:W-:Y:S02]  /*5d30*/  @P3 LOP3.LUT R85, R85, 0x2000000, RZ, 0xfc, !PT ;  /* 0x0200000055553812 */ /* 0x000fe400078efcff */
[----:B------:R-:W-:Y:S02]  /*5d40*/  LOP3.LUT P3, RZ, R84, 0x10000000, RZ, 0xc0, !PT ;  /* 0x1000000054ff7812 */ /* 0x000fe4000786c0ff */
[----:B------:R-:W-:-:S04]  /*5d50*/  PRMT R10, RZ, 0x7610, R10 ;  /* 0x00007610ff0a7816 */ /* 0x000fc8000000000a */
[----:B------:R-:W-:-:S05]  /*5d60*/  @!P2 PRMT R10, R12, 0x7610, R10 ;  /* 0x000076100c0aa816 */ /* 0x000fca000000000a */
[----:B------:R0:W-:Y:S02]  /*5d70*/  STL.S16 [R1+0x26c], R10 ;  /* 0x00026c0a01007387 */ /* 0x0001e40000100600 */
[----:B0-----:R-:W-:Y:S02]  /*5d80*/  @!P3 SHF.R.U32.HI R10, RZ, 0x10, R14 ;  /* 0x00000010ff0ab819 */ /* 0x001fe4000001160e */
[----:B------:R-:W-:-:S04]  /*5d90*/  PRMT R91, RZ, 0x7610, R91 ;  /* 0x00007610ff5b7816 */ /* 0x000fc8000000005b */
[----:B------:R-:W-:Y:S02]  /*5da0*/  @!P2 PRMT R91, R15, 0x7610, R91 ;  /* 0x000076100f5ba816 */ /* 0x000fe4000000005b */
[----:B------:R-:W-:-:S03]  /*5db0*/  PRMT R93, RZ, 0x7610, R93 ;  /* 0x00007610ff5d7816 */ /* 0x000fc6000000005d */
[----:B------:R0:W-:Y:S01]  /*5dc0*/  STL.S16 [R1+0x26e], R91 ;  /* 0x00026e5b01007387 */ /* 0x0001e20000100600 */
[----:B------:R-:W-:Y:S02]  /*5dd0*/  PRMT R92, RZ, 0x7610, R92 ;  /* 0x00007610ff5c7816 */ /* 0x000fe4000000005c */
[----:B------:R-:W-:Y:S02]  /*5de0*/  @!P3 PRMT R93, R14, 0x7610, R93 ;  /* 0x000076100e5db816 */ /* 0x000fe4000000005d */
[----:B------:R-:W-:Y:S02]  /*5df0*/  LOP3.LUT P0, RZ, R85, 0x4000000, RZ, 0xc0, !PT ;  /* 0x0400000055ff7812 */ /* 0x000fe4000780c0ff */
[----:B0-----:R-:W-:Y:S01]  /*5e00*/  MOV R91, RZ ;  /* 0x000000ff005b7202 */ /* 0x001fe20000000f00 */
[----:B------:R0:W-:Y:S01]  /*5e10*/  STL.S16 [R1+0x278], R93 ;  /* 0x0002785d01007387 */ /* 0x0001e20000100600 */
[----:B------:R-:W-:-:S04]  /*5e20*/  @!P3 PRMT R92, R13, 0x7610, R92 ;  /* 0x000076100d5cb816 */ /* 0x000fc8000000005c */
[----:B----4-:R-:W4:Y:S01]  /*5e30*/  @!P4 LDG.E R91, desc[UR10][R116.64] ;  /* 0x0000000a745bc981 */ /* 0x010f22000c1e1900 */
[----:B------:R-:W-:Y:S01]  /*5e40*/  LOP3.LUT P4, RZ, R84, 0x4000000, RZ, 0xc0, !PT ;  /* 0x0400000054ff7812 */ /* 0x000fe2000788c0ff */
[----:B0-----:R-:W-:Y:S02]  /*5e50*/  HFMA2.MMA R93, -RZ, RZ, 0, 0 ;  /* 0x00000000ff5d7435 */ /* 0x001fe400000001ff */
[----:B------:R0:W-:Y:S04]  /*5e60*/  STL.S16 [R1+0x29a], R92 ;  /* 0x00029a5c01007387 */ /* 0x0001e80000100600 */
[----:B------:R1:W-:Y:S04]  /*5e70*/  STL [R1+0x2c], R14 ;  /* 0x00002c0e01007387 */ /* 0x0003e80000100800 */
[----:B------:R3:W-:Y:S01]  /*5e80*/  STL.64 [R1+0x3b8], R98 ;  /* 0x0003b86201007387 */ /* 0x0007e20000100a00 */
[----:B0-----:R-:W-:-:S03]  /*5e90*/  MOV R92, RZ ;  /* 0x000000ff005c7202 */ /* 0x001fc60000000f00 */
[----:B------:R0:W-:Y:S01]  /*5ea0*/  STL [R1+0x128], R15 ;  /* 0x0001280f01007387 */ /* 0x0001e20000100800 */
[----:B-1----:R-:W-:-:S03]  /*5eb0*/  IADD3 R14, R123, 0x198, RZ ;  /* 0x000001987b0e7810 */ /* 0x002fc60007ffe0ff */
[----:B------:R-:W4:Y:S01]  /*5ec0*/  @!P0 LDG.E R93, desc[UR10][R100.64] ;  /* 0x0000000a645d8981 */ /* 0x000f22000c1e1900 */
[----:B---3--:R-:W-:-:S03]  /*5ed0*/  PRMT R99, RZ, 0x7610, R99 ;  /* 0x00007610ff637816 */ /* 0x008fc60000000063 */
[----:B------:R-:W3:Y:S01]  /*5ee0*/  @!P0 LDG.E R92, desc[UR10][R118.64] ;  /* 0x0000000a765c8981 */ /* 0x000ee2000c1e1900 */
[----:B--2---:R-:W-:-:S03]  /*5ef0*/  PRMT R122, RZ, 0x7610, R122 ;  /* 0x00007610ff7a7816 */ /* 0x004fc6000000007a */
[----:B------:R-:W-:Y:S01]  /*5f00*/  STL [R1+0x28], R12 ;  /* 0x0000280c01007387 */ /* 0x000fe20000100800 */
[----:B------:R-:W-:-:S03]  /*5f10*/  @!P3 PRMT R122, R10, 0x7610, R122 ;  /* 0x000076100a7ab816 */ /* 0x000fc6000000007a */
[----:B------:R-:W-:Y:S04]  /*5f20*/  STL [R1+0x124], R11 ;  /* 0x0001240b01007387 */ /* 0x000fe80000100800 */
[----:B------:R1:W-:Y:S01]  /*5f30*/  STL.S16 [R1+0x298], R122 ;  /* 0x0002987a01007387 */ /* 0x0003e20000100600 */
[----:B0-----:R-:W-:-:S03]  /*5f40*/  SHF.R.S32.HI R15, RZ, 0x1f, R14 ;  /* 0x0000001fff0f7819 */ /* 0x001fc6000001140e */
[----:B------:R-:W-:Y:S01]  /*5f50*/  STL [R1+0x12c], R13 ;  /* 0x00012c0d01007387 */ /* 0x000fe20000100800 */
[----:B------:R-:W-:-:S03]  /*5f60*/  LOP3.LUT P5, RZ, R84, 0x40000000, RZ, 0xc0, !PT ;  /* 0x4000000054ff7812 */ /* 0x000fc600078ac0ff */
[----:B------:R-:W2:Y:S04]  /*5f70*/  LDL.LU.64 R118, [R1+0x290] ;  /* 0x0002900001767983 */ /* 0x000ea80000300a00 */
[----:B-1----:R-:W4:Y:S01]  /*5f80*/  LDL.LU R122, [R1+0x3c8] ;  /* 0x0003c800017a7983 */ /* 0x002f220000300800 */
[----:B------:R-:W-:Y:S02]  /*5f90*/  @!P3 SHF.R.U32.HI R10, RZ, 0x10, R13 ;  /* 0x00000010ff0ab819 */ /* 0x000fe4000001160d */
[----:B------:R-:W-:Y:S01]  /*5fa0*/  ISETP.GE.U32.AND P0, PT, R14, UR6, PT ;  /* 0x000000060e007c0c */ /* 0x000fe2000bf06070 */
[----:B------:R-:W-:Y:S01]  /*5fb0*/  STL [R1+0x30], R22 ;  /* 0x0000301601007387 */ /* 0x000fe20000100800 */
[----:B------:R-:W-:Y:S02]  /*5fc0*/  @!P3 PRMT R99, R10, 0x7610, R99 ;  /* 0x000076100a63b816 */ /* 0x000fe40000000063 */
[----:B------:R-:W-:Y:S01]  /*5fd0*/  PRMT R12, RZ, 0x7610, R12 ;  /* 0x00007610ff0c7816 */ /* 0x000fe2000000000c */
[----:B------:R-:W3:Y:S01]  /*5fe0*/  LDL.LU.64 R100, [R1+0x258] ;  /* 0x0002580001647983 */ /* 0x000ee20000300a00 */
[----:B------:R-:W-:-:S02]  /*5ff0*/  @!P4 SHF.R.U32.HI R10, RZ, 0x10, R22 ;  /* 0x00000010ff0ac819 */ /* 0x000fc40000011616 */
[----:B------:R-:W-:Y:S01]  /*6000*/  ISETP.GE.OR.EX P2, PT, R15, UR7, P1, P0 ;  /* 0x000000070f007c0c */ /* 0x000fe20008f46700 */
[----:B------:R-:W-:Y:S01]  /*6010*/  STL [R1+0x34], R18 ;  /* 0x0000341201007387 */ /* 0x000fe20000100800 */
[----:B------:R-:W-:Y:S02]  /*6020*/  @!P4 PRMT R12, R10, 0x7610, R12 ;  /* 0x000076100a0cc816 */ /* 0x000fe4000000000c */
[----:B------:R-:W-:Y:S02]  /*6030*/  PRMT R11, RZ, 0x7610, R11 ;  /* 0x00007610ff0b7816 */ /* 0x000fe4000000000b */
[----:B------:R-:W-:Y:S02]  /*6040*/  PRMT R95, RZ, 0x7610, R95 ;  /* 0x00007610ff5f7816 */ /* 0x000fe4000000005f */
[----:B------:R-:W-:Y:S01]  /*6050*/  PRMT R96, RZ, 0x7610, R96 ;  /* 0x00007610ff607816 */ /* 0x000fe20000000060 */
[----:B------:R-:W-:Y:S01]  /*6060*/  STL [R1+0x138], R19 ;  /* 0x0001381301007387 */ /* 0x000fe20000100800 */
[----:B------:R-:W-:-:S02]  /*6070*/  @!P4 SHF.R.U32.HI R10, RZ, 0x10, R17 ;  /* 0x00000010ff0ac819 */ /* 0x000fc40000011611 */
[----:B------:R-:W-:Y:S01]  /*6080*/  LOP3.LUT P6, RZ, R84, 0x80000000, RZ, 0xc0, !PT ;  /* 0x8000000054ff7812 */ /* 0x000fe200078cc0ff */
[----:B------:R-:W-:Y:S01]  /*6090*/  STL [R1+0x130], R17 ;  /* 0x0001301101007387 */ /* 0x000fe20000100800 */
[----:B------:R-:W-:Y:S02]  /*60a0*/  @!P4 PRMT R11, R10, 0x7610, R11 ;  /* 0x000076100a0bc816 */ /* 0x000fe4000000000b */
[----:B------:R-:W-:Y:S02]  /*60b0*/  PRMT R16, RZ, 0x7610, R16 ;  /* 0x00007610ff107816 */ /* 0x000fe40000000010 */
[----:B------:R-:W-:Y:S01]  /*60c0*/  PRMT R94, RZ, 0x7610, R94 ;  /* 0x00007610ff5e7816 */ /* 0x000fe2000000005e */
[----:B------:R0:W-:Y:S01]  /*60d0*/  STL.S16 [R1+0x274], R11 ;  /* 0x0002740b01007387 */ /* 0x0001e20000100600 */
[----:B------:R-:W-:-:S03]  /*60e0*/  PRMT R97, RZ, 0x7610, R97 ;  /* 0x00007610ff617816 */ /* 0x000fc60000000061 */
[----:B------:R-:W-:Y:S04]  /*60f0*/  STL [R1+0x3c], R28 ;  /* 0x00003c1c01007387 */ /* 0x000fe80000100800 */
[----:B------:R-:W-:Y:S01]  /*6100*/  STL [R1+0x13c], R23 ;  /* 0x00013c1701007387 */ /* 0x000fe20000100800 */
[----:B0-----:R-:W0:Y:S01]  /*6110*/  @!P2 LDC.64 R10, c[0x0][0x288] ;  /* 0x0000a200ff0aab82 */ /* 0x001e220000000a00 */
[----:B------:R-:W-:Y:S02]  /*6120*/  @!P2 MOV R13, R65 ;  /* 0x00000041000da202 */ /* 0x000fe40000000f00 */
[----:B------:R1:W-:Y:S04]  /*6130*/  STL.S16 [R1+0x272], R12 ;  /* 0x0002720c01007387 */ /* 0x0003e80000100600 */
[----:B------:R-:W-:Y:S04]  /*6140*/  STL [R1+0x40], R24 ;  /* 0x0000401801007387 */ /* 0x000fe80000100800 */
[----:B------:R-:W-:Y:S01]  /*6150*/  STL [R1+0x144], R25 ;  /* 0x0001441901007387 */ /* 0x000fe20000100800 */
[----:B-1----:R-:W-:-:S03]  /*6160*/  @!P2 MOV R12, R66 ;  /* 0x00000042000ca202 */ /* 0x002fc60000000f00 */
[----:B------:R-:W-:Y:S04]  /*6170*/  STL [R1+0x38], R20 ;  /* 0x0000381401007387 */ /* 0x000fe80000100800 */
[----:B------:R-:W-:Y:S01]  /*6180*/  STL [R1+0x134], R21 ;  /* 0x0001341501007387 */ /* 0x000fe20000100800 */
[----:B------:R-:W-:-:S03]  /*6190*/  PRMT R125, RZ, 0x7610, R125 ;  /* 0x00007610ff7d7816 */ /* 0x000fc6000000007d */
[----:B------:R-:W-:Y:S01]  /*61a0*/  STL [R1+0x148], R29 ;  /* 0x0001481d01007387 */ /* 0x000fe20000100800 */
[-C--:B0-----:R-:W-:Y:S02]  /*61b0*/  @!P2 IMAD R15, R15, R10.reuse, RZ ;  /* 0x0000000a0f0fa224 */ /* 0x081fe400078e02ff */
[C---:B------:R-:W-:Y:S01]  /*61c0*/  @!P2 IMAD.WIDE.U32 R12, R14.reuse, R10, R12 ;  /* 0x0000000a0e0ca225 */ /* 0x040fe200078e000c */
[----:B------:R-:W3:Y:S03]  /*61d0*/  LDL.LU.64 R116, [R1+0x3d0] ;  /* 0x0003d00001747983 */ /* 0x000ee60000300a00 */
[----:B------:R-:W-:-:S05]  /*61e0*/  @!P2 IMAD R11, R14, R11, R15 ;  /* 0x0000000b0e0ba224 */ /* 0x000fca00078e020f */
        /* <DEDUP_REMOVED lines=9> */
[----:B------:R-:W-:Y:S02]  /*6280*/  @!P5 SHF.R.U32.HI R14, RZ, 0x10, R18 ;  /* 0x00000010ff0ed819 */ /* 0x000fe40000011612 */
[----:B----4-:R-:W-:-:S04]  /*6290*/  PRMT R122, RZ, 0x7610, R122 ;  /* 0x00007610ff7a7816 */ /* 0x010fc8000000007a */
[----:B------:R-:W-:-:S05]  /*62a0*/  @!P5 PRMT R122, R14, 0x7610, R122 ;  /* 0x000076100e7ad816 */ /* 0x000fca000000007a */
[----:B------:R0:W-:Y:S04]  /*62b0*/  STL.S16 [R1+0x268], R122 ;  /* 0x0002687a01007387 */ /* 0x0001e80000100600 */
[----:B0-----:R-:W4:Y:S01]  /*62c0*/  LDL.LU R122, [R1+0x3c4] ;  /* 0x0003c400017a7983 */ /* 0x001f220000300800 */
[----:B------:R-:W-:Y:S02]  /*62d0*/  @!P5 SHF.R.U32.HI R14, RZ, 0x10, R21 ;  /* 0x00000010ff0ed819 */ /* 0x000fe40000011615 */
[----:B------:R-:W-:-:S04]  /*62e0*/  PRMT R98, RZ, 0x7610, R98 ;  /* 0x00007610ff627816 */ /* 0x000fc80000000062 */
[----:B------:R-:W-:Y:S02]  /*62f0*/  @!P4 PRMT R98, R22, 0x7610, R98 ;  /* 0x000076101662c816 */ /* 0x000fe40000000062 */
[----:B------:R-:W-:-:S04]  /*6300*/  PRMT R22, RZ, 0x7610, R22 ;  /* 0x00007610ff167816 */ /* 0x000fc80000000016 */
[----:B------:R-:W-:Y:S02]  /*6310*/  @!P4 PRMT R22, R17, 0x7610, R22 ;  /* 0x000076101116c816 */ /* 0x000fe40000000016 */
[----:B------:R-:W-:-:S03]  /*6320*/  LOP3.LUT P3, RZ, R85, 0x80000000, RZ, 0xc0, !PT ;  /* 0x8000000055ff7812 */ /* 0x000fc6000786c0ff */
[----:B------:R0:W-:Y:S02]  /*6330*/  STL.S16 [R1+0x266], R22 ;  /* 0x0002661601007387 */ /* 0x0001e40000100600 */
[----:B0-----:R-:W-:-:S10]  /*6340*/  HFMA2.MMA R22, -RZ, RZ, 0, 0 ;  /* 0x00000000ff167435 */ /* 0x001fd400000001ff */
[----:B--2---:R-:W2:Y:S04]  /*6350*/  @!P3 LDG.E R22, desc[UR10][R118.64] ;  /* 0x0000000a7616b981 */ /* 0x004ea8000c1e1900 */
[----:B------:R-:W2:Y:S01]  /*6360*/  LDL.LU.64 R118, [R1+0x250] ;  /* 0x0002500001767983 */ /* 0x000ea20000300a00 */
[----:B----4-:R-:W-:-:S04]  /*6370*/  PRMT R122, RZ, 0x7610, R122 ;  /* 0x00007610ff7a7816 */ /* 0x010fc8000000007a */
[----:B------:R-:W-:-:S05]  /*6380*/  @!P5 PRMT R122, R14, 0x7610, R122 ;  /* 0x000076100e7ad816 */ /* 0x000fca000000007a */
[----:B------:R0:W-:Y:S04]  /*6390*/  STL.S16 [R1+0x26a], R122 ;  /* 0x00026a7a01007387 */ /* 0x0001e80000100600 */
[----:B0-----:R-:W4:Y:S01]  /*63a0*/  LDL.LU R122, [R1+0x3c0] ;  /* 0x0003c000017a7983 */ /* 0x001f220000300800 */
[----:B------:R-:W-:-:S04]  /*63b0*/  PRMT R14, RZ, 0x7610, R14 ;  /* 0x00007610ff0e7816 */ /* 0x000fc8000000000e */
[----:B------:R-:W-:-:S05]  /*63c0*/  @!P5 PRMT R14, R18, 0x7610, R14 ;  /* 0x00007610120ed816 */ /* 0x000fca000000000e */
[----:B------:R0:W-:Y:S02]  /*63d0*/  STL.S16 [R1+0x260], R14 ;  /* 0x0002600e01007387 */ /* 0x0001e40000100600 */
[----:B0-----:R-:W-:Y:S02]  /*63e0*/  @!P6 SHF.R.U32.HI R14, RZ, 0x10, R20 ;  /* 0x00000010ff0ee819 */ /* 0x001fe40000011614 */
[----:B------:R-:W-:Y:S04]  /*63f0*/  STL.S16 [R1+0x29c], R99 ;  /* 0x00029c6301007387 */ /* 0x000fe80000100600 */
[----:B------:R0:W-:Y:S04]  /*6400*/  STL.S16 [R1+0x270], R98 ;  /* 0x0002706201007387 */ /* 0x0001e80000100600 */
[----:B0-----:R-:W2:Y:S01]  /*6410*/  LDL.LU.64 R98, [R1+0x2b0] ;  /* 0x0002b00001627983 */ /* 0x001ea20000300a00 */
[----:B------:R-:W-:-:S02]  /*6420*/  LOP3.LUT R85, R85, 0xffff7fff, RZ, 0xc0, !PT ;  /* 0xffff7fff55557812 */ /* 0x000fc400078ec0ff */
[----:B------:R-:W-:Y:S02]  /*6430*/  PRMT R18, RZ, 0x7610, R18 ;  /* 0x00007610ff127816 */ /* 0x000fe40000000012 */
[----:B------:R-:W-:Y:S02]  /*6440*/  @P2 LOP3.LUT R85, R85, 0x8000, RZ, 0xfc, !PT ;  /* 0x0000800055552812 */ /* 0x000fe400078efcff */
[----:B------:R-:W-:Y:S02]  /*6450*/  @!P6 PRMT R95, R20, 0x7610, R95 ;  /* 0x00007610145fe816 */ /* 0x000fe4000000005f */
[----:B------:R-:W-:Y:S02]  /*6460*/  @!P6 PRMT R18, R19, 0x7610, R18 ;  /* 0x000076101312e816 */ /* 0x000fe40000000012 */
[----:B------:R-:W-:Y:S01]  /*6470*/  LOP3.LUT P2, RZ, R85, 0x40000000, RZ, 0xc0, !PT ;  /* 0x4000000055ff7812 */ /* 0x000fe2000784c0ff */
[----:B------:R0:W-:Y:S04]  /*6480*/  STL.S16 [R1+0x264], R95 ;  /* 0x0002645f01007387 */ /* 0x0001e80000100600 */
[----:B------:R1:W-:Y:S01]  /*6490*/  STL.S16 [R1+0x290], R18 ;  /* 0x0002901201007387 */ /* 0x0003e20000100600 */
[----:B0-----:R-:W-:Y:S01]  /*64a0*/  HFMA2.MMA R95, -RZ, RZ, 0, 0 ;  /* 0x00000000ff5f7435 */ /* 0x001fe200000001ff */
[----:B-1----:R-:W-:-:S04]  /*64b0*/  IADD3 R18, R123, 0x1a0, RZ ;  /* 0x000001a07b127810 */ /* 0x002fc80007ffe0ff */
[----:B------:R-:W-:-:S05]  /*64c0*/  ISETP.GE.U32.AND P0, PT, R18, UR6, PT ;  /* 0x0000000612007c0c */ /* 0x000fca000bf06070 */
[----:B---3--:R-:W3:Y:S01]  /*64d0*/  @!P2 LDG.E R95, desc[UR10][R100.64] ;  /* 0x0000000a645fa981 */ /* 0x008ee2000c1e1900 */
[----:B------:R-:W-:Y:S02]  /*64e0*/  PRMT R15, RZ, 0x7610, R15 ;  /* 0x00007610ff0f7816 */ /* 0x000fe4000000000f */
[----:B----4-:R-:W-:Y:S01]  /*64f0*/  PRMT R122, RZ, 0x7610, R122 ;  /* 0x00007610ff7a7816 */ /* 0x010fe2000000007a */
[----:B------:R-:W4:Y:S03]  /*6500*/  LDL.LU.64 R100, [R1+0x3a8] ;  /* 0x0003a80001647983 */ /* 0x000f260000300a00 */
[----:B------:R-:W-:-:S05]  /*6510*/  @!P6 PRMT R122, R14, 0x7610, R122 ;  /* 0x000076100e7ae816 */ /* 0x000fca000000007a */
[----:B------:R0:W-:Y:S04]  /*6520*/  STL.S16 [R1+0x276], R122 ;  /* 0x0002767a01007387 */ /* 0x0001e80000100600 */
[----:B0-----:R-:W3:Y:S01]  /*6530*/  LDL.LU R122, [R1+0x3b0] ;  /* 0x0003b000017a7983 */ /* 0x001ee20000300800 */
[----:B------:R-:W-:-:S04]  /*6540*/  @!P6 SHF.R.U32.HI R14, RZ, 0x10, R19 ;  /* 0x00000010ff0ee819 */ /* 0x000fc80000011613 */
[----:B------:R-:W-:Y:S02]  /*6550*/  @!P6 PRMT R96, R14, 0x7610, R96 ;  /* 0x000076100e60e816 */ /* 0x000fe40000000060 */
[----:B------:R-:W-:-:S03]  /*6560*/  LOP3.LUT P6, RZ, R85, 0x100, RZ, 0xc0, !PT ;  /* 0x0000010055ff7812 */ /* 0x000fc600078cc0ff */
[----:B------:R0:W-:Y:S01]  /*6570*/  STL.S16 [R1+0x292], R96 ;  /* 0x0002926001007387 */ /* 0x0001e20000100600 */
[----:B------:R-:W-:Y:S02]  /*6580*/  SHF.R.S32.HI R19, RZ, 0x1f, R18 ;  /* 0x0000001fff137819 */ /* 0x000fe40000011412 */
[----:B0-----:R-:W-:-:S07]  /*6590*/  MOV R96, RZ ;  /* 0x000000ff00607202 */ /* 0x001fce0000000f00 */
[----:B------:R-:W-:Y:S01]  /*65a0*/  @!P6 SHF.R.U32.HI R14, RZ, 0x10, R28 ;  /* 0x00000010ff0ee819 */ /* 0x000fe2000001161c */
[----:B--2---:R-:W2:Y:S01]  /*65b0*/  @!P2 LDG.E R96, desc[UR10][R118.64] ;  /* 0x0000000a7660a981 */ /* 0x004ea2000c1e1900 */
[----:B------:R-:W-:Y:S02]  /*65c0*/  ISETP.GE.OR.EX P2, PT, R19, UR7, P1, P0 ;  /* 0x0000000713007c0c */ /* 0x000fe40008f46700 */
[----:B------:R-:W-:Y:S02]  /*65d0*/  @!P6 PRMT R16, R14, 0x7610, R16 ;  /* 0x000076100e10e816 */ /* 0x000fe40000000010 */
[----:B------:R-:W-:-:S04]  /*65e0*/  @!P6 SHF.R.U32.HI R14, RZ, 0x10, R23 ;  /* 0x00000010ff0ee819 */ /* 0x000fc80000011617 */
[----:B------:R-:W-:Y:S01]  /*65f0*/  @!P6 PRMT R15, R14, 0x7610, R15 ;  /* 0x000076100e0fe816 */ /* 0x000fe2000000000f */
[----:B------:R-:W4:Y:S04]  /*6600*/  LDL.LU.64 R118, [R1+0x288] ;  /* 0x0002880001767983 */ /* 0x000f280000300a00 */
[----:B------:R0:W-:Y:S02]  /*6610*/  STL.S16 [R1+0x294], R15 ;  /* 0x0002940f01007387 */ /* 0x0001e40000100600 */
[----:B0-----:R-:W0:Y:S01]  /*6620*/  @!P2 LDC.64 R14, c[0x0][0x288] ;  /* 0x0000a200ff0eab82 */ /* 0x001e220000000a00 */
[----:B------:R-:W-:-:S04]  /*6630*/  PRMT R17, RZ, 0x7610, R17 ;  /* 0x00007610ff117816 */ /* 0x000fc80000000011 */
[----:B------:R-:W-:Y:S01]  /*6640*/  @!P6 PRMT R17, R28, 0x7610, R17 ;  /* 0x000076101c11e816 */ /* 0x000fe20000000011 */
[----:B------:R1:W-:Y:S04]  /*6650*/  STL.S16 [R1+0x25e], R16 ;  /* 0x00025e1001007387 */ /* 0x0003e80000100600 */
[----:B------:R1:W-:Y:S02]  /*6660*/  STL.S16 [R1+0x25c], R17 ;  /* 0x00025c1101007387 */ /* 0x0003e40000100600 */
[----:B-1----:R-:W-:Y:S02]  /*6670*/  @!P2 MOV R16, R66 ;  /* 0x000000420010a202 */ /* 0x002fe40000000f00 */
[----:B------:R-:W-:Y:S01]  /*6680*/  @!P2 MOV R17, R65 ;  /* 0x000000410011a202 */ /* 0x000fe20000000f00 */
[----:B0-----:R-:W-:-:S02]  /*6690*/  @!P2 IMAD R19, R19, R14, RZ ;  /* 0x0000000e1313a224 */ /* 0x001fc400078e02ff */
[----:B------:R-:W-:-:S04]  /*66a0*/  @!P2 IMAD.WIDE.U32 R16, R18, R14, R16 ;  /* 0x0000000e1210a225 */ /* 0x000fc800078e0010 */
[----:B------:R-:W-:-:S05]  /*66b0*/  @!P2 IMAD R15, R18, R15, R19 ;  /* 0x0000000f120fa224 */ /* 0x000fca00078e0213 */
[----:B------:R-:W-:-:S04]  /*66c0*/  @!P2 IADD3 R15, R17, R15, RZ ;  /* 0x0000000f110fa210 */ /* 0x000fc80007ffe0ff */
[C---:B------:R-:W-:Y:S02]  /*66d0*/  @!P2 SHF.L.U64.HI R18, R16.reuse, 0x1, R15 ;  /* 0x000000011012a819 */ /* 0x040fe4000001020f */
[----:B------:R-:W0:Y:S01]  /*66e0*/  @!P2 LDC.64 R14, c[0x0][0x230] ;  /* 0x00008c00ff0eab82 */ /* 0x000e220000000a00 */
[----:B------:R-:W-:-:S07]  /*66f0*/  @!P2 SHF.L.U32 R19, R16, 0x1, RZ ;  /* 0x000000011013a819 */ /* 0x000fce00000006ff */
[----:B------:R-:W1:Y:S01]  /*6700*/  @!P2 LDC.64 R16, c[0x0][0x228] ;  /* 0x00008a00ff10ab82 */ /* 0x000e620000000a00 */
[----:B------:R-:W-:Y:S02]  /*6710*/  @!P5 PRMT R94, R21, 0x7610, R94 ;  /* 0x00007610155ed816 */ /* 0x000fe4000000005e */
[----:B------:R-:W-:Y:S02]  /*6720*/  LOP3.LUT P5, RZ, R85, 0x80, RZ, 0xc0, !PT ;  /* 0x0000008055ff7812 */ /* 0x000fe400078ac0ff */
[----:B0-----:R-:W-:-:S04]  /*6730*/  @!P2 IADD3 R14, P0, R19, R14, RZ ;  /* 0x0000000e130ea210 */ /* 0x001fc80007f1e0ff */
[----:B------:R-:W-:Y:S02]  /*6740*/  @!P2 IADD3.X R15, R18, R15, RZ, P0, !PT ;  /* 0x0000000f120fa210 */ /* 0x000fe400007fe4ff */
[----:B-1----:R-:W-:-:S04]  /*6750*/  @!P2 IADD3 R16, P0, R19, R16, RZ ;  /* 0x000000101310a210 */ /* 0x002fc80007f1e0ff */
[----:B------:R-:W-:Y:S02]  /*6760*/  @!P2 IADD3.X R17, R18, R17, RZ, P0, !PT ;  /* 0x000000111211a210 */ /* 0x000fe400007fe4ff */
[----:B------:R-:W-:Y:S01]  /*6770*/  @!P5 SHF.R.U32.HI R18, RZ, 0x10, R24 ;  /* 0x00000010ff12d819 */ /* 0x000fe20000011618 */
[----:B------:R0:W-:Y:S02]  /*6780*/  STL.S16 [R1+0x262], R94 ;  /* 0x0002625e01007387 */ /* 0x0001e40000100600 */
[----:B0-----:R-:W-:-:S06]  /*6790*/  MOV R94, RZ ;  /* 0x000000ff005e7202 */ /* 0x001fcc0000000f00 */
[----:B------:R0:W2:Y:S04]  /*67a0*/  @!P3 LDG.E R94, desc[UR10][R98.64] ;  /* 0x0000000a625eb981 */ /* 0x0000a8000c1e1900 */
[----:B------:R-:W0:Y:S01]  /*67b0*/  LDL.LU.64 R98, [R1+0x3b8] ;  /* 0x0003b80001627983 */ /* 0x000e220000300a00 */
[----:B---3--:R-:W-:-:S04]  /*67c0*/  PRMT R122, RZ, 0x7610, R122 ;  /* 0x00007610ff7a7816 */ /* 0x008fc8000000007a */
[----:B------:R-:W-:-:S05]  /*67d0*/  @!P5 PRMT R122, R18, 0x7610, R122 ;  /* 0x00007610127ad816 */ /* 0x000fca000000007a */
[----:B------:R1:W-:Y:S04]  /*67e0*/  STL.S16 [R1+0x258], R122 ;  /* 0x0002587a01007387 */ /* 0x0003e80000100600 */
[----:B-1----:R-:W3:Y:S01]  /*67f0*/  LDL.LU R122, [R1+0x39c] ;  /* 0x00039c00017a7983 */ /* 0x002ee20000300800 */
[----:B------:R-:W-:Y:S02]  /*6800*/  @!P5 SHF.R.U32.HI R18, RZ, 0x10, R27 ;  /* 0x00000010ff12d819 */ /* 0x000fe4000001161b */
[C---:B------:R-:W-:Y:S02]  /*6810*/  LOP3.LUT P3, RZ, R85.reuse, 0x40, RZ, 0xc0, !PT ;  /* 0x0000004055ff7812 */ /* 0x040fe4000786c0ff */
[C---:B------:R-:W-:Y:S02]  /*6820*/  LOP3.LUT P4, RZ, R85.reuse, 0x20000000, RZ, 0xc0, !PT ;  /* 0x2000000055ff7812 */ /* 0x040fe4000788c0ff */
[----:B------:R-:W-:-:S04]  /*6830*/  LOP3.LUT R85, R85, 0xffffffdf, RZ, 0xc0, !PT ;  /* 0xffffffdf55557812 */ /* 0x000fc800078ec0ff */
[----:B------:R-:W-:Y:S02]  /*6840*/  @P2 LOP3.LUT R85, R85, 0x20, RZ, 0xfc, !PT ;  /* 0x0000002055552812 */ /* 0x000fe400078efcff */
[----:B------:R-:W-:Y:S02]  /*6850*/  LOP3.LUT P2, RZ, R84, 0x4, RZ, 0xc0, !PT ;  /* 0x0000000454ff7812 */ /* 0x000fe4000784c0ff */
[----:B0-----:R-:W-:Y:S02]  /*6860*/  PRMT R98, RZ, 0x7610, R98 ;  /* 0x00007610ff627816 */ /* 0x001fe40000000062 */
[----:B------:R-:W-:-:S04]  /*6870*/  PRMT R28, RZ, 0x7610, R28 ;  /* 0x00007610ff1c7816 */ /* 0x000fc8000000001c */
[----:B------:R-:W-:Y:S02]  /*6880*/  @!P6 PRMT R28, R23, 0x7610, R28 ;  /* 0x00007610171ce816 */ /* 0x000fe4000000001c */
[----:B------:R-:W-:Y:S02]  /*6890*/  PRMT R23, RZ, 0x7610, R23 ;  /* 0x00007610ff177816 */ /* 0x000fe40000000017 */
[----:B---3--:R-:W-:-:S04]  /*68a0*/  PRMT R122, RZ, 0x7610, R122 ;  /* 0x00007610ff7a7816 */ /* 0x008fc8000000007a */
[----:B------:R-:W-:Y:S02]  /*68b0*/  @!P5 PRMT R122, R18, 0x7610, R122 ;  /* 0x00007610127ad816 */ /* 0x000fe4000000007a */
[----:B------:R-:W-:-:S04]  /*68c0*/  PRMT R18, RZ, 0x7610, R18 ;  /* 0x00007610ff127816 */ /* 0x000fc80000000012 */
[----:B------:R-:W-:-:S05]  /*68d0*/  @!P5 PRMT R18, R24, 0x7610, R18 ;  /* 0x000076101812d816 */ /* 0x000fca0000000012 */
[----:B------:R0:W-:Y:S02]  /*68e0*/  STL.S16 [R1+0x252], R18 ;  /* 0x0002521201007387 */ /* 0x0001e40000100600 */
[----:B0-----:R-:W-:-:S04]  /*68f0*/  @!P3 SHF.R.U32.HI R18, RZ, 0x10, R26 ;  /* 0x00000010ff12b819 */ /* 0x001fc8000001161a */
[----:B------:R-:W-:Y:S02]  /*6900*/  @!P3 PRMT R98, R18, 0x7610, R98 ;  /* 0x000076101262b816 */ /* 0x000fe40000000062 */
[----:B------:R-:W-:-:S04]  /*6910*/  @!P3 SHF.R.U32.HI R18, RZ, 0x10, R25 ;  /* 0x00000010ff12b819 */ /* 0x000fc80000011619 */
[----:B------:R-:W-:-:S05]  /*6920*/  @!P3 PRMT R97, R18, 0x7610, R97 ;  /* 0x000076101261b816 */ /* 0x000fca0000000061 */
[----:B------:R0:W-:Y:S02]  /*6930*/  STL.S16 [R1+0x28c], R97 ;  /* 0x00028c6101007387 */ /* 0x0001e40000100600 */
[----:B0-----:R-:W-:-:S10]  /*6940*/  HFMA2.MMA R97, -RZ, RZ, 0, 0 ;  /* 0x00000000ff617435 */ /* 0x001fd400000001ff */
[----:B------:R-:W3:Y:S04]  /*6950*/  @!P2 LDG.E R97, desc[UR10][R114.64] ;  /* 0x0000000a7261a981 */ /* 0x000ee8000c1e1900 */
[----:B------:R-:W2:Y:S01]  /*6960*/  LDL.LU.64 R114, [R1+0x240] ;  /* 0x0002400001727983 */ /* 0x000ea20000300a00 */
[----:B------:R-:W-:-:S05]  /*6970*/  @!P5 PRMT R23, R27, 0x7610, R23 ;  /* 0x000076101b17d816 */ /* 0x000fca0000000017 */
[----:B------:R0:W-:Y:S02]  /*6980*/  STL.S16 [R1+0x254], R23 ;  /* 0x0002541701007387 */ /* 0x0001e40000100600 */
[----:B0-----:R-:W-:-:S06]  /*6990*/  MOV R23, RZ ;  /* 0x000000ff00177202 */ /* 0x001fcc0000000f00 */
[----:B------:R-:W3:Y:S04]  /*69a0*/  @!P4 LDG.E R23, desc[UR10][R120.64] ;  /* 0x0000000a7817c981 */ /* 0x000ee8000c1e1900 */
[----:B------:R-:W3:Y:S01]  /*69b0*/  LDL.LU.64 R120, [R1+0x390] ;  /* 0x0003900001787983 */ /* 0x000ee20000300a00 */
[----:B------:R-:W-:-:S04]  /*69c0*/  PRMT R24, RZ, 0x7610, R24 ;  /* 0x00007610ff187816 */ /* 0x000fc80000000018 */
[----:B------:R-:W-:Y:S02]  /*69d0*/  @!P3 PRMT R24, R26, 0x7610, R24 ;  /* 0x000076101a18b816 */ /* 0x000fe40000000018 */
[----:B------:R-:W-:-:S03]  /*69e0*/  PRMT R18, RZ, 0x7610, R18 ;  /* 0x00007610ff127816 */ /* 0x000fc60000000012 */
[----:B------:R0:W-:Y:S01]  /*69f0*/  STL.S16 [R1+0x250], R24 ;  /* 0x0002501801007387 */ /* 0x0001e20000100600 */
[----:B------:R-:W-:Y:S02]  /*6a00*/  @!P3 PRMT R18, R25, 0x7610, R18 ;  /* 0x000076101912b816 */ /* 0x000fe40000000012 */
[----:B0-----:R-:W-:-:S04]  /*6a10*/  IADD3 R24, R123, 0x1a8, RZ ;  /* 0x000001a87b187810 */ /* 0x001fc80007ffe0ff */
[----:B------:R-:W-:Y:S02]  /*6a20*/  SHF.R.S32.HI R25, RZ, 0x1f, R24 ;  /* 0x0000001fff197819 */ /* 0x000fe40000011418 */
[----:B------:R-:W-:-:S04]  /*6a30*/  ISETP.GE.U32.AND P0, PT, R24, UR6, PT ;  /* 0x0000000618007c0c */ /* 0x000fc8000bf06070 */
[----:B------:R-:W-:Y:S02]  /*6a40*/  ISETP.GE.OR.EX P6, PT, R25, UR7, P1, P0 ;  /* 0x0000000719007c0c */ /* 0x000fe40008fc6700 */
[----:B------:R-:W-:Y:S01]  /*6a50*/  LOP3.LUT P0, RZ, R85, 0x800, RZ, 0xc0, !PT ;  /* 0x0000080055ff7812 */ /* 0x000fe2000780c0ff */
[----:B------:R0:W-:Y:S01]  /*6a60*/  STL.S16 [R1+0x28a], R18 ;  /* 0x00028a1201007387 */ /* 0x0001e20000100600 */
[----:B------:R-:W-:Y:S02]  /*6a70*/  PRMT R20, RZ, 0x7610, R20 ;  /* 0x00007610ff147816 */ /* 0x000fe40000000014 */
[----:B------:R-:W-:-:S09]  /*6a80*/  PRMT R19, RZ, 0x7610, R19 ;  /* 0x00007610ff137816 */ /* 0x000fd20000000013 */
[----:B0-----:R-:W-:-:S04]  /*6a90*/  @!P0 SHF.R.U32.HI R18, RZ, 0x10, R33 ;  /* 0x00000010ff128819 */ /* 0x001fc80000011621 */
[----:B------:R-:W-:Y:S02]  /*6aa0*/  @!P0 PRMT R20, R18, 0x7610, R20 ;  /* 0x0000761012148816 */ /* 0x000fe40000000014 */
[----:B------:R-:W-:-:S04]  /*6ab0*/  @!P0 SHF.R.U32.HI R18, RZ, 0x10, R29 ;  /* 0x00000010ff128819 */ /* 0x000fc8000001161d */
[----:B------:R-:W-:-:S05]  /*6ac0*/  @!P0 PRMT R19, R18, 0x7610, R19 ;  /* 0x0000761012138816 */ /* 0x000fca0000000013 */
[----:B------:R0:W-:Y:S02]  /*6ad0*/  STL.S16 [R1+0x24c], R19 ;  /* 0x00024c1301007387 */ /* 0x0001e40000100600 */
[----:B0-----:R-:W0:Y:S01]  /*6ae0*/  @!P6 LDC.64 R18, c[0x0][0x288] ;  /* 0x0000a200ff12eb82 */ /* 0x001e220000000a00 */
[----:B------:R-:W-:-:S04]  /*6af0*/  PRMT R21, RZ, 0x7610, R21 ;  /* 0x00007610ff157816 */ /* 0x000fc80000000015 */
[----:B------:R-:W-:Y:S01]  /*6b00*/  @!P0 PRMT R21, R33, 0x7610, R21 ;  /* 0x0000761021158816 */ /* 0x000fe20000000015 */
[----:B------:R1:W-:Y:S04]  /*6b10*/  STL.S16 [R1+0x24a], R20 ;  /* 0x00024a1401007387 */ /* 0x0003e80000100600 */
[----:B------:R4:W-:Y:S01]  /*6b20*/  STL.S16 [R1+0x248], R21 ;  /* 0x0002481501007387 */ /* 0x0009e20000100600 */
[----:B-1----:R-:W-:Y:S02]  /*6b30*/  @!P6 MOV R20, R66 ;  /* 0x000000420014e202 */ /* 0x002fe40000000f00 */
[----:B----4-:R-:W-:Y:S01]  /*6b40*/  @!P6 MOV R21, R65 ;  /* 0x000000410015e202 */ /* 0x010fe20000000f00 */
[-C--:B0-----:R-:W-:Y:S02]  /*6b50*/  @!P6 IMAD R25, R25, R18.reuse, RZ ;  /* 0x000000121919e224 */ /* 0x081fe400078e02ff */
[----:B------:R-:W-:-:S04]  /*6b60*/  @!P6 IMAD.WIDE.U32 R20, R24, R18, R20 ;  /* 0x000000121814e225 */ /* 0x000fc800078e0014 */
[----:B------:R-:W-:-:S05]  /*6b70*/  @!P6 IMAD R19, R24, R19, R25 ;  /* 0x000000131813e224 */ /* 0x000fca00078e0219 */
[----:B------:R-:W-:-:S04]  /*6b80*/  @!P6 IADD3 R19, R21, R19, RZ ;  /* 0x000000131513e210 */ /* 0x000fc80007ffe0ff */
[C---:B------:R-:W-:Y:S02]  /*6b90*/  @!P6 SHF.L.U64.HI R24, R20.reuse, 0x1, R19 ;  /* 0x000000011418e819 */ /* 0x040fe40000010213 */
[----:B------:R-:W0:Y:S01]  /*6ba0*/  @!P6 LDC.64 R18, c[0x0][0x230] ;  /* 0x00008c00ff12eb82 */ /* 0x000e220000000a00 */
[----:B------:R-:W-:-:S07]  /*6bb0*/  @!P6 SHF.L.U32 R25, R20, 0x1, RZ ;  /* 0x000000011419e819 */ /* 0x000fce00000006ff */
[----:B------:R-:W1:Y:S01]  /*6bc0*/  @!P6 LDC.64 R20, c[0x0][0x228] ;  /* 0x00008a00ff14eb82 */ /* 0x000e620000000a00 */
[----:B------:R4:W-:Y:S04]  /*6bd0*/  STL.S16 [R1+0x256], R28 ;  /* 0x0002561c01007387 */ /* 0x0009e80000100600 */
[----:B------:R4:W-:Y:S02]  /*6be0*/  STL.S16 [R1+0x288], R98 ;  /* 0x0002886201007387 */ /* 0x0009e40000100600 */
[----:B----4-:R-:W-:Y:S01]  /*6bf0*/  HFMA2.MMA R28, -RZ, RZ, 0, 0 ;  /* 0x00000000ff1c7435 */ /* 0x010fe200000001ff */
[----:B------:R-:W-:Y:S02]  /*6c00*/  MOV R98, RZ ;  /* 0x000000ff00627202 */ /* 0x000fe40000000f00 */
[----:B0-----:R-:W-:-:S07]  /*6c10*/  @!P6 IADD3 R18, P0, R25, R18, RZ ;  /* 0x000000121912e210 */ /* 0x001fce0007f1e0ff */
[----:B------:R-:W4:Y:S01]  /*6c20*/  @!P4 LDG.E R28, desc[UR10][R118.64] ;  /* 0x0000000a761cc981 */ /* 0x000f22000c1e1900 */
[----:B------:R-:W-:-:S03]  /*6c30*/  LOP3.LUT P4, RZ, R85, 0x400, RZ, 0xc0, !PT ;  /* 0x0000040055ff7812 */ /* 0x000fc6000788c0ff */
[----:B------:R0:W4:Y:S01]  /*6c40*/  @!P2 LDG.E R98, desc[UR10][R72.64] ;  /* 0x0000000a4862a981 */ /* 0x000122000c1e1900 */
[C---:B------:R-:W-:Y:S02]  /*6c50*/  LOP3.LUT P2, RZ, R85.reuse, 0x200, RZ, 0xc0, !PT ;  /* 0x0000020055ff7812 */ /* 0x040fe4000784c0ff */
[----:B------:R-:W-:Y:S02]  /*6c60*/  LOP3.LUT R85, R85, 0xffffffef, RZ, 0xc0, !PT ;  /* 0xffffffef55557812 */ /* 0x000fe400078ec0ff */
[C---:B------:R-:W-:Y:S02]  /*6c70*/  @!P6 IADD3.X R19, R24.reuse, R19, RZ, P0, !PT ;  /* 0x000000131813e210 */ /* 0x040fe400007fe4ff */
[----:B------:R-:W-:Y:S01]  /*6c80*/  PRMT R99, RZ, 0x7610, R99 ;  /* 0x00007610ff637816 */ /* 0x000fe20000000063 */
[----:B------:R0:W-:Y:S01]  /*6c90*/  STL.S16 [R1+0x25a], R122 ;  /* 0x00025a7a01007387 */ /* 0x0001e20000100600 */
[----:B-1----:R-:W-:Y:S02]  /*6ca0*/  @!P6 IADD3 R20, P0, R25, R20, RZ ;  /* 0x000000141914e210 */ /* 0x002fe40007f1e0ff */
[----:B------:R-:W-:Y:S01]  /*6cb0*/  @P6 LOP3.LUT R85, R85, 0x10, RZ, 0xfc, !PT ;  /* 0x0000001055556812 */ /* 0x000fe200078efcff */
[----:B------:R-:W4:Y:S01]  /*6cc0*/  LDL.LU.64 R118, [R1+0x3a0] ;  /* 0x0003a00001767983 */ /* 0x000f220000300a00 */
[----:B------:R-:W-:-:S02]  /*6cd0*/  @!P6 IADD3.X R21, R24, R21, RZ, P0, !PT ;  /* 0x000000151815e210 */ /* 0x000fc400007fe4ff */
[----:B------:R-:W-:Y:S02]  /*6ce0*/  LOP3.LUT P0, RZ, R85, 0x800, RZ, 0xc0, !PT ;  /* 0x0000080055ff7812 */ /* 0x000fe4000780c0ff */
[----:B------:R-:W-:Y:S01]  /*6cf0*/  LOP3.LUT P3, RZ, R84, 0x2, RZ, 0xc0, !PT ;  /* 0x0000000254ff7812 */ /* 0x000fe2000786c0ff */
[----:B0-----:R-:W4:Y:S10]  /*6d00*/  LDL.LU R122, [R1+0x398] ;  /* 0x00039800017a7983 */ /* 0x001f340000300800 */
[----:B------:R-:W-:Y:S01]  /*6d10*/  @!P0 PRMT R125, R29, 0x7610, R125 ;  /* 0x000076101d7d8816 */ /* 0x000fe2000000007d */
[----:B------:R-:W-:-:S10]  /*6d20*/  HFMA2.MMA R29, -RZ, RZ, 0, 0 ;  /* 0x00000000ff1d7435 */ /* 0x000fd400000001ff */
[----:B--2---:R0:W2:Y:S04]  /*6d30*/  @!P3 LDG.E R29, desc[UR10][R114.64] ;  /* 0x0000000a721db981 */ /* 0x0040a8000c1e1900 */
[----:B------:R-:W0:Y:S01]  /*6d40*/  LDL.LU.64 R114, [R1+0x388] ;  /* 0x0003880001727983 */ /* 0x000e220000300a00 */
[----:B------:R-:W-:Y:S02]  /*6d50*/  MOV R72, R102 ;  /* 0x0000006600487202 */ /* 0x000fe40000000f00 */
[----:B------:R-:W-:Y:S02]  /*6d60*/  MOV R73, R103 ;  /* 0x0000006700497202 */ /* 0x000fe40000000f00 */
[----:B---3--:R-:W-:Y:S02]  /*6d70*/  MOV R102, R120 ;  /* 0x0000007800667202 */ /* 0x008fe40000000f00 */
[----:B------:R-:W-:-:S02]  /*6d80*/  MOV R103, R121 ;  /* 0x0000007900677202 */ /* 0x000fc40000000f00 */
[----:B------:R-:W3:Y:S01]  /*6d90*/  LDL.LU.64 R120, [R1+0x230] ;  /* 0x0002300001787983 */ /* 0x000ee20000300a00 */
[----:B------:R-:W-:Y:S02]  /*6da0*/  @!P4 SHF.R.U32.HI R24, RZ, 0x10, R30 ;  /* 0x00000010ff18c819 */ /* 0x000fe4000001161e */
[----:B0-----:R-:W-:-:S04]  /*6db0*/  PRMT R115, RZ, 0x7610, R115 ;  /* 0x00007610ff737816 */ /* 0x001fc80000000073 */
[----:B------:R-:W-:Y:S02]  /*6dc0*/  @!P4 PRMT R115, R24, 0x7610, R115 ;  /* 0x000076101873c816 */ /* 0x000fe40000000073 */
[----:B------:R-:W-:-:S04]  /*6dd0*/  @!P4 SHF.R.U32.HI R24, RZ, 0x10, R32 ;  /* 0x00000010ff18c819 */ /* 0x000fc80000011620 */
[----:B------:R-:W-:Y:S02]  /*6de0*/  @!P4 PRMT R99, R24, 0x7610, R99 ;  /* 0x000076101863c816 */ /* 0x000fe40000000063 */
[----:B------:R-:W-:-:S04]  /*6df0*/  PRMT R24, RZ, 0x7610, R24 ;  /* 0x00007610ff187816 */ /* 0x000fc80000000018 */
[----:B------:R-:W-:Y:S02]  /*6e00*/  @!P4 PRMT R24, R32, 0x7610, R24 ;  /* 0x000076102018c816 */ /* 0x000fe40000000018 */
[----:B------:R-:W-:-:S03]  /*6e10*/  PRMT R114, RZ, 0x7610, R114 ;  /* 0x00007610ff727816 */ /* 0x000fc60000000072 */
[----:B------:R0:W-:Y:S02]  /*6e20*/  STL.S16 [R1+0x23a], R24 ;  /* 0x00023a1801007387 */ /* 0x0001e40000100600 */
[----:B0-----:R-:W-:-:S04]  /*6e30*/  @!P2 SHF.R.U32.HI R24, RZ, 0x10, R35 ;  /* 0x00000010ff18a819 */ /* 0x001fc80000011623 */
[----:B------:R-:W-:Y:S01]  /*6e40*/  @!P2 PRMT R114, R24, 0x7610, R114 ;  /* 0x000076101872a816 */ /* 0x000fe20000000072 */
[----:B------:R-:W-:Y:S04]  /*6e50*/  STL.S16 [R1+0x238], R115 ;  /* 0x0002387301007387 */ /* 0x000fe80000100600 */
[----:B------:R0:W-:Y:S04]  /*6e60*/  STL.S16 [R1+0x242], R114 ;  /* 0x0002427201007387 */ /* 0x0001e80000100600 */
[----:B0-----:R-:W4:Y:S04]  /*6e70*/  LDL.LU.64 R114, [R1+0x218] ;  /* 0x0002180001727983 */ /* 0x001f280000300a00 */
[----:B------:R0:W-:Y:S02]  /*6e80*/  STL.S16 [R1+0x240], R99 ;  /* 0x0002406301007387 */ /* 0x0001e40000100600 */
[----:B0-----:R-:W-:-:S06]  /*6e90*/  MOV R99, RZ ;  /* 0x000000ff00637202 */ /* 0x001fcc0000000f00 */
[----:B---3--:R-:W3:Y:S04]  /*6ea0*/  @!P3 LDG.E R99, desc[UR10][R120.64] ;  /* 0x0000000a7863b981 */ /* 0x008ee8000c1e1900 */
[----:B------:R-:W2:Y:S01]  /*6eb0*/  LDL.LU.64 R120, [R1+0x380] ;  /* 0x0003800001787983 */ /* 0x000ea20000300a00 */
[----:B------:R-:W-:Y:S02]  /*6ec0*/  PRMT R101, RZ, 0x7610, R101 ;  /* 0x00007610ff657816 */ /* 0x000fe40000000065 */
[----:B------:R-:W-:Y:S02]  /*6ed0*/  @!P2 SHF.R.U32.HI R24, RZ, 0x10, R31 ;  /* 0x00000010ff18a819 */ /* 0x000fe4000001161f */
[----:B------:R-:W-:Y:S02]  /*6ee0*/  PRMT R100, RZ, 0x7610, R100 ;  /* 0x00007610ff647816 */ /* 0x000fe40000000064 */
[----:B------:R-:W-:-:S02]  /*6ef0*/  LOP3.LUT P5, RZ, R84, 0x1, RZ, 0xc0, !PT ;  /* 0x0000000154ff7812 */ /* 0x000fc400078ac0ff */
[----:B------:R-:W-:Y:S02]  /*6f00*/  LOP3.LUT R84, R84, 0xff7fffff, RZ, 0xc0, !PT ;  /* 0xff7fffff54547812 */ /* 0x000fe400078ec0ff */
[----:B------:R-:W-:Y:S02]  /*6f10*/  @!P2 PRMT R101, R24, 0x7610, R101 ;  /* 0x000076101865a816 */ /* 0x000fe40000000065 */
[----:B------:R-:W-:Y:S02]  /*6f20*/  @!P2 PRMT R100, R35, 0x7610, R100 ;  /* 0x000076102364a816 */ /* 0x000fe40000000064 */
[----:B------:R-:W-:Y:S02]  /*6f30*/  PRMT R125, R125, 0x5410, RZ ;  /* 0x000054107d7d7816 */ /* 0x000fe400000000ff */
[----:B------:R-:W-:Y:S01]  /*6f40*/  @P6 LOP3.LUT R84, R84, 0x800000, RZ, 0xfc, !PT ;  /* 0x0080000054546812 */ /* 0x000fe200078efcff */
[----:B------:R-:W-:Y:S01]  /*6f50*/  STL.S16 [R1+0x246], R101 ;  /* 0x0002466501007387 */ /* 0x000fe20000100600 */
[----:B------:R-:W-:-:S03]  /*6f60*/  @!P4 PRMT R125, R125, 0x5410, R30 ;  /* 0x000054107d7dc816 */ /* 0x000fc6000000001e */
[----:B------:R0:W-:Y:S01]  /*6f70*/  STL.S16 [R1+0x23e], R100 ;  /* 0x00023e6401007387 */ /* 0x0001e20000100600 */
[----:B------:R-:W-:Y:S02]  /*6f80*/  LOP3.LUT P4, RZ, R84, 0x40, RZ, 0xc0, !PT ;  /* 0x0000004054ff7812 */ /* 0x000fe4000788c0ff */
[----:B0-----:R-:W-:-:S06]  /*6f90*/  CS2R R100, SRZ ;  /* 0x0000000000647805 */ /* 0x001fcc000001ff00 */
[----:B------:R0:W3:Y:S02]  /*6fa0*/  @!P5 LDG.E R100, desc[UR10][R72.64] ;  /* 0x0000000a4864d981 */ /* 0x0000e4000c1e1900 */
[----:B0-----:R-:W-:Y:S02]  /*6fb0*/  MOV R72, R102 ;  /* 0x0000006600487202 */ /* 0x001fe40000000f00 */
[----:B------:R-:W-:Y:S02]  /*6fc0*/  MOV R73, R103 ;  /* 0x0000006700497202 */ /* 0x000fe40000000f00 */
[----:B------:R-:W-:-:S06]  /*6fd0*/  CS2R R102, SRZ ;  /* 0x0000000000667805 */ /* 0x000fcc000001ff00 */
[----:B------:R-:W3:Y:S04]  /*6fe0*/  @!P4 LDG.E R103, desc[UR10][R72.64] ;  /* 0x0000000a4867c981 */ /* 0x000ee8000c1e1900 */
[----:B------:R-:W3:Y:S01]  /*6ff0*/  LDL.LU.64 R72, [R1+0x370] ;  /* 0x0003700001487983 */ /* 0x000ee20000300a00 */
[----:B------:R-:W-:-:S03]  /*7000*/  LOP3.LUT R84, R84, 0xfeffffff, RZ, 0xc0, !PT ;  /* 0xfeffffff54547812 */ /* 0x000fc600078ec0ff */
[----:B------:R0:W-:Y:S01]  /*7010*/  STL [R1+0x4c], R30 ;  /* 0x00004c1e01007387 */ /* 0x0001e20000100800 */
[----:B------:R-:W-:Y:S02]  /*7020*/  @P5 LOP3.LUT R84, R84, 0x1000000, RZ, 0xfc, !PT ;  /* 0x0100000054545812 */ /* 0x000fe400078efcff */
[----:B0-----:R-:W-:-:S04]  /*7030*/  PRMT R30, RZ, 0x7610, R30 ;  /* 0x00007610ff1e7816 */ /* 0x001fc8000000001e */
[----:B------:R-:W-:Y:S01]  /*7040*/  @!P2 PRMT R30, R31, 0x7610, R30 ;  /* 0x000076101f1ea816 */ /* 0x000fe2000000001e */
[----:B------:R-:W-:Y:S04]  /*7050*/  STL [R1+0x150], R31 ;  /* 0x0001501f01007387 */ /* 0x000fe80000100800 */
[----:B------:R0:W-:Y:S04]  /*7060*/  STL.S16 [R1+0x244], R30 ;  /* 0x0002441e01007387 */ /* 0x0001e80000100600 */
[----:B------:R1:W-:Y:S01]  /*7070*/  STL [R1+0x44], R26 ;  /* 0x0000441a01007387 */ /* 0x0003e20000100800 */
[----:B0-----:R-:W-:-:S04]  /*7080*/  IADD3 R30, R123, 0x1b0, RZ ;  /* 0x000001b07b1e7810 */ /* 0x001fc80007ffe0ff */
[----:B------:R-:W-:Y:S02]  /*7090*/  SHF.R.S32.HI R31, RZ, 0x1f, R30 ;  /* 0x0000001fff1f7819 */ /* 0x000fe4000001141e */
[----:B------:R-:W-:Y:S02]  /*70a0*/  ISETP.GE.U32.AND P0, PT, R30, UR6, PT ;  /* 0x000000061e007c0c */ /* 0x000fe4000bf06070 */
[----:B-1----:R-:W-:Y:S02]  /*70b0*/  PRMT R26, RZ, 0x7610, R26 ;  /* 0x00007610ff1a7816 */ /* 0x002fe4000000001a */
[----:B------:R-:W-:Y:S02]  /*70c0*/  ISETP.GE.OR.EX P6, PT, R31, UR7, P1, P0 ;  /* 0x000000071f007c0c */ /* 0x000fe40008fc6700 */
[----:B------:R-:W-:Y:S01]  /*70d0*/  PRMT R25, RZ, 0x7610, R25 ;  /* 0x00007610ff197816 */ /* 0x000fe20000000019 */
[----:B------:R0:W-:Y:S02]  /*70e0*/  STL [R1+0x140], R27 ;  /* 0x0001401b01007387 */ /* 0x0001e40000100800 */
[----:B0-----:R-:W-:-:S02]  /*70f0*/  PRMT R27, RZ, 0x7610, R27 ;  /* 0x00007610ff1b7816 */ /* 0x001fc4000000001b */
[----:B----4-:R-:W4:Y:S04]  /*7100*/  @!P4 LDG.E R102, desc[UR10][R114.64] ;  /* 0x0000000a7266c981 */ /* 0x010f28000c1e1900 */
[----:B------:R-:W4:Y:S04]  /*7110*/  LDL.LU.64 R114, [R1+0x378] ;  /* 0x0003780001727983 */ /* 0x000f280000300a00 */
[----:B--2---:R0:W2:Y:S01]  /*7120*/  @!P5 LDG.E R101, desc[UR10][R120.64] ;  /* 0x0000000a7865d981 */ /* 0x0040a2000c1e1900 */
[----:B------:R-:W-:-:S13]  /*7130*/  LOP3.LUT P5, RZ, R85, 0x4000, RZ, 0xc0, !PT ;  /* 0x0000400055ff7812 */ /* 0x000fda00078ac0ff */
[----:B------:R-:W-:-:S04]  /*7140*/  @!P5 SHF.R.U32.HI R24, RZ, 0x10, R36 ;  /* 0x00000010ff18d819 */ /* 0x000fc80000011624 */
[----:B------:R-:W-:Y:S02]  /*7150*/  @!P5 PRMT R26, R24, 0x7610, R26 ;  /* 0x00007610181ad816 */ /* 0x000fe4000000001a */
[----:B------:R-:W-:-:S04]  /*7160*/  @!P5 SHF.R.U32.HI R24, RZ, 0x10, R34 ;  /* 0x00000010ff18d819 */ /* 0x000fc80000011622 */
[----:B------:R-:W-:-:S05]  /*7170*/  @!P5 PRMT R25, R24, 0x7610, R25 ;  /* 0x000076101819d816 */ /* 0x000fca0000000019 */
[----:B------:R1:W-:Y:S02]  /*7180*/  STL.S16 [R1+0x24e], R25 ;  /* 0x00024e1901007387 */ /* 0x0003e40000100600 */
[----:B-1----:R-:W1:Y:S01]  /*7190*/  @!P6 LDC.64 R24, c[0x0][0x288] ;  /* 0x0000a200ff18eb82 */ /* 0x002e620000000a00 */
[----:B------:R-:W-:Y:S01]  /*71a0*/  @!P5 PRMT R27, R36, 0x7610, R27 ;  /* 0x00007610241bd816 */ /* 0x000fe2000000001b */
[----:B------:R0:W-:Y:S04]  /*71b0*/  STL.S16 [R1+0x222], R26 ;  /* 0x0002221a01007387 */ /* 0x0001e80000100600 */
[----:B------:R0:W-:Y:S02]  /*71c0*/  STL.S16 [R1+0x220], R27 ;  /* 0x0002201b01007387 */ /* 0x0001e40000100600 */
[----:B0-----:R-:W-:-:S02]  /*71d0*/  @!P6 MOV R26, R66 ;  /* 0x00000042001ae202 */ /* 0x001fc40000000f00 */
[----:B------:R-:W-:Y:S01]  /*71e0*/  @!P6 MOV R27, R65 ;  /* 0x00000041001be202 */ /* 0x000fe20000000f00 */
[-C--:B-1----:R-:W-:Y:S02]  /*71f0*/  @!P6 IMAD R31, R31, R24.reuse, RZ ;  /* 0x000000181f1fe224 */ /* 0x082fe400078e02ff */
[----:B------:R-:W-:-:S04]  /*7200*/  @!P6 IMAD.WIDE.U32 R26, R30, R24, R26 ;  /* 0x000000181e1ae225 */ /* 0x000fc800078e001a */
[----:B------:R-:W-:-:S05]  /*7210*/  @!P6 IMAD R25, R30, R25, R31 ;  /* 0x000000191e19e224 */ /* 0x000fca00078e021f */
[----:B------:R-:W-:-:S04]  /*7220*/  @!P6 IADD3 R25, R27, R25, RZ ;  /* 0x000000191b19e210 */ /* 0x000fc80007ffe0ff */
[C---:B------:R-:W-:Y:S02]  /*7230*/  @!P6 SHF.L.U64.HI R30, R26.reuse, 0x1, R25 ;  /* 0x000000011a1ee819 */ /* 0x040fe40000010219 */
[----:B------:R-:W0:Y:S01]  /*7240*/  @!P6 LDC.64 R24, c[0x0][0x230] ;  /* 0x00008c00ff18eb82 */ /* 0x000e220000000a00 */
[----:B------:R-:W-:-:S07]  /*7250*/  @!P6 SHF.L.U32 R31, R26, 0x1, RZ ;  /* 0x000000011a1fe819 */ /* 0x000fce00000006ff */
[----:B------:R-:W1:Y:S01]  /*7260*/  @!P6 LDC.64 R26, c[0x0][0x228] ;  /* 0x00008a00ff1aeb82 */ /* 0x000e620000000a00 */
[C---:B------:R-:W-:Y:S02]  /*7270*/  LOP3.LUT P3, RZ, R85.reuse, 0x2000, RZ, 0xc0, !PT ;  /* 0x0000200055ff7812 */ /* 0x040fe4000786c0ff */
[----:B------:R-:W-:Y:S02]  /*7280*/  LOP3.LUT P2, RZ, R85, 0x1000, RZ, 0xc0, !PT ;  /* 0x0000100055ff7812 */ /* 0x000fe4000784c0ff */
[----:B------:R-:W-:Y:S02]  /*7290*/  PRMT R121, R121, 0x5410, RZ ;  /* 0x0000541079797816 */ /* 0x000fe400000000ff */
[----:B0-----:R-:W-:-:S04]  /*72a0*/  @!P6 IADD3 R24, P0, R31, R24, RZ ;  /* 0x000000181f18e210 */ /* 0x001fc80007f1e0ff */
[C---:B------:R-:W-:Y:S02]  /*72b0*/  @!P6 IADD3.X R25, R30.reuse, R25, RZ, P0, !PT ;  /* 0x000000191e19e210 */ /* 0x040fe400007fe4ff */
[----:B-1----:R-:W-:Y:S02]  /*72c0*/  @!P6 IADD3 R26, P0, R31, R26, RZ ;  /* 0x0000001a1f1ae210 */ /* 0x002fe40007f1e0ff */
[----:B------:R-:W-:Y:S02]  /*72d0*/  PRMT R120, RZ, 0x7610, R120 ;  /* 0x00007610ff787816 */ /* 0x000fe40000000078 */
[----:B------:R-:W-:Y:S02]  /*72e0*/  @!P6 IADD3.X R27, R30, R27, RZ, P0, !PT ;  /* 0x0000001b1e1be210 */ /* 0x000fe400007fe4ff */
[----:B------:R-:W-:Y:S02]  /*72f0*/  @!P3 SHF.R.U32.HI R30, RZ, 0x10, R37 ;  /* 0x00000010ff1eb819 */ /* 0x000fe40000011625 */
[----:B------:R-:W-:-:S02]  /*7300*/  @!P5 PRMT R120, R34, 0x7610, R120 ;  /* 0x000076102278d816 */ /* 0x000fc40000000078 */
[----:B------:R-:W-:Y:S02]  /*7310*/  @!P3 PRMT R121, R121, 0x5410, R30 ;  /* 0x000054107979b816 */ /* 0x000fe4000000001e */
[----:B------:R-:W-:Y:S02]  /*7320*/  PRMT R124, R124, 0x5410, RZ ;  /* 0x000054107c7c7816 */ /* 0x000fe400000000ff */
[----:B------:R-:W-:Y:S02]  /*7330*/  @!P3 SHF.R.U32.HI R30, RZ, 0x10, R38 ;  /* 0x00000010ff1eb819 */ /* 0x000fe40000011626 */
[----:B------:R-:W-:Y:S01]  /*7340*/  LOP3.LUT R85, R85, 0xfffffff7, RZ, 0xc0, !PT ;  /* 0xfffffff755557812 */ /* 0x000fe200078ec0ff */
[----:B------:R0:W-:Y:S01]  /*7350*/  STL [R1+0x54], R36 ;  /* 0x0000542401007387 */ /* 0x0001e20000100800 */
[----:B------:R-:W-:Y:S02]  /*7360*/  @!P3 PRMT R124, R124, 0x5410, R30 ;  /* 0x000054107c7cb816 */ /* 0x000fe4000000001e */
[----:B------:R-:W-:Y:S01]  /*7370*/  PRMT R120, R120, 0x5410, RZ ;  /* 0x0000541078787816 */ /* 0x000fe200000000ff */
[----:B------:R1:W-:Y:S01]  /*7380*/  STL [R1+0x154], R34 ;  /* 0x0001542201007387 */ /* 0x0003e20000100800 */
[----:B------:R-:W-:-:S02]  /*7390*/  PRMT R122, R122, 0x5410, RZ ;  /* 0x000054107a7a7816 */ /* 0x000fc400000000ff */
[----:B------:R-:W-:Y:S02]  /*73a0*/  @P6 LOP3.LUT R85, R85, 0x8, RZ, 0xfc, !PT ;  /* 0x0000000855556812 */ /* 0x000fe400078efcff */
[----:B------:R-:W-:Y:S02]  /*73b0*/  @!P2 SHF.R.U32.HI R30, RZ, 0x10, R39 ;  /* 0x00000010ff1ea819 */ /* 0x000fe40000011627 */
[----:B0-----:R-:W-:Y:S02]  /*73c0*/  PRMT R36, RZ, 0x7610, R36 ;  /* 0x00007610ff247816 */ /* 0x001fe40000000024 */
[----:B-1----:R-:W-:Y:S01]  /*73d0*/  PRMT R34, RZ, 0x7610, R34 ;  /* 0x00007610ff227816 */ /* 0x002fe20000000022 */
[----:B------:R0:W-:Y:S01]  /*73e0*/  STL [R1+0x50], R35 ;  /* 0x0000502301007387 */ /* 0x0001e20000100800 */
[----:B------:R-:W-:Y:S02]  /*73f0*/  @!P3 PRMT R120, R120, 0x5410, R37 ;  /* 0x000054107878b816 */ /* 0x000fe40000000025 */
[----:B------:R-:W-:-:S02]  /*7400*/  @!P3 PRMT R122, R122, 0x5410, R38 ;  /* 0x000054107a7ab816 */ /* 0x000fc40000000026 */
[----:B------:R-:W-:Y:S02]  /*7410*/  LOP3.LUT P3, RZ, R85, 0x40000, RZ, 0xc0, !PT ;  /* 0x0004000055ff7812 */ /* 0x000fe4000786c0ff */
[----:B------:R-:W-:Y:S02]  /*7420*/  @!P2 PRMT R36, R30, 0x7610, R36 ;  /* 0x000076101e24a816 */ /* 0x000fe40000000024 */
[----:B------:R-:W-:Y:S02]  /*7430*/  @!P2 SHF.R.U32.HI R30, RZ, 0x10, R82 ;  /* 0x00000010ff1ea819 */ /* 0x000fe40000011652 */
[----:B0-----:R-:W-:Y:S02]  /*7440*/  PRMT R35, RZ, 0x7610, R35 ;  /* 0x00007610ff237816 */ /* 0x001fe40000000023 */
[----:B------:R-:W-:Y:S02]  /*7450*/  @!P2 PRMT R34, R82, 0x7610, R34 ;  /* 0x000076105222a816 */ /* 0x000fe40000000022 */
[----:B------:R-:W-:-:S03]  /*7460*/  @!P2 PRMT R35, R30, 0x7610, R35 ;  /* 0x000076101e23a816 */ /* 0x000fc60000000023 */
[----:B------:R0:W-:Y:S01]  /*7470*/  STL.S16 [R1+0x214], R34 ;  /* 0x0002142201007387 */ /* 0x0001e20000100600 */
[----:B------:R-:W-:-:S03]  /*7480*/  PRMT R124, RZ, 0x7610, R124 ;  /* 0x00007610ff7c7816 */ /* 0x000fc6000000007c */
[----:B------:R1:W-:Y:S01]  /*7490*/  STL.S16 [R1+0x216], R35 ;  /* 0x0002162301007387 */ /* 0x0003e20000100600 */
[----:B0-----:R-:W-:-:S03]  /*74a0*/  IADD3 R34, R123, 0x1b8, RZ ;  /* 0x000001b87b227810 */ /* 0x001fc60007ffe0ff */
[----:B------:R0:W-:Y:S01]  /*74b0*/  STL [R1+0x14c], R32 ;  /* 0x00014c2001007387 */ /* 0x0001e20000100800 */
[----:B------:R-:W-:Y:S02]  /*74c0*/  @!P3 SHF.R.U32.HI R30, RZ, 0x10, R83 ;  /* 0x00000010ff1eb819 */ /* 0x000fe40000011653 */
[----:B-1----:R-:W-:Y:S02]  /*74d0*/  SHF.R.S32.HI R35, RZ, 0x1f, R34 ;  /* 0x0000001fff237819 */ /* 0x002fe40000011422 */
[----:B------:R-:W-:Y:S02]  /*74e0*/  ISETP.GE.U32.AND P0, PT, R34, UR6, PT ;  /* 0x0000000622007c0c */ /* 0x000fe4000bf06070 */
[----:B------:R-:W-:Y:S02]  /*74f0*/  @!P2 PRMT R124, R39, 0x7610, R124 ;  /* 0x00007610277ca816 */ /* 0x000fe4000000007c */
[----:B0-----:R-:W-:Y:S02]  /*7500*/  PRMT R32, RZ, 0x7610, R32 ;  /* 0x00007610ff207816 */ /* 0x001fe40000000020 */
[----:B------:R-:W-:-:S02]  /*7510*/  ISETP.GE.OR.EX P2, PT, R35, UR7, P1, P0 ;  /* 0x0000000723007c0c */ /* 0x000fc40008f46700 */
[----:B------:R-:W-:Y:S02]  /*7520*/  @!P3 PRMT R32, R30, 0x7610, R32 ;  /* 0x000076101e20b816 */ /* 0x000fe40000000020 */
[----:B------:R-:W-:Y:S02]  /*7530*/  PRMT R31, RZ, 0x7610, R31 ;  /* 0x00007610ff1f7816 */ /* 0x000fe4000000001f */
[----:B------:R-:W-:-:S04]  /*7540*/  @!P3 SHF.R.U32.HI R30, RZ, 0x10, R86 ;  /* 0x00000010ff1eb819 */ /* 0x000fc80000011656 */
[----:B------:R-:W-:-:S05]  /*7550*/  @!P3 PRMT R31, R30, 0x7610, R31 ;  /* 0x000076101e1fb816 */ /* 0x000fca000000001f */
[----:B------:R0:W-:Y:S02]  /*7560*/  STL.S16 [R1+0x21a], R31 ;  /* 0x00021a1f01007387 */ /* 0x0001e40000100600 */
[----:B0-----:R-:W0:Y:S02]  /*7570*/  @!P2 LDC.64 R30, c[0x0][0x288] ;  /* 0x0000a200ff1eab82 */ /* 0x001e240000000a00 */
[----:B------:R1:W-:Y:S02]  /*7580*/  STL [R1+0x48], R33 ;  /* 0x0000482101007387 */ /* 0x0003e40000100800 */
[----:B-1----:R-:W-:-:S04]  /*7590*/  PRMT R33, RZ, 0x7610, R33 ;  /* 0x00007610ff217816 */ /* 0x002fc80000000021 */
[----:B------:R-:W-:Y:S01]  /*75a0*/  @!P3 PRMT R33, R83, 0x7610, R33 ;  /* 0x000076105321b816 */ /* 0x000fe20000000021 */
[----:B------:R1:W-:Y:S04]  /*75b0*/  STL.S16 [R1+0x218], R32 ;  /* 0x0002182001007387 */ /* 0x0003e80000100600 */
[----:B------:R3:W-:Y:S01]  /*75c0*/  STL.S16 [R1+0x210], R33 ;  /* 0x0002102101007387 */ /* 0x0007e20000100600 */
[----:B0-----:R-:W-:Y:S01]  /*75d0*/  @!P2 IMAD R35, R35, R30, RZ ;  /* 0x0000001e2323a224 */ /* 0x001fe200078e02ff */
[----:B-1----:R-:W-:Y:S02]  /*75e0*/  @!P2 MOV R32, R66 ;  /* 0x000000420020a202 */ /* 0x002fe40000000f00 */
[----:B---3--:R-:W-:Y:S01]  /*75f0*/  @!P2 MOV R33, R65 ;  /* 0x000000410021a202 */ /* 0x008fe20000000f00 */
[----:B------:R-:W-:-:S02]  /*7600*/  @!P2 IMAD R31, R34, R31, R35 ;  /* 0x0000001f221fa224 */ /* 0x000fc400078e0223 */
[----:B------:R-:W-:-:S05]  /*7610*/  @!P2 IMAD.WIDE.U32 R32, R34, R30, R32 ;  /* 0x0000001e2220a225 */ /* 0x000fca00078e0020 */
[----:B------:R-:W-:Y:S02]  /*7620*/  @!P2 IADD3 R31, R33, R31, RZ ;  /* 0x0000001f211fa210 */ /* 0x000fe40007ffe0ff */
[----:B------:R-:W-:Y:S02]  /*7630*/  LOP3.LUT P6, RZ, R84, 0x20, RZ, 0xc0, !PT ;  /* 0x0000002054ff7812 */ /* 0x000fe400078cc0ff */
[C---:B------:R-:W-:Y:S02]  /*7640*/  @!P2 SHF.L.U64.HI R34, R32.reuse, 0x1, R31 ;  /* 0x000000012022a819 */ /* 0x040fe4000001021f */
[----:B------:R-:W0:Y:S01]  /*7650*/  @!P2 LDC.64 R30, c[0x0][0x230] ;  /* 0x00008c00ff1eab82 */ /* 0x000e220000000a00 */
[----:B------:R1:W-:Y:S01]  /*7660*/  STL [R1+0x158], R38 ;  /* 0x0001582601007387 */ /* 0x0003e20000100800 */
[----:B------:R-:W-:-:S06]  /*7670*/  @!P2 SHF.L.U32 R35, R32, 0x1, RZ ;  /* 0x000000012023a819 */ /* 0x000fcc00000006ff */
[----:B------:R-:W3:Y:S01]  /*7680*/  @!P2 LDC.64 R32, c[0x0][0x228] ;  /* 0x00008a00ff20ab82 */ /* 0x000ee20000000a00 */
[----:B-1----:R-:W-:Y:S01]  /*7690*/  HFMA2.MMA R38, -RZ, RZ, 0, 0 ;  /* 0x00000000ff267435 */ /* 0x002fe200000001ff */
[C---:B------:R-:W-:Y:S02]  /*76a0*/  LOP3.LUT P5, RZ, R84.reuse, 0x10, RZ, 0xc0, !PT ;  /* 0x0000001054ff7812 */ /* 0x040fe400078ac0ff */
[----:B------:R-:W-:-:S07]  /*76b0*/  LOP3.LUT R84, R84, 0xfdffffff, RZ, 0xc0, !PT ;  /* 0xfdffffff54547812 */ /* 0x000fce00078ec0ff */
[----:B------:R1:W2:Y:S01]  /*76c0*/  @!P6 LDG.E R38, desc[UR10][R72.64] ;  /* 0x0000000a4826e981 */ /* 0x0002a2000c1e1900 */
[----:B------:R-:W-:Y:S02]  /*76d0*/  @P6 LOP3.LUT R84, R84, 0x2000000, RZ, 0xfc, !PT ;  /* 0x0200000054546812 */ /* 0x000fe400078efcff */
[----:B-1----:R-:W-:Y:S02]  /*76e0*/  CS2R R72, SRZ ;  /* 0x0000000000487805 */ /* 0x002fe4000001ff00 */
[----:B0-----:R-:W-:-:S04]  /*76f0*/  @!P2 IADD3 R30, P0, R35, R30, RZ ;  /* 0x0000001e231ea210 */ /* 0x001fc80007f1e0ff */
[----:B----4-:R0:W4:Y:S01]  /*7700*/  @!P6 LDG.E R72, desc[UR10][R114.64] ;  /* 0x0000000a7248e981 */ /* 0x010122000c1e1900 */
[----:B------:R-:W-:Y:S02]  /*7710*/  LOP3.LUT P6, RZ, R85, 0x20000, RZ, 0xc0, !PT ;  /* 0x0002000055ff7812 */ /* 0x000fe400078cc0ff */
[C---:B------:R-:W-:Y:S01]  /*7720*/  @!P2 IADD3.X R31, R34.reuse, R31, RZ, P0, !PT ;  /* 0x0000001f221fa210 */ /* 0x040fe200007fe4ff */
[----:B------:R1:W-:Y:S01]  /*7730*/  STL [R1+0x5c], R39 ;  /* 0x00005c2701007387 */ /* 0x0003e20000100800 */
[----:B---3--:R-:W-:Y:S02]  /*7740*/  @!P2 IADD3 R32, P0, R35, R32, RZ ;  /* 0x000000202320a210 */ /* 0x008fe40007f1e0ff */
[C---:B------:R-:W-:Y:S01]  /*7750*/  LOP3.LUT P4, RZ, R85.reuse, 0x10000, RZ, 0xc0, !PT ;  /* 0x0001000055ff7812 */ /* 0x040fe2000788c0ff */
[----:B------:R-:W-:Y:S01]  /*7760*/  STL [R1+0x15c], R82 ;  /* 0x00015c5201007387 */ /* 0x000fe20000100800 */
[----:B------:R-:W-:Y:S02]  /*7770*/  LOP3.LUT R85, R85, 0xfffffffb, RZ, 0xc0, !PT ;  /* 0xfffffffb55557812 */ /* 0x000fe400078ec0ff */
[----:B0-----:R-:W-:Y:S01]  /*7780*/  PRMT R114, RZ, 0x7610, R114 ;  /* 0x00007610ff727816 */ /* 0x001fe20000000072 */
[----:B------:R0:W-:Y:S01]  /*7790*/  STL [R1+0x60], R83 ;  /* 0x0000605301007387 */ /* 0x0001e20000100800 */
[----:B-1----:R-:W-:Y:S01]  /*77a0*/  HFMA2.MMA R39, -RZ, RZ, 0, 0 ;  /* 0x00000000ff277435 */ /* 0x002fe200000001ff */
[----:B------:R-:W-:-:S02]  /*77b0*/  @!P2 IADD3.X R33, R34, R33, RZ, P0, !PT ;  /* 0x000000212221a210 */ /* 0x000fc400007fe4ff */
[----:B------:R1:W-:Y:S01]  /*77c0*/  STL [R1+0x64], R62 ;  /* 0x0000643e01007387 */ /* 0x0003e20000100800 */
[----:B------:R-:W-:Y:S02]  /*77d0*/  PRMT R115, R115, 0x5410, RZ ;  /* 0x0000541073737816 */ /* 0x000fe400000000ff */
[----:B------:R-:W-:Y:S01]  /*77e0*/  @!P6 SHF.R.U32.HI R34, RZ, 0x10, R62 ;  /* 0x00000010ff22e819 */ /* 0x000fe2000001163e */
[----:B------:R-:W3:Y:S01]  /*77f0*/  @!P5 LDG.E R73, desc[UR10][R116.64] ;  /* 0x0000000a7449d981 */ /* 0x000ee2000c1e1900 */
[----:B------:R-:W-:Y:S02]  /*7800*/  @P2 LOP3.LUT R85, R85, 0x4, RZ, 0xfc, !PT ;  /* 0x0000000455552812 */ /* 0x000fe400078efcff */
[----:B------:R-:W-:Y:S01]  /*7810*/  @!P3 PRMT R114, R86, 0x7610, R114 ;  /* 0x000076105672b816 */ /* 0x000fe20000000072 */
[----:B------:R0:W3:Y:S01]  /*7820*/  @!P5 LDG.E R39, desc[UR10][R118.64] ;  /* 0x0000000a7627d981 */ /* 0x0000e2000c1e1900 */
[----:B------:R-:W-:Y:S02]  /*7830*/  LOP3.LUT P2, RZ, R84, 0x200, RZ, 0xc0, !PT ;  /* 0x0000020054ff7812 */ /* 0x000fe4000784c0ff */
[----:B------:R-:W-:-:S02]  /*7840*/  @!P6 PRMT R115, R115, 0x5410, R34 ;  /* 0x000054107373e816 */ /* 0x000fc40000000022 */
[----:B------:R-:W-:Y:S02]  /*7850*/  @!P6 SHF.R.U32.HI R34, RZ, 0x10, R63 ;  /* 0x00000010ff22e819 */ /* 0x000fe4000001163f */
[----:B------:R-:W-:Y:S02]  /*7860*/  PRMT R114, R114, 0x5410, RZ ;  /* 0x0000541072727816 */ /* 0x000fe400000000ff */
[----:B0-----:R-:W-:Y:S02]  /*7870*/  PRMT R119, RZ, 0x7610, R119 ;  /* 0x00007610ff777816 */ /* 0x001fe40000000077 */
[----:B------:R-:W-:Y:S02]  /*7880*/  LOP3.LUT P3, RZ, R85, 0x200000, RZ, 0xc0, !PT ;  /* 0x0020000055ff7812 */ /* 0x000fe4000786c0ff */
[----:B------:R-:W-:Y:S02]  /*7890*/  CS2R R82, SRZ ;  /* 0x0000000000527805 */ /* 0x000fe4000001ff00 */
[----:B------:R-:W-:-:S02]  /*78a0*/  @!P6 PRMT R119, R34, 0x7610, R119 ;  /* 0x000076102277e816 */ /* 0x000fc40000000077 */
[----:B------:R-:W-:Y:S02]  /*78b0*/  PRMT R118, R118, 0x5410, RZ ;  /* 0x0000541076767816 */ /* 0x000fe400000000ff */
[----:B------:R-:W-:Y:S01]  /*78c0*/  @!P6 PRMT R114, R114, 0x5410, R62 ;  /* 0x000054107272e816 */ /* 0x000fe2000000003e */
[----:B------:R0:W-:Y:S01]  /*78d0*/  STL [R1+0x164], R63 ;  /* 0x0001643f01007387 */ /* 0x0001e20000100800 */
[----:B------:R-:W-:Y:S02]  /*78e0*/  PRMT R117, RZ, 0x7610, R117 ;  /* 0x00007610ff757816 */ /* 0x000fe40000000075 */
[----:B------:R-:W-:Y:S01]  /*78f0*/  @!P4 SHF.R.U32.HI R34, RZ, 0x10, R70 ;  /* 0x00000010ff22c819 */ /* 0x000fe20000011646 */
[----:B------:R0:W3:Y:S01]  /*7900*/  @!P2 LDG.E R82, desc[UR10][R108.64] ;  /* 0x0000000a6c52a981 */ /* 0x0000e2000c1e1900 */
[----:B-1----:R-:W-:Y:S02]  /*7910*/  IADD3 R62, R123, 0x1c0, RZ ;  /* 0x000001c07b3e7810 */ /* 0x002fe40007ffe0ff */
[----:B------:R-:W-:Y:S01]  /*7920*/  @!P6 PRMT R118, R118, 0x5410, R63 ;  /* 0x000054107676e816 */ /* 0x000fe2000000003f */
[----:B------:R1:W3:Y:S01]  /*7930*/  @!P2 LDG.E R83, desc[UR10][R112.64] ;  /* 0x0000000a7053a981 */ /* 0x0002e2000c1e1900 */
[----:B------:R-:W-:-:S02]  /*7940*/  @!P4 PRMT R117, R34, 0x7610, R117 ;  /* 0x000076102275c816 */ /* 0x000fc40000000075 */
[----:B0-----:R-:W-:Y:S02]  /*7950*/  SHF.R.S32.HI R63, RZ, 0x1f, R62 ;  /* 0x0000001fff3f7819 */ /* 0x001fe4000001143e */
[----:B------:R-:W-:Y:S02]  /*7960*/  ISETP.GE.U32.AND P0, PT, R62, UR6, PT ;  /* 0x000000063e007c0c */ /* 0x000fe4000bf06070 */
[----:B------:R-:W-:Y:S02]  /*7970*/  PRMT R119, R119, 0x5410, RZ ;  /* 0x0000541077777816 */ /* 0x000fe400000000ff */
[----:B------:R-:W-:Y:S02]  /*7980*/  @!P4 SHF.R.U32.HI R34, RZ, 0x10, R71 ;  /* 0x00000010ff22c819 */ /* 0x000fe40000011647 */
[----:B------:R-:W-:Y:S02]  /*7990*/  PRMT R109, RZ, 0x5410, RZ ;  /* 0x00005410ff6d7816 */ /* 0x000fe400000000ff */
[----:B------:R-:W-:-:S02]  /*79a0*/  ISETP.GE.OR.EX P2, PT, R63, UR7, P1, P0 ;  /* 0x000000073f007c0c */ /* 0x000fc40008f46700 */
[----:B------:R-:W-:Y:S02]  /*79b0*/  @!P4 PRMT R119, R119, 0x5410, R34 ;  /* 0x000054107777c816 */ /* 0x000fe40000000022 */
[----:B------:R-:W-:Y:S02]  /*79c0*/  @!P3 SHF.R.U32.HI R34, RZ, 0x10, R74 ;  /* 0x00000010ff22b819 */ /* 0x000fe4000001164a */
[----:B------:R-:W-:Y:S02]  /*79d0*/  @!P3 PRMT R109, R74, 0x7610, R109 ;  /* 0x000076104a6db816 */ /* 0x000fe4000000006d */
[----:B-1----:R-:W-:Y:S02]  /*79e0*/  PRMT R112, R112, 0x5410, RZ ;  /* 0x0000541070707816 */ /* 0x002fe400000000ff */
[----:B------:R-:W-:Y:S02]  /*79f0*/  @!P3 PRMT R109, R109, 0x5410, R34 ;  /* 0x000054106d6db816 */ /* 0x000fe40000000022 */
[----:B------:R-:W-:-:S04]  /*7a00*/  @!P3 SHF.R.U32.HI R34, RZ, 0x10, R75 ;  /* 0x00000010ff22b819 */ /* 0x000fc8000001164b */
[----:B------:R-:W-:Y:S02]  /*7a10*/  @!P3 PRMT R112, R112, 0x5410, R34 ;  /* 0x000054107070b816 */ /* 0x000fe40000000022 */
[----:B------:R-:W0:Y:S01]  /*7a20*/  @!P2 LDC.64 R34, c[0x0][0x288] ;  /* 0x0000a200ff22ab82 */ /* 0x000e220000000a00 */
[----:B------:R1:W-:Y:S04]  /*7a30*/  STL [R1+0x58], R37 ;  /* 0x0000582501007387 */ /* 0x0003e80000100800 */
[----:B------:R1:W-:Y:S02]  /*7a40*/  STL.S16 [R1+0x212], R36 ;  /* 0x0002122401007387 */ /* 0x0003e40000100600 */
[----:B-1----:R-:W-:Y:S02]  /*7a50*/  @!P2 MOV R37, R65 ;  /* 0x000000410025a202 */ /* 0x002fe40000000f00 */
        /* <DEDUP_REMOVED lines=10> */
[----:B------:R-:W-:Y:S02]  /*7b00*/  PRMT R116, R116, 0x5410, RZ ;  /* 0x0000541074747816 */ /* 0x000fe400000000ff */
[----:B------:R-:W-:Y:S01]  /*7b10*/  PRMT R117, R117, 0x5410, RZ ;  /* 0x0000541075757816 */ /* 0x000fe200000000ff */
[----:B------:R0:W-:Y:S01]  /*7b20*/  STL [R1+0x160], R86 ;  /* 0x0001605601007387 */ /* 0x0001e20000100800 */
[----:B------:R-:W-:Y:S02]  /*7b30*/  @!P4 PRMT R116, R116, 0x5410, R70 ;  /* 0x000054107474c816 */ /* 0x000fe40000000046 */
[----:B------:R-:W-:Y:S02]  /*7b40*/  @!P4 PRMT R117, R117, 0x5410, R71 ;  /* 0x000054107575c816 */ /* 0x000fe40000000047 */
[----:B0-----:R-:W-:-:S02]  /*7b50*/  @!P2 IADD3 R34, P0, R63, R34, RZ ;  /* 0x000000223f22a210 */ /* 0x001fc40007f1e0ff */
[----:B------:R-:W-:Y:S02]  /*7b60*/  PRMT R86, RZ, 0x7610, R86 ;  /* 0x00007610ff567816 */ /* 0x000fe40000000056 */
[----:B------:R-:W-:Y:S02]  /*7b70*/  @!P2 IADD3.X R35, R62, R35, RZ, P0, !PT ;  /* 0x000000233e23a210 */ /* 0x000fe400007fe4ff */
[----:B------:R-:W-:Y:S02]  /*7b80*/  LOP3.LUT P5, RZ, R84, 0x100, RZ, 0xc0, !PT ;  /* 0x0000010054ff7812 */ /* 0x000fe400078ac0ff */
[----:B-1----:R-:W-:Y:S02]  /*7b90*/  @!P2 IADD3 R36, P0, R63, R36, RZ ;  /* 0x000000243f24a210 */ /* 0x002fe40007f1e0ff */
[----:B------:R-:W-:Y:S01]  /*7ba0*/  LOP3.LUT P4, RZ, R85, 0x80000, RZ, 0xc0, !PT ;  /* 0x0008000055ff7812 */ /* 0x000fe2000788c0ff */
[----:B------:R0:W-:Y:S01]  /*7bb0*/  STL [R1+0x16c], R75 ;  /* 0x00016c4b01007387 */ /* 0x0001e20000100800 */
[----:B------:R-:W-:-:S02]  /*7bc0*/  @!P2 IADD3.X R37, R62, R37, RZ, P0, !PT ;  /* 0x000000253e25a210 */ /* 0x000fc400007fe4ff */
[----:B------:R-:W-:Y:S02]  /*7bd0*/  @!P3 PRMT R86, R75, 0x7610, R86 ;  /* 0x000076104b56b816 */ /* 0x000fe40000000056 */
[----:B------:R-:W-:Y:S01]  /*7be0*/  @!P6 SHF.R.U32.HI R62, RZ, 0x10, R76 ;  /* 0x00000010ff3ee819 */ /* 0x000fe2000001164c */
[----:B------:R-:W-:Y:S01]  /*7bf0*/  STL [R1+0x68], R70 ;  /* 0x0000684601007387 */ /* 0x000fe20000100800 */
[----:B0-----:R-:W-:-:S03]  /*7c00*/  PRMT R75, RZ, 0x7610, R75 ;  /* 0x00007610ff4b7816 */ /* 0x001fc6000000004b */
[----:B------:R0:W-:Y:S01]  /*7c10*/  STL [R1+0x168], R71 ;  /* 0x0001684701007387 */ /* 0x0001e20000100800 */
[----:B------:R-:W-:Y:S02]  /*7c20*/  LOP3.LUT R85, R85, 0xfffffffd, RZ, 0xc0, !PT ;  /* 0xfffffffd55557812 */ /* 0x000fe400078ec0ff */
[----:B------:R-:W-:Y:S02]  /*7c30*/  @!P6 PRMT R75, R62, 0x7610, R75 ;  /* 0x000076103e4be816 */ /* 0x000fe4000000004b */
[----:B------:R-:W-:Y:S02]  /*7c40*/  PRMT R108, R108, 0x5410, RZ ;  /* 0x000054106c6c7816 */ /* 0x000fe400000000ff */
[----:B------:R-:W-:Y:S02]  /*7c50*/  @!P6 SHF.R.U32.HI R62, RZ, 0x10, R68 ;  /* 0x00000010ff3ee819 */ /* 0x000fe40000011644 */
[----:B0-----:R-:W-:Y:S02]  /*7c60*/  CS2R R70, SRZ ;  /* 0x0000000000467805 */ /* 0x001fe4000001ff00 */
[----:B------:R-:W-:-:S02]  /*7c70*/  PRMT R86, R86, 0x5410, RZ ;  /* 0x0000541056567816 */ /* 0x000fc400000000ff */
[----:B------:R-:W-:Y:S02]  /*7c80*/  @P2 LOP3.LUT R85, R85, 0x2, RZ, 0xfc, !PT ;  /* 0x0000000255552812 */ /* 0x000fe400078efcff */
[----:B------:R-:W-:Y:S01]  /*7c90*/  @!P6 PRMT R108, R108, 0x5410, R62 ;  /* 0x000054106c6ce816 */ /* 0x000fe2000000003e */
[----:B------:R0:W3:Y:S01]  /*7ca0*/  @!P5 LDG.E R71, desc[UR10][R106.64] ;  /* 0x0000000a6a47d981 */ /* 0x0000e2000c1e1900 */
[----:B------:R-:W-:Y:S02]  /*7cb0*/  LOP3.LUT P2, RZ, R84, 0x80, RZ, 0xc0, !PT ;  /* 0x0000008054ff7812 */ /* 0x000fe4000784c0ff */
[----:B------:R-:W-:Y:S01]  /*7cc0*/  @!P4 SHF.R.U32.HI R62, RZ, 0x10, R69 ;  /* 0x00000010ff3ec819 */ /* 0x000fe20000011645 */
[----:B------:R1:W-:Y:S01]  /*7cd0*/  STL [R1+0x170], R68 ;  /* 0x0001704401007387 */ /* 0x0003e20000100800 */
[----:B------:R-:W-:-:S03]  /*7ce0*/  @!P6 PRMT R86, R86, 0x5410, R68 ;  /* 0x000054105656e816 */ /* 0x000fc60000000044 */
[----:B------:R1:W3:Y:S01]  /*7cf0*/  @!P5 LDG.E R70, desc[UR10][R110.64] ;  /* 0x0000000a6e46d981 */ /* 0x0002e2000c1e1900 */
[----:B0-----:R-:W-:Y:S02]  /*7d00*/  PRMT R107, R107, 0x5410, RZ ;  /* 0x000054106b6b7816 */ /* 0x001fe400000000ff */
[----:B------:R-:W-:Y:S01]  /*7d10*/  PRMT R106, RZ, 0x7610, R106 ;  /* 0x00007610ff6a7816 */ /* 0x000fe2000000006a */
[----:B-1----:R-:W-:Y:S01]  /*7d20*/  HFMA2.MMA R68, -RZ, RZ, 0, 0 ;  /* 0x00000000ff447435 */ /* 0x002fe200000001ff */
[----:B------:R-:W-:Y:S01]  /*7d30*/  @!P4 PRMT R107, R107, 0x5410, R62 ;  /* 0x000054106b6bc816 */ /* 0x000fe2000000003e */
[----:B------:R0:W-:Y:S01]  /*7d40*/  STL [R1+0x74], R69 ;  /* 0x0000744501007387 */ /* 0x0001e20000100800 */
[----:B------:R-:W-:Y:S02]  /*7d50*/  @!P4 SHF.R.U32.HI R62, RZ, 0x10, R77 ;  /* 0x00000010ff3ec819 */ /* 0x000fe4000001164d */
[----:B------:R-:W-:Y:S01]  /*7d60*/  PRMT R110, R110, 0x5410, RZ ;  /* 0x000054106e6e7816 */ /* 0x000fe200000000ff */
[----:B------:R1:W-:Y:S01]  /*7d70*/  STL [R1+0x6c], R74 ;  /* 0x00006c4a01007387 */ /* 0x0003e20000100800 */
[----:B------:R-:W-:-:S02]  /*7d80*/  @!P4 PRMT R106, R69, 0x7610, R106 ;  /* 0x00007610456ac816 */ /* 0x000fc4000000006a */
[----:B------:R-:W-:Y:S01]  /*7d90*/  LOP3.LUT P3, RZ, R85, 0x1000000, RZ, 0xc0, !PT ;  /* 0x0100000055ff7812 */ /* 0x000fe2000786c0ff */
[----:B------:R-:W3:Y:S01]  /*7da0*/  @!P2 LDG.E R68, desc[UR10][R104.64] ;  /* 0x0000000a6844a981 */ /* 0x000ee2000c1e1900 */
[----:B0-----:R-:W-:Y:S02]  /*7db0*/  IADD3 R69, R123, 0x1c8, RZ ;  /* 0x000001c87b457810 */ /* 0x001fe40007ffe0ff */
[----:B------:R-:W-:Y:S02]  /*7dc0*/  @!P4 PRMT R110, R110, 0x5410, R62 ;  /* 0x000054106e6ec816 */ /* 0x000fe4000000003e */
[----:B-1----:R-:W-:Y:S02]  /*7dd0*/  MOV R74, RZ ;  /* 0x000000ff004a7202 */ /* 0x002fe40000000f00 */
[----:B------:R-:W-:Y:S02]  /*7de0*/  SHF.R.S32.HI R62, RZ, 0x1f, R69 ;  /* 0x0000001fff3e7819 */ /* 0x000fe40000011445 */
[----:B------:R-:W-:-:S02]  /*7df0*/  ISETP.GE.U32.AND P0, PT, R69, UR6, PT ;  /* 0x0000000645007c0c */ /* 0x000fc4000bf06070 */
[----:B------:R0:W3:Y:S02]  /*7e00*/  @!P2 LDG.E R74, desc[UR10][R50.64] ;  /* 0x0000000a324aa981 */ /* 0x0000e4000c1e1900 */
[----:B------:R-:W-:Y:S02]  /*7e10*/  ISETP.GE.OR.EX P2, PT, R62, UR7, P1, P0 ;  /* 0x000000073e007c0c */ /* 0x000fe40008f46700 */
[----:B------:R-:W-:Y:S02]  /*7e20*/  PRMT R111, RZ, 0x7610, R111 ;  /* 0x00007610ff6f7816 */ /* 0x000fe4000000006f */
[----:B0-----:R-:W-:-:S04]  /*7e30*/  @!P3 SHF.R.U32.HI R50, RZ, 0x10, R46 ;  /* 0x00000010ff32b819 */ /* 0x001fc8000001162e */
[----:B------:R-:W-:-:S05]  /*7e40*/  @!P3 PRMT R111, R50, 0x7610, R111 ;  /* 0x00007610326fb816 */ /* 0x000fca000000006f */
[----:B------:R-:W0:Y:S01]  /*7e50*/  @!P2 LDC.64 R50, c[0x0][0x288] ;  /* 0x0000a200ff32ab82 */ /* 0x000e220000000a00 */
[----:B------:R-:W-:Y:S01]  /*7e60*/  PRMT R106, R106, 0x5410, RZ ;  /* 0x000054106a6a7816 */ /* 0x000fe200000000ff */
[----:B------:R1:W-:Y:S01]  /*7e70*/  STL [R1+0x78], R46 ;  /* 0x0000782e01007387 */ /* 0x0003e20000100800 */
[----:B------:R-:W-:Y:S02]  /*7e80*/  PRMT R113, RZ, 0x7610, R113 ;  /* 0x00007610ff717816 */ /* 0x000fe40000000071 */
[----:B------:R-:W-:Y:S02]  /*7e90*/  @!P3 PRMT R106, R106, 0x5410, R46 ;  /* 0x000054106a6ab816 */ /* 0x000fe4000000002e */
[----:B-1----:R-:W-:Y:S02]  /*7ea0*/  @!P3 SHF.R.U32.HI R46, RZ, 0x10, R0 ;  /* 0x00000010ff2eb819 */ /* 0x002fe40000011600 */
[----:B------:R-:W-:Y:S02]  /*7eb0*/  @!P2 MOV R63, R65 ;  /* 0x00000041003fa202 */ /* 0x000fe40000000f00 */
[----:B------:R-:W-:Y:S01]  /*7ec0*/  @!P3 PRMT R113, R46, 0x7610, R113 ;  /* 0x000076102e71b816 */ /* 0x000fe20000000071 */
        /* <DEDUP_REMOVED lines=9> */
[----:B------:R-:W-:-:S04]  /*7f60*/  PRMT R75, R75, 0x5410, RZ ;  /* 0x000054104b4b7816 */ /* 0x000fc800000000ff */
[----:B------:R-:W-:Y:S02]  /*7f70*/  @!P6 PRMT R75, R75, 0x5410, R76 ;  /* 0x000054104b4be816 */ /* 0x000fe4000000004c */
[----:B------:R-:W-:Y:S02]  /*7f80*/  LOP3.LUT P6, RZ, R85, 0x800000, RZ, 0xc0, !PT ;  /* 0x0080000055ff7812 */ /* 0x000fe400078cc0ff */
[----:B------:R-:W-:Y:S02]  /*7f90*/  PRMT R110, RZ, 0x7610, R110 ;  /* 0x00007610ff6e7816 */ /* 0x000fe4000000006e */
[----:B------:R-:W-:Y:S02]  /*7fa0*/  PRMT R105, R105, 0x5410, RZ ;  /* 0x0000541069697816 */ /* 0x000fe400000000ff */
[----:B0-----:R-:W-:Y:S02]  /*7fb0*/  @!P2 IADD3 R50, P0, R69, R50, RZ ;  /* 0x000000324532a210 */ /* 0x001fe40007f1e0ff */
[----:B------:R-:W-:-:S02]  /*7fc0*/  LOP3.LUT P5, RZ, R84, 0x4000, RZ, 0xc0, !PT ;  /* 0x0000400054ff7812 */ /* 0x000fc400078ac0ff */
[C---:B------:R-:W-:Y:S01]  /*7fd0*/  @!P2 IADD3.X R51, R46.reuse, R51, RZ, P0, !PT ;  /* 0x000000332e33a210 */ /* 0x040fe200007fe4ff */
[----:B------:R0:W-:Y:S01]  /*7fe0*/  STL [R1+0x178], R0 ;  /* 0x0001780001007387 */ /* 0x0001e20000100800 */
[----:B------:R-:W-:Y:S02]  /*7ff0*/  @!P4 PRMT R110, R77, 0x7610, R110 ;  /* 0x000076104d6ec816 */ /* 0x000fe4000000006e */
[----:B------:R-:W-:Y:S02]  /*8000*/  @!P3 PRMT R105, R105, 0x5410, R0 ;  /* 0x000054106969b816 */ /* 0x000fe40000000000 */
[----:B-1----:R-:W-:Y:S02]  /*8010*/  @!P2 IADD3 R62, P0, R69, R62, RZ ;  /* 0x0000003e453ea210 */ /* 0x002fe40007f1e0ff */
[----:B------:R-:W-:Y:S01]  /*8020*/  LOP3.LUT P4, RZ, R85, 0x400000, RZ, 0xc0, !PT ;  /* 0x0040000055ff7812 */ /* 0x000fe2000788c0ff */
[----:B0-----:R-:W-:Y:S01]  /*8030*/  HFMA2.MMA R0, -RZ, RZ, 0, 0 ;  /* 0x00000000ff007435 */ /* 0x001fe200000001ff */
[----:B------:R-:W-:-:S02]  /*8040*/  @!P2 IADD3.X R63, R46, R63, RZ, P0, !PT ;  /* 0x0000003f2e3fa210 */ /* 0x000fc400007fe4ff */
[----:B------:R-:W-:Y:S02]  /*8050*/  PRMT R105, RZ, 0x7610, R105 ;  /* 0x00007610ff697816 */ /* 0x000fe40000000069 */
[----:B------:R-:W-:Y:S02]  /*8060*/  @!P6 SHF.R.U32.HI R46, RZ, 0x10, R47 ;  /* 0x00000010ff2ee819 */ /* 0x000fe4000001162f */
[----:B------:R-:W-:Y:S02]  /*8070*/  PRMT R69, R69, 0x5410, RZ ;  /* 0x0000541045457816 */ /* 0x000fe400000000ff */
[----:B------:R-:W-:Y:S01]  /*8080*/  @!P6 PRMT R105, R46, 0x7610, R105 ;  /* 0x000076102e69e816 */ /* 0x000fe20000000069 */
[----:B------:R0:W3:Y:S01]  /*8090*/  @!P5 LDG.E R0, desc[UR10][R58.64] ;  /* 0x0000000a3a00d981 */ /* 0x0000e2000c1e1900 */
[----:B------:R-:W-:-:S03]  /*80a0*/  @!P6 SHF.R.U32.HI R46, RZ, 0x10, R52 ;  /* 0x00000010ff2ee819 */ /* 0x000fc60000011634 */
[----:B------:R1:W-:Y:S01]  /*80b0*/  STL [R1+0x70], R76 ;  /* 0x0000704c01007387 */ /* 0x0003e20000100800 */
[----:B------:R-:W-:Y:S02]  /*80c0*/  @!P6 PRMT R69, R69, 0x5410, R46 ;  /* 0x000054104545e816 */ /* 0x000fe4000000002e */
[----:B------:R-:W-:Y:S02]  /*80d0*/  @!P4 SHF.R.U32.HI R46, RZ, 0x10, R87 ;  /* 0x00000010ff2ec819 */ /* 0x000fe40000011657 */
[----:B0-----:R-:W-:Y:S02]  /*80e0*/  MOV R58, RZ ;  /* 0x000000ff003a7202 */ /* 0x001fe40000000f00 */
[----:B------:R-:W-:Y:S02]  /*80f0*/  PRMT R59, RZ, 0x7610, R59 ;  /* 0x00007610ff3b7816 */ /* 0x000fe4000000003b */
[----:B-1----:R-:W-:Y:S02]  /*8100*/  PRMT R76, RZ, 0x7610, R76 ;  /* 0x00007610ff4c7816 */ /* 0x002fe4000000004c */
[----:B------:R-:W-:Y:S01]  /*8110*/  LOP3.LUT R85, R85, 0xfffffffe, RZ, 0xc0, !PT ;  /* 0xfffffffe55557812 */ /* 0x000fe200078ec0ff */
[----:B------:R0:W3:Y:S01]  /*8120*/  @!P5 LDG.E R58, desc[UR10][R60.64] ;  /* 0x0000000a3c3ad981 */ /* 0x0000e2000c1e1900 */
[----:B------:R-:W-:-:S02]  /*8130*/  @!P4 PRMT R76, R46, 0x7610, R76 ;  /* 0x000076102e4cc816 */ /* 0x000fc4000000004c */
[----:B------:R-:W-:Y:S02]  /*8140*/  @!P4 SHF.R.U32.HI R46, RZ, 0x10, R53 ;  /* 0x00000010ff2ec819 */ /* 0x000fe40000011635 */
[----:B------:R-:W-:Y:S02]  /*8150*/  @!P4 PRMT R59, R53, 0x7610, R59 ;  /* 0x00007610353bc816 */ /* 0x000fe4000000003b */
[----:B------:R-:W-:Y:S02]  /*8160*/  @P2 LOP3.LUT R85, R85, 0x1, RZ, 0xfc, !PT ;  /* 0x0000000155552812 */ /* 0x000fe400078efcff */
[----:B0-----:R-:W-:Y:S02]  /*8170*/  PRMT R60, RZ, 0x7610, R60 ;  /* 0x00007610ff3c7816 */ /* 0x001fe4000000003c */
[----:B------:R-:W-:Y:S01]  /*8180*/  LOP3.LUT P2, RZ, R84, 0x2000, RZ, 0xc0, !PT ;  /* 0x0000200054ff7812 */ /* 0x000fe2000784c0ff */
[----:B------:R0:W-:Y:S01]  /*8190*/  STL.S16 [R1+0x21e], R59 ;  /* 0x00021e3b01007387 */ /* 0x0001e20000100600 */
[----:B------:R-:W-:-:S02]  /*81a0*/  @!P4 PRMT R60, R46, 0x7610, R60 ;  /* 0x000076102e3cc816 */ /* 0x000fc4000000003c */
[----:B------:R-:W-:Y:S02]  /*81b0*/  LOP3.LUT P3, RZ, R85, 0x10000000, RZ, 0xc0, !PT ;  /* 0x1000000055ff7812 */ /* 0x000fe4000786c0ff */
[----:B------:R-:W-:Y:S01]  /*81c0*/  PRMT R104, RZ, 0x5410, RZ ;  /* 0x00005410ff687816 */ /* 0x000fe200000000ff */
[----:B------:R1:W-:Y:S01]  /*81d0*/  STL.S16 [R1+0x28e], R60 ;  /* 0x00028e3c01007387 */ /* 0x0003e20000100600 */
[----:B0-----:R-:W-:Y:S01]  /*81e0*/  HFMA2.MMA R59, -RZ, RZ, 0, 0 ;  /* 0x00000000ff3b7435 */ /* 0x001fe200000001ff */
[----:B------:R-:W-:Y:S02]  /*81f0*/  IADD3 R61, R123, 0x1d0, RZ ;  /* 0x000001d07b3d7810 */ /* 0x000fe40007ffe0ff */
[----:B-1----:R-:W-:Y:S02]  /*8200*/  MOV R60, RZ ;  /* 0x000000ff003c7202 */ /* 0x002fe40000000f00 */
[----:B------:R-:W-:Y:S01]  /*8210*/  @!P6 PRMT R104, R104, 0x5410, R47 ;  /* 0x000054106868e816 */ /* 0x000fe2000000002f */
[----:B------:R0:W-:Y:S03]  /*8220*/  STL.S16 [R1+0x21c], R76 ;  /* 0x00021c4c01007387 */ /* 0x0001e60000100600 */
[----:B------:R-:W-:Y:S01]  /*8230*/  @!P3 SHF.R.U32.HI R46, RZ, 0x10, R88 ;  /* 0x00000010ff2eb819 */ /* 0x000fe20000011658 */
[----:B------:R-:W3:Y:S01]  /*8240*/  @!P2 LDG.E R59, desc[UR10][R78.64] ;  /* 0x0000000a4e3ba981 */ /* 0x000ee2000c1e1900 */
[----:B------:R-:W-:-:S03]  /*8250*/  @!P6 PRMT R104, R52, 0x7610, R104 ;  /* 0x000076103468e816 */ /* 0x000fc60000000068 */
[----:B------:R1:W3:Y:S01]  /*8260*/  @!P2 LDG.E R60, desc[UR10][R80.64] ;  /* 0x0000000a503ca981 */ /* 0x0002e2000c1e1900 */
[----:B------:R-:W-:Y:S02]  /*8270*/  ISETP.GE.U32.AND P2, PT, R61, UR6, PT ;  /* 0x000000063d007c0c */ /* 0x000fe4000bf46070 */
[----:B0-----:R-:W-:Y:S01]  /*8280*/  SHF.R.S32.HI R76, RZ, 0x1f, R61 ;  /* 0x0000001fff4c7819 */ /* 0x001fe2000001143d */
[----:B------:R0:W-:Y:S03]  /*8290*/  STL [R1+0x17c], R52 ;  /* 0x00017c3401007387 */ /* 0x0001e60000100800 */
[----:B------:R-:W-:Y:S01]  /*82a0*/  ISETP.GE.OR.EX P2, PT, R76, UR7, P1, P2 ;  /* 0x000000074c007c0c */ /* 0x000fe20008f46720 */
[----:B------:R2:W-:Y:S01]  /*82b0*/  STL [R1+0x7c], R47 ;  /* 0x00007c2f01007387 */ /* 0x0005e20000100800 */
[----:B0-----:R-:W-:-:S04]  /*82c0*/  PRMT R52, RZ, 0x7610, R52 ;  /* 0x00007610ff347816 */ /* 0x001fc80000000034 */
[----:B------:R-:W-:Y:S02]  /*82d0*/  @!P3 PRMT R52, R46, 0x7610, R52 ;  /* 0x000076102e34b816 */ /* 0x000fe40000000034 */
[----:B--2---:R-:W-:Y:S02]  /*82e0*/  PRMT R47, RZ, 0x7610, R47 ;  /* 0x00007610ff2f7816 */ /* 0x004fe4000000002f */
[----:B------:R-:W-:-:S04]  /*82f0*/  @!P3 SHF.R.U32.HI R46, RZ, 0x10, R89 ;  /* 0x00000010ff2eb819 */ /* 0x000fc80000011659 */
[----:B------:R-:W-:-:S05]  /*8300*/  @!P3 PRMT R47, R46, 0x7610, R47 ;  /* 0x000076102e2fb816 */ /* 0x000fca000000002f */
[----:B------:R0:W-:Y:S02]  /*8310*/  STL.S16 [R1+0x29e], R47 ;  /* 0x00029e2f01007387 */ /* 0x0001e40000100600 */
[----:B0-----:R-:W0:Y:S02]  /*8320*/  @!P2 LDC.64 R46, c[0x0][0x288] ;  /* 0x0000a200ff2eab82 */ /* 0x001e240000000a00 */
[----:B------:R2:W-:Y:S04]  /*8330*/  STL [R1+0x180], R53 ;  /* 0x0001803501007387 */ /* 0x0005e80000100800 */
[----:B------:R4:W-:Y:S01]  /*8340*/  STL.S16 [R1+0x296], R52 ;  /* 0x0002963401007387 */ /* 0x0009e20000100600 */
[----:B--2---:R-:W-:Y:S02]  /*8350*/  @!P2 MOV R53, R65 ;  /* 0x000000410035a202 */ /* 0x004fe40000000f00 */
[----:B----4-:R-:W-:Y:S01]  /*8360*/  @!P2 MOV R52, R66 ;  /* 0x000000420034a202 */ /* 0x010fe20000000f00 */
[----:B0-----:R-:W-:-:S04]  /*8370*/  @!P2 IMAD R76, R76, R46, RZ ;  /* 0x0000002e4c4ca224 */ /* 0x001fc800078e02ff */
[----:B------:R-:W-:-:S04]  /*8380*/  @!P2 IMAD.WIDE.U32 R52, R61, R46, R52 ;  /* 0x0000002e3d34a225 */ /* 0x000fc800078e0034 */
[----:B------:R-:W-:-:S05]  /*8390*/  @!P2 IMAD R47, R61, R47, R76 ;  /* 0x0000002f3d2fa224 */ /* 0x000fca00078e024c */
[----:B------:R-:W-:-:S04]  /*83a0*/  @!P2 IADD3 R47, R53, R47, RZ ;  /* 0x0000002f352fa210 */ /* 0x000fc80007ffe0ff */
[C---:B------:R-:W-:Y:S02]  /*83b0*/  @!P2 SHF.L.U64.HI R61, R52.reuse, 0x1, R47 ;  /* 0x00000001343da819 */ /* 0x040fe4000001022f */
[----:B------:R-:W0:Y:S01]  /*83c0*/  @!P2 LDC.64 R46, c[0x0][0x230] ;  /* 0x00008c00ff2eab82 */ /* 0x000e220000000a00 */
[----:B------:R-:W-:-:S07]  /*83d0*/  @!P2 SHF.L.U32 R76, R52, 0x1, RZ ;  /* 0x00000001344ca819 */ /* 0x000fce00000006ff */
[----:B------:R-:W2:Y:S01]  /*83e0*/  @!P2 LDC.64 R52, c[0x0][0x228] ;  /* 0x00008a00ff34ab82 */ /* 0x000ea20000000a00 */
[----:B------:R-:W-:Y:S02]  /*83f0*/  LOP3.LUT P5, RZ, R84, 0x1000, RZ, 0xc0, !PT ;  /* 0x0000100054ff7812 */ /* 0x000fe400078ac0ff */
[----:B0-----:R-:W-:-:S04]  /*8400*/  @!P2 IADD3 R46, P0, R76, R46, RZ ;  /* 0x0000002e4c2ea210 */ /* 0x001fc80007f1e0ff */
[----:B------:R-:W-:Y:S02]  /*8410*/  @!P2 IADD3.X R47, R61, R47, RZ, P0, !PT ;  /* 0x0000002f3d2fa210 */ /* 0x000fe400007fe4ff */
[----:B--2---:R-:W-:-:S04]  /*8420*/  @!P2 IADD3 R52, P0, R76, R52, RZ ;  /* 0x000000344c34a210 */ /* 0x004fc80007f1e0ff */
[----:B------:R-:W-:Y:S02]  /*8430*/  @!P2 IADD3.X R53, R61, R53, RZ, P0, !PT ;  /* 0x000000353d35a210 */ /* 0x000fe400007fe4ff */
[----:B------:R-:W-:Y:S01]  /*8440*/  LOP3.LUT P0, RZ, R85, 0x8000000, RZ, 0xc0, !PT ;  /* 0x0800000055ff7812 */ /* 0x000fe2000780c0ff */
[----:B------:R-:W-:Y:S01]  /*8450*/  HFMA2.MMA R61, -RZ, RZ, 0, 0 ;  /* 0x00000000ff3d7435 */ /* 0x000fe200000001ff */
[----:B-1----:R-:W-:Y:S02]  /*8460*/  PRMT R80, R80, 0x5410, RZ ;  /* 0x0000541050507816 */ /* 0x002fe400000000ff */
[----:B------:R-:W-:Y:S02]  /*8470*/  PRMT R69, RZ, 0x7610, R69 ;  /* 0x00007610ff457816 */ /* 0x000fe40000000045 */
[----:B------:R-:W-:Y:S02]  /*8480*/  @!P3 PRMT R80, R80, 0x5410, R89 ;  /* 0x000054105050b816 */ /* 0x000fe40000000059 */
[----:B------:R-:W-:-:S02]  /*8490*/  @!P4 PRMT R69, R87, 0x7610, R69 ;  /* 0x000076105745c816 */ /* 0x000fc40000000045 */
[----:B------:R-:W-:Y:S01]  /*84a0*/  LOP3.LUT P4, RZ, R85, 0x4000000, RZ, 0xc0, !PT ;  /* 0x0400000055ff7812 */ /* 0x000fe2000788c0ff */
[----:B------:R0:W2:Y:S01]  /*84b0*/  @!P5 LDG.E R61, desc[UR10][R54.64] ;  /* 0x0000000a363dd981 */ /* 0x0000a2000c1e1900 */
[----:B------:R-:W-:Y:S02]  /*84c0*/  PRMT R80, RZ, 0x7610, R80 ;  /* 0x00007610ff507816 */ /* 0x000fe40000000050 */
[----:B------:R-:W-:Y:S02]  /*84d0*/  PRMT R78, R78, 0x5410, RZ ;  /* 0x000054104e4e7816 */ /* 0x000fe400000000ff */
[----:B0-----:R-:W-:-:S04]  /*84e0*/  @!P0 SHF.R.U32.HI R54, RZ, 0x10, R90 ;  /* 0x00000010ff368819 */ /* 0x001fc8000001165a */
[----:B------:R-:W-:Y:S02]  /*84f0*/  @!P0 PRMT R80, R54, 0x7610, R80 ;  /* 0x0000761036508816 */ /* 0x000fe40000000050 */
[----:B------:R-:W-:Y:S01]  /*8500*/  @!P0 SHF.R.U32.HI R54, RZ, 0x10, R91 ;  /* 0x00000010ff368819 */ /* 0x000fe2000001165b */
[----:B------:R0:W-:Y:S01]  /*8510*/  STL [R1+0x174], R77 ;  /* 0x0001744d01007387 */ /* 0x0001e20000100800 */
[----:B------:R-:W-:Y:S02]  /*8520*/  LOP3.LUT R84, R84, 0xffdfffff, RZ, 0xc0, !PT ;  /* 0xffdfffff54547812 */ /* 0x000fe400078ec0ff */
[----:B------:R-:W-:Y:S02]  /*8530*/  @!P0 PRMT R78, R78, 0x5410, R54 ;  /* 0x000054104e4e8816 */ /* 0x000fe40000000036 */
[----:B------:R-:W-:Y:S02]  /*8540*/  MOV R54, RZ ;  /* 0x000000ff00367202 */ /* 0x000fe40000000f00 */
[----:B------:R-:W-:-:S02]  /*8550*/  @!P4 SHF.R.U32.HI R55, RZ, 0x10, R93 ;  /* 0x00000010ff37c819 */ /* 0x000fc4000001165d */
[----:B0-----:R-:W-:Y:S02]  /*8560*/  PRMT R77, RZ, 0x7610, R77 ;  /* 0x00007610ff4d7816 */ /* 0x001fe4000000004d */
[----:B------:R0:W4:Y:S01]  /*8570*/  @!P5 LDG.E R54, desc[UR10][R56.64] ;  /* 0x0000000a3836d981 */ /* 0x000122000c1e1900 */
[----:B------:R-:W-:Y:S02]  /*8580*/  PRMT R113, R113, 0x5410, RZ ;  /* 0x0000541071717816 */ /* 0x000fe400000000ff */
[----:B------:R-:W-:Y:S02]  /*8590*/  @P2 LOP3.LUT R84, R84, 0x200000, RZ, 0xfc, !PT ;  /* 0x0020000054542812 */ /* 0x000fe400078efcff */
[----:B------:R-:W-:Y:S02]  /*85a0*/  @!P4 PRMT R77, R55, 0x7610, R77 ;  /* 0x00007610374dc816 */ /* 0x000fe4000000004d */
[----:B------:R-:W-:Y:S02]  /*85b0*/  @!P4 SHF.R.U32.HI R55, RZ, 0x10, R92 ;  /* 0x00000010ff37c819 */ /* 0x000fe4000001165c */
[----:B------:R-:W-:-:S02]  /*85c0*/  @!P3 PRMT R113, R113, 0x5410, R88 ;  /* 0x000054107171b816 */ /* 0x000fc40000000058 */
[----:B0-----:R-:W-:Y:S02]  /*85d0*/  PRMT R57, RZ, 0x7610, R57 ;  /* 0x00007610ff397816 */ /* 0x001fe40000000039 */
[----:B------:R-:W-:Y:S02]  /*85e0*/  LOP3.LUT P3, RZ, R84, 0x800, RZ, 0xc0, !PT ;  /* 0x0000080054ff7812 */ /* 0x000fe4000786c0ff */
[----:B------:R-:W-:Y:S01]  /*85f0*/  @!P4 PRMT R57, R55, 0x7610, R57 ;  /* 0x000076103739c816 */ /* 0x000fe20000000039 */
[----:B------:R-:W-:Y:S01]  /*8600*/  HFMA2.MMA R55, -RZ, RZ, 0, 0 ;  /* 0x00000000ff377435 */ /* 0x000fe200000001ff */
[----:B------:R-:W-:-:S04]  /*8610*/  PRMT R56, RZ, 0x7610, R56 ;  /* 0x00007610ff387816 */ /* 0x000fc80000000038 */
[----:B------:R-:W-:-:S05]  /*8620*/  @!P4 PRMT R56, R92, 0x7610, R56 ;  /* 0x000076105c38c816 */ /* 0x000fca0000000038 */
[----:B------:R0:W4:Y:S01]  /*8630*/  @!P3 LDG.E R55, desc[UR10][R40.64] ;  /* 0x0000000a2837b981 */ /* 0x000122000c1e1900 */
[----:B------:R-:W-:-:S03]  /*8640*/  LOP3.LUT P6, RZ, R85, 0x80000000, RZ, 0xc0, !PT ;  /* 0x8000000055ff7812 */ /* 0x000fc600078cc0ff */
[----:B------:R1:W-:Y:S01]  /*8650*/  STL.S16 [R1+0x2aa], R56 ;  /* 0x0002aa3801007387 */ /* 0x0003e20000100600 */
[----:B0-----:R-:W-:Y:S02]  /*8660*/  MOV R40, RZ ;  /* 0x000000ff00287202 */ /* 0x001fe40000000f00 */
[----:B------:R-:W-:-:S04]  /*8670*/  IADD3 R41, R123, 0x1d8, RZ ;  /* 0x000001d87b297810 */ /* 0x000fc80007ffe0ff */
[----:B------:R0:W4:Y:S01]  /*8680*/  @!P3 LDG.E R40, desc[UR10][R48.64] ;  /* 0x0000000a3028b981 */ /* 0x000122000c1e1900 */
[----:B-1----:R-:W-:Y:S02]  /*8690*/  SHF.R.S32.HI R56, RZ, 0x1f, R41 ;  /* 0x0000001fff387819 */ /* 0x002fe40000011429 */
[----:B------:R-:W-:Y:S02]  /*86a0*/  ISETP.GE.U32.AND P3, PT, R41, UR6, PT ;  /* 0x0000000629007c0c */ /* 0x000fe4000bf66070 */
[----:B------:R-:W-:Y:S02]  /*86b0*/  PRMT R79, RZ, 0x5410, RZ ;  /* 0x00005410ff4f7816 */ /* 0x000fe400000000ff */
[----:B------:R-:W-:Y:S02]  /*86c0*/  ISETP.GE.OR.EX P3, PT, R56, UR7, P1, P3 ;  /* 0x0000000738007c0c */ /* 0x000fe40008f66730 */
[----:B------:R-:W-:Y:S01]  /*86d0*/  @!P0 PRMT R79, R79, 0x5410, R90 ;  /* 0x000054104f4f8816 */ /* 0x000fe2000000005a */
[----:B------:R1:W-:Y:S01]  /*86e0*/  STL [R1+0x188], R91 ;  /* 0x0001885b01007387 */ /* 0x0003e20000100800 */
[----:B0-----:R-:W-:-:S02]  /*86f0*/  @!P6 SHF.R.U32.HI R48, RZ, 0x10, R22 ;  /* 0x00000010ff30e819 */ /* 0x001fc40000011616 */
[----:B------:R-:W-:Y:S02]  /*8700*/  @!P0 PRMT R79, R91, 0x7610, R79 ;  /* 0x000076105b4f8816 */ /* 0x000fe4000000004f */
[----:B-1----:R-:W-:-:S04]  /*8710*/  PRMT R91, RZ, 0x7610, R91 ;  /* 0x00007610ff5b7816 */ /* 0x002fc8000000005b */
[----:B------:R-:W-:Y:S02]  /*8720*/  @!P6 PRMT R91, R48, 0x7610, R91 ;  /* 0x00007610305be816 */ /* 0x000fe4000000005b */
[----:B------:R-:W0:Y:S01]  /*8730*/  @!P3 LDC.64 R48, c[0x0][0x288] ;  /* 0x0000a200ff30bb82 */ /* 0x000e220000000a00 */
[----:B------:R1:W-:Y:S04]  /*8740*/  STL [R1+0x88], R90 ;  /* 0x0000885a01007387 */ /* 0x0003e80000100800 */
[----:B------:R1:W-:Y:S02]  /*8750*/  STL [R1+0x18c], R92 ;  /* 0x00018c5c01007387 */ /* 0x0003e40000100800 */
[----:B-1----:R-:W-:Y:S02]  /*8760*/  PRMT R90, R90, 0x5410, RZ ;  /* 0x000054105a5a7816 */ /* 0x002fe400000000ff */
[----:B------:R1:W-:Y:S02]  /*8770*/  STL [R1+0x90], R22 ;  /* 0x0000901601007387 */ /* 0x0003e40000100800 */
[----:B------:R-:W-:-:S02]  /*8780*/  @!P6 PRMT R90, R90, 0x5410, R22 ;  /* 0x000054105a5ae816 */ /* 0x000fc40000000016 */
[----:B------:R-:W-:Y:S02]  /*8790*/  PRMT R92, RZ, 0x7610, R92 ;  /* 0x00007610ff5c7816 */ /* 0x000fe4000000005c */
[----:B-1----:R-:W-:Y:S01]  /*87a0*/  @!P6 SHF.R.U32.HI R22, RZ, 0x10, R94 ;  /* 0x00000010ff16e819 */ /* 0x002fe2000001165e */
[----:B------:R1:W-:Y:S03]  /*87b0*/  STL.S16 [R1+0x2ac], R57 ;  /* 0x0002ac3901007387 */ /* 0x0003e60000100600 */
[----:B------:R-:W-:Y:S01]  /*87c0*/  @!P6 PRMT R92, R22, 0x7610, R92 ;  /* 0x00007610165ce816 */ /* 0x000fe2000000005c */
[----:B0-----:R-:W-:Y:S01]  /*87d0*/  @!P3 IMAD R22, R56, R48, RZ ;  /* 0x000000303816b224 */ /* 0x001fe200078e02ff */
[----:B------:R-:W-:Y:S02]  /*87e0*/  @!P3 MOV R56, R66 ;  /* 0x000000420038b202 */ /* 0x000fe40000000f00 */
[----:B-1----:R-:W-:Y:S01]  /*87f0*/  @!P3 MOV R57, R65 ;  /* 0x000000410039b202 */ /* 0x002fe20000000f00 */
[----:B------:R-:W-:-:S02]  /*8800*/  @!P3 IMAD R22, R41, R49, R22 ;  /* 0x000000312916b224 */ /* 0x000fc400078e0216 */
[----:B------:R-:W-:Y:S02]  /*8810*/  @!P3 IMAD.WIDE.U32 R56, R41, R48, R56 ;  /* 0x000000302938b225 */ /* 0x000fe400078e0038 */
[----:B------:R-:W0:Y:S03]  /*8820*/  @!P3 LDC.64 R48, c[0x0][0x230] ;  /* 0x00008c00ff30bb82 */ /* 0x000e260000000a00 */
[----:B------:R-:W-:Y:S02]  /*8830*/  @!P3 IADD3 R22, R57, R22, RZ ;  /* 0x000000163916b210 */ /* 0x000fe40007ffe0ff */
[C---:B------:R-:W-:Y:S02]  /*8840*/  @!P3 SHF.L.U32 R41, R56.reuse, 0x1, RZ ;  /* 0x000000013829b819 */ /* 0x040fe400000006ff */
[----:B------:R-:W-:Y:S02]  /*8850*/  @!P3 SHF.L.U64.HI R22, R56, 0x1, R22 ;  /* 0x000000013816b819 */ /* 0x000fe40000010216 */
[----:B------:R-:W1:Y:S01]  /*8860*/  @!P3 LDC.64 R56, c[0x0][0x228] ;  /* 0x00008a00ff38bb82 */ /* 0x000e620000000a00 */
[----:B------:R-:W-:-:S02]  /*8870*/  LOP3.LUT P2, RZ, R84, 0x400, RZ, 0xc0, !PT ;  /* 0x0000040054ff7812 */ /* 0x000fc4000784c0ff */
[----:B------:R-:W-:Y:S02]  /*8880*/  LOP3.LUT P5, RZ, R85, 0x20000000, RZ, 0xc0, !PT ;  /* 0x2000000055ff7812 */ /* 0x000fe400078ac0ff */
[----:B0-----:R-:W-:-:S04]  /*8890*/  @!P3 IADD3 R48, P0, R41, R48, RZ ;  /* 0x000000302930b210 */ /* 0x001fc80007f1e0ff */
[----:B------:R-:W-:Y:S02]  /*88a0*/  @!P3 IADD3.X R49, R22, R49, RZ, P0, !PT ;  /* 0x000000311631b210 */ /* 0x000fe400007fe4ff */
[----:B-1----:R-:W-:-:S04]  /*88b0*/  @!P3 IADD3 R56, P0, R41, R56, RZ ;  /* 0x000000382938b210 */ /* 0x002fc80007f1e0ff */
[----:B------:R-:W-:Y:S01]  /*88c0*/  @!P3 IADD3.X R57, R22, R57, RZ, P0, !PT ;  /* 0x000000391639b210 */ /* 0x000fe200007fe4ff */
[----:B------:R-:W-:Y:S01]  /*88d0*/  HFMA2.MMA R22, -RZ, RZ, 0, 0 ;  /* 0x00000000ff167435 */ /* 0x000fe200000001ff */
[----:B------:R-:W-:Y:S02]  /*88e0*/  PRMT R78, RZ, 0x7610, R78 ;  /* 0x00007610ff4e7816 */ /* 0x000fe4000000004e */
[----:B------:R-:W-:Y:S01]  /*88f0*/  LOP3.LUT P0, RZ, R85, 0x40000000, RZ, 0xc0, !PT ;  /* 0x4000000055ff7812 */ /* 0x000fe2000780c0ff */
[----:B------:R0:W-:Y:S01]  /*8900*/  STL [R1+0x80], R87 ;  /* 0x0000805701007387 */ /* 0x0001e20000100800 */
[----:B------:R-:W-:-:S03]  /*8910*/  @!P4 PRMT R78, R93, 0x7610, R78 ;  /* 0x000076105d4ec816 */ /* 0x000fc6000000004e */
[----:B------:R1:W-:Y:S01]  /*8920*/  STL [R1+0x8c], R93 ;  /* 0x00008c5d01007387 */ /* 0x0003e20000100800 */
[----:B------:R-:W-:-:S03]  /*8930*/  LOP3.LUT P4, RZ, R84, 0x8, RZ, 0xc0, !PT ;  /* 0x0000000854ff7812 */ /* 0x000fc6000788c0ff */
[----:B------:R3:W4:Y:S01]  /*8940*/  @!P2 LDG.E R22, desc[UR10][R42.64] ;  /* 0x0000000a2a16a981 */ /* 0x000722000c1e1900 */
[----:B0-----:R-:W-:Y:S02]  /*8950*/  PRMT R87, R87, 0x5410, RZ ;  /* 0x0000541057577816 */ /* 0x001fe400000000ff */
[----:B------:R-:W-:Y:S02]  /*8960*/  LOP3.LUT R84, R84, 0xffbfffff, RZ, 0xc0, !PT ;  /* 0xffbfffff54547812 */ /* 0x000fe400078ec0ff */
[----:B-1----:R-:W-:Y:S02]  /*8970*/  PRMT R93, RZ, 0x7610, R93 ;  /* 0x00007610ff5d7816 */ /* 0x002fe4000000005d */
[----:B---3--:R-:W-:Y:S01]  /*8980*/  @!P5 SHF.R.U32.HI R42, RZ, 0x10, R28 ;  /* 0x00000010ff2ad819 */ /* 0x008fe2000001161c */
[----:B------:R0:W-:Y:S01]  /*8990*/  STL [R1+0x190], R94 ;  /* 0x0001905e01007387 */ /* 0x0001e20000100800 */
[----:B------:R-:W-:Y:S02]  /*89a0*/  @!P6 PRMT R87, R87, 0x5410, R94 ;  /* 0x000054105757e816 */ /* 0x000fe4000000005e */
[----:B------:R-:W-:-:S02]  /*89b0*/  PRMT R81, R81, 0x5410, RZ ;  /* 0x0000541051517816 */ /* 0x000fc400000000ff */
[----:B------:R-:W-:Y:S02]  /*89c0*/  @!P5 PRMT R93, R42, 0x7610, R93 ;  /* 0x000076102a5dd816 */ /* 0x000fe4000000005d */
[----:B------:R-:W-:Y:S02]  /*89d0*/  @!P5 SHF.R.U32.HI R42, RZ, 0x10, R23 ;  /* 0x00000010ff2ad819 */ /* 0x000fe40000011617 */
[----:B------:R-:W-:Y:S02]  /*89e0*/  @P3 LOP3.LUT R84, R84, 0x400000, RZ, 0xfc, !PT ;  /* 0x0040000054543812 */ /* 0x000fe400078efcff */
[----:B0-----:R-:W-:Y:S02]  /*89f0*/  PRMT R94, RZ, 0x7610, R94 ;  /* 0x00007610ff5e7816 */ /* 0x001fe4000000005e */
[----:B------:R-:W-:Y:S02]  /*8a00*/  @!P0 PRMT R81, R81, 0x5410, R95 ;  /* 0x0000541051518816 */ /* 0x000fe4000000005f */
[----:B------:R-:W-:-:S02]  /*8a10*/  PRMT R93, R93, 0x5410, RZ ;  /* 0x000054105d5d7816 */ /* 0x000fc400000000ff */
[----:B------:R-:W-:Y:S02]  /*8a20*/  @!P5 PRMT R94, R42, 0x7610, R94 ;  /* 0x000076102a5ed816 */ /* 0x000fe4000000005e */
[----:B------:R-:W-:Y:S02]  /*8a30*/  CS2R R42, SRZ ;  /* 0x00000000002a7805 */ /* 0x000fe4000001ff00 */
[----:B------:R-:W-:Y:S01]  /*8a40*/  LOP3.LUT P3, RZ, R84, 0x4, RZ, 0xc0, !PT ;  /* 0x0000000454ff7812 */ /* 0x000fe2000786c0ff */
[----:B------:R0:W-:Y:S01]  /*8a50*/  STL [R1+0x198], R23 ;  /* 0x0001981701007387 */ /* 0x0001e20000100800 */
[----:B------:R-:W-:Y:S02]  /*8a60*/  PRMT R81, RZ, 0x7610, R81 ;  /* 0x00007610ff517816 */ /* 0x000fe40000000051 */
[----:B------:R-:W-:Y:S01]  /*8a70*/  @!P5 PRMT R93, R93, 0x5410, R23 ;  /* 0x000054105d5dd816 */ /* 0x000fe20000000017 */
[----:B------:R1:W3:Y:S01]  /*8a80*/  @!P4 LDG.E R42, desc[UR10][R2.64] ;  /* 0x0000000a022ac981 */ /* 0x0002e2000c1e1900 */
[----:B------:R-:W-:-:S03]  /*8a90*/  @!P5 PRMT R81, R28, 0x7610, R81 ;  /* 0x000076101c51d816 */ /* 0x000fc60000000051 */
[----:B------:R2:W3:Y:S01]  /*8aa0*/  @!P4 LDG.E R43, desc[UR10][R4.64] ;  /* 0x0000000a042bc981 */ /* 0x0004e2000c1e1900 */
[----:B0-----:R-:W-:-:S03]  /*8ab0*/  IADD3 R23, R123, 0x1e0, RZ ;  /* 0x000001e07b177810 */ /* 0x001fc60007ffe0ff */
[----:B------:R0:W-:Y:S01]  /*8ac0*/  STL [R1+0x98], R28 ;  /* 0x0000981c01007387 */ /* 0x0001e20000100800 */
[----:B------:R-:W-:Y:S02]  /*8ad0*/  ISETP.GE.U32.AND P4, PT, R23, UR6, PT ;  /* 0x0000000617007c0c */ /* 0x000fe4000bf86070 */
[----:B------:R-:W-:Y:S02]  /*8ae0*/  PRMT R94, R94, 0x5410, RZ ;  /* 0x000054105e5e7816 */ /* 0x000fe400000000ff */
[----:B0-----:R-:W-:Y:S02]  /*8af0*/  SHF.R.S32.HI R28, RZ, 0x1f, R23 ;  /* 0x0000001fff1c7819 */ /* 0x001fe40000011417 */
[----:B-1----:R-:W-:Y:S02]  /*8b00*/  @!P3 SHF.R.U32.HI R2, RZ, 0x10, R97 ;  /* 0x00000010ff02b819 */ /* 0x002fe40000011661 */
[----:B------:R-:W-:Y:S01]  /*8b10*/  ISETP.GE.OR.EX P4, PT, R28, UR7, P1, P4 ;  /* 0x000000071c007c0c */ /* 0x000fe20008f86740 */
[----:B------:R0:W-:Y:S01]  /*8b20*/  STL [R1+0x94], R95 ;  /* 0x0000945f01007387 */ /* 0x0001e20000100800 */
[----:B------:R-:W-:-:S02]  /*8b30*/  @!P3 PRMT R94, R94, 0x5410, R2 ;  /* 0x000054105e5eb816 */ /* 0x000fc40000000002 */
[----:B------:R-:W-:Y:S02]  /*8b40*/  @!P0 SHF.R.U32.HI R41, RZ, 0x10, R95 ;  /* 0x00000010ff298819 */ /* 0x000fe4000001165f */
[----:B------:R-:W-:Y:S02]  /*8b50*/  @!P3 SHF.R.U32.HI R2, RZ, 0x10, R98 ;  /* 0x00000010ff02b819 */ /* 0x000fe40000011662 */
[----:B0-----:R-:W-:Y:S02]  /*8b60*/  PRMT R95, R95, 0x5410, RZ ;  /* 0x000054105f5f7816 */ /* 0x001fe400000000ff */
[----:B------:R-:W-:Y:S02]  /*8b70*/  PRMT R87, RZ, 0x7610, R87 ;  /* 0x00007610ff577816 */ /* 0x000fe40000000057 */
[----:B------:R-:W-:Y:S02]  /*8b80*/  @!P3 PRMT R95, R95, 0x5410, R2 ;  /* 0x000054105f5fb816 */ /* 0x000fe40000000002 */
[----:B------:R-:W0:Y:S01]  /*8b90*/  @!P4 LDC.64 R2, c[0x0][0x288] ;  /* 0x0000a200ff02cb82 */ /* 0x000e220000000a00 */
[----:B------:R-:W-:-:S02]  /*8ba0*/  @!P0 PRMT R87, R41, 0x7610, R87 ;  /* 0x0000761029578816 */ /* 0x000fc40000000057 */
[----:B------:R-:W-:Y:S02]  /*8bb0*/  PRMT R121, RZ, 0x7610, R121 ;  /* 0x00007610ff797816 */ /* 0x000fe40000000079 */
[----:B------:R-:W-:-:S04]  /*8bc0*/  @!P0 SHF.R.U32.HI R41, RZ, 0x10, R96 ;  /* 0x00000010ff298819 */ /* 0x000fc80000011660 */
[----:B------:R-:W-:Y:S02]  /*8bd0*/  @!P0 PRMT R121, R41, 0x7610, R121 ;  /* 0x0000761029798816 */ /* 0x000fe40000000079 */
[----:B------:R-:W-:Y:S01]  /*8be0*/  MOV R41, RZ ;  /* 0x000000ff00297202 */ /* 0x000fe20000000f00 */
[----:B------:R1:W-:Y:S05]  /*8bf0*/  STL.S16 [R1+0x2a8], R77 ;  /* 0x0002a84d01007387 */ /* 0x0003ea0000100600 */
[----:B------:R0:W3:Y:S01]  /*8c00*/  @!P2 LDG.E R41, desc[UR10][R44.64] ;  /* 0x0000000a2c29a981 */ /* 0x0000e2000c1e1900 */
[----:B--2---:R-:W-:Y:S02]  /*8c10*/  @!P4 MOV R4, R66 ;  /* 0x000000420004c202 */ /* 0x004fe40000000f00 */
[----:B------:R-:W-:Y:S01]  /*8c20*/  @!P4 MOV R5, R65 ;  /* 0x000000410005c202 */ /* 0x000fe20000000f00 */
[----:B-1----:R-:W1:Y:S01]  /*8c30*/  @!P4 LDC.64 R76, c[0x0][0x228] ;  /* 0x00008a00ff4ccb82 */ /* 0x002e620000000a00 */
[----:B0-----:R-:W-:-:S07]  /*8c40*/  @!P4 IMAD R28, R28, R2, RZ ;  /* 0x000000021c1cc224 */ /* 0x001fce00078e02ff */
[----:B------:R-:W0:Y:S01]  /*8c50*/  @!P4 LDC.64 R44, c[0x0][0x230] ;  /* 0x00008c00ff2ccb82 */ /* 0x000e220000000a00 */
[----:B------:R-:W-:-:S04]  /*8c60*/  @!P4 IMAD.WIDE.U32 R4, R23, R2, R4 ;  /* 0x000000021704c225 */ /* 0x000fc800078e0004 */
[----:B------:R-:W-:Y:S01]  /*8c70*/  @!P4 IMAD R3, R23, R3, R28 ;  /* 0x000000031703c224 */ /* 0x000fe200078e021c */
[----:B------:R-:W-:-:S04]  /*8c80*/  PRMT R122, RZ, 0x7610, R122 ;  /* 0x00007610ff7a7816 */ /* 0x000fc8000000007a */
[----:B------:R-:W-:Y:S02]  /*8c90*/  @!P4 IADD3 R2, R5, R3, RZ ;  /* 0x000000030502c210 */ /* 0x000fe40007ffe0ff */
[----:B------:R-:W-:Y:S02]  /*8ca0*/  LOP3.LUT P5, RZ, R84, 0x2, RZ, 0xc0, !PT ;  /* 0x0000000254ff7812 */ /* 0x000fe400078ac0ff */
[C---:B------:R-:W-:Y:S02]  /*8cb0*/  @!P4 SHF.L.U64.HI R2, R4.reuse, 0x1, R2 ;  /* 0x000000010402c819 */ /* 0x040fe40000010202 */
[----:B------:R-:W-:Y:S02]  /*8cc0*/  @!P4 SHF.L.U32 R4, R4, 0x1, RZ ;  /* 0x000000010404c819 */ /* 0x000fe400000006ff */
[----:B------:R-:W-:Y:S02]  /*8cd0*/  @!P0 PRMT R122, R96, 0x7610, R122 ;  /* 0x00007610607a8816 */ /* 0x000fe4000000007a */
[----:B0-----:R-:W-:-:S04]  /*8ce0*/  @!P4 IADD3 R44, P0, R4, R44, RZ ;  /* 0x0000002c042cc210 */ /* 0x001fc80007f1e0ff */
[----:B------:R-:W-:Y:S02]  /*8cf0*/  @!P4 IADD3.X R45, R2, R45, RZ, P0, !PT ;  /* 0x0000002d022dc210 */ /* 0x000fe400007fe4ff */
[----:B-1----:R-:W-:Y:S01]  /*8d00*/  @!P4 IADD3 R76, P0, R4, R76, RZ ;  /* 0x0000004c044cc210 */ /* 0x002fe20007f1e0ff */
[----:B------:R0:W-:Y:S01]  /*8d10*/  STL [R1+0x184], R89 ;  /* 0x0001845901007387 */ /* 0x0001e20000100800 */
[----:B------:R-:W-:Y:S02]  /*8d20*/  LOP3.LUT P6, RZ, R84, 0x2000000, RZ, 0xc0, !PT ;  /* 0x0200000054ff7812 */ /* 0x000fe400078cc0ff */
[----:B------:R-:W-:Y:S02]  /*8d30*/  @!P4 IADD3.X R77, R2, R77, RZ, P0, !PT ;  /* 0x0000004d024dc210 */ /* 0x000fe400007fe4ff */
[----:B------:R-:W-:Y:S02]  /*8d40*/  @!P5 SHF.R.U32.HI R2, RZ, 0x10, R29 ;  /* 0x00000010ff02d819 */ /* 0x000fe4000001161d */
[----:B------:R-:W-:-:S02]  /*8d50*/  LOP3.LUT R84, R84, 0xffefffff, RZ, 0xc0, !PT ;  /* 0xffefffff54547812 */ /* 0x000fc400078ec0ff */
[----:B0-----:R-:W-:Y:S01]  /*8d60*/  PRMT R89, RZ, 0x7610, R89 ;  /* 0x00007610ff597816 */ /* 0x001fe20000000059 */
[----:B------:R0:W-:Y:S01]  /*8d70*/  STL [R1+0x84], R88 ;  /* 0x0000845801007387 */ /* 0x0001e20000100800 */
[----:B------:R-:W-:Y:S02]  /*8d80*/  PRMT R115, RZ, 0x7610, R115 ;  /* 0x00007610ff737816 */ /* 0x000fe40000000073 */
[----:B------:R-:W-:Y:S02]  /*8d90*/  @!P5 PRMT R89, R2, 0x7610, R89 ;  /* 0x000076100259d816 */ /* 0x000fe40000000059 */
[----:B------:R-:W-:Y:S02]  /*8da0*/  @!P5 SHF.R.U32.HI R2, RZ, 0x10, R99 ;  /* 0x00000010ff02d819 */ /* 0x000fe40000011663 */
[----:B------:R-:W-:Y:S02]  /*8db0*/  PRMT R116, RZ, 0x7610, R116 ;  /* 0x00007610ff747816 */ /* 0x000fe40000000074 */
[----:B------:R-:W-:-:S02]  /*8dc0*/  @P4 LOP3.LUT R84, R84, 0x100000, RZ, 0xfc, !PT ;  /* 0x0010000054544812 */ /* 0x000fc400078efcff */
[----:B0-----:R-:W-:Y:S02]  /*8dd0*/  PRMT R88, R88, 0x5410, RZ ;  /* 0x0000541058587816 */ /* 0x001fe400000000ff */
[----:B------:R-:W-:Y:S02]  /*8de0*/  @!P5 PRMT R115, R2, 0x7610, R115 ;  /* 0x000076100273d816 */ /* 0x000fe40000000073 */
[----:B------:R-:W-:Y:S02]  /*8df0*/  @!P5 PRMT R88, R88, 0x5410, R29 ;  /* 0x000054105858d816 */ /* 0x000fe4000000001d */
[----:B------:R-:W-:Y:S02]  /*8e00*/  @!P5 PRMT R116, R99, 0x7610, R116 ;  /* 0x000076106374d816 */ /* 0x000fe40000000074 */
[----:B------:R-:W-:Y:S02]  /*8e10*/  LOP3.LUT P5, RZ, R84, 0x1000000, RZ, 0xc0, !PT ;  /* 0x0100000054ff7812 */ /* 0x000fe400078ac0ff */
[C---:B------:R-:W-:Y:S01]  /*8e20*/  LOP3.LUT P0, RZ, R85.reuse, 0x2000000, RZ, 0xc0, !PT ;  /* 0x0200000055ff7812 */ /* 0x040fe2000780c0ff */
[----:B------:R-:W-:Y:S01]  /*8e30*/  HFMA2.MMA R23, -RZ, RZ, 0, 0 ;  /* 0x00000000ff177435 */ /* 0x000fe200000001ff */
[----:B------:R-:W-:Y:S01]  /*8e40*/  PRMT R92, R92, 0x5410, RZ ;  /* 0x000054105c5c7816 */ /* 0x000fe200000000ff */
[----:B------:R0:W-:Y:S01]  /*8e50*/  STL [R1+0x9c], R97 ;  /* 0x00009c6101007387 */ /* 0x0001e20000100800 */
[----:B------:R-:W-:-:S02]  /*8e60*/  LOP3.LUT P4, RZ, R85, 0x8000, RZ, 0xc0, !PT ;  /* 0x0000800055ff7812 */ /* 0x000fc4000788c0ff */
[----:B------:R-:W-:Y:S02]  /*8e70*/  @!P3 PRMT R92, R92, 0x5410, R97 ;  /* 0x000054105c5cb816 */ /* 0x000fe40000000061 */
[----:B------:R-:W-:-:S03]  /*8e80*/  PRMT R118, RZ, 0x7610, R118 ;  /* 0x00007610ff767816 */ /* 0x000fc60000000076 */
[----:B------:R-:W-:Y:S02]  /*8e90*/  @!P5 SHF.R.U32.HI R2, RZ, 0x10, R101 ;  /* 0x00000010ff02d819 */ /* 0x000fe40000011665 */
[----:B0-----:R-:W-:Y:S01]  /*8ea0*/  PRMT R97, RZ, 0x7610, R97 ;  /* 0x00007610ff617816 */ /* 0x001fe20000000061 */
[----:B------:R0:W2:Y:S01]  /*8eb0*/  @!P0 LDG.E R23, desc[UR10][R6.64] ;  /* 0x0000000a06178981 */ /* 0x0000a2000c1e1900 */
[----:B------:R-:W-:Y:S02]  /*8ec0*/  @!P3 PRMT R118, R98, 0x7610, R118 ;  /* 0x000076106276b816 */ /* 0x000fe40000000076 */
[----:B------:R-:W-:Y:S01]  /*8ed0*/  @!P5 PRMT R97, R2, 0x7610, R97 ;  /* 0x000076100261d816 */ /* 0x000fe20000000061 */
[----:B------:R1:W-:Y:S01]  /*8ee0*/  STL [R1+0x19c], R98 ;  /* 0x00019c6201007387 */ /* 0x0003e20000100800 */
[----:B------:R-:W-:Y:S02]  /*8ef0*/  LOP3.LUT P3, RZ, R84, 0x40, RZ, 0xc0, !PT ;  /* 0x0000004054ff7812 */ /* 0x000fe4000786c0ff */
[----:B0-----:R-:W-:-:S02]  /*8f00*/  CS2R R6, SRZ ;  /* 0x0000000000067805 */ /* 0x001fc4000001ff00 */
[----:B------:R-:W-:Y:S02]  /*8f10*/  @!P5 SHF.R.U32.HI R2, RZ, 0x10, R100 ;  /* 0x00000010ff02d819 */ /* 0x000fe40000011664 */
[----:B------:R-:W-:Y:S02]  /*8f20*/  PRMT R88, RZ, 0x7610, R88 ;  /* 0x00007610ff587816 */ /* 0x000fe40000000058 */
[----:B-1----:R-:W-:Y:S01]  /*8f30*/  PRMT R98, RZ, 0x7610, R98 ;  /* 0x00007610ff627816 */ /* 0x002fe20000000062 */
[----:B------:R0:W2:Y:S01]  /*8f40*/  @!P0 LDG.E R6, desc[UR10][R8.64] ;  /* 0x0000000a08068981 */ /* 0x0000a2000c1e1900 */
[----:B------:R-:W-:Y:S02]  /*8f50*/  PRMT R97, R97, 0x5410, RZ ;  /* 0x0000541061617816 */ /* 0x000fe400000000ff */
[----:B------:R-:W-:Y:S01]  /*8f60*/  @!P5 PRMT R98, R2, 0x7610, R98 ;  /* 0x000076100262d816 */ /* 0x000fe20000000062 */
[----:B------:R1:W2:Y:S01]  /*8f70*/  @!P4 LDG.E R7, desc[UR10][R10.64] ;  /* 0x0000000a0a07c981 */ /* 0x0002a2000c1e1900 */
[----:B------:R-:W-:-:S02]  /*8f80*/  @!P5 PRMT R88, R101, 0x7610, R88 ;  /* 0x000076106558d816 */ /* 0x000fc40000000058 */
[----:B------:R-:W-:Y:S02]  /*8f90*/  @!P5 PRMT R97, R97, 0x5410, R100 ;  /* 0x000054106161d816 */ /* 0x000fe40000000064 */
[----:B0-----:R-:W-:-:S04]  /*8fa0*/  IADD3 R9, R123, 0x1e8, RZ ;  /* 0x000001e87b097810 */ /* 0x001fc80007ffe0ff */
[----:B-1----:R-:W-:Y:S02]  /*8fb0*/  SHF.R.S32.HI R10, RZ, 0x1f, R9 ;  /* 0x0000001fff0a7819 */ /* 0x002fe40000011409 */
[----:B------:R-:W-:Y:S02]  /*8fc0*/  ISETP.GE.U32.AND P5, PT, R9, UR6, PT ;  /* 0x0000000609007c0c */ /* 0x000fe4000bfa6070 */
[----:B------:R-:W-:Y:S02]  /*8fd0*/  PRMT R98, R98, 0x5410, RZ ;  /* 0x0000541062627816 */ /* 0x000fe400000000ff */
[----:B------:R-:W-:Y:S02]  /*8fe0*/  ISETP.GE.OR.EX P5, PT, R10, UR7, P1, P5 ;  /* 0x000000070a007c0c */ /* 0x000fe40008fa6750 */
[----:B------:R-:W-:Y:S01]  /*8ff0*/  @!P3 SHF.R.U32.HI R2, RZ, 0x10, R102 ;  /* 0x00000010ff02b819 */ /* 0x000fe20000011666 */
[----:B------:R0:W-:Y:S03]  /*9000*/  STL [R1+0x1a0], R99 ;  /* 0x0001a06301007387 */ /* 0x0001e60000100800 */
[----:B------:R-:W-:-:S02]  /*9010*/  @!P3 PRMT R98, R98, 0x5410, R2 ;  /* 0x000054106262b816 */ /* 0x000fc40000000002 */
[----:B------:R-:W-:Y:S02]  /*9020*/  @!P3 SHF.R.U32.HI R2, RZ, 0x10, R103 ;  /* 0x00000010ff02b819 */ /* 0x000fe40000011667 */
[----:B0-----:R-:W-:-:S04]  /*9030*/  PRMT R99, RZ, 0x7610, R99 ;  /* 0x00007610ff637816 */ /* 0x001fc80000000063 */
[----:B------:R-:W-:Y:S02]  /*9040*/  @!P3 PRMT R99, R2, 0x7610, R99 ;  /* 0x000076100263b816 */ /* 0x000fe40000000063 */
[----:B------:R-:W0:Y:S01]  /*9050*/  @!P5 LDC.64 R2, c[0x0][0x288] ;  /* 0x0000a200ff02db82 */ /* 0x000e220000000a00 */
[----:B------:R-:W-:Y:S01]  /*9060*/  MOV R8, RZ ;  /* 0x000000ff00087202 */ /* 0x000fe20000000f00 */
[----:B------:R1:W-:Y:S05]  /*9070*/  STL [R1+0xa0], R29 ;  /* 0x0000a01d01007387 */ /* 0x0003ea0000100800 */
[----:B------:R4:W2:Y:S01]  /*9080*/  @!P4 LDG.E R8, desc[UR10][R12.64] ;  /* 0x0000000a0c08c981 */ /* 0x0008a2000c1e1900 */
[----:B------:R-:W-:-:S02]  /*9090*/  @!P5 MOV R4, R66 ;  /* 0x000000420004d202 */ /* 0x000fc40000000f00 */
[----:B------:R-:W-:Y:S01]  /*90a0*/  @!P5 MOV R5, R65 ;  /* 0x000000410005d202 */ /* 0x000fe20000000f00 */
[----:B-1----:R-:W1:Y:S08]  /*90b0*/  @!P5 LDC.64 R28, c[0x0][0x228] ;  /* 0x00008a00ff1cdb82 */ /* 0x002e700000000a00 */
[----:B----4-:R-:W4:Y:S01]  /*90c0*/  @!P5 LDC.64 R12, c[0x0][0x230] ;  /* 0x00008c00ff0cdb82 */ /* 0x010f220000000a00 */
[----:B0-----:R-:W-:-:S02]  /*90d0*/  @!P5 IMAD R10, R10, R2, RZ ;  /* 0x000000020a0ad224 */ /* 0x001fc400078e02ff */
[----:B------:R-:W-:-:S04]  /*90e0*/  @!P5 IMAD.WIDE.U32 R4, R9, R2, R4 ;  /* 0x000000020904d225 */ /* 0x000fc800078e0004 */
[----:B------:R-:W-:-:S05]  /*90f0*/  @!P5 IMAD R3, R9, R3, R10 ;  /* 0x000000030903d224 */ /* 0x000fca00078e020a */
[----:B------:R-:W-:-:S04]  /*9100*/  @!P5 IADD3 R2, R5, R3, RZ ;  /* 0x000000030502d210 */ /* 0x000fc80007ffe0ff */
[C---:B------:R-:W-:Y:S02]  /*9110*/  @!P5 SHF.L.U64.HI R2, R4.reuse, 0x1, R2 ;  /* 0x000000010402d819 */ /* 0x040fe40000010202 */
[----:B------:R-:W-:-:S04]  /*9120*/  @!P5 SHF.L.U32 R4, R4, 0x1, RZ ;  /* 0x000000010404d819 */ /* 0x000fc800000006ff */
[----:B----4-:R-:W-:-:S04]  /*9130*/  @!P5 IADD3 R12, P0, R4, R12, RZ ;  /* 0x0000000c040cd210 */ /* 0x010fc80007f1e0ff */
[----:B------:R-:W-:Y:S02]  /*9140*/  @!P5 IADD3.X R13, R2, R13, RZ, P0, !PT ;  /* 0x0000000d020dd210 */ /* 0x000fe400007fe4ff */
[----:B-1----:R-:W-:-:S04]  /*9150*/  @!P5 IADD3 R28, P0, R4, R28, RZ ;  /* 0x0000001c041cd210 */ /* 0x002fc80007f1e0ff */
[----:B------:R-:W-:Y:S02]  /*9160*/  @!P5 IADD3.X R29, R2, R29, RZ, P0, !PT ;  /* 0x0000001d021dd210 */ /* 0x000fe400007fe4ff */
[C---:B------:R-:W-:Y:S02]  /*9170*/  LOP3.LUT P0, RZ, R84.reuse, 0x10, RZ, 0xc0, !PT ;  /* 0x0000001054ff7812 */ /* 0x040fe4000780c0ff */
[----:B------:R-:W-:Y:S02]  /*9180*/  LOP3.LUT R84, R84, 0xfffbffff, RZ, 0xc0, !PT ;  /* 0xfffbffff54547812 */ /* 0x000fe400078ec0ff */
[----:B------:R-:W-:Y:S02]  /*9190*/  PRMT R90, RZ, 0x7610, R90 ;  /* 0x00007610ff5a7816 */ /* 0x000fe4000000005a */
[----:B------:R-:W-:Y:S02]  /*91a0*/  @!P6 SHF.R.U32.HI R2, RZ, 0x10, R38 ;  /* 0x00000010ff02e819 */ /* 0x000fe40000011626 */
[----:B------:R-:W-:-:S02]  /*91b0*/  @P5 LOP3.LUT R84, R84, 0x40000, RZ, 0xfc, !PT ;  /* 0x0004000054545812 */ /* 0x000fc400078efcff */
[----:B------:R-:W-:Y:S02]  /*91c0*/  LOP3.LUT P5, RZ, R85, 0x20, RZ, 0xc0, !PT ;  /* 0x0000002055ff7812 */ /* 0x000fe400078ac0ff */
[----:B------:R-:W-:Y:S01]  /*91d0*/  @!P6 PRMT R90, R2, 0x7610, R90 ;  /* 0x00007610025ae816 */ /* 0x000fe2000000005a */
[----:B------:R-:W-:Y:S01]  /*91e0*/  HFMA2.MMA R9, -RZ, RZ, 0, 0 ;  /* 0x00000000ff097435 */ /* 0x000fe200000001ff */
[----:B------:R-:W-:Y:S02]  /*91f0*/  PRMT R107, RZ, 0x7610, R107 ;  /* 0x00007610ff6b7816 */ /* 0x000fe4000000006b */
[----:B------:R-:W-:Y:S02]  /*9200*/  @!P6 SHF.R.U32.HI R2, RZ, 0x10, R72 ;  /* 0x00000010ff02e819 */ /* 0x000fe40000011648 */
[----:B------:R-:W-:Y:S02]  /*9210*/  PRMT R89, R89, 0x5410, RZ ;  /* 0x0000541059597816 */ /* 0x000fe400000000ff */
[----:B------:R-:W-:Y:S01]  /*9220*/  PRMT R108, RZ, 0x7610, R108 ;  /* 0x00007610ff6c7816 */ /* 0x000fe2000000006c */
[----:B------:R0:W-:Y:S01]  /*9230*/  STL [R1+0x194], R96 ;  /* 0x0001946001007387 */ /* 0x0001e20000100800 */
[----:B------:R-:W-:-:S02]  /*9240*/  PRMT R112, RZ, 0x7610, R112 ;  /* 0x00007610ff707816 */ /* 0x000fc40000000070 */
[----:B------:R-:W-:Y:S01]  /*9250*/  @!P6 PRMT R107, R2, 0x7610, R107 ;  /* 0x00007610026be816 */ /* 0x000fe2000000006b */
[----:B------:R1:W-:Y:S01]  /*9260*/  STL [R1+0x1a4], R100 ;  /* 0x0001a46401007387 */ /* 0x0003e20000100800 */
[----:B------:R-:W-:Y:S02]  /*9270*/  @!P6 PRMT R89, R89, 0x5410, R38 ;  /* 0x000054105959e816 */ /* 0x000fe40000000026 */
[----:B------:R-:W-:Y:S01]  /*9280*/  @!P6 PRMT R108, R72, 0x7610, R108 ;  /* 0x00007610486ce816 */ /* 0x000fe2000000006c */
[----:B------:R4:W2:Y:S01]  /*9290*/  @!P5 LDG.E R9, desc[UR10][R14.64] ;  /* 0x0000000a0e09d981 */ /* 0x0008a2000c1e1900 */
[----:B0-----:R-:W-:Y:S02]  /*92a0*/  PRMT R96, R96, 0x5410, RZ ;  /* 0x0000541060607816 */ /* 0x001fe400000000ff */
[----:B------:R-:W-:Y:S02]  /*92b0*/  LOP3.LUT P6, RZ, R84, 0x800000, RZ, 0xc0, !PT ;  /* 0x0080000054ff7812 */ /* 0x000fe400078cc0ff */
[----:B------:R-:W-:-:S02]  /*92c0*/  @!P3 PRMT R96, R96, 0x5410, R102 ;  /* 0x000054106060b816 */ /* 0x000fc40000000066 */
[----:B------:R-:W-:Y:S02]  /*92d0*/  @!P3 PRMT R112, R103, 0x7610, R112 ;  /* 0x000076106770b816 */ /* 0x000fe40000000070 */
[----:B------:R-:W-:Y:S02]  /*92e0*/  LOP3.LUT P3, RZ, R84, 0x200, RZ, 0xc0, !PT ;  /* 0x0000020054ff7812 */ /* 0x000fe4000786c0ff */
[----:B------:R-:W-:Y:S02]  /*92f0*/  CS2R R10, SRZ ;  /* 0x00000000000a7805 */ /* 0x000fe4000001ff00 */
[----:B-1----:R-:W-:Y:S02]  /*9300*/  PRMT R100, R100, 0x5410, RZ ;  /* 0x0000541064647816 */ /* 0x002fe400000000ff */
[----:B------:R-:W-:Y:S02]  /*9310*/  @!P0 SHF.R.U32.HI R2, RZ, 0x10, R39 ;  /* 0x00000010ff028819 */ /* 0x000fe40000011627 */
[----:B----4-:R-:W-:Y:S01]  /*9320*/  MOV R14, RZ ;  /* 0x000000ff000e7202 */ /* 0x010fe20000000f00 */
[----:B------:R0:W-:Y:S01]  /*9330*/  STL [R1+0x1a8], R103 ;  /* 0x0001a86701007387 */ /* 0x0001e20000100800 */
[----:B------:R-:W-:-:S02]  /*9340*/  @!P0 PRMT R100, R100, 0x5410, R2 ;  /* 0x0000541064648816 */ /* 0x000fc40000000002 */
[----:B------:R-:W-:Y:S01]  /*9350*/  IADD3 R15, R123, 0x1f0, RZ ;  /* 0x000001f07b0f7810 */ /* 0x000fe20007ffe0ff */
[----:B------:R1:W4:Y:S01]  /*9360*/  @!P5 LDG.E R10, desc[UR10][R16.64] ;  /* 0x0000000a100ad981 */ /* 0x000322000c1e1900 */
[----:B------:R-:W-:-:S03]  /*9370*/  @!P0 SHF.R.U32.HI R2, RZ, 0x10, R73 ;  /* 0x00000010ff028819 */ /* 0x000fc60000011649 */
[----:B------:R3:W4:Y:S01]  /*9380*/  @!P6 LDG.E R11, desc[UR10][R18.64] ;  /* 0x0000000a120be981 */ /* 0x000722000c1e1900 */
[----:B0-----:R-:W-:-:S03]  /*9390*/  PRMT R103, RZ, 0x7610, R103 ;  /* 0x00007610ff677816 */ /* 0x001fc60000000067 */
[----:B------:R0:W4:Y:S01]  /*93a0*/  @!P6 LDG.E R14, desc[UR10][R20.64] ;  /* 0x0000000a140ee981 */ /* 0x000122000c1e1900 */
[----:B------:R-:W-:Y:S02]  /*93b0*/  ISETP.GE.U32.AND P6, PT, R15, UR6, PT ;  /* 0x000000060f007c0c */ /* 0x000fe4000bfc6070 */
[----:B-1----:R-:W-:Y:S02]  /*93c0*/  SHF.R.S32.HI R16, RZ, 0x1f, R15 ;  /* 0x0000001fff107819 */ /* 0x002fe4000001140f */
[----:B------:R-:W-:Y:S02]  /*93d0*/  @!P0 PRMT R103, R2, 0x7610, R103 ;  /* 0x0000761002678816 */ /* 0x000fe40000000067 */
[----:B------:R-:W-:Y:S02]  /*93e0*/  PRMT R5, RZ, 0x7610, R5 ;  /* 0x00007610ff057816 */ /* 0x000fe40000000005 */
[----:B------:R-:W-:Y:S02]  /*93f0*/  @!P3 SHF.R.U32.HI R2, RZ, 0x10, R82 ;  /* 0x00000010ff02b819 */ /* 0x000fe40000011652 */
[----:B------:R-:W-:-:S02]  /*9400*/  ISETP.GE.OR.EX P6, PT, R16, UR7, P1, P6 ;  /* 0x0000000710007c0c */ /* 0x000fc40008fc6760 */
[----:B------:R-:W-:Y:S02]  /*9410*/  @!P3 PRMT R5, R2, 0x7610, R5 ;  /* 0x000076100205b816 */ /* 0x000fe40000000005 */
[----:B------:R-:W-:Y:S02]  /*9420*/  PRMT R3, RZ, 0x7610, R3 ;  /* 0x00007610ff037816 */ /* 0x000fe40000000003 */
[----:B------:R-:W-:-:S04]  /*9430*/  @!P3 SHF.R.U32.HI R2, RZ, 0x10, R83 ;  /* 0x00000010ff02b819 */ /* 0x000fc80000011653 */
[----:B------:R-:W-:-:S03]  /*9440*/  @!P3 PRMT R3, R2, 0x7610, R3 ;  /* 0x000076100203b816 */ /* 0x000fc60000000003 */
[----:B---3--:R-:W1:Y:S02]  /*9450*/  @!P6 LDC.64 R18, c[0x0][0x228] ;  /* 0x00008a00ff12eb82 */ /* 0x008e640000000a00 */
[----:B------:R3:W-:Y:S06]  /*9460*/  STL.S16 [R1+0x2b0], R3 ;  /* 0x0002b00301007387 */ /* 0x0007ec0000100600 */
[----:B---3--:R-:W3:Y:S01]  /*9470*/  @!P6 LDC.64 R2, c[0x0][0x288] ;  /* 0x0000a200ff02eb82 */ /* 0x008ee20000000a00 */
[----:B------:R0:W-:Y:S01]  /*9480*/  STL.S16 [R1+0x2ae], R5 ;  /* 0x0002ae0501007387 */ /* 0x0001e20000100600 */
[----:B------:R-:W-:-:S02]  /*9490*/  @!P6 MOV R4, R66 ;  /* 0x000000420004e202 */ /* 0x000fc40000000f00 */
[----:B0-----:R-:W-:Y:S01]  /*94a0*/  @!P6 MOV R5, R65 ;  /* 0x000000410005e202 */ /* 0x001fe20000000f00 */
[----:B---3--:R-:W-:-:S04]  /*94b0*/  @!P6 IMAD R16, R16, R2, RZ ;  /* 0x000000021010e224 */ /* 0x008fc800078e02ff */
[C---:B------:R-:W-:Y:S02]  /*94c0*/  @!P6 IMAD R3, R15.reuse, R3, R16 ;  /* 0x000000030f03e224 */ /* 0x040fe400078e0210 */
[----:B------:R-:W0:Y:S01]  /*94d0*/  @!P6 LDC.64 R16, c[0x0][0x230] ;  /* 0x00008c00ff10eb82 */ /* 0x000e220000000a00 */
[----:B------:R-:W-:Y:S01]  /*94e0*/  @!P6 IMAD.WIDE.U32 R4, R15, R2, R4 ;  /* 0x000000020f04e225 */ /* 0x000fe200078e0004 */
[----:B------:R3:W-:Y:S04]  /*94f0*/  STL [R1+0xa4], R101 ;  /* 0x0000a46501007387 */ /* 0x0007e80000100800 */
[----:B------:R-:W-:Y:S01]  /*9500*/  @!P6 IADD3 R2, R5, R3, RZ ;  /* 0x000000030502e210 */ /* 0x000fe20007ffe0ff */
[----:B------:R1:W-:Y:S03]  /*9510*/  STL [R1+0xac], R38 ;  /* 0x0000ac2601007387 */ /* 0x0003e60000100800 */
[----:B------:R-:W-:-:S02]  /*9520*/  @!P6 SHF.L.U64.HI R2, R4, 0x1, R2 ;  /* 0x000000010402e819 */ /* 0x000fc40000010202 */
[----:B---3--:R-:W-:Y:S02]  /*9530*/  PRMT R101, RZ, 0x7610, R101 ;  /* 0x00007610ff657816 */ /* 0x008fe40000000065 */
[----:B------:R-:W-:Y:S02]  /*9540*/  @!P6 SHF.L.U32 R4, R4, 0x1, RZ ;  /* 0x000000010404e819 */ /* 0x000fe400000006ff */
[----:B-1----:R-:W-:Y:S02]  /*9550*/  PRMT R38, RZ, 0x7610, R38 ;  /* 0x00007610ff267816 */ /* 0x002fe40000000026 */
[----:B------:R-:W-:Y:S02]  /*9560*/  @!P0 PRMT R101, R73, 0x7610, R101 ;  /* 0x0000761049658816 */ /* 0x000fe40000000065 */
[----:B------:R-:W-:Y:S02]  /*9570*/  @!P0 PRMT R38, R39, 0x7610, R38 ;  /* 0x0000761027268816 */ /* 0x000fe40000000026 */
[----:B0-----:R-:W-:-:S04]  /*9580*/  @!P6 IADD3 R16, P0, R4, R16, RZ ;  /* 0x000000100410e210 */ /* 0x001fc80007f1e0ff */
[----:B------:R-:W-:Y:S02]  /*9590*/  @!P6 IADD3.X R17, R2, R17, RZ, P0, !PT ;  /* 0x000000110211e210 */ /* 0x000fe400007fe4ff */
[----:B------:R-:W-:Y:S02]  /*95a0*/  @!P6 IADD3 R18, P0, R4, R18, RZ ;  /* 0x000000120412e210 */ /* 0x000fe40007f1e0ff */
[----:B------:R-:W-:Y:S02]  /*95b0*/  LOP3.LUT P5, RZ, R85, 0x8, RZ, 0xc0, !PT ;  /* 0x0000000855ff7812 */ /* 0x000fe400078ac0ff */
[----:B------:R-:W-:Y:S02]  /*95c0*/  @!P6 IADD3.X R19, R2, R19, RZ, P0, !PT ;  /* 0x000000130213e210 */ /* 0x000fe400007fe4ff */
[C---:B------:R-:W-:Y:S02]  /*95d0*/  LOP3.LUT P0, RZ, R84.reuse, 0x80, RZ, 0xc0, !PT ;  /* 0x0000008054ff7812 */ /* 0x040fe4000780c0ff */
[----:B------:R-:W-:Y:S01]  /*95e0*/  LOP3.LUT R84, R84, 0xfffeffff, RZ, 0xc0, !PT ;  /* 0xfffeffff54547812 */ /* 0x000fe200078ec0ff */
[----:B------:R-:W-:-:S03]  /*95f0*/  HFMA2.MMA R15, -RZ, RZ, 0, 0 ;  /* 0x00000000ff0f7435 */ /* 0x000fc600000001ff */
[----:B------:R-:W-:Y:S02]  /*9600*/  @P6 LOP3.LUT R84, R84, 0x10000, RZ, 0xfc, !PT ;  /* 0x0001000054546812 */ /* 0x000fe400078efcff */
[----:B------:R-:W-:Y:S02]  /*9610*/  MOV R20, RZ ;  /* 0x000000ff00147202 */ /* 0x000fe40000000f00 */
[C---:B------:R-:W-:Y:S02]  /*9620*/  LOP3.LUT P6, RZ, R84.reuse, 0x100, RZ, 0xc0, !PT ;  /* 0x0000010054ff7812 */ /* 0x040fe400078cc0ff */
[----:B------:R-:W-:Y:S01]  /*9630*/  LOP3.LUT R84, R84, 0xfff7ffff, RZ, 0xc0, !PT ;  /* 0xfff7ffff54547812 */ /* 0x000fe200078ec0ff */
[----:B------:R0:W3:Y:S03]  /*9640*/  @!P5 LDG.E R15, desc[UR10][R24.64] ;  /* 0x0000000a180fd981 */ /* 0x0000e6000c1e1900 */
[----:B------:R-:W-:Y:S01]  /*9650*/  @P5 LOP3.LUT R84, R84, 0x80000, RZ, 0xfc, !PT ;  /* 0x0008000054545812 */ /* 0x000fe200078efcff */
[----:B------:R1:W3:Y:S03]  /*9660*/  @!P5 LDG.E R20, desc[UR10][R26.64] ;  /* 0x0000000a1a14d981 */ /* 0x0002e6000c1e1900 */
[----:B------:R-:W-:Y:S01]  /*9670*/  LOP3.LUT P5, RZ, R84, 0x4000, RZ, 0xc0, !PT ;  /* 0x0000400054ff7812 */ /* 0x000fe200078ac0ff */
[----:B------:R-:W-:Y:S04]  /*9680*/  STL [R1+0x358], R125 ;  /* 0x0003587d01007387 */ /* 0x000fe80000100800 */
[----:B------:R-:W-:Y:S04]  /*9690*/  STL [R1+0x35c], R125 ;  /* 0x00035c7d01007387 */ /* 0x000fe80000100800 */
[----:B------:R-:W-:Y:S04]  /*96a0*/  STL [R1+0x360], R125 ;  /* 0x0003607d01007387 */ /* 0x000fe80000100800 */
[----:B------:R-:W-:Y:S04]  /*96b0*/  STL [R1+0x364], R125 ;  /* 0x0003647d01007387 */ /* 0x000fe80000100800 */
[----:B------:R0:W-:Y:S02]  /*96c0*/  STL [R1+0x368], R125 ;  /* 0x0003687d01007387 */ /* 0x0001e40000100800 */
[----:B0-----:R-:W-:-:S04]  /*96d0*/  PRMT R125, RZ, 0x7610, R125 ;  /* 0x00007610ff7d7816 */ /* 0x001fc8000000007d */
[----:B------:R-:W-:-:S05]  /*96e0*/  @!P5 PRMT R125, R0, 0x7610, R125 ;  /* 0x00007610007dd816 */ /* 0x000fca000000007d */
[----:B------:R0:W-:Y:S04]  /*96f0*/  STL.S16 [R1+0x2b2], R125 ;  /* 0x0002b27d01007387 */ /* 0x0001e80000100600 */
[----:B0-----:R-:W2:Y:S01]  /*9700*/  LDL.LU R125, [R1+0x368] ;  /* 0x00036800017d7983 */ /* 0x001ea20000300800 */
[----:B------:R-:W-:-:S03]  /*9710*/  @!P6 SHF.R.U32.HI R2, RZ, 0x10, R70 ;  /* 0x00000010ff02e819 */ /* 0x000fc60000011646 */
[----:B------:R0:W-:Y:S01]  /*9720*/  STL [R1+0x1ac], R72 ;  /* 0x0001ac4801007387 */ /* 0x0001e20000100800 */
[----:B------:R-:W-:Y:S02]  /*9730*/  PRMT R95, RZ, 0x7610, R95 ;  /* 0x00007610ff5f7816 */ /* 0x000fe4000000005f */
[----:B0-----:R-:W-:-:S04]  /*9740*/  PRMT R72, R72, 0x5410, RZ ;  /* 0x0000541048487816 */ /* 0x001fc800000000ff */
[----:B------:R-:W-:Y:S02]  /*9750*/  @!P6 PRMT R72, R72, 0x5410, R2 ;  /* 0x000054104848e816 */ /* 0x000fe40000000002 */
[----:B------:R-:W-:Y:S02]  /*9760*/  @!P6 SHF.R.U32.HI R2, RZ, 0x10, R71 ;  /* 0x00000010ff02e819 */ /* 0x000fe40000011647 */
[----:B------:R-:W-:Y:S02]  /*9770*/  PRMT R25, RZ, 0x7610, R25 ;  /* 0x00007610ff197816 */ /* 0x000fe40000000019 */
[----:B------:R-:W-:Y:S02]  /*9780*/  @!P6 PRMT R95, R2, 0x7610, R95 ;  /* 0x00007610025fe816 */ /* 0x000fe4000000005f */
[----:B------:R-:W-:Y:S02]  /*9790*/  @!P0 SHF.R.U32.HI R2, RZ, 0x10, R68 ;  /* 0x00000010ff028819 */ /* 0x000fe40000011644 */
[----:B------:R-:W-:-:S02]  /*97a0*/  PRMT R4, RZ, 0x7610, R4 ;  /* 0x00007610ff047816 */ /* 0x000fc40000000004 */
[----:B------:R-:W-:Y:S02]  /*97b0*/  @!P0 PRMT R25, R2, 0x7610, R25 ;  /* 0x0000761002198816 */ /* 0x000fe40000000019 */
[----:B------:R-:W-:Y:S02]  /*97c0*/  @!P0 PRMT R4, R74, 0x7610, R4 ;  /* 0x000076104a048816 */ /* 0x000fe40000000004 */
[----:B------:R-:W-:Y:S01]  /*97d0*/  PRMT R21, RZ, 0x7610, R21 ;  /* 0x00007610ff157816 */ /* 0x000fe20000000015 */
[----:B------:R0:W-:Y:S01]  /*97e0*/  STL.S16 [R1+0x2b4], R25 ;  /* 0x0002b41901007387 */ /* 0x0001e20000100600 */
[----:B------:R-:W-:Y:S02]  /*97f0*/  @!P0 SHF.R.U32.HI R2, RZ, 0x10, R74 ;  /* 0x00000010ff028819 */ /* 0x000fe4000001164a */
[----:B------:R-:W-:Y:S01]  /*9800*/  PRMT R38, R38, 0x5410, RZ ;  /* 0x0000541026267816 */ /* 0x000fe200000000ff */
[----:B------:R1:W-:Y:S01]  /*9810*/  STL.S16 [R1+0x2b6], R4 ;  /* 0x0002b60401007387 */ /* 0x0003e20000100600 */
[----:B------:R-:W-:-:S02]  /*9820*/  @!P0 PRMT R21, R2, 0x7610, R21 ;  /* 0x0000761002158816 */ /* 0x000fc40000000015 */
[----:B------:R-:W-:Y:S02]  /*9830*/  @!P0 PRMT R38, R38, 0x5410, R68 ;  /* 0x0000541026268816 */ /* 0x000fe40000000044 */
[----:B0-----:R-:W-:-:S04]  /*9840*/  IADD3 R25, R123, 0x1f8, RZ ;  /* 0x000001f87b197810 */ /* 0x001fc80007ffe0ff */
[----:B-1----:R-:W-:Y:S02]  /*9850*/  SHF.R.S32.HI R4, RZ, 0x1f, R25 ;  /* 0x0000001fff047819 */ /* 0x002fe40000011419 */
[----:B------:R-:W-:Y:S01]  /*9860*/  ISETP.GE.U32.AND P0, PT, R25, UR6, PT ;  /* 0x0000000619007c0c */ /* 0x000fe2000bf06070 */
[----:B------:R0:W-:Y:S01]  /*9870*/  STL [R1+0xc0], R0 ;  /* 0x0000c00001007387 */ /* 0x0001e20000100800 */
[----:B------:R-:W-:Y:S02]  /*9880*/  @!P5 SHF.R.U32.HI R2, RZ, 0x10, R0 ;  /* 0x00000010ff02d819 */ /* 0x000fe40000011600 */
[----:B------:R-:W-:Y:S02]  /*9890*/  ISETP.GE.OR.EX P0, PT, R4, UR7, P1, P0 ;  /* 0x0000000704007c0c */ /* 0x000fe40008f06700 */
[----:B------:R-:W-:Y:S02]  /*98a0*/  PRMT R3, RZ, 0x7610, R3 ;  /* 0x00007610ff037816 */ /* 0x000fe40000000003 */
[----:B------:R-:W-:-:S02]  /*98b0*/  PRMT R5, RZ, 0x7610, R5 ;  /* 0x00007610ff057816 */ /* 0x000fc40000000005 */
[----:B------:R-:W-:Y:S02]  /*98c0*/  PRMT R99, R99, 0x5410, RZ ;  /* 0x0000541063637816 */ /* 0x000fe400000000ff */
[----:B------:R-:W-:Y:S01]  /*98d0*/  PRMT R100, RZ, 0x7610, R100 ;  /* 0x00007610ff647816 */ /* 0x000fe20000000064 */
[----:B------:R-:W-:Y:S01]  /*98e0*/  STL.S16 [R1+0x2b8], R21 ;  /* 0x0002b81501007387 */ /* 0x000fe20000100600 */
[----:B0-----:R-:W-:Y:S01]  /*98f0*/  @!P5 SHF.R.U32.HI R0, RZ, 0x10, R58 ;  /* 0x00000010ff00d819 */ /* 0x001fe2000001163a */
[----:B------:R-:W-:-:S03]  /*9900*/  ULDC.64 UR6, c[0x0][0x248] ;  /* 0x0000920000067ab9 */ /* 0x000fc60000000a00 */
[----:B------:R-:W-:Y:S02]  /*9910*/  @!P5 PRMT R3, R0, 0x7610, R3 ;  /* 0x000076100003d816 */ /* 0x000fe40000000003 */
[----:B------:R-:W-:-:S03]  /*9920*/  @!P5 PRMT R5, R2, 0x7610, R5 ;  /* 0x000076100205d816 */ /* 0x000fc60000000005 */
[----:B------:R0:W-:Y:S02]  /*9930*/  STL.S16 [R1+0x2bc], R3 ;  /* 0x0002bc0301007387 */ /* 0x0001e40000100600 */
[----:B0-----:R-:W0:Y:S02]  /*9940*/  @!P0 LDC.64 R2, c[0x0][0x288] ;  /* 0x0000a200ff028b82 */ /* 0x001e240000000a00 */
[----:B------:R1:W-:Y:S02]  /*9950*/  STL.S16 [R1+0x2ba], R5 ;  /* 0x0002ba0501007387 */ /* 0x0003e40000100600 */
[----:B-1----:R-:W-:Y:S01]  /*9960*/  @!P0 MOV R5, R65 ;  /* 0x0000004100058202 */ /* 0x002fe20000000f00 */
[----:B0-----:R-:W-:Y:S01]  /*9970*/  @!P0 IMAD R0, R4, R2, RZ ;  /* 0x0000000204008224 */ /* 0x001fe200078e02ff */
[----:B------:R-:W-:-:S03]  /*9980*/  @!P0 MOV R4, R66 ;  /* 0x0000004200048202 */ /* 0x000fc60000000f00 */
[C---:B------:R-:W-:Y:S02]  /*9990*/  @!P0 IMAD R0, R25.reuse, R3, R0 ;  /* 0x0000000319008224 */ /* 0x040fe400078e0200 */
[----:B------:R-:W-:Y:S02]  /*99a0*/  @!P0 IMAD.WIDE.U32 R4, R25, R2, R4 ;  /* 0x0000000219048225 */ /* 0x000fe400078e0004 */
[----:B------:R-:W0:Y:S03]  /*99b0*/  @!P0 LDC.64 R2, c[0x0][0x230] ;  /* 0x00008c00ff028b82 */ /* 0x000e260000000a00 */
[----:B------:R-:W-:Y:S02]  /*99c0*/  @!P0 IADD3 R0, R5, R0, RZ ;  /* 0x0000000005008210 */ /* 0x000fe40007ffe0ff */
[----:B------:R-:W-:Y:S02]  /*99d0*/  @!P3 PRMT R99, R99, 0x5410, R82 ;  /* 0x000054106363b816 */ /* 0x000fe40000000052 */
[----:B------:R-:W-:-:S02]  /*99e0*/  @!P3 PRMT R100, R83, 0x7610, R100 ;  /* 0x000076105364b816 */ /* 0x000fc40000000064 */
[----:B------:R-:W-:Y:S02]  /*99f0*/  LOP3.LUT P3, RZ, R85, 0x4, RZ, 0xc0, !PT ;  /* 0x0000000455ff7812 */ /* 0x000fe4000786c0ff */
[C---:B------:R-:W-:Y:S02]  /*9a00*/  @!P0 SHF.L.U64.HI R0, R4.reuse, 0x1, R0 ;  /* 0x0000000104008819 */ /* 0x040fe40000010200 */
[----:B------:R-:W-:Y:S02]  /*9a10*/  @!P0 SHF.L.U32 R25, R4, 0x1, RZ ;  /* 0x0000000104198819 */ /* 0x000fe400000006ff */
[----:B------:R-:W1:Y:S01]  /*9a20*/  @!P0 LDC.64 R4, c[0x0][0x228] ;  /* 0x00008a00ff048b82 */ /* 0x000e620000000a00 */
[----:B------:R-:W-:Y:S01]  /*9a30*/  HFMA2.MMA R21, -RZ, RZ, 0, 0 ;  /* 0x00000000ff157435 */ /* 0x000fe200000001ff */
[----:B------:R-:W-:-:S06]  /*9a40*/  MOV R24, RZ ;  /* 0x000000ff00187202 */ /* 0x000fcc0000000f00 */
[----:B------:R-:W3:Y:S04]  /*9a50*/  @!P3 LDG.E R24, desc[UR10][R32.64] ;  /* 0x0000000a2018b981 */ /* 0x000ee8000c1e1900 */
[----:B------:R4:W3:Y:S01]  /*9a60*/  @!P3 LDG.E R21, desc[UR10][R30.64] ;  /* 0x0000000a1e15b981 */ /* 0x0008e2000c1e1900 */
[C---:B------:R-:W-:Y:S02]  /*9a70*/  LOP3.LUT P3, RZ, R84.reuse, 0x2000, RZ, 0xc0, !PT ;  /* 0x0000200054ff7812 */ /* 0x040fe4000786c0ff */
[----:B------:R-:W-:-:S04]  /*9a80*/  LOP3.LUT R84, R84, 0xffff7fff, RZ, 0xc0, !PT ;  /* 0xffff7fff54547812 */ /* 0x000fc800078ec0ff */
[----:B------:R-:W-:Y:S02]  /*9a90*/  @P1 LOP3.LUT R84, R84, 0x8000, RZ, 0xfc, !PT ;  /* 0x0000800054541812 */ /* 0x000fe400078efcff */
[----:B0-----:R-:W-:-:S04]  /*9aa0*/  @!P0 IADD3 R2, P1, R25, R2, RZ ;  /* 0x0000000219028210 */ /* 0x001fc80007f3e0ff */
[----:B------:R-:W-:Y:S02]  /*9ab0*/  @!P0 IADD3.X R3, R0, R3, RZ, P1, !PT ;  /* 0x0000000300038210 */ /* 0x000fe40000ffe4ff */
[----:B-1----:R-:W-:Y:S02]  /*9ac0*/  @!P0 IADD3 R4, P1, R25, R4, RZ ;  /* 0x0000000419048210 */ /* 0x002fe40007f3e0ff */
[----:B------:R-:W-:-:S04]  /*9ad0*/  PRMT R25, RZ, 0x7610, R25 ;  /* 0x00007610ff197816 */ /* 0x000fc80000000019 */
[----:B------:R-:W-:-:S05]  /*9ae0*/  @!P5 PRMT R25, R58, 0x7610, R25 ;  /* 0x000076103a19d816 */ /* 0x000fca0000000019 */
[----:B------:R0:W-:Y:S02]  /*9af0*/  STL.S16 [R1+0x23c], R25 ;  /* 0x00023c1901007387 */ /* 0x0001e40000100600 */
[----:B0-----:R-:W-:Y:S02]  /*9b00*/  @!P3 SHF.R.U32.HI R25, RZ, 0x10, R59 ;  /* 0x00000010ff19b819 */ /* 0x001fe4000001163b */
[----:B--2---:R-:W-:-:S04]  /*9b10*/  PRMT R125, RZ, 0x7610, R125 ;  /* 0x00007610ff7d7816 */ /* 0x004fc8000000007d */
[----:B------:R-:W-:-:S05]  /*9b20*/  @!P3 PRMT R125, R25, 0x7610, R125 ;  /* 0x00007610197db816 */ /* 0x000fca000000007d */
[----:B------:R0:W-:Y:S04]  /*9b30*/  STL.S16 [R1+0x236], R125 ;  /* 0x0002367d01007387 */ /* 0x0001e80000100600 */
[----:B0-----:R-:W2:Y:S01]  /*9b40*/  LDL.LU R125, [R1+0x364] ;  /* 0x00036400017d7983 */ /* 0x001ea20000300800 */
[----:B------:R-:W-:Y:S02]  /*9b50*/  @!P3 SHF.R.U32.HI R25, RZ, 0x10, R60 ;  /* 0x00000010ff19b819 */ /* 0x000fe4000001163c */
[----:B------:R-:W-:-:S04]  /*9b60*/  LOP3.LUT R84, R84, 0xfffdffff, RZ, 0xc0, !PT ;  /* 0xfffdffff54547812 */ /* 0x000fc800078ec0ff */
[----:B------:R-:W-:Y:S02]  /*9b70*/  @P0 LOP3.LUT R84, R84, 0x20000, RZ, 0xfc, !PT ;  /* 0x0002000054540812 */ /* 0x000fe400078efcff */
[----:B--2---:R-:W-:-:S04]  /*9b80*/  PRMT R125, RZ, 0x7610, R125 ;  /* 0x00007610ff7d7816 */ /* 0x004fc8000000007d */
[----:B------:R-:W-:-:S05]  /*9b90*/  @!P3 PRMT R125, R25, 0x7610, R125 ;  /* 0x00007610197db816 */ /* 0x000fca000000007d */
[----:B------:R0:W-:Y:S04]  /*9ba0*/  STL.S16 [R1+0x230], R125 ;  /* 0x0002307d01007387 */ /* 0x0001e80000100600 */
[----:B0-----:R-:W2:Y:S01]  /*9bb0*/  LDL.LU R125, [R1+0x360] ;  /* 0x00036000017d7983 */ /* 0x001ea20000300800 */
[----:B------:R-:W-:Y:S02]  /*9bc0*/  @!P0 IADD3.X R5, R0, R5, RZ, P1, !PT ;  /* 0x0000000500058210 */ /* 0x000fe40000ffe4ff */
[----:B------:R-:W-:Y:S02]  /*9bd0*/  LOP3.LUT P0, RZ, R84, 0x1000, RZ, 0xc0, !PT ;  /* 0x0000100054ff7812 */ /* 0x000fe4000780c0ff */
[----:B------:R-:W-:-:S04]  /*9be0*/  PRMT R26, RZ, 0x7610, R26 ;  /* 0x00007610ff1a7816 */ /* 0x000fc8000000001a */
[----:B------:R-:W-:-:S05]  /*9bf0*/  @!P3 PRMT R26, R60, 0x7610, R26 ;  /* 0x000076103c1ab816 */ /* 0x000fca000000001a */
[----:B------:R0:W-:Y:S02]  /*9c00*/  STL.S16 [R1+0x232], R26 ;  /* 0x0002321a01007387 */ /* 0x0001e40000100600 */
[----:B0-----:R-:W-:Y:S02]  /*9c10*/  @!P0 SHF.R.U32.HI R26, RZ, 0x10, R61 ;  /* 0x00000010ff1a8819 */ /* 0x001fe4000001163d */
[----:B------:R-:W-:Y:S02]  /*9c20*/  PRMT R72, RZ, 0x7610, R72 ;  /* 0x00007610ff487816 */ /* 0x000fe40000000048 */
[----:B------:R-:W-:Y:S02]  /*9c30*/  PRMT R96, RZ, 0x7610, R96 ;  /* 0x00007610ff607816 */ /* 0x000fe40000000060 */
[----:B------:R-:W-:Y:S02]  /*9c40*/  @!P6 PRMT R72, R70, 0x7610, R72 ;  /* 0x000076104648e816 */ /* 0x000fe40000000048 */
[----:B------:R-:W-:-:S02]  /*9c50*/  @!P6 PRMT R96, R71, 0x7610, R96 ;  /* 0x000076104760e816 */ /* 0x000fc40000000060 */
[----:B------:R-:W-:Y:S01]  /*9c60*/  LOP3.LUT P6, RZ, R85, 0x2, RZ, 0xc0, !PT ;  /* 0x0000000255ff7812 */ /* 0x000fe200078cc0ff */
[----:B------:R-:W-:Y:S01]  /*9c70*/  HFMA2.MMA R0, -RZ, RZ, 0, 0 ;  /* 0x00000000ff007435 */ /* 0x000fe200000001ff */
[----:B------:R-:W-:-:S04]  /*9c80*/  PRMT R25, RZ, 0x7610, R25 ;  /* 0x00007610ff197816 */ /* 0x000fc80000000019 */
[----:B------:R-:W-:Y:S02]  /*9c90*/  @!P3 PRMT R25, R59, 0x7610, R25 ;  /* 0x000076103b19b816 */ /* 0x000fe40000000019 */
[----:B------:R-:W-:-:S03]  /*9ca0*/  LOP3.LUT P5, RZ, R84, 0x800, RZ, 0xc0, !PT ;  /* 0x0000080054ff7812 */ /* 0x000fc600078ac0ff */
[----:B------:R0:W-:Y:S01]  /*9cb0*/  STL.S16 [R1+0x234], R25 ;  /* 0x0002341901007387 */ /* 0x0001e20000100600 */
[----:B------:R-:W-:-:S03]  /*9cc0*/  PRMT R27, RZ, 0x7610, R27 ;  /* 0x00007610ff1b7816 */ /* 0x000fc6000000001b */
[----:B------:R1:W3:Y:S01]  /*9cd0*/  @!P6 LDG.E R0, desc[UR10][R34.64] ;  /* 0x0000000a2200e981 */ /* 0x0002e2000c1e1900 */
[----:B0-----:R-:W-:Y:S02]  /*9ce0*/  MOV R25, RZ ;  /* 0x000000ff00197202 */ /* 0x001fe40000000f00 */
[----:B------:R-:W-:-:S04]  /*9cf0*/  @!P0 PRMT R27, R54, 0x7610, R27 ;  /* 0x00007610361b8816 */ /* 0x000fc8000000001b */
[----:B------:R-:W3:Y:S01]  /*9d00*/  @!P6 LDG.E R25, desc[UR10][R36.64] ;  /* 0x0000000a2419e981 */ /* 0x000ee2000c1e1900 */
[----:B--2---:R-:W-:-:S04]  /*9d10*/  PRMT R125, RZ, 0x7610, R125 ;  /* 0x00007610ff7d7816 */ /* 0x004fc8000000007d */
[----:B------:R-:W-:-:S05]  /*9d20*/  @!P0 PRMT R125, R26, 0x7610, R125 ;  /* 0x000076101a7d8816 */ /* 0x000fca000000007d */
[----:B------:R0:W-:Y:S04]  /*9d30*/  STL.S16 [R1+0x22e], R125 ;  /* 0x00022e7d01007387 */ /* 0x0001e80000100600 */
[----:B0-----:R-:W2:Y:S04]  /*9d40*/  LDL.LU R125, [R1+0x35c] ;  /* 0x00035c00017d7983 */ /* 0x001ea80000300800 */
[----:B------:R0:W-:Y:S04]  /*9d50*/  STL [R1+0xa8], R102 ;  /* 0x0000a86601007387 */ /* 0x0001e80000100800 */
[----:B------:R4:W-:Y:S01]  /*9d60*/  STL.S16 [R1+0x22a], R27 ;  /* 0x00022a1b01007387 */ /* 0x0009e20000100600 */
[----:B------:R-:W-:-:S02]  /*9d70*/  LOP3.LUT P1, RZ, R85, 0x1, RZ, 0xc0, !PT ;  /* 0x0000000155ff7812 */ /* 0x000fc4000782c0ff */
[----:B0-----:R-:W-:Y:S02]  /*9d80*/  PRMT R102, RZ, 0x7610, R102 ;  /* 0x00007610ff667816 */ /* 0x001fe40000000066 */
[----:B----4-:R-:W-:Y:S01]  /*9d90*/  @!P5 SHF.R.U32.HI R27, RZ, 0x10, R55 ;  /* 0x00000010ff1bd819 */ /* 0x010fe20000011637 */
[----:B------:R0:W-:Y:S03]  /*9da0*/  STL [R1+0x1b4], R83 ;  /* 0x0001b45301007387 */ /* 0x0001e60000100800 */
[----:B------:R-:W-:Y:S02]  /*9db0*/  @!P5 PRMT R102, R27, 0x7610, R102 ;  /* 0x000076101b66d816 */ /* 0x000fe40000000066 */
[----:B------:R-:W-:Y:S02]  /*9dc0*/  @!P5 SHF.R.U32.HI R27, RZ, 0x10, R40 ;  /* 0x00000010ff1bd819 */ /* 0x000fe40000011628 */
[----:B0-----:R-:W-:-:S04]  /*9dd0*/  PRMT R83, RZ, 0x7610, R83 ;  /* 0x00007610ff537816 */ /* 0x001fc80000000053 */
[----:B------:R-:W-:Y:S02]  /*9de0*/  @!P5 PRMT R83, R27, 0x7610, R83 ;  /* 0x000076101b53d816 */ /* 0x000fe40000000053 */
[----:B------:R-:W-:-:S06]  /*9df0*/  MOV R27, RZ ;  /* 0x000000ff001b7202 */ /* 0x000fcc0000000f00 */
[----:B------:R-:W4:Y:S01]  /*9e00*/  @!P1 LDG.E R27, desc[UR10][R62.64] ;  /* 0x0000000a3e1b9981 */ /* 0x000f22000c1e1900 */
[----:B------:R-:W-:Y:S02]  /*9e10*/  @!P0 SHF.R.U32.HI R26, RZ, 0x10, R54 ;  /* 0x00000010ff1a8819 */ /* 0x000fe40000011636 */
[----:B------:R-:W-:-:S04]  /*9e20*/  PRMT R30, RZ, 0x7610, R30 ;  /* 0x00007610ff1e7816 */ /* 0x000fc8000000001e */
[----:B------:R-:W-:Y:S02]  /*9e30*/  @!P5 PRMT R30, R40, 0x7610, R30 ;  /* 0x00007610281ed816 */ /* 0x000fe4000000001e */
[----:B------:R-:W-:-:S03]  /*9e40*/  PRMT R32, RZ, 0x7610, R32 ;  /* 0x00007610ff207816 */ /* 0x000fc60000000020 */
[----:B------:R0:W-:Y:S01]  /*9e50*/  STL.S16 [R1+0x226], R30 ;  /* 0x0002261e01007387 */ /* 0x0001e20000100600 */
[----:B------:R-:W-:Y:S02]  /*9e60*/  PRMT R31, RZ, 0x7610, R31 ;  /* 0x00007610ff1f7816 */ /* 0x000fe4000000001f */
[----:B0-----:R-:W-:-:S04]  /*9e70*/  @!P2 SHF.R.U32.HI R30, RZ, 0x10, R22 ;  /* 0x00000010ff1ea819 */ /* 0x001fc80000011616 */
[----:B------:R-:W-:Y:S02]  /*9e80*/  @!P2 PRMT R32, R30, 0x7610, R32 ;  /* 0x000076101e20a816 */ /* 0x000fe40000000020 */
[----:B------:R-:W-:Y:S01]  /*9e90*/  @!P2 SHF.R.U32.HI R30, RZ, 0x10, R41 ;  /* 0x00000010ff1ea819 */ /* 0x000fe20000011629 */
[----:B------:R0:W-:Y:S03]  /*9ea0*/  STL [R1+0xb4], R82 ;  /* 0x0000b45201007387 */ /* 0x0001e60000100800 */
[----:B------:R-:W-:Y:S01]  /*9eb0*/  @!P2 PRMT R31, R30, 0x7610, R31 ;  /* 0x000076101e1fa816 */ /* 0x000fe2000000001f */
[----:B------:R1:W-:Y:S01]  /*9ec0*/  STL [R1+0xc4], R59 ;  /* 0x0000c43b01007387 */ /* 0x0003e20000100800 */
[----:B0-----:R-:W-:-:S03]  /*9ed0*/  PRMT R82, RZ, 0x7610, R82 ;  /* 0x00007610ff527816 */ /* 0x001fc60000000052 */
[----:B------:R0:W-:Y:S01]  /*9ee0*/  STL [R1+0xbc], R68 ;  /* 0x0000bc4401007387 */ /* 0x0001e20000100800 */
[----:B-1----:R-:W-:-:S03]  /*9ef0*/  PRMT R59, R59, 0x5410, RZ ;  /* 0x000054103b3b7816 */ /* 0x002fc600000000ff */
[----:B------:R1:W-:Y:S01]  /*9f00*/  STL [R1+0x1c0], R58 ;  /* 0x0001c03a01007387 */ /* 0x0003e20000100800 */
[----:B------:R-:W-:Y:S02]  /*9f10*/  @!P5 PRMT R82, R55, 0x7610, R82 ;  /* 0x000076103752d816 */ /* 0x000fe40000000052 */
[----:B------:R-:W-:Y:S01]  /*9f20*/  LOP3.LUT P5, RZ, R85, 0x2000000, RZ, 0xc0, !PT ;  /* 0x0200000055ff7812 */ /* 0x000fe200078ac0ff */
[----:B------:R-:W-:Y:S01]  /*9f30*/  STL.S16 [R1+0x2e8], R31 ;  /* 0x0002e81f01007387 */ /* 0x000fe20000100600 */
[----:B0-----:R-:W-:Y:S02]  /*9f40*/  PRMT R68, R68, 0x5410, RZ ;  /* 0x0000541044447816 */ /* 0x001fe400000000ff */
[----:B------:R-:W-:Y:S02]  /*9f50*/  @!P2 PRMT R59, R59, 0x5410, R22 ;  /* 0x000054103b3ba816 */ /* 0x000fe40000000016 */
[----:B-1----:R-:W-:Y:S02]  /*9f60*/  PRMT R58, RZ, 0x7610, R58 ;  /* 0x00007610ff3a7816 */ /* 0x002fe4000000003a */
[----:B------:R-:W-:-:S02]  /*9f70*/  @!P2 PRMT R68, R68, 0x5410, R41 ;  /* 0x000054104444a816 */ /* 0x000fc40000000029 */
[----:B------:R-:W-:Y:S02]  /*9f80*/  LOP3.LUT P2, RZ, R84, 0x200000, RZ, 0xc0, !PT ;  /* 0x0020000054ff7812 */ /* 0x000fe4000784c0ff */
[----:B------:R-:W-:Y:S01]  /*9f90*/  PRMT R59, RZ, 0x7610, R59 ;  /* 0x00007610ff3b7816 */ /* 0x000fe2000000003b */
[----:B------:R0:W-:Y:S01]  /*9fa0*/  STL [R1+0x1bc], R74 ;  /* 0x0001bc4a01007387 */ /* 0x0001e20000100800 */
[----:B------:R-:W-:-:S03]  /*9fb0*/  PRMT R68, RZ, 0x7610, R68 ;  /* 0x00007610ff447816 */ /* 0x000fc60000000044 */
[----:B------:R1:W-:Y:S01]  /*9fc0*/  STL.S16 [R1+0x2c6], R32 ;  /* 0x0002c62001007387 */ /* 0x0003e20000100600 */
[----:B------:R-:W-:Y:S02]  /*9fd0*/  PRMT R33, RZ, 0x7610, R33 ;  /* 0x00007610ff217816 */ /* 0x000fe40000000021 */
[----:B0-----:R-:W-:Y:S02]  /*9fe0*/  PRMT R74, RZ, 0x7610, R74 ;  /* 0x00007610ff4a7816 */ /* 0x001fe4000000004a */
[----:B-1----:R-:W-:-:S04]  /*9ff0*/  @!P5 SHF.R.U32.HI R32, RZ, 0x10, R23 ;  /* 0x00000010ff20d819 */ /* 0x002fc80000011617 */
[----:B------:R-:W-:Y:S02]  /*a000*/  @!P5 PRMT R74, R32, 0x7610, R74 ;  /* 0x00007610204ad816 */ /* 0x000fe4000000004a */
[----:B------:R-:W-:-:S04]  /*a010*/  @!P5 SHF.R.U32.HI R32, RZ, 0x10, R6 ;  /* 0x00000010ff20d819 */ /* 0x000fc80000011606 */
[----:B------:R-:W-:Y:S02]  /*a020*/  @!P5 PRMT R33, R32, 0x7610, R33 ;  /* 0x000076102021d816 */ /* 0x000fe40000000021 */
[----:B------:R-:W-:Y:S02]  /*a030*/  PRMT R34, RZ, 0x7610, R34 ;  /* 0x00007610ff227816 */ /* 0x000fe40000000022 */
[----:B------:R-:W-:Y:S01]  /*a040*/  LOP3.LUT P3, RZ, R84, 0x400000, RZ, 0xc0, !PT ;  /* 0x0040000054ff7812 */ /* 0x000fe2000786c0ff */
[----:B------:R-:W-:Y:S04]  /*a050*/  STL [R1+0xd0], R22 ;  /* 0x0000d01601007387 */ /* 0x000fe80000100800 */
[----:B------:R-:W-:Y:S01]  /*a060*/  STL [R1+0xc8], R61 ;  /* 0x0000c83d01007387 */ /* 0x000fe20000100800 */
[----:B--2---:R-:W-:-:S04]  /*a070*/  PRMT R125, RZ, 0x7610, R125 ;  /* 0x00007610ff7d7816 */ /* 0x004fc8000000007d */
[----:B------:R-:W-:Y:S02]  /*a080*/  @!P0 PRMT R125, R26, 0x7610, R125 ;  /* 0x000076101a7d8816 */ /* 0x000fe4000000007d */
[----:B------:R-:W-:-:S04]  /*a090*/  PRMT R26, RZ, 0x7610, R26 ;  /* 0x00007610ff1a7816 */ /* 0x000fc8000000001a */
[----:B------:R-:W-:-:S05]  /*a0a0*/  @!P0 PRMT R26, R61, 0x7610, R26 ;  /* 0x000076103d1a8816 */ /* 0x000fca000000001a */
[----:B------:R0:W-:Y:S02]  /*a0b0*/  STL.S16 [R1+0x22c], R26 ;  /* 0x00022c1a01007387 */ /* 0x0001e40000100600 */
[----:B0-----:R-:W-:-:S10]  /*a0c0*/  HFMA2.MMA R26, -RZ, RZ, 0, 0 ;  /* 0x00000000ff1a7435 */ /* 0x001fd400000001ff */
[----:B------:R0:W2:Y:S01]  /*a0d0*/  @!P1 LDG.E R26, desc[UR10][R50.64] ;  /* 0x0000000a321a9981 */ /* 0x0000a2000c1e1900 */
[----:B------:R-:W-:-:S13]  /*a0e0*/  LOP3.LUT P0, RZ, R84, 0x8, RZ, 0xc0, !PT ;  /* 0x0000000854ff7812 */ /* 0x000fda000780c0ff */
[----:B------:R-:W-:-:S04]  /*a0f0*/  @!P0 SHF.R.U32.HI R31, RZ, 0x10, R42 ;  /* 0x00000010ff1f8819 */ /* 0x000fc8000001162a */
[----:B------:R-:W-:Y:S02]  /*a100*/  @!P0 PRMT R58, R31, 0x7610, R58 ;  /* 0x000076101f3a8816 */ /* 0x000fe4000000003a */
[----:B------:R-:W-:Y:S02]  /*a110*/  @!P0 SHF.R.U32.HI R31, RZ, 0x10, R43 ;  /* 0x00000010ff1f8819 */ /* 0x000fe4000001162b */
[----:B------:R-:W-:Y:S02]  /*a120*/  PRMT R58, R58, 0x5410, RZ ;  /* 0x000054103a3a7816 */ /* 0x000fe400000000ff */
[----:B------:R-:W-:Y:S02]  /*a130*/  @!P0 PRMT R59, R31, 0x7610, R59 ;  /* 0x000076101f3b8816 */ /* 0x000fe4000000003b */
[----:B------:R-:W-:Y:S02]  /*a140*/  MOV R31, RZ ;  /* 0x000000ff001f7202 */ /* 0x000fe40000000f00 */
[----:B------:R-:W-:-:S02]  /*a150*/  @!P0 PRMT R58, R58, 0x5410, R42 ;  /* 0x000054103a3a8816 */ /* 0x000fc4000000002a */
[----:B------:R-:W-:Y:S02]  /*a160*/  @!P0 PRMT R68, R43, 0x7610, R68 ;  /* 0x000076102b448816 */ /* 0x000fe40000000044 */
[----:B------:R-:W-:Y:S01]  /*a170*/  LOP3.LUT P0, RZ, R85, 0x20, RZ, 0xc0, !PT ;  /* 0x0000002055ff7812 */ /* 0x000fe2000780c0ff */
[----:B------:R1:W2:Y:S01]  /*a180*/  @!P2 LDG.E R31, desc[UR10][R52.64] ;  /* 0x0000000a341fa981 */ /* 0x0002a2000c1e1900 */
[----:B0-----:R-:W-:-:S04]  /*a190*/  PRMT R50, R50, 0x5410, RZ ;  /* 0x0000541032327816 */ /* 0x001fc800000000ff */
[----:B------:R-:W-:Y:S02]  /*a1a0*/  @!P5 PRMT R50, R50, 0x5410, R6 ;  /* 0x000054103232d816 */ /* 0x000fe40000000006 */
[----:B-1----:R-:W-:-:S04]  /*a1b0*/  PRMT R52, R52, 0x5410, RZ ;  /* 0x0000541034347816 */ /* 0x002fc800000000ff */
[----:B------:R-:W-:Y:S02]  /*a1c0*/  @!P5 PRMT R52, R52, 0x5410, R23 ;  /* 0x000054103434d816 */ /* 0x000fe40000000017 */
[----:B------:R-:W-:Y:S02]  /*a1d0*/  LOP3.LUT P5, RZ, R85, 0x10, RZ, 0xc0, !PT ;  /* 0x0000001055ff7812 */ /* 0x000fe400078ac0ff */
[----:B------:R-:W-:Y:S02]  /*a1e0*/  @!P0 PRMT R34, R10, 0x7610, R34 ;  /* 0x000076100a228816 */ /* 0x000fe40000000022 */
[----:B------:R-:W-:Y:S02]  /*a1f0*/  MOV R22, RZ ;  /* 0x000000ff00167202 */ /* 0x000fe40000000f00 */
[----:B------:R-:W-:Y:S01]  /*a200*/  PRMT R61, RZ, 0x7610, R61 ;  /* 0x00007610ff3d7816 */ /* 0x000fe2000000003d */
[----:B------:R0:W-:Y:S01]  /*a210*/  STL.S16 [R1+0x2ee], R34 ;  /* 0x0002ee2201007387 */ /* 0x0001e20000100600 */
[----:B------:R-:W-:-:S03]  /*a220*/  PRMT R35, RZ, 0x7610, R35 ;  /* 0x00007610ff237816 */ /* 0x000fc60000000023 */
[----:B------:R1:W-:Y:S04]  /*a230*/  STL [R1+0x1c4], R60 ;  /* 0x0001c43c01007387 */ /* 0x0003e80000100800 */
[----:B------:R3:W2:Y:S01]  /*a240*/  @!P3 LDG.E R22, desc[UR10][R56.64] ;  /* 0x0000000a3816b981 */ /* 0x0006a2000c1e1900 */
[----:B0-----:R-:W-:-:S04]  /*a250*/  @!P5 SHF.R.U32.HI R34, RZ, 0x10, R11 ;  /* 0x00000010ff22d819 */ /* 0x001fc8000001160b */
[----:B------:R-:W-:Y:S02]  /*a260*/  @!P5 PRMT R61, R34, 0x7610, R61 ;  /* 0x00007610223dd816 */ /* 0x000fe4000000003d */
[----:B-1----:R-:W-:Y:S02]  /*a270*/  PRMT R60, RZ, 0x7610, R60 ;  /* 0x00007610ff3c7816 */ /* 0x002fe4000000003c */
[----:B------:R-:W-:Y:S02]  /*a280*/  @!P5 SHF.R.U32.HI R34, RZ, 0x10, R14 ;  /* 0x00000010ff22d819 */ /* 0x000fe4000001160e */
[----:B---3--:R-:W-:Y:S02]  /*a290*/  PRMT R57, RZ, 0x7610, R57 ;  /* 0x00007610ff397816 */ /* 0x008fe40000000039 */
[----:B------:R-:W-:Y:S02]  /*a2a0*/  @!P5 PRMT R60, R34, 0x7610, R60 ;  /* 0x00007610223cd816 */ /* 0x000fe4000000003c */
[----:B------:R-:W-:-:S02]  /*a2b0*/  @!P5 PRMT R57, R11, 0x7610, R57 ;  /* 0x000076100b39d816 */ /* 0x000fc40000000039 */
[----:B------:R-:W-:Y:S02]  /*a2c0*/  @!P5 PRMT R35, R14, 0x7610, R35 ;  /* 0x000076100e23d816 */ /* 0x000fe40000000023 */
[----:B------:R-:W-:Y:S01]  /*a2d0*/  LOP3.LUT P5, RZ, R84, 0x80000, RZ, 0xc0, !PT ;  /* 0x0008000054ff7812 */ /* 0x000fe200078ac0ff */
[----:B------:R0:W-:Y:S04]  /*a2e0*/  STL [R1+0x1b0], R73 ;  /* 0x0001b04901007387 */ /* 0x0001e80000100800 */
[----:B------:R1:W-:Y:S01]  /*a2f0*/  STL.S16 [R1+0x2f2], R33 ;  /* 0x0002f22101007387 */ /* 0x0003e20000100600 */
[----:B------:R-:W-:Y:S02]  /*a300*/  PRMT R56, RZ, 0x7610, R56 ;  /* 0x00007610ff387816 */ /* 0x000fe40000000038 */
[----:B0-----:R-:W-:-:S02]  /*a310*/  PRMT R73, RZ, 0x7610, R73 ;  /* 0x00007610ff497816 */ /* 0x001fc40000000049 */
[----:B-1----:R-:W-:Y:S01]  /*a320*/  @!P4 SHF.R.U32.HI R33, RZ, 0x10, R7 ;  /* 0x00000010ff21c819 */ /* 0x002fe20000011607 */
[----:B------:R0:W-:Y:S03]  /*a330*/  STL [R1+0x1b8], R71 ;  /* 0x0001b84701007387 */ /* 0x0001e60000100800 */
[----:B------:R-:W-:Y:S01]  /*a340*/  @!P4 PRMT R73, R33, 0x7610, R73 ;  /* 0x000076102149c816 */ /* 0x000fe20000000049 */
[----:B------:R1:W-:Y:S01]  /*a350*/  STL.S16 [R1+0x2ea], R35 ;  /* 0x0002ea2301007387 */ /* 0x0003e20000100600 */
[----:B------:R-:W-:Y:S02]  /*a360*/  @!P4 SHF.R.U32.HI R33, RZ, 0x10, R8 ;  /* 0x00000010ff21c819 */ /* 0x000fe40000011608 */
[----:B0-----:R-:W-:Y:S02]  /*a370*/  PRMT R71, RZ, 0x7610, R71 ;  /* 0x00007610ff477816 */ /* 0x001fe40000000047 */
[----:B-1----:R-:W-:Y:S01]  /*a380*/  @!P5 SHF.R.U32.HI R35, RZ, 0x10, R15 ;  /* 0x00000010ff23d819 */ /* 0x002fe2000001160f */
[----:B------:R0:W-:Y:S01]  /*a390*/  STL [R1+0xb8], R70 ;  /* 0x0000b84601007387 */ /* 0x0001e20000100800 */
[----:B------:R-:W-:-:S02]  /*a3a0*/  @!P4 PRMT R71, R33, 0x7610, R71 ;  /* 0x000076102147c816 */ /* 0x000fc40000000047 */
[----:B------:R-:W-:Y:S01]  /*a3b0*/  @!P5 PRMT R56, R35, 0x7610, R56 ;  /* 0x000076102338d816 */ /* 0x000fe20000000038 */
[----:B------:R1:W-:Y:S01]  /*a3c0*/  STL [R1+0x1c8], R54 ;  /* 0x0001c83601007387 */ /* 0x0003e20000100800 */
[----:B------:R-:W-:Y:S02]  /*a3d0*/  @!P0 SHF.R.U32.HI R33, RZ, 0x10, R9 ;  /* 0x00000010ff218819 */ /* 0x000fe40000011609 */
[----:B------:R-:W-:Y:S01]  /*a3e0*/  @!P5 SHF.R.U32.HI R35, RZ, 0x10, R20 ;  /* 0x00000010ff23d819 */ /* 0x000fe20000011614 */
[----:B------:R3:W-:Y:S01]  /*a3f0*/  STL [R1+0xcc], R55 ;  /* 0x0000cc3701007387 */ /* 0x0007e20000100800 */
[----:B------:R-:W-:Y:S02]  /*a400*/  PRMT R53, RZ, 0x7610, R53 ;  /* 0x00007610ff357816 */ /* 0x000fe40000000035 */
[----:B0-----:R-:W-:Y:S02]  /*a410*/  PRMT R70, RZ, 0x7610, R70 ;  /* 0x00007610ff467816 */ /* 0x001fe40000000046 */
[----:B-1----:R-:W-:-:S02]  /*a420*/  PRMT R54, RZ, 0x7610, R54 ;  /* 0x00007610ff367816 */ /* 0x002fc40000000036 */
[----:B---3--:R-:W-:Y:S02]  /*a430*/  PRMT R55, RZ, 0x7610, R55 ;  /* 0x00007610ff377816 */ /* 0x008fe40000000037 */
[----:B------:R-:W-:Y:S02]  /*a440*/  @!P0 PRMT R70, R33, 0x7610, R70 ;  /* 0x0000761021468816 */ /* 0x000fe40000000046 */
[----:B------:R-:W-:Y:S02]  /*a450*/  @!P5 PRMT R55, R35, 0x7610, R55 ;  /* 0x000076102337d816 */ /* 0x000fe40000000037 */
[----:B------:R-:W-:Y:S02]  /*a460*/  @!P5 PRMT R54, R15, 0x7610, R54 ;  /* 0x000076100f36d816 */ /* 0x000fe40000000036 */
[----:B------:R-:W-:Y:S02]  /*a470*/  @!P5 PRMT R53, R20, 0x7610, R53 ;  /* 0x000076101435d816 */ /* 0x000fe40000000035 */
[----:B------:R-:W-:-:S02]  /*a480*/  PRMT R63, RZ, 0x7610, R63 ;  /* 0x00007610ff3f7816 */ /* 0x000fc4000000003f */
[----:B------:R-:W-:Y:S02]  /*a490*/  @!P0 SHF.R.U32.HI R33, RZ, 0x10, R10 ;  /* 0x00000010ff218819 */ /* 0x000fe4000001160a */
[----:B------:R-:W-:Y:S02]  /*a4a0*/  PRMT R62, RZ, 0x7610, R62 ;  /* 0x00007610ff3e7816 */ /* 0x000fe4000000003e */
[----:B------:R-:W-:Y:S01]  /*a4b0*/  LOP3.LUT P5, RZ, R84, 0x40000, RZ, 0xc0, !PT ;  /* 0x0004000054ff7812 */ /* 0x000fe200078ac0ff */
[----:B------:R-:W-:Y:S01]  /*a4c0*/  HFMA2.MMA R35, -RZ, RZ, 0, 0 ;  /* 0x00000000ff237435 */ /* 0x000fe200000001ff */
[----:B------:R-:W-:Y:S02]  /*a4d0*/  @!P0 PRMT R63, R33, 0x7610, R63 ;  /* 0x00007610213f8816 */ /* 0x000fe4000000003f */
[----:B------:R-:W-:Y:S02]  /*a4e0*/  @!P0 PRMT R62, R9, 0x7610, R62 ;  /* 0x00007610093e8816 */ /* 0x000fe4000000003e */
[----:B------:R-:W-:-:S02]  /*a4f0*/  LOP3.LUT P0, RZ, R85, 0x4, RZ, 0xc0, !PT ;  /* 0x0000000455ff7812 */ /* 0x000fc4000780c0ff */
[----:B------:R-:W-:Y:S02]  /*a500*/  PRMT R50, RZ, 0x7610, R50 ;  /* 0x00007610ff327816 */ /* 0x000fe40000000032 */
[----:B------:R-:W-:Y:S01]  /*a510*/  PRMT R52, RZ, 0x7610, R52 ;  /* 0x00007610ff347816 */ /* 0x000fe20000000034 */
[----:B------:R-:W-:Y:S01]  /*a520*/  HFMA2.MMA R30, -RZ, RZ, 0, 0 ;  /* 0x00000000ff1e7435 */ /* 0x000fe200000001ff */
[----:B------:R-:W-:Y:S01]  /*a530*/  @!P4 PRMT R50, R7, 0x7610, R50 ;  /* 0x000076100732c816 */ /* 0x000fe20000000032 */
[----:B------:R0:W3:Y:S01]  /*a540*/  @!P5 LDG.E R35, desc[UR10][R12.64] ;  /* 0x0000000a0c23d981 */ /* 0x0000e2000c1e1900 */
[----:B------:R-:W-:Y:S02]  /*a550*/  @!P4 PRMT R52, R8, 0x7610, R52 ;  /* 0x000076100834c816 */ /* 0x000fe40000000034 */
[----:B------:R-:W-:Y:S01]  /*a560*/  LOP3.LUT P4, RZ, R84, 0x100000, RZ, 0xc0, !PT ;  /* 0x0010000054ff7812 */ /* 0x000fe2000788c0ff */
[----:B------:R-:W-:-:S04]  /*a570*/  HFMA2.MMA R33, -RZ, RZ, 0, 0 ;  /* 0x00000000ff217435 */ /* 0x000fc800000001ff */
[----:B------:R1:W3:Y:S01]  /*a580*/  @!P2 LDG.E R30, desc[UR10][R46.64] ;  /* 0x0000000a2e1ea981 */ /* 0x0002e2000c1e1900 */
[----:B0-----:R-:W-:-:S04]  /*a590*/  PRMT R13, RZ, 0x7610, R13 ;  /* 0x00007610ff0d7816 */ /* 0x001fc8000000000d */
[----:B------:R-:W-:-:S03]  /*a5a0*/  @!P0 PRMT R13, R24, 0x7610, R13 ;  /* 0x00007610180d8816 */ /* 0x000fc6000000000d */
[----:B------:R0:W3:Y:S01]  /*a5b0*/  @!P4 LDG.E R33, desc[UR10][R44.64] ;  /* 0x0000000a2c21c981 */ /* 0x0000e2000c1e1900 */
[----:B-1----:R-:W-:-:S03]  /*a5c0*/  PRMT R47, RZ, 0x7610, R47 ;  /* 0x00007610ff2f7816 */ /* 0x002fc6000000002f */
[----:B------:R1:W-:Y:S01]  /*a5d0*/  STL.S16 [R1+0x30c], R13 ;  /* 0x00030c0d01007387 */ /* 0x0003e20000100600 */
[----:B------:R-:W-:Y:S02]  /*a5e0*/  PRMT R46, RZ, 0x7610, R46 ;  /* 0x00007610ff2e7816 */ /* 0x000fe4000000002e */
[----:B-1----:R-:W-:Y:S02]  /*a5f0*/  @!P6 SHF.R.U32.HI R13, RZ, 0x10, R0 ;  /* 0x00000010ff0de819 */ /* 0x002fe40000011600 */
[----:B0-----:R-:W-:Y:S02]  /*a600*/  PRMT R45, RZ, 0x7610, R45 ;  /* 0x00007610ff2d7816 */ /* 0x001fe4000000002d */
[----:B------:R-:W-:Y:S02]  /*a610*/  @!P6 PRMT R47, R13, 0x7610, R47 ;  /* 0x000076100d2fe816 */ /* 0x000fe4000000002f */
[----:B------:R-:W-:Y:S02]  /*a620*/  @!P6 SHF.R.U32.HI R13, RZ, 0x10, R25 ;  /* 0x00000010ff0de819 */ /* 0x000fe40000011619 */
[----:B------:R-:W-:-:S02]  /*a630*/  PRMT R44, RZ, 0x7610, R44 ;  /* 0x00007610ff2c7816 */ /* 0x000fc4000000002c */
[----:B------:R-:W-:Y:S02]  /*a640*/  @!P6 PRMT R46, R13, 0x7610, R46 ;  /* 0x000076100d2ee816 */ /* 0x000fe4000000002e */
[----:B------:R-:W-:Y:S02]  /*a650*/  @!P6 PRMT R45, R0, 0x7610, R45 ;  /* 0x00007610002de816 */ /* 0x000fe4000000002d */
[----:B------:R-:W-:Y:S01]  /*a660*/  @!P6 PRMT R44, R25, 0x7610, R44 ;  /* 0x00007610192ce816 */ /* 0x000fe2000000002c */
[----:B------:R-:W-:Y:S01]  /*a670*/  HFMA2.MMA R32, -RZ, RZ, 0, 0 ;  /* 0x00000000ff207435 */ /* 0x000fe200000001ff */
[----:B------:R-:W-:Y:S01]  /*a680*/  LOP3.LUT P6, RZ, R84, 0x10000, RZ, 0xc0, !PT ;  /* 0x0001000054ff7812 */ /* 0x000fe200078cc0ff */
[----:B------:R-:W-:Y:S01]  /*a690*/  HFMA2.MMA R13, -RZ, RZ, 0, 0 ;  /* 0x00000000ff0d7435 */ /* 0x000fe200000001ff */
[----:B------:R-:W-:Y:S02]  /*a6a0*/  PRMT R51, RZ, 0x7610, R51 ;  /* 0x00007610ff337816 */ /* 0x000fe40000000033 */
[----:B------:R-:W-:-:S04]  /*a6b0*/  @!P0 SHF.R.U32.HI R12, RZ, 0x10, R21 ;  /* 0x00000010ff0c8819 */ /* 0x000fc80000011615 */
[----:B------:R-:W-:Y:S01]  /*a6c0*/  @!P0 PRMT R51, R12, 0x7610, R51 ;  /* 0x000076100c338816 */ /* 0x000fe20000000033 */
[----:B------:R0:W3:Y:S01]  /*a6d0*/  @!P3 LDG.E R32, desc[UR10][R48.64] ;  /* 0x0000000a3020b981 */ /* 0x0000e2000c1e1900 */
[----:B------:R-:W-:-:S03]  /*a6e0*/  @!P0 SHF.R.U32.HI R12, RZ, 0x10, R24 ;  /* 0x00000010ff0c8819 */ /* 0x000fc60000011618 */
[----:B------:R1:W3:Y:S01]  /*a6f0*/  @!P6 LDG.E R13, desc[UR10][R16.64] ;  /* 0x0000000a100de981 */ /* 0x0002e2000c1e1900 */
[----:B0-----:R-:W-:Y:S02]  /*a700*/  PRMT R49, RZ, 0x7610, R49 ;  /* 0x00007610ff317816 */ /* 0x001fe40000000031 */
[----:B------:R-:W-:Y:S02]  /*a710*/  PRMT R48, RZ, 0x7610, R48 ;  /* 0x00007610ff307816 */ /* 0x000fe40000000030 */
[----:B-1----:R-:W-:Y:S02]  /*a720*/  PRMT R16, RZ, 0x7610, R16 ;  /* 0x00007610ff107816 */ /* 0x002fe40000000010 */
[----:B------:R-:W-:Y:S02]  /*a730*/  @!P0 PRMT R49, R12, 0x7610, R49 ;  /* 0x000076100c318816 */ /* 0x000fe40000000031 */
[----:B------:R-:W-:Y:S02]  /*a740*/  @!P0 PRMT R48, R21, 0x7610, R48 ;  /* 0x0000761015308816 */ /* 0x000fe40000000030 */
[----:B------:R-:W-:-:S02]  /*a750*/  LOP3.LUT P0, RZ, R84, 0x20000, RZ, 0xc0, !PT ;  /* 0x0002000054ff7812 */ /* 0x000fc4000780c0ff */
[----:B----4-:R-:W-:Y:S01]  /*a760*/  @!P1 PRMT R16, R27, 0x7610, R16 ;  /* 0x000076101b109816 */ /* 0x010fe20000000010 */
[----:B------:R-:W-:-:S04]  /*a770*/  UIMAD.WIDE UR6, UR5, 0x8, UR6 ;  /* 0x00000008050678a5 */ /* 0x000fc8000f8e0206 */
[----:B------:R0:W-:Y:S02]  /*a780*/  STL.S16 [R1+0x31c], R16 ;  /* 0x00031c1001007387 */ /* 0x0001e40000100600 */
[----:B0-----:R-:W-:-:S06]  /*a790*/  MOV R16, RZ ;  /* 0x000000ff00107202 */ /* 0x001fcc0000000f00 */
[----:B------:R0:W4:Y:S02]  /*a7a0*/  @!P0 LDG.E R16, desc[UR10][R2.64] ;  /* 0x0000000a02108981 */ /* 0x000124000c1e1900 */
[----:B0-----:R-:W-:Y:S02]  /*a7b0*/  MOV R2, UR6 ;  /* 0x0000000600027c02 */ /* 0x001fe40008000f00 */
[----:B------:R-:W-:-:S06]  /*a7c0*/  MOV R3, UR7 ;  /* 0x0000000700037c02 */ /* 0x000fcc0008000f00 */
[----:B------:R-:W4:Y:S01]  /*a7d0*/  LDG.E.64 R2, desc[UR10][R2.64] ;  /* 0x0000000a02027981 */ /* 0x000f22000c1e1b00 */
[----:B------:R-:W-:-:S03]  /*a7e0*/  MOV R34, RZ ;  /* 0x000000ff00227202 */ /* 0x000fc60000000f00 */
[----:B------:R0:W-:Y:S04]  /*a7f0*/  STL [R1+0x1d4], R43 ;  /* 0x0001d42b01007387 */ /* 0x0001e80000100800 */
[----:B------:R2:W-:Y:S04]  /*a800*/  STL [R1+0x1d8], R6 ;  /* 0x0001d80601007387 */ /* 0x0005e80000100800 */
[----:B------:R-:W4:Y:S01]  /*a810*/  @!P4 LDG.E R34, desc[UR10][R76.64] ;  /* 0x0000000a4c22c981 */ /* 0x000f22000c1e1900 */
[----:B0-----:R-:W-:-:S03]  /*a820*/  PRMT R43, RZ, 0x7610, R43 ;  /* 0x00007610ff2b7816 */ /* 0x001fc6000000002b */
[----:B------:R0:W-:Y:S01]  /*a830*/  STL [R1+0xd4], R42 ;  /* 0x0000d42a01007387 */ /* 0x0001e20000100800 */
[----:B--2---:R-:W-:-:S04]  /*a840*/  @!P1 SHF.R.U32.HI R6, RZ, 0x10, R26 ;  /* 0x00000010ff069819 */ /* 0x004fc8000001161a */
[----:B------:R-:W-:Y:S02]  /*a850*/  @!P1 PRMT R43, R6, 0x7610, R43 ;  /* 0x00007610062b9816 */ /* 0x000fe4000000002b */
[----:B0-----:R-:W-:Y:S02]  /*a860*/  PRMT R42, RZ, 0x7610, R42 ;  /* 0x00007610ff2a7816 */ /* 0x001fe4000000002a */
[----:B------:R-:W-:Y:S02]  /*a870*/  @!P1 SHF.R.U32.HI R6, RZ, 0x10, R27 ;  /* 0x00000010ff069819 */ /* 0x000fe4000001161b */
[----:B------:R-:W-:Y:S01]  /*a880*/  MOV R12, RZ ;  /* 0x000000ff000c7202 */ /* 0x000fe20000000f00 */
[----:B------:R0:W-:Y:S01]  /*a890*/  STL [R1+0xdc], R7 ;  /* 0x0000dc0701007387 */ /* 0x0001e20000100800 */
[----:B------:R-:W-:-:S04]  /*a8a0*/  @!P1 PRMT R42, R6, 0x7610, R42 ;  /* 0x00007610062a9816 */ /* 0x000fc8000000002a */
[----:B------:R1:W2:Y:S01]  /*a8b0*/  @!P5 LDG.E R12, desc[UR10][R28.64] ;  /* 0x0000000a1c0cd981 */ /* 0x0002a2000c1e1900 */
[----:B0-----:R-:W-:-:S06]  /*a8c0*/  CS2R R6, SRZ ;  /* 0x0000000000067805 */ /* 0x001fcc000001ff00 */
[----:B------:R0:W2:Y:S04]  /*a8d0*/  @!P6 LDG.E R7, desc[UR10][R18.64] ;  /* 0x0000000a1207e981 */ /* 0x0000a8000c1e1900 */
[----:B------:R0:W2:Y:S01]  /*a8e0*/  @!P0 LDG.E R6, desc[UR10][R4.64] ;  /* 0x0000000a04068981 */ /* 0x0000a2000c1e1900 */
[----:B------:R-:W-:Y:S02]  /*a8f0*/  PRMT R37, RZ, 0x7610, R37 ;  /* 0x00007610ff257816 */ /* 0x000fe40000000025 */
[----:B------:R-:W-:Y:S01]  /*a900*/  PRMT R36, RZ, 0x7610, R36 ;  /* 0x00007610ff247816 */ /* 0x000fe20000000024 */
[----:B------:R1:W-:Y:S04]  /*a910*/  STL [R1+0xb0], R39 ;  /* 0x0000b02701007387 */ /* 0x0003e80000100800 */
[----:B------:R0:W-:Y:S04]  /*a920*/  STL [R1+0x1cc], R40 ;  /* 0x0001cc2801007387 */ /* 0x0001e80000100800 */
[----:B------:R-:W-:Y:S01]  /*a930*/  STL [R1+0xf0], R0 ;  /* 0x0000f00001007387 */ /* 0x000fe20000100800 */
[----:B-1----:R-:W-:-:S02]  /*a940*/  PRMT R39, RZ, 0x7610, R39 ;  /* 0x00007610ff277816 */ /* 0x002fc40000000027 */
[----:B0-----:R-:W-:Y:S02]  /*a950*/  PRMT R40, RZ, 0x7610, R40 ;  /* 0x00007610ff287816 */ /* 0x001fe40000000028 */
[----:B------:R-:W-:Y:S02]  /*a960*/  @!P2 PRMT R37, R31, 0x7610, R37 ;  /* 0x000076101f25a816 */ /* 0x000fe40000000025 */
[----:B------:R-:W-:Y:S01]  /*a970*/  PRMT R28, RZ, 0x7610, R28 ;  /* 0x00007610ff1c7816 */ /* 0x000fe2000000001c */
[----:B------:R0:W-:Y:S04]  /*a980*/  STL [R1+0xd8], R23 ;  /* 0x0000d81701007387 */ /* 0x0001e80000100800 */
[----:B------:R1:W-:Y:S01]  /*a990*/  STL [R1+0x1e8], R20 ;  /* 0x0001e81401007387 */ /* 0x0003e20000100800 */
[----:B0-----:R-:W-:-:S03]  /*a9a0*/  PRMT R23, RZ, 0x7610, R23 ;  /* 0x00007610ff177816 */ /* 0x001fc60000000017 */
[----:B------:R0:W-:Y:S01]  /*a9b0*/  STL [R1+0x1d0], R41 ;  /* 0x0001d02901007387 */ /* 0x0001e20000100800 */
[----:B-1----:R-:W-:Y:S02]  /*a9c0*/  PRMT R20, RZ, 0x7610, R20 ;  /* 0x00007610ff147816 */ /* 0x002fe40000000014 */
[----:B------:R-:W-:Y:S01]  /*a9d0*/  PRMT R18, RZ, 0x7610, R18 ;  /* 0x00007610ff127816 */ /* 0x000fe20000000012 */
[----:B------:R1:W-:Y:S01]  /*a9e0*/  STL [R1+0xf4], R26 ;  /* 0x0000f41a01007387 */ /* 0x0003e20000100800 */
[----:B0-----:R-:W-:-:S03]  /*a9f0*/  PRMT R41, RZ, 0x7610, R41 ;  /* 0x00007610ff297816 */ /* 0x001fc60000000029 */
[----:B------:R0:W-:Y:S01]  /*aa00*/  STL [R1+0xe0], R9 ;  /* 0x0000e00901007387 */ /* 0x0001e20000100800 */
[----:B------:R-:W-:Y:S02]  /*aa10*/  PRMT R17, RZ, 0x7610, R17 ;  /* 0x00007610ff117816 */ /* 0x000fe40000000011 */
[----:B------:R-:W-:Y:S02]  /*aa20*/  @!P1 PRMT R41, R26, 0x7610, R41 ;  /* 0x000076101a299816 */ /* 0x000fe40000000029 */
[----:B-1----:R-:W-:Y:S01]  /*aa30*/  PRMT R26, RZ, 0x7610, R26 ;  /* 0x00007610ff1a7816 */ /* 0x002fe2000000001a */
[----:B------:R1:W-:Y:S01]  /*aa40*/  STL [R1+0x1e4], R14 ;  /* 0x0001e40e01007387 */ /* 0x0003e20000100800 */
[----:B------:R-:W-:Y:S02]  /*aa50*/  PRMT R29, RZ, 0x7610, R29 ;  /* 0x00007610ff1d7816 */ /* 0x000fe4000000001d */
[----:B0-----:R-:W-:Y:S01]  /*aa60*/  PRMT R9, RZ, 0x7610, R9 ;  /* 0x00007610ff097816 */ /* 0x001fe20000000009 */
[----:B------:R0:W-:Y:S01]  /*aa70*/  STL [R1+0xe8], R15 ;  /* 0x0000e80f01007387 */ /* 0x0001e20000100800 */
[----:B------:R-:W-:-:S02]  /*aa80*/  @!P3 PRMT R26, R22, 0x7610, R26 ;  /* 0x00007610161ab816 */ /* 0x000fc4000000001a */
[----:B------:R-:W-:Y:S01]  /*aa90*/  PRMT R19, RZ, 0x7610, R19 ;  /* 0x00007610ff137816 */ /* 0x000fe20000000013 */
[----:B------:R0:W-:Y:S01]  /*aaa0*/  STL [R1+0xec], R21 ;  /* 0x0000ec1501007387 */ /* 0x0001e20000100800 */
[----:B-1----:R-:W-:-:S03]  /*aab0*/  PRMT R14, RZ, 0x7610, R14 ;  /* 0x00007610ff0e7816 */ /* 0x002fc6000000000e */
[----:B------:R1:W-:Y:S01]  /*aac0*/  STL [R1+0x1ec], R24 ;  /* 0x0001ec1801007387 */ /* 0x0003e20000100800 */
[----:B0-----:R-:W-:-:S03]  /*aad0*/  PRMT R15, RZ, 0x7610, R15 ;  /* 0x00007610ff0f7816 */ /* 0x001fc6000000000f */
[----:B------:R0:W-:Y:S01]  /*aae0*/  STL [R1+0x1f0], R25 ;  /* 0x0001f01901007387 */ /* 0x0001e20000100800 */
[----:B------:R-:W-:-:S03]  /*aaf0*/  PRMT R21, RZ, 0x7610, R21 ;  /* 0x00007610ff157816 */ /* 0x000fc60000000015 */
[----:B------:R0:W-:Y:S01]  /*ab00*/  STL [R1+0x1fc], R22 ;  /* 0x0001fc1601007387 */ /* 0x0001e20000100800 */
[----:B-1----:R-:W-:-:S03]  /*ab10*/  PRMT R24, RZ, 0x7610, R24 ;  /* 0x00007610ff187816 */ /* 0x002fc60000000018 */
[----:B------:R1:W-:Y:S01]  /*ab20*/  STL [R1+0x1dc], R8 ;  /* 0x0001dc0801007387 */ /* 0x0003e20000100800 */
[----:B0-----:R-:W-:Y:S02]  /*ab30*/  PRMT R25, RZ, 0x7610, R25 ;  /* 0x00007610ff197816 */ /* 0x001fe40000000019 */
[----:B------:R-:W-:Y:S02]  /*ab40*/  PRMT R5, RZ, 0x7610, R5 ;  /* 0x00007610ff057816 */ /* 0x000fe40000000005 */
[----:B------:R-:W-:Y:S02]  /*ab50*/  @!P3 SHF.R.U32.HI R22, RZ, 0x10, R22 ;  /* 0x00000010ff16b819 */ /* 0x000fe40000011616 */
[----:B---3--:R-:W-:Y:S02]  /*ab60*/  @!P2 SHF.R.U32.HI R0, RZ, 0x10, R30 ;  /* 0x00000010ff00a819 */ /* 0x008fe4000001161e */
[----:B------:R-:W-:Y:S02]  /*ab70*/  @!P2 PRMT R39, R30, 0x7610, R39 ;  /* 0x000076101e27a816 */ /* 0x000fe40000000027 */
[----:B------:R-:W-:-:S02]  /*ab80*/  @!P2 PRMT R40, R0, 0x7610, R40 ;  /* 0x000076100028a816 */ /* 0x000fc40000000028 */
[----:B-1----:R-:W-:Y:S02]  /*ab90*/  PRMT R8, RZ, 0x7610, R8 ;  /* 0x00007610ff087816 */ /* 0x002fe40000000008 */
[----:B------:R-:W-:Y:S01]  /*aba0*/  PRMT R4, RZ, 0x7610, R4 ;  /* 0x00007610ff047816 */ /* 0x000fe20000000004 */
[----:B------:R-:W-:Y:S01]  /*abb0*/  STL [R1+0x1e0], R10 ;  /* 0x0001e00a01007387 */ /* 0x000fe20000100800 */
[----:B------:R-:W-:Y:S02]  /*abc0*/  @!P3 PRMT R25, R22, 0x7610, R25 ;  /* 0x000076101619b816 */ /* 0x000fe40000000019 */
[----:B------:R-:W-:Y:S01]  /*abd0*/  @!P4 PRMT R24, R33, 0x7610, R24 ;  /* 0x000076102118c816 */ /* 0x000fe20000000018 */
[----:B------:R-:W-:Y:S01]  /*abe0*/  STL [R1+0xe4], R11 ;  /* 0x0000e40b01007387 */ /* 0x000fe20000100800 */
[----:B------:R-:W-:Y:S02]  /*abf0*/  @!P5 PRMT R19, R35, 0x7610, R19 ;  /* 0x000076102313d816 */ /* 0x000fe40000000013 */
[----:B------:R-:W-:-:S04]  /*ac00*/  @!P3 SHF.R.U32.HI R0, RZ, 0x10, R32 ;  /* 0x00000010ff00b819 */ /* 0x000fc80000011620 */
[----:B------:R-:W-:Y:S02]  /*ac10*/  @!P3 PRMT R28, R0, 0x7610, R28 ;  /* 0x00007610001cb816 */ /* 0x000fe4000000001c */
[----:B------:R-:W-:Y:S02]  /*ac20*/  @!P4 SHF.R.U32.HI R0, RZ, 0x10, R33 ;  /* 0x00000010ff00c819 */ /* 0x000fe40000011621 */
[----:B----4-:R-:W-:-:S13]  /*ac30*/  R2UR UR16, R2 ;  /* 0x00000000021072ca */ /* 0x010fda00000e0000 */
[----:B------:R-:W-:-:S05]  /*ac40*/  MOV R2, UR16 ;  /* 0x0000001000027c02 */ /* 0x000fca0008000f00 */
[----:B------:R-:W-:Y:S01]  /*ac50*/  FFMA.FTZ R2, -R2, UR16, R3 ;  /* 0x0000001002027c23 */ /* 0x000fe20008010103 */
[----:B------:R-:W-:-:S04]  /*ac60*/  @!P2 SHF.R.U32.HI R3, RZ, 0x10, R31 ;  /* 0x00000010ff03a819 */ /* 0x000fc8000001161f */
[----:B------:R-:W-:Y:S02]  /*ac70*/  @!P2 PRMT R36, R3, 0x7610, R36 ;  /* 0x000076100324a816 */ /* 0x000fe40000000024 */
[----:B------:R-:W-:-:S13]  /*ac80*/  FSETP.GTU.FTZ.AND P2, PT, R2, RZ, PT ;  /* 0x000000ff0200720b */ /* 0x000fda0003f5c000 */
[----:B------:R-:W-:Y:S01]  /*ac90*/  VOTEU.ANY UP0, P2 ;  /* 0x00000000003f7886 */ /* 0x000fe20001000100 */
[----:B------:R-:W-:-:S04]  /*aca0*/  PLOP3.LUT P2, PT, PT, PT, UP0, 0x80, 0x0 ;  /* 0x000000000000781c */ /* 0x000fc80003f4f008 */
[----:B------:R-:W-:Y:S01]  /*acb0*/  @UP0 ULDC UR6, c[0x0][0x250] ;  /* 0x0000940000060ab9 */ /* 0x000fe20000000800 */
[----:B------:R-:W-:-:S08]  /*acc0*/  @!P4 PRMT R23, R0, 0x7610, R23 ;  /* 0x000076100017c816 */ /* 0x000fd00000000017 */
[----:B------:R-:W-:Y:S01]  /*acd0*/  @P2 FADD.FTZ R2, R2, UR6 ;  /* 0x0000000602022e21 */ /* 0x000fe20008010000 */
[----:B------:R-:W-:-:S05]  /*ace0*/  @!P4 SHF.R.U32.HI R0, RZ, 0x10, R34 ;  /* 0x00000010ff00c819 */ /* 0x000fca0000011622 */
[----:B------:R-:W0:Y:S01]  /*acf0*/  @P2 MUFU.RSQ R2, R2 ;  /* 0x0000000200022308 */ /* 0x000e220000001400 */
[----:B------:R-:W-:Y:S02]  /*ad00*/  @!P4 PRMT R20, R0, 0x7610, R20 ;  /* 0x000076100014c816 */ /* 0x000fe40000000014 */
[----:B------:R-:W-:Y:S01]  /*ad10*/  @!P5 SHF.R.U32.HI R0, RZ, 0x10, R35 ;  /* 0x00000010ff00d819 */ /* 0x000fe20000011623 */
[----:B--2---:R1:W-:Y:S03]  /*ad20*/  STL [R1+0x204], R12 ;  /* 0x0002040c01007387 */ /* 0x0043e60000100800 */
[----:B------:R-:W-:Y:S02]  /*ad30*/  @!P5 PRMT R18, R0, 0x7610, R18 ;  /* 0x000076100012d816 */ /* 0x000fe40000000012 */
[----:B------:R-:W-:Y:S02]  /*ad40*/  @!P6 SHF.R.U32.HI R0, RZ, 0x10, R13 ;  /* 0x00000010ff00e819 */ /* 0x000fe4000001160d */
[----:B------:R-:W-:-:S02]  /*ad50*/  @!P5 PRMT R17, R12, 0x7610, R17 ;  /* 0x000076100c11d816 */ /* 0x000fc40000000011 */
[----:B------:R-:W-:Y:S02]  /*ad60*/  @!P6 PRMT R9, R0, 0x7610, R9 ;  /* 0x000076100009e816 */ /* 0x000fe40000000009 */
[----:B-1----:R-:W-:Y:S02]  /*ad70*/  @!P5 SHF.R.U32.HI R12, RZ, 0x10, R12 ;  /* 0x00000010ff0cd819 */ /* 0x002fe4000001160c */
[----:B0-----:R-:W-:Y:S02]  /*ad80*/  @P2 R2UR UR6, R2 ;  /* 0x00000000020622ca */ /* 0x001fe400000e0000 */
[----:B------:R-:W-:Y:S02]  /*ad90*/  PRMT R3, RZ, 0x7610, R3 ;  /* 0x00007610ff037816 */ /* 0x000fe40000000003 */
[----:B------:R-:W-:Y:S02]  /*ada0*/  @!P6 SHF.R.U32.HI R0, RZ, 0x10, R7 ;  /* 0x00000010ff00e819 */ /* 0x000fe40000011607 */
[----:B------:R-:W-:-:S02]  /*adb0*/  @!P0 SHF.R.U32.HI R2, RZ, 0x10, R16 ;  /* 0x00000010ff028819 */ /* 0x000fc40000011610 */
[----:B------:R-:W-:Y:S02]  /*adc0*/  @!P3 PRMT R29, R32, 0x7610, R29 ;  /* 0x00007610201db816 */ /* 0x000fe4000000001d */
[----:B------:R-:W-:Y:S02]  /*add0*/  @!P4 PRMT R21, R34, 0x7610, R21 ;  /* 0x000076102215c816 */ /* 0x000fe40000000015 */
[----:B------:R-:W-:Y:S02]  /*ade0*/  @!P5 PRMT R15, R12, 0x7610, R15 ;  /* 0x000076100c0fd816 */ /* 0x000fe4000000000f */
[----:B------:R-:W-:Y:S02]  /*adf0*/  @!P6 PRMT R14, R13, 0x7610, R14 ;  /* 0x000076100d0ee816 */ /* 0x000fe4000000000e */
[----:B------:R-:W-:Y:S02]  /*ae00*/  @!P6 PRMT R8, R7, 0x7610, R8 ;  /* 0x000076100708e816 */ /* 0x000fe40000000008 */
[----:B------:R-:W-:-:S02]  /*ae10*/  @!P6 PRMT R5, R0, 0x7610, R5 ;  /* 0x000076100005e816 */ /* 0x000fc40000000005 */
[----:B------:R-:W-:Y:S02]  /*ae20*/  @!P0 PRMT R4, R16, 0x7610, R4 ;  /* 0x0000761010048816 */ /* 0x000fe40000000004 */
[----:B------:R-:W-:Y:S02]  /*ae30*/  @!P0 PRMT R3, R2, 0x7610, R3 ;  /* 0x0000761002038816 */ /* 0x000fe40000000003 */
[----:B------:R-:W-:Y:S02]  /*ae40*/  PRMT R11, RZ, 0x7610, R11 ;  /* 0x00007610ff0b7816 */ /* 0x000fe4000000000b */
[----:B------:R-:W-:Y:S01]  /*ae50*/  PRMT R10, RZ, 0x7610, R10 ;  /* 0x00007610ff0a7816 */ /* 0x000fe2000000000a */
[----:B------:R0:W-:Y:S04]  /*ae60*/  STL.S16 [R1+0x2be], R125 ;  /* 0x0002be7d01007387 */ /* 0x0001e80000100600 */
[----:B------:R-:W-:Y:S04]  /*ae70*/  STL [R1+0x1f4], R27 ;  /* 0x0001f41b01007387 */ /* 0x000fe80000100800 */
[----:B------:R-:W-:Y:S04]  /*ae80*/  STL [R1+0xf8], R30 ;  /* 0x0000f81e01007387 */ /* 0x000fe80000100800 */
[----:B------:R-:W-:Y:S04]  /*ae90*/  STL [R1+0x1f8], R31 ;  /* 0x0001f81f01007387 */ /* 0x000fe80000100800 */
[----:B------:R-:W-:Y:S04]  /*aea0*/  STL [R1+0xfc], R32 ;  /* 0x0000fc2001007387 */ /* 0x000fe80000100800 */
[----:B------:R-:W-:Y:S04]  /*aeb0*/  STL [R1+0x100], R33 ;  /* 0x0001002101007387 */ /* 0x000fe80000100800 */
[----:B------:R-:W-:Y:S04]  /*aec0*/  STL [R1+0x200], R34 ;  /* 0x0002002201007387 */ /* 0x000fe80000100800 */
[----:B------:R-:W-:Y:S04]  /*aed0*/  STL [R1+0x104], R35 ;  /* 0x0001042301007387 */ /* 0x000fe80000100800 */
[----:B------:R-:W-:Y:S04]  /*aee0*/  STL [R1+0x108], R13 ;  /* 0x0001080d01007387 */ /* 0x000fe80000100800 */
[----:B0-----:R0:W5:Y:S04]  /*aef0*/  LDL.LU R125, [R1+0x358] ;  /* 0x00035800017d7983 */ /* 0x0011680000300800 */
        /* <DEDUP_REMOVED lines=8> */
[----:B------:R1:W-:Y:S04]  /*af80*/  STL.S16 [R1+0x2ec], R62 ;  /* 0x0002ec3e01007387 */ /* 0x0003e80000100600 */
[----:B------:R-:W-:Y:S04]  /*af90*/  STL.S16 [R1+0x2fe], R61 ;  /* 0x0002fe3d01007387 */ /* 0x000fe80000100600 */
[----:B------:R2:W-:Y:S04]  /*afa0*/  STL.S16 [R1+0x300], R60 ;  /* 0x0003003c01007387 */ /* 0x0005e80000100600 */
        /* <DEDUP_REMOVED lines=32> */
[----:B------:R0:W-:Y:S04]  /*b1b0*/  STL [R1+0x208], R7 ;  /* 0x0002080701007387 */ /* 0x0001e80000100800 */
[----:B------:R0:W-:Y:S04]  /*b1c0*/  STL [R1+0x10c], R16 ;  /* 0x00010c1001007387 */ /* 0x0001e80000100800 */
[----:B------:R0:W-:Y:S04]  /*b1d0*/  STL.S16 [R1+0x342], R9 ;  /* 0x0003420901007387 */ /* 0x0001e80000100600 */
[----:B------:R0:W-:Y:S04]  /*b1e0*/  STL [R1+0x20c], R6 ;  /* 0x00020c0601007387 */ /* 0x0001e80000100800 */
[----:B------:R0:W-:Y:S04]  /*b1f0*/  STL.S16 [R1+0x344], R8 ;  /* 0x0003440801007387 */ /* 0x0001e80000100600 */
[----:B------:R0:W-:Y:S04]  /*b200*/  STL.S16 [R1+0x346], R5 ;  /* 0x0003460501007387 */ /* 0x0001e80000100600 */
[----:B------:R0:W-:Y:S04]  /*b210*/  STL.S16 [R1+0x348], R4 ;  /* 0x0003480401007387 */ /* 0x0001e80000100600 */
[----:B------:R0:W-:Y:S04]  /*b220*/  STL.S16 [R1+0x34a], R3 ;  /* 0x00034a0301007387 */ /* 0x0001e80000100600 */
[----:B------:R0:W-:Y:S04]  /*b230*/  STL.S16 [R1+0x34c], R11 ;  /* 0x00034c0b01007387 */ /* 0x0001e80000100600 */
[----:B------:R0:W-:Y:S01]  /*b240*/  STL.S16 [R1+0x34e], R10 ;  /* 0x00034e0a01007387 */ /* 0x0001e20000100600 */
[----:B------:R-:W-:Y:S01]  /*b250*/  LOP3.LUT P1, RZ, R84, 0x8000, RZ, 0xc0, !PT ;  /* 0x0000800054ff7812 */ /* 0x000fe2000782c0ff */
[----:B------:R-:W-:Y:S01]  /*b260*/  UMOV UR12, 0x3f800000 ;  /* 0x3f800000000c7882 */ /* 0x000fe20000000000 */
[----:B------:R-:W-:Y:S01]  /*b270*/  @UP0 UMOV UR12, UR6 ;  /* 0x00000006000c0c82 */ /* 0x000fe20008000000 */
[----:B------:R-:W-:Y:S01]  /*b280*/  BSSY B0, `(.L_x_1492) ;  /* 0x0000010000007945 */ /* 0x000fe20003800000 */
[----:B-1----:R-:W-:-:S02]  /*b290*/  CS2R R62, SRZ ;  /* 0x00000000003e7805 */ /* 0x002fc4000001ff00 */
[----:B--2---:R-:W-:-:S07]  /*b2a0*/  CS2R R60, SRZ ;  /* 0x00000000003c7805 */ /* 0x004fce000001ff00 */
[----:B0-----:R-:W-:Y:S05]  /*b2b0*/  @P1 BRA `(.L_x_1493) ;  /* 0x0000000000301947 */ /* 0x001fea0003800000 */
        /* <DEDUP_REMOVED lines=8> */
[----:B------:R-:W-:-:S03]  /*b340*/  @P2 SHF.R.S32.HI R4, RZ, 0x1f, R0 ;  /* 0x0000001fff042819 */ /* 0x000fc60000011400 */
[----:B------:R-:W5:Y:S01]  /*b350*/  LDG.E.64 R62, desc[UR10][R62.64] ;  /* 0x0000000a3e3e7981 */ /* 0x000f62000c1e1b00 */
[----:B------:R-:W-:-:S05]  /*b360*/  @P2 LEA.HI.X R3, R0, R3, R4, 0x2, P3 ;  /* 0x0000000300032211 */ /* 0x000fca00018f1404 */
[----:B------:R0:W5:Y:S02]  /*b370*/  @P2 LDG.E.64 R60, desc[UR10][R2.64] ;  /* 0x0000000a023c2981 */ /* 0x000164000c1e1b00 */
.L_x_1493:
[----:B------:R-:W-:Y:S05]  /*b380*/  BSYNC B0 ;  /* 0x0000000000007941 */ /* 0x000fea0003800000 */
.L_x_1492:
[----:B------:R-:W2:Y:S01]  /*b390*/  LDL.S16 R0, [R1+0x2d6] ;  /* 0x0002d60001007983 */ /* 0x000ea20000100600 */
[----:B------:R-:W-:Y:S01]  /*b3a0*/  PRMT R8, R11, 0x7610, R8 ;  /* 0x000076100b087816 */ /* 0x000fe20000000008 */
[----:B------:R-:W-:Y:S01]  /*b3b0*/  ULDC.U8 UR15, c[0x0][0x2a4] ;  /* 0x0000a900000f7ab9 */ /* 0x000fe20000000000 */
[----:B--2---:R-:W-:Y:S02]  /*b3c0*/  PRMT R16, R0, 0x7610, R16 ;  /* 0x0000761000107816 */ /* 0x004fe40000000010 */
[----:B------:R-:W2:Y:S01]  /*b3d0*/  LDL.S16 R0, [R1+0x2dc] ;  /* 0x0002dc0001007983 */ /* 0x000ea20000100600 */
[----:B------:R-:W-:Y:S02]  /*b3e0*/  @!P0 PRMT R8, R6, 0x7610, R8 ;  /* 0x0000761006088816 */ /* 0x000fe40000000008 */
[----:B------:R-:W-:Y:S02]  /*b3f0*/  PRMT R15, R16, 0x7610, R15 ;  /* 0x00007610100f7816 */ /* 0x000fe4000000000f */
[----:B--2---:R-:W-:-:S02]  /*b400*/  PRMT R14, R0, 0x7610, R14 ;  /* 0x00007610000e7816 */ /* 0x004fc4000000000e */
[----:B------:R-:W2:Y:S01]  /*b410*/  LDL.S16 R0, [R1+0x2d8] ;  /* 0x0002d80001007983 */ /* 0x000ea20000100600 */
[----:B------:R-:W-:Y:S02]  /*b420*/  PRMT R13, R15, 0x7610, R13 ;  /* 0x000076100f0d7816 */ /* 0x000fe4000000000d */
[----:B------:R-:W-:Y:S01]  /*b430*/  PRMT R12, R14, 0x7610, R12 ;  /* 0x000076100e0c7816 */ /* 0x000fe2000000000c */
[----:B------:R-:W-:Y:S01]  /*b440*/  @!P0 STL.S16 [R1+0x34c], R8 ;  /* 0x00034c0801008387 */ /* 0x000fe20000100600 */
[----:B--2---:R-:W-:-:S03]  /*b450*/  PRMT R9, R0, 0x7610, R9 ;  /* 0x0000761000097816 */ /* 0x004fc60000000009 */
[----:B------:R-:W2:Y:S01]  /*b460*/  LDL.LU.S16 R0, [R1+0x2da] ;  /* 0x0002da0001007983 */ /* 0x000ea20000300600 */
[----:B0-----:R-:W-:Y:S02]  /*b470*/  PRMT R2, R13, 0x7610, R2 ;  /* 0x000076100d027816 */ /* 0x001fe40000000002 */
[----:B------:R-:W-:Y:S02]  /*b480*/  ISETP.NE.AND P2, PT, RZ, UR15, PT ;  /* 0x0000000fff007c0c */ /* 0x000fe4000bf45270 */
[----:B------:R-:W-:Y:S01]  /*b490*/  PRMT R3, R12, 0x7610, R3 ;  /* 0x000076100c037816 */ /* 0x000fe20000000003 */
[----:B------:R-:W-:Y:S01]  /*b4a0*/  HADD2.F32 R2, -RZ, R2.H0_H0 ;  /* 0x20000002ff027230 */ /* 0x000fe20000004100 */
[----:B------:R-:W-:Y:S02]  /*b4b0*/  PRMT R5, R10, 0x7610, R5 ;  /* 0x000076100a057816 */ /* 0x000fe40000000005 */
[----:B------:R-:W-:Y:S01]  /*b4c0*/  PRMT R7, R9, 0x7610, R7 ;  /* 0x0000761009077816 */ /* 0x000fe20000000007 */
[----:B------:R-:W-:-:S02]  /*b4d0*/  HADD2.F32 R3, -RZ, R3.H0_H0 ;  /* 0x20000003ff037230 */ /* 0x000fc40000004100 */
[----:B------:R-:W-:Y:S01]  /*b4e0*/  FADD.FTZ R2, R2, -UR16 ;  /* 0x8000001002027e21 */ /* 0x000fe20008010000 */
[----:B--2---:R-:W-:Y:S02]  /*b4f0*/  PRMT R4, R0, 0x7610, R4 ;  /* 0x0000761000047816 */ /* 0x004fe40000000004 */
[----:B------:R-:W-:-:S03]  /*b500*/  @!P0 SHF.R.U32.HI R0, RZ, 0x10, R6 ;  /* 0x00000010ff008819 */ /* 0x000fc60000011606 */
[----:B------:R-:W-:Y:S01]  /*b510*/  HADD2.F32 R4, -RZ, R4.H0_H0 ;  /* 0x20000004ff047230 */ /* 0x000fe20000004100 */
[----:B------:R-:W-:Y:S01]  /*b520*/  @!P0 PRMT R5, R0, 0x7610, R5 ;  /* 0x0000761000058816 */ /* 0x000fe20000000005 */
[----:B------:R-:W-:-:S04]  /*b530*/  HADD2.F32 R0, -RZ, R7.H0_H0 ;  /* 0x20000007ff007230 */ /* 0x000fc80000004100 */
[----:B------:R0:W-:Y:S02]  /*b540*/  @!P0 STL.S16 [R1+0x34e], R5 ;  /* 0x00034e0501008387 */ /* 0x0001e40000100600 */
[----:B0-----:R-:W-:Y:S01]  /*b550*/  FADD.FTZ R5, R3, -UR16 ;  /* 0x8000001003057e21 */ /* 0x001fe20008010000 */
[----:B------:R-:W-:-:S03]  /*b560*/  FMUL.FTZ R3, R2, UR12 ;  /* 0x0000000c02037c20 */ /* 0x000fc60008410000 */
        /* <DEDUP_REMOVED lines=20> */
.L_x_1494:
[----:B------:R-:W2:Y:S02]  /*b6b0*/  LDL.S16 R5, [R1+0x2ce] ;  /* 0x0002ce0001057983 */ /* 0x000ea40000100600 */
[----:B--2---:R-:W-:Y:S02]  /*b6c0*/  PRMT R15, R5, 0x7610, R15 ;  /* 0x00007610050f7816 */ /* 0x004fe4000000000f */
[----:B------:R-:W2:Y:S02]  /*b6d0*/  LDL.LU.S16 R5, [R1+0x2d4] ;  /* 0x0002d40001057983 */ /* 0x000ea40000300600 */
[----:B------:R-:W-:Y:S02]  /*b6e0*/  PRMT R14, R15, 0x7610, R14 ;  /* 0x000076100f0e7816 */ /* 0x000fe4000000000e */
[----:B--2---:R-:W-:Y:S02]  /*b6f0*/  PRMT R13, R5, 0x7610, R13 ;  /* 0x00007610050d7816 */ /* 0x004fe4000000000d */
[----:B------:R-:W2:Y:S01]  /*b700*/  LDL.S16 R5, [R1+0x2d0] ;  /* 0x0002d00001057983 */ /* 0x000ea20000100600 */
[----:B------:R-:W-:-:S02]  /*b710*/  PRMT R12, R14, 0x7610, R12 ;  /* 0x000076100e0c7816 */ /* 0x000fc4000000000c */
[----:B------:R-:W-:Y:S02]  /*b720*/  PRMT R11, R13, 0x7610, R11 ;  /* 0x000076100d0b7816 */ /* 0x000fe4000000000b */
[----:B--2---:R-:W-:Y:S02]  /*b730*/  PRMT R9, R5, 0x7610, R9 ;  /* 0x0000761005097816 */ /* 0x004fe40000000009 */
[----:B------:R-:W2:Y:S01]  /*b740*/  LDL.LU.S16 R5, [R1+0x2d2] ;  /* 0x0002d20001057983 */ /* 0x000ea20000300600 */
[----:B------:R-:W-:Y:S02]  /*b750*/  PRMT R7, R12, 0x7610, R7 ;  /* 0x000076100c077816 */ /* 0x000fe40000000007 */
[----:B------:R-:W-:Y:S02]  /*b760*/  PRMT R6, R11, 0x7610, R6 ;  /* 0x000076100b067816 */ /* 0x000fe40000000006 */
[----:B------:R-:W-:Y:S01]  /*b770*/  PRMT R10, R9, 0x7610, R10 ;  /* 0x00007610090a7816 */ /* 0x000fe2000000000a */
[----:B------:R-:W-:-:S02]  /*b780*/  HADD2.F32 R9, -RZ, R7.H0_H0 ;  /* 0x20000007ff097230 */ /* 0x000fc40000004100 */
[----:B-----5:R-:W-:Y:S01]  /*b790*/  FMUL.FTZ R7, R4, R63 ;  /* 0x0000003f04077220 */ /* 0x020fe20000410000 */
[----:B------:R-:W-:Y:S02]  /*b7a0*/  HADD2.F32 R6, -RZ, R6.H0_H0 ;  /* 0x20000006ff067230 */ /* 0x000fe40000004100 */
[----:B------:R-:W-:-:S03]  /*b7b0*/  FADD.FTZ R9, R9, -UR16 ;  /* 0x8000001009097e21 */ /* 0x000fc60008010000 */
[----:B------:R-:W-:Y:S01]  /*b7c0*/  FADD.FTZ R6, R6, -UR16 ;  /* 0x8000001006067e21 */ /* 0x000fe20008010000 */
[----:B------:R-:W-:-:S03]  /*b7d0*/  FMUL.FTZ R9, R9, UR12 ;  /* 0x0000000c09097c20 */ /* 0x000fc60008410000 */
[----:B------:R-:W-:Y:S01]  /*b7e0*/  FMUL.FTZ R6, R6, UR12 ;  /* 0x0000000c06067c20 */ /* 0x000fe20008410000 */
[----:B--2---:R-:W-:Y:S01]  /*b7f0*/  PRMT R8, R5, 0x7610, R8 ;  /* 0x0000761005087816 */ /* 0x004fe20000000008 */
[----:B------:R-:W-:-:S04]  /*b800*/  FMUL.FTZ R5, R0, R62 ;  /* 0x0000003e00057220 */ /* 0x000fc80000410000 */
[C---:B------:R-:W-:Y:S01]  /*b810*/  FFMA.FTZ R5, R3.reuse, R5, RZ ;  /* 0x0000000503057223 */ /* 0x040fe200000100ff */
[----:B------:R-:W-:Y:S02]  /*b820*/  HADD2.F32 R8, -RZ, R8.H0_H0 ;  /* 0x20000008ff087230 */ /* 0x000fe40000004100 */
[----:B------:R-:W-:Y:S01]  /*b830*/  FFMA.FTZ R3, R3, R0, RZ ;  /* 0x0000000003037223 */ /* 0x000fe200000100ff */
[----:B------:R-:W-:Y:S01]  /*b840*/  FFMA.FTZ R5, R2, R7, R5 ;  /* 0x0000000702057223 */ /* 0x000fe20000010005 */
        /* <DEDUP_REMOVED lines=20> */
.L_x_1495:
[----:B------:R-:W2:Y:S02]  /*b990*/  LDL.S16 R10, [R1+0x2e0] ;  /* 0x0002e000010a7983 */ /* 0x000ea40000100600 */
[----:B--2---:R-:W-:Y:S02]  /*b9a0*/  PRMT R20, R10, 0x7610, R20 ;  /* 0x000076100a147816 */ /* 0x004fe40000000014 */
[----:B------:R-:W2:Y:S01]  /*b9b0*/  LDL.LU.S16 R10, [R1+0x2e2] ;  /* 0x0002e200010a7983 */ /* 0x000ea20000300600 */
[----:B------:R-:W-:Y:S01]  /*b9c0*/  FFMA.FTZ R3, R9, R7, R3 ;  /* 0x0000000709037223 */ /* 0x000fe20000010003 */
[----:B------:R-:W-:Y:S02]  /*b9d0*/  PRMT R19, R20, 0x7610, R19 ;  /* 0x0000761014137816 */ /* 0x000fe40000000013 */
[----:B--2---:R-:W-:Y:S02]  /*b9e0*/  PRMT R18, R10, 0x7610, R18 ;  /* 0x000076100a127816 */ /* 0x004fe40000000012 */
[----:B------:R-:W2:Y:S01]  /*b9f0*/  LDL.LU.S16 R10, [R1+0x2cc] ;  /* 0x0002cc00010a7983 */ /* 0x000ea20000300600 */
[----:B------:R-:W-:-:S02]  /*ba00*/  PRMT R17, R19, 0x7610, R17 ;  /* 0x0000761013117816 */ /* 0x000fc40000000011 */
[----:B------:R-:W-:Y:S02]  /*ba10*/  PRMT R16, R18, 0x7610, R16 ;  /* 0x0000761012107816 */ /* 0x000fe40000000010 */
[----:B--2---:R-:W-:Y:S02]  /*ba20*/  PRMT R15, R10, 0x7610, R15 ;  /* 0x000076100a0f7816 */ /* 0x004fe4000000000f */
[----:B------:R-:W2:Y:S01]  /*ba30*/  LDL.LU.S16 R10, [R1+0x2de] ;  /* 0x0002de00010a7983 */ /* 0x000ea20000300600 */
[----:B------:R-:W-:Y:S01]  /*ba40*/  FFMA.FTZ R2, R2, R4, RZ ;  /* 0x0000000402027223 */ /* 0x000fe200000100ff */
[----:B------:R-:W-:Y:S02]  /*ba50*/  PRMT R14, R17, 0x7610, R14 ;  /* 0x00007610110e7816 */ /* 0x000fe4000000000e */
[----:B------:R-:W-:Y:S01]  /*ba60*/  PRMT R13, R16, 0x7610, R13 ;  /* 0x00007610100d7816 */ /* 0x000fe2000000000d */
[----:B------:R-:W-:Y:S01]  /*ba70*/  FFMA.FTZ R2, R6, R8, R2 ;  /* 0x0000000806027223 */ /* 0x000fe20000010002 */
[----:B------:R-:W-:-:S02]  /*ba80*/  PRMT R12, R15, 0x7610, R12 ;  /* 0x000076100f0c7816 */ /* 0x000fc4000000000c */
[----:B--2---:R-:W-:Y:S01]  /*ba90*/  PRMT R11, R10, 0x7610, R11 ;  /* 0x000076100a0b7816 */ /* 0x004fe2000000000b */
[----:B------:R-:W-:-:S04]  /*baa0*/  FMUL.FTZ R10, R7, R62 ;  /* 0x0000003e070a7220 */ /* 0x000fc80000410000 */
[----:B------:R-:W-:Y:S01]  /*bab0*/  FFMA.FTZ R5, R9, R10, R5 ;  /* 0x0000000a09057223 */ /* 0x000fe20000010005 */
[----:B------:R-:W-:Y:S01]  /*bac0*/  FADD.FTZ R9, RZ, R0 ;  /* 0x00000000ff097221 */ /* 0x000fe20000010000 */
[----:B------:R-:W-:-:S03]  /*bad0*/  FFMA.FTZ R0, R0, R62, RZ ;  /* 0x0000003e00007223 */ /* 0x000fc600000100ff */
[----:B------:R-:W-:Y:S01]  /*bae0*/  FADD.FTZ R7, R9, R7 ;  /* 0x0000000709077221 */ /* 0x000fe20000010000 */
[-C--:B------:R-:W-:Y:S01]  /*baf0*/  FFMA.FTZ R0, R4, R63.reuse, R0 ;  /* 0x0000003f04007223 */ /* 0x080fe20000010000 */
[----:B------:R-:W-:Y:S01]  /*bb00*/  FADD.FTZ R4, RZ, R4 ;  /* 0x00000004ff047221 */ /* 0x000fe20000010000 */
[----:B------:R-:W-:Y:S02]  /*bb10*/  FMUL.FTZ R9, R8, R63 ;  /* 0x0000003f08097220 */ /* 0x000fe40000410000 */
[----:B------:R-:W-:Y:S01]  /*bb20*/  FADD.FTZ R0, R0, R10 ;  /* 0x0000000a00007221 */ /* 0x000fe20000010000 */
[----:B------:R-:W-:Y:S01]  /*bb30*/  FADD.FTZ R4, R4, R8 ;  /* 0x0000000804047221 */ /* 0x000fe20000010000 */
[----:B------:R-:W-:Y:S01]  /*bb40*/  FFMA.FTZ R5, R6, R9, R5 ;  /* 0x0000000906057223 */ /* 0x000fe20000010005 */
[----:B------:R-:W-:Y:S02]  /*bb50*/  HADD2.F32 R6, -RZ, R14.H0_H0 ;  /* 0x2000000eff067230 */ /* 0x000fe40000004100 */
[----:B------:R-:W-:Y:S01]  /*bb60*/  FADD.FTZ R0, R9, R0 ;  /* 0x0000000009007221 */ /* 0x000fe20000010000 */
[----:B------:R-:W-:-:S02]  /*bb70*/  HADD2.F32 R8, -RZ, R13.H0_H0 ;  /* 0x2000000dff087230 */ /* 0x000fc40000004100 */
[----:B------:R-:W-:Y:S02]  /*bb80*/  HADD2.F32 R9, -RZ, R11.H0_H0 ;  /* 0x2000000bff097230 */ /* 0x000fe40000004100 */
[----:B------:R-:W-:Y:S01]  /*bb90*/  FADD.FTZ R6, R6, -UR16 ;  /* 0x8000001006067e21 */ /* 0x000fe20008010000 */
[----:B------:R-:W-:Y:S01]  /*bba0*/  FADD.FTZ R10, R8, -UR16 ;  /* 0x80000010080a7e21 */ /* 0x000fe20008010000 */
[----:B------:R-:W-:Y:S02]  /*bbb0*/  HADD2.F32 R8, -RZ, R12.H0_H0 ;  /* 0x2000000cff087230 */ /* 0x000fe40000004100 */
        /* <DEDUP_REMOVED lines=21> */
.L_x_1496:
[----:B------:R-:W2:Y:S02]  /*bd10*/  LDL.S16 R11, [R1+0x282] ;  /* 0x00028200010b7983 */ /* 0x000ea40000100600 */
[----:B--2---:R-:W-:Y:S02]  /*bd20*/  PRMT R21, R11, 0x7610, R21 ;  /* 0x000076100b157816 */ /* 0x004fe40000000015 */
[----:B------:R-:W2:Y:S02]  /*bd30*/  LDL.S16 R11, [R1+0x286] ;  /* 0x00028600010b7983 */ /* 0x000ea40000100600 */
[----:B------:R-:W-:Y:S02]  /*bd40*/  PRMT R20, R21, 0x7610, R20 ;  /* 0x0000761015147816 */ /* 0x000fe40000000014 */
[----:B--2---:R-:W-:Y:S02]  /*bd50*/  PRMT R19, R11, 0x7610, R19 ;  /* 0x000076100b137816 */ /* 0x004fe40000000013 */
[----:B------:R-:W2:Y:S01]  /*bd60*/  LDL.LU.S16 R11, [R1+0x284] ;  /* 0x00028400010b7983 */ /* 0x000ea20000300600 */
[----:B------:R-:W-:-:S02]  /*bd70*/  PRMT R18, R20, 0x7610, R18 ;  /* 0x0000761014127816 */ /* 0x000fc40000000012 */
[----:B------:R-:W-:Y:S02]  /*bd80*/  PRMT R17, R19, 0x7610, R17 ;  /* 0x0000761013117816 */ /* 0x000fe40000000011 */
[----:B--2---:R-:W-:Y:S02]  /*bd90*/  PRMT R16, R11, 0x7610, R16 ;  /* 0x000076100b107816 */ /* 0x004fe40000000010 */
[----:B------:R-:W2:Y:S01]  /*bda0*/  LDL.S16 R11, [R1+0x2a2] ;  /* 0x0002a200010b7983 */ /* 0x000ea20000100600 */
[----:B------:R-:W-:Y:S01]  /*bdb0*/  PRMT R15, R18, 0x7610, R15 ;  /* 0x00007610120f7816 */ /* 0x000fe2000000000f */
[----:B------:R-:W-:Y:S01]  /*bdc0*/  FADD.FTZ R20, R7, R8 ;  /* 0x0000000807147221 */ /* 0x000fe20000010000 */
[----:B------:R-:W-:Y:S01]  /*bdd0*/  PRMT R14, R17, 0x7610, R14 ;  /* 0x00007610110e7816 */ /* 0x000fe2000000000e */
[----:B------:R-:W-:Y:S01]  /*bde0*/  FFMA.FTZ R3, R6, R8, R3 ;  /* 0x0000000806037223 */ /* 0x000fe20000010003 */
[----:B------:R-:W-:Y:S01]  /*bdf0*/  FFMA.FTZ R18, R10, R9, R2 ;  /* 0x000000090a127223 */ /* 0x000fe20000010002 */
[----:B------:R-:W-:Y:S01]  /*be00*/  HADD2.F32 R7, -RZ, R15.H0_H0 ;  /* 0x2000000fff077230 */ /* 0x000fe20000004100 */
[----:B------:R-:W-:-:S04]  /*be10*/  PRMT R13, R16, 0x7610, R13 ;  /* 0x00007610100d7816 */ /* 0x000fc8000000000d */
[----:B------:R-:W-:-:S04]  /*be20*/  FADD.FTZ R7, R7, -UR16 ;  /* 0x8000001007077e21 */ /* 0x000fc80008010000 */
[----:B------:R-:W-:Y:S01]  /*be30*/  FMUL.FTZ R7, R7, UR12 ;  /* 0x0000000c07077c20 */ /* 0x000fe20008410000 */
[----:B--2---:R-:W-:Y:S01]  /*be40*/  PRMT R12, R11, 0x7610, R12 ;  /* 0x000076100b0c7816 */ /* 0x004fe2000000000c */
[----:B------:R-:W-:-:S04]  /*be50*/  FMUL.FTZ R11, R8, R62 ;  /* 0x0000003e080b7220 */ /* 0x000fc80000410000 */
[----:B------:R-:W-:Y:S01]  /*be60*/  FFMA.FTZ R5, R6, R11, R5 ;  /* 0x0000000b06057223 */ /* 0x000fe20000010005 */
[----:B------:R-:W-:Y:S01]  /*be70*/  FADD.FTZ R0, R0, R11 ;  /* 0x0000000b00007221 */ /* 0x000fe20000010000 */
[----:B------:R-:W-:Y:S01]  /*be80*/  FMUL.FTZ R6, R9, R63 ;  /* 0x0000003f09067220 */ /* 0x000fe20000410000 */
[----:B------:R-:W-:Y:S02]  /*be90*/  HADD2.F32 R11, -RZ, R14.H0_H0 ;  /* 0x2000000eff0b7230 */ /* 0x000fe40000004100 */
[----:B------:R-:W-:Y:S02]  /*bea0*/  HADD2.F32 R2, -RZ, R12.H0_H0 ;  /* 0x2000000cff027230 */ /* 0x000fe40000004100 */
[----:B------:R-:W-:Y:S01]  /*beb0*/  FFMA.FTZ R10, R10, R6, R5 ;  /* 0x000000060a0a7223 */ /* 0x000fe20000010005 */
[----:B------:R-:W-:Y:S01]  /*bec0*/  FADD.FTZ R8, R6, R0 ;  /* 0x0000000006087221 */ /* 0x000fe20000010000 */
[----:B------:R-:W-:Y:S01]  /*bed0*/  FADD.FTZ R5, R11, -UR16 ;  /* 0x800000100b057e21 */ /* 0x000fe20008010000 */
[----:B------:R-:W-:-:S03]  /*bee0*/  HADD2.F32 R6, -RZ, R13.H0_H0 ;  /* 0x2000000dff067230 */ /* 0x000fc60000004100 */
        /* <DEDUP_REMOVED lines=20> */
.L_x_1497:
[----:B------:R-:W2:Y:S02]  /*c030*/  LDL.LU.S16 R0, [R1+0x280] ;  /* 0x0002800001007983 */ /* 0x000ea40000300600 */
        /* <DEDUP_REMOVED lines=12> */
[----:B------:R-:W-:Y:S01]  /*c100*/  FMUL.FTZ R11, R6, R62 ;  /* 0x0000003e060b7220 */ /* 0x000fe20000410000 */
[----:B------:R-:W-:Y:S01]  /*c110*/  PRMT R14, R16, 0x7610, R14 ;  /* 0x00007610100e7816 */ /* 0x000fe2000000000e */
[----:B------:R-:W-:-:S02]  /*c120*/  FMUL.FTZ R4, R2, R63 ;  /* 0x0000003f02047220 */ /* 0x000fc40000410000 */
[----:B------:R-:W-:Y:S01]  /*c130*/  FFMA.FTZ R10, R7, R11, R10 ;  /* 0x0000000b070a7223 */ /* 0x000fe2000001000a */
[----:B------:R-:W-:-:S03]  /*c140*/  FADD.FTZ R11, R8, R11 ;  /* 0x0000000b080b7221 */ /* 0x000fc60000010000 */
[----:B------:R-:W-:Y:S01]  /*c150*/  FFMA.FTZ R8, R5, R4, R10 ;  /* 0x0000000405087223 */ /* 0x000fe2000001000a */
[----:B------:R-:W-:Y:S01]  /*c160*/  FADD.FTZ R10, R4, R11 ;  /* 0x0000000b040a7221 */ /* 0x000fe20000010000 */
[----:B------:R-:W-:Y:S01]  /*c170*/  HADD2.F32 R4, -RZ, R13.H0_H0 ;  /* 0x2000000dff047230 */ /* 0x000fe20000004100 */
[----:B--2---:R-:W-:Y:S01]  /*c180*/  PRMT R12, R0, 0x7610, R12 ;  /* 0x00007610000c7816 */ /* 0x004fe2000000000c */
[----:B------:R-:W-:Y:S01]  /*c190*/  FFMA.FTZ R0, R7, R6, R3 ;  /* 0x0000000607007223 */ /* 0x000fe20000010003 */
[----:B------:R-:W-:Y:S02]  /*c1a0*/  HADD2.F32 R3, -RZ, R15.H0_H0 ;  /* 0x2000000fff037230 */ /* 0x000fe40000004100 */
[----:B------:R-:W-:Y:S02]  /*c1b0*/  HADD2.F32 R7, -RZ, R14.H0_H0 ;  /* 0x2000000eff077230 */ /* 0x000fe40000004100 */
[----:B------:R-:W-:Y:S02]  /*c1c0*/  HADD2.F32 R15, -RZ, R12.H0_H0 ;  /* 0x2000000cff0f7230 */ /* 0x000fe40000004100 */
[----:B------:R-:W-:Y:S01]  /*c1d0*/  FADD.FTZ R3, R3, -UR16 ;  /* 0x8000001003037e21 */ /* 0x000fe20008010000 */
[----:B------:R-:W-:-:S03]  /*c1e0*/  FADD.FTZ R11, R7, -UR16 ;  /* 0x80000010070b7e21 */ /* 0x000fc60008010000 */
        /* <DEDUP_REMOVED lines=21> */
.L_x_1498:
[----:B------:R-:W2:Y:S02]  /*c340*/  LDL.LU.S16 R11, [R1+0x2a0] ;  /* 0x0002a000010b7983 */ /* 0x000ea40000300600 */
        /* <DEDUP_REMOVED lines=13> */
[----:B------:R-:W-:Y:S02]  /*c420*/  PRMT R13, R17, 0x7610, R13 ;  /* 0x00007610110d7816 */ /* 0x000fe4000000000d */
        /* <DEDUP_REMOVED lines=10> */
[----:B------:R-:W-:-:S02]  /*c4d0*/  HADD2.F32 R14, -RZ, R12.H0_H0 ;  /* 0x2000000cff0e7230 */ /* 0x000fc40000004100 */
        /* <DEDUP_REMOVED lines=23> */
.L_x_1499:
        /* <DEDUP_REMOVED lines=9> */
[----:B------:R-:W2:Y:S01]  /*c6e0*/  LDL.LU.S16 R8, [R1+0x27c] ;  /* 0x00027c0001087983 */ /* 0x000ea20000300600 */
[----:B------:R-:W-:Y:S01]  /*c6f0*/  PRMT R19, R23, 0x7610, R19 ;  /* 0x0000761017137816 */ /* 0x000fe20000000013 */
[----:B------:R-:W-:Y:S01]  /*c700*/  FADD.FTZ R2, R9, R2 ;  /* 0x0000000209027221 */ /* 0x000fe20000010000 */
[----:B------:R-:W-:Y:S01]  /*c710*/  PRMT R12, R22, 0x7610, R12 ;  /* 0x00007610160c7816 */ /* 0x000fe2000000000c */
[----:B------:R-:W-:Y:S01]  /*c720*/  FFMA.FTZ R0, R7, R4, R0 ;  /* 0x0000000407007223 */ /* 0x000fe20000010000 */
[----:B------:R-:W-:Y:S01]  /*c730*/  FMUL.FTZ R7, R14, R63 ;  /* 0x0000003f0e077220 */ /* 0x000fe20000410000 */
[----:B------:R-:W-:-:S02]  /*c740*/  PRMT R17, R21, 0x7610, R17 ;  /* 0x0000761015117816 */ /* 0x000fc40000000011 */
[----:B------:R-:W-:Y:S01]  /*c750*/  HADD2.F32 R9, -RZ, R12.H0_H0 ;  /* 0x2000000cff097230 */ /* 0x000fe20000004100 */
[----:B--2---:R-:W-:Y:S01]  /*c760*/  PRMT R16, R8, 0x7610, R16 ;  /* 0x0000761008107816 */ /* 0x004fe20000000010 */
[----:B------:R-:W-:-:S04]  /*c770*/  FMUL.FTZ R8, R11, R62 ;  /* 0x0000003e0b087220 */ /* 0x000fc80000410000 */
[----:B------:R-:W-:Y:S01]  /*c780*/  FFMA.FTZ R5, R13, R8, R5 ;  /* 0x000000080d057223 */ /* 0x000fe20000010005 */
[----:B------:R-:W-:Y:S01]  /*c790*/  FADD.FTZ R8, R6, R8 ;  /* 0x0000000806087221 */ /* 0x000fe20000010000 */
[----:B------:R-:W-:Y:S02]  /*c7a0*/  HADD2.F32 R6, -RZ, R19.H0_H0 ;  /* 0x20000013ff067230 */ /* 0x000fe40000004100 */
[----:B------:R-:W-:Y:S01]  /*c7b0*/  FFMA.FTZ R5, R10, R7, R5 ;  /* 0x000000070a057223 */ /* 0x000fe20000010005 */
[----:B------:R-:W-:Y:S01]  /*c7c0*/  FADD.FTZ R8, R7, R8 ;  /* 0x0000000807087221 */ /* 0x000fe20000010000 */
[----:B------:R-:W-:Y:S01]  /*c7d0*/  FADD.FTZ R7, R9, -UR16 ;  /* 0x8000001009077e21 */ /* 0x000fe20008010000 */
[----:B------:R-:W-:Y:S01]  /*c7e0*/  FADD.FTZ R12, R6, -UR16 ;  /* 0x80000010060c7e21 */ /* 0x000fe20008010000 */
[----:B------:R-:W-:Y:S02]  /*c7f0*/  HADD2.F32 R9, -RZ, R17.H0_H0 ;  /* 0x20000011ff097230 */ /* 0x000fe40000004100 */
[----:B------:R-:W-:-:S02]  /*c800*/  HADD2.F32 R6, -RZ, R16.H0_H0 ;  /* 0x20000010ff067230 */ /* 0x000fc40000004100 */
        /* <DEDUP_REMOVED lines=21> */
.L_x_1500:
        /* <DEDUP_REMOVED lines=14> */
[----:B------:R-:W-:Y:S01]  /*ca40*/  PRMT R21, R17, 0x7610, R21 ;  /* 0x0000761011157816 */ /* 0x000fe20000000015 */
[----:B------:R-:W-:Y:S01]  /*ca50*/  FMUL.FTZ R17, R6, R63 ;  /* 0x0000003f06117220 */ /* 0x000fe20000410000 */
[----:B------:R-:W-:-:S02]  /*ca60*/  HADD2.F32 R3, -RZ, R23.H0_H0 ;  /* 0x20000017ff037230 */ /* 0x000fc40000004100 */
[----:B------:R-:W-:-:S05]  /*ca70*/  HADD2.F32 R4, -RZ, R22.H0_H0 ;  /* 0x20000016ff047230 */ /* 0x000fca0000004100 */
[----:B------:R-:W-:-:S04]  /*ca80*/  FADD.FTZ R4, R4, -UR16 ;  /* 0x8000001004047e21 */ /* 0x000fc80008010000 */
[----:B------:R-:W-:Y:S01]  /*ca90*/  FMUL.FTZ R4, R4, UR12 ;  /* 0x0000000c04047c20 */ /* 0x000fe20008410000 */
[----:B--2---:R-:W-:Y:S01]  /*caa0*/  PRMT R19, R16, 0x7610, R19 ;  /* 0x0000761010137816 */ /* 0x004fe20000000013 */
[----:B------:R-:W-:-:S04]  /*cab0*/  FMUL.FTZ R16, R9, R62 ;  /* 0x0000003e09107220 */ /* 0x000fc80000410000 */
[----:B------:R-:W-:Y:S01]  /*cac0*/  FFMA.FTZ R5, R12, R16, R5 ;  /* 0x000000100c057223 */ /* 0x000fe20000010005 */
[----:B------:R-:W-:-:S03]  /*cad0*/  FADD.FTZ R8, R8, R16 ;  /* 0x0000001008087221 */ /* 0x000fc60000010000 */
[----:B------:R-:W-:Y:S01]  /*cae0*/  FFMA.FTZ R16, R7, R17, R5 ;  /* 0x0000001107107223 */ /* 0x000fe20000010005 */
[----:B------:R-:W-:Y:S01]  /*caf0*/  FADD.FTZ R5, R3, -UR16 ;  /* 0x8000001003057e21 */ /* 0x000fe20008010000 */
[----:B------:R-:W-:Y:S01]  /*cb00*/  FADD.FTZ R17, R17, R8 ;  /* 0x0000000811117221 */ /* 0x000fe20000010000 */
[----:B------:R-:W-:Y:S02]  /*cb10*/  HADD2.F32 R8, -RZ, R21.H0_H0 ;  /* 0x20000015ff087230 */ /* 0x000fe40000004100 */
[----:B------:R-:W-:Y:S02]  /*cb20*/  HADD2.F32 R3, -RZ, R19.H0_H0 ;  /* 0x20000013ff037230 */ /* 0x000fe40000004100 */
        /* <DEDUP_REMOVED lines=20> */
.L_x_1501:
        /* <DEDUP_REMOVED lines=14> */
[----:B------:R-:W-:Y:S01]  /*cd50*/  FMUL.FTZ R2, R3, R63 ;  /* 0x0000003f03027220 */ /* 0x000fe20000410000 */
[----:B------:R-:W-:Y:S01]  /*cd60*/  HADD2.F32 R0, -RZ, R24.H0_H0 ;  /* 0x20000018ff007230 */ /* 0x000fe20000004100 */
[----:B------:R-:W-:-:S04]  /*cd70*/  PRMT R22, R25, 0x7610, R22 ;  /* 0x0000761019167816 */ /* 0x000fc80000000016 */
[----:B------:R-:W-:Y:S01]  /*cd80*/  FADD.FTZ R0, R0, -UR16 ;  /* 0x8000001000007e21 */ /* 0x000fe20008010000 */
[----:B------:R-:W-:-:S03]  /*cd90*/  HADD2.F32 R34, -RZ, R22.H0_H0 ;  /* 0x20000016ff227230 */ /* 0x000fc60000004100 */
[----:B------:R-:W-:Y:S01]  /*cda0*/  FMUL.FTZ R0, R0, UR12 ;  /* 0x0000000c00007c20 */ /* 0x000fe20008410000 */
[----:B--2---:R-:W-:Y:S01]  /*cdb0*/  PRMT R21, R19, 0x7610, R21 ;  /* 0x0000761013157816 */ /* 0x004fe20000000015 */
[----:B------:R-:W-:-:S04]  /*cdc0*/  FMUL.FTZ R19, R8, R62 ;  /* 0x0000003e08137220 */ /* 0x000fc80000410000 */
[----:B------:R-:W-:Y:S01]  /*cdd0*/  FFMA.FTZ R16, R5, R19, R16 ;  /* 0x0000001305107223 */ /* 0x000fe20000010010 */
[----:B------:R-:W-:Y:S01]  /*cde0*/  FADD.FTZ R17, R17, R19 ;  /* 0x0000001311117221 */ /* 0x000fe20000010000 */
[----:B------:R-:W-:Y:S02]  /*cdf0*/  HADD2.F32 R19, -RZ, R23.H0_H0 ;  /* 0x20000017ff137230 */ /* 0x000fe40000004100 */
[----:B------:R-:W-:Y:S01]  /*ce00*/  FFMA.FTZ R16, R4, R2, R16 ;  /* 0x0000000204107223 */ /* 0x000fe20000010010 */
[----:B------:R-:W-:Y:S01]  /*ce10*/  FADD.FTZ R17, R2, R17 ;  /* 0x0000001102117221 */ /* 0x000fe20000010000 */
        /* <DEDUP_REMOVED lines=22> */
.L_x_1502:
        /* <DEDUP_REMOVED lines=14> */
[----:B------:R-:W-:Y:S01]  /*d060*/  PRMT R22, R25, 0x7610, R22 ;  /* 0x0000761019167816 */ /* 0x000fe20000000016 */
[----:B------:R-:W-:-:S02]  /*d070*/  HADD2.F32 R18, -RZ, R24.H0_H0 ;  /* 0x20000018ff127230 */ /* 0x000fc40000004100 */
[----:B------:R-:W-:Y:S02]  /*d080*/  HADD2.F32 R20, -RZ, R23.H0_H0 ;  /* 0x20000017ff147230 */ /* 0x000fe40000004100 */
[----:B------:R-:W-:Y:S02]  /*d090*/  HADD2.F32 R31, -RZ, R22.H0_H0 ;  /* 0x20000016ff1f7230 */ /* 0x000fe40000004100 */
[----:B------:R-:W-:Y:S01]  /*d0a0*/  FADD.FTZ R18, R18, -UR16 ;  /* 0x8000001012127e21 */ /* 0x000fe20008010000 */
[----:B------:R-:W-:-:S03]  /*d0b0*/  FADD.FTZ R20, R20, -UR16 ;  /* 0x8000001014147e21 */ /* 0x000fc60008010000 */
[----:B------:R-:W-:Y:S01]  /*d0c0*/  FMUL.FTZ R32, R18, UR12 ;  /* 0x0000000c12207c20 */ /* 0x000fe20008410000 */
[----:B------:R-:W-:Y:S01]  /*d0d0*/  FMUL.FTZ R30, R20, UR12 ;  /* 0x0000000c141e7c20 */ /* 0x000fe20008410000 */
[----:B--2---:R-:W-:Y:S01]  /*d0e0*/  PRMT R21, R19, 0x7610, R21 ;  /* 0x0000761013157816 */ /* 0x004fe20000000015 */
[----:B------:R-:W-:-:S04]  /*d0f0*/  FMUL.FTZ R19, R34, R62 ;  /* 0x0000003e22137220 */ /* 0x000fc80000410000 */
[----:B------:R-:W-:Y:S01]  /*d100*/  FFMA.FTZ R16, R0, R19, R16 ;  /* 0x0000001300107223 */ /* 0x000fe20000010010 */
[----:B------:R-:W-:Y:S01]  /*d110*/  FADD.FTZ R17, R17, R19 ;  /* 0x0000001311117221 */ /* 0x000fe20000010000 */
[----:B------:R-:W-:Y:S01]  /*d120*/  FMUL.FTZ R19, R33, R63 ;  /* 0x0000003f21137220 */ /* 0x000fe20000410000 */
[----:B------:R-:W-:-:S03]  /*d130*/  HADD2.F32 R29, -RZ, R21.H0_H0 ;  /* 0x20000015ff1d7230 */ /* 0x000fc60000004100 */
        /* <DEDUP_REMOVED lines=21> */
.L_x_1503:
        /* <DEDUP_REMOVED lines=14> */
[----:B------:R-:W-:-:S05]  /*d370*/  PRMT R20, R23, 0x7610, R20 ;  /* 0x0000761017147816 */ /* 0x000fca0000000014 */
[----:B------:R-:W-:Y:S01]  /*d380*/  HADD2.F32 R27, -RZ, R20.H0_H0 ;  /* 0x20000014ff1b7230 */ /* 0x000fe20000004100 */
[----:B--2---:R-:W-:Y:S01]  /*d390*/  PRMT R19, R18, 0x7610, R19 ;  /* 0x0000761012137816 */ /* 0x004fe20000000013 */
[----:B------:R-:W-:-:S04]  /*d3a0*/  FMUL.FTZ R18, R31, R62 ;  /* 0x0000003e1f127220 */ /* 0x000fc80000410000 */
[----:B------:R-:W-:Y:S01]  /*d3b0*/  FFMA.FTZ R13, R32, R18, R16 ;  /* 0x00000012200d7223 */ /* 0x000fe20000010010 */
[----:B------:R-:W-:Y:S01]  /*d3c0*/  FADD.FTZ R15, R17, R18 ;  /* 0x00000012110f7221 */ /* 0x000fe20000010000 */
[----:B------:R-:W-:Y:S02]  /*d3d0*/  HADD2.F32 R16, -RZ, R22.H0_H0 ;  /* 0x20000016ff107230 */ /* 0x000fe40000004100 */
[----:B------:R-:W-:Y:S01]  /*d3e0*/  FMUL.FTZ R17, R29, R63 ;  /* 0x0000003f1d117220 */ /* 0x000fe20000410000 */
[----:B------:R-:W-:Y:S02]  /*d3f0*/  HADD2.F32 R18, -RZ, R21.H0_H0 ;  /* 0x20000015ff127230 */ /* 0x000fe40000004100 */
[----:B------:R-:W-:Y:S02]  /*d400*/  HADD2.F32 R25, -RZ, R19.H0_H0 ;  /* 0x20000013ff197230 */ /* 0x000fe40000004100 */
[----:B------:R-:W-:Y:S01]  /*d410*/  FADD.FTZ R16, R16, -UR16 ;  /* 0x8000001010107e21 */ /* 0x000fe20008010000 */
[----:B------:R-:W-:Y:S01]  /*d420*/  FFMA.FTZ R13, R30, R17, R13 ;  /* 0x000000111e0d7223 */ /* 0x000fe2000001000d */
[----:B------:R-:W-:Y:S01]  /*d430*/  FADD.FTZ R18, R18, -UR16 ;  /* 0x8000001012127e21 */ /* 0x000fe20008010000 */
[----:B------:R-:W-:Y:S01]  /*d440*/  FADD.FTZ R15, R17, R15 ;  /* 0x0000000f110f7221 */ /* 0x000fe20000010000 */
[----:B------:R-:W-:-:S02]  /*d450*/  FMUL.FTZ R28, R16, UR12 ;  /* 0x0000000c101c7c20 */ /* 0x000fc40008410000 */
        /* <DEDUP_REMOVED lines=20> */
.L_x_1504:
        /* <DEDUP_REMOVED lines=49> */
.L_x_1505:
        /* <DEDUP_REMOVED lines=49> */
.L_x_1506:
        /* <DEDUP_REMOVED lines=23> */
[----:B------:R-:W-:Y:S01]  /*dd30*/  FADD.FTZ R10, R10, -UR16 ;  /* 0x800000100a0a7e21 */ /* 0x000fe20008010000 */
[----:B------:R-:W-:Y:S02]  /*dd40*/  FFMA.FTZ R7, R18, R11, R7 ;  /* 0x0000000b12077223 */ /* 0x000fe40000010007 */
[----:B------:R-:W-:Y:S01]  /*dd50*/  FADD.FTZ R14, R12, -UR16 ;  /* 0x800000100c0e7e21 */ /* 0x000fe20008010000 */
[----:B------:R-:W-:Y:S01]  /*dd60*/  FADD.FTZ R9, R11, R9 ;  /* 0x000000090b097221 */ /* 0x000fe20000010000 */
        /* <DEDUP_REMOVED lines=22> */
.L_x_1507:
[----:B------:R-:W2:Y:S02]  /*ded0*/  LDL.S16 R10, [R1+0x248] ;  /* 0x00024800010a7983 */ /* 0x000ea40000100600 */
[----:B--2---:R-:W-:Y:S02]  /*dee0*/  PRMT R35, R10, 0x7610, R35 ;  /* 0x000076100a237816 */ /* 0x004fe40000000023 */
[----:B------:R-:W2:Y:S02]  /*def0*/  LDL.LU.S16 R10, [R1+0x24a] ;  /* 0x00024a00010a7983 */ /* 0x000ea40000300600 */
[----:B------:R-:W-:Y:S02]  /*df00*/  PRMT R13, R35, 0x7610, R13 ;  /* 0x00007610230d7816 */ /* 0x000fe4000000000d */
[----:B------:R-:W3:Y:S01]  /*df10*/  LDL.S16 R35, [R1+0x24c] ;  /* 0x00024c0001237983 */ /* 0x000ee20000100600 */
[----:B------:R-:W-:Y:S01]  /*df20*/  FADD.FTZ R3, R6, R3 ;  /* 0x0000000306037221 */ /* 0x000fe20000010000 */
[----:B------:R-:W-:Y:S01]  /*df30*/  FFMA.FTZ R0, R0, R34, R5 ;  /* 0x0000002200007223 */ /* 0x000fe20000010005 */
        /* <DEDUP_REMOVED lines=10> */
[----:B------:R-:W-:Y:S01]  /*dfe0*/  FADD.FTZ R9, R10, -UR16 ;  /* 0x800000100a097e21 */ /* 0x000fe20008010000 */
[----:B------:R-:W-:-:S02]  /*dff0*/  HADD2.F32 R11, -RZ, R125.H0_H0 ;  /* 0x2000007dff0b7230 */ /* 0x000fc40000004100 */
[----:B------:R-:W-:Y:S01]  /*e000*/  FMUL.FTZ R13, R13, UR12 ;  /* 0x0000000c0d0d7c20 */ /* 0x000fe20008410000 */
[----:B---3--:R-:W-:Y:S02]  /*e010*/  HADD2.F32 R7, -RZ, R35.H0_H0 ;  /* 0x20000023ff077230 */ /* 0x008fe40000004100 */
        /* <DEDUP_REMOVED lines=20> */
.L_x_1508:
[----:B------:R-:W2:Y:S04]  /*e160*/  LDL.S16 R37, [R1+0x238] ;  /* 0x0002380001257983 */ /* 0x000ea80000100600 */
[----:B------:R-:W3:Y:S04]  /*e170*/  LDL.LU.S16 R36, [R1+0x23a] ;  /* 0x00023a0001247983 */ /* 0x000ee80000300600 */
[----:B------:R-:W4:Y:S01]  /*e180*/  LDL.S16 R35, [R1+0x240] ;  /* 0x0002400001237983 */ /* 0x000f220000100600 */
[----:B------:R-:W-:Y:S01]  /*e190*/  FMUL.FTZ R10, R11, R62 ;  /* 0x0000003e0b0a7220 */ /* 0x000fe20000410000 */
[----:B------:R-:W-:Y:S01]  /*e1a0*/  FADD.FTZ R34, R8, R34 ;  /* 0x0000002208227221 */ /* 0x000fe20000010000 */
[----:B------:R-:W-:-:S02]  /*e1b0*/  HADD2.F32 R125, -RZ, R125.H1_H1 ;  /* 0x3000007dff7d7230 */ /* 0x000fc40000004100 */
[----:B------:R-:W-:Y:S01]  /*e1c0*/  FFMA.FTZ R2, R2, R33, R4 ;  /* 0x0000002102027223 */ /* 0x000fe20000010004 */
[----:B------:R-:W-:Y:S01]  /*e1d0*/  FFMA.FTZ R4, R13, R10, R5 ;  /* 0x0000000a0d047223 */ /* 0x000fe20000010005 */
[----:B------:R-:W-:Y:S01]  /*e1e0*/  FADD.FTZ R6, R6, R10 ;  /* 0x0000000a06067221 */ /* 0x000fe20000010000 */
[----:B------:R-:W-:Y:S01]  /*e1f0*/  FMUL.FTZ R5, R7, R63 ;  /* 0x0000003f07057220 */ /* 0x000fe20000410000 */
[----:B------:R-:W-:-:S03]  /*e200*/  FADD.FTZ R10, R125, -UR16 ;  /* 0x800000107d0a7e21 */ /* 0x000fc60008010000 */
[----:B------:R-:W-:Y:S01]  /*e210*/  FFMA.FTZ R4, R9, R5, R4 ;  /* 0x0000000509047223 */ /* 0x000fe20000010004 */
[----:B------:R-:W-:Y:S01]  /*e220*/  FADD.FTZ R6, R5, R6 ;  /* 0x0000000605067221 */ /* 0x000fe20000010000 */
[----:B------:R-:W-:Y:S01]  /*e230*/  FMUL.FTZ R10, R10, UR12 ;  /* 0x0000000c0a0a7c20 */ /* 0x000fe20008410000 */
[----:B--2---:R-:W-:Y:S02]  /*e240*/  HADD2.F32 R8, -RZ, R37.H0_H0 ;  /* 0x20000025ff087230 */ /* 0x004fe40000004100 */
[----:B---3--:R-:W-:-:S03]  /*e250*/  HADD2.F32 R84, -RZ, R36.H0_H0 ;  /* 0x20000024ff547230 */ /* 0x008fc60000004100 */
[----:B------:R-:W-:Y:S01]  /*e260*/  FADD.FTZ R8, R8, -UR16 ;  /* 0x8000001008087e21 */ /* 0x000fe20008010000 */
[----:B----4-:R-:W-:-:S03]  /*e270*/  HADD2.F32 R5, -RZ, R35.H0_H0 ;  /* 0x20000023ff057230 */ /* 0x010fc60000004100 */
        /* <DEDUP_REMOVED lines=20> */
.L_x_1509:
[----:B------:R-:W2:Y:S04]  /*e3c0*/  LDL.S16 R41, [R1+0x23e] ;  /* 0x00023e0001297983 */ /* 0x000ea80000100600 */
[----:B------:R-:W3:Y:S04]  /*e3d0*/  LDL.LU.S16 R40, [R1+0x242] ;  /* 0x0002420001287983 */ /* 0x000ee80000300600 */
[----:B------:R-:W4:Y:S04]  /*e3e0*/  LDL.S16 R39, [R1+0x244] ;  /* 0x0002440001277983 */ /* 0x000f280000100600 */
[----:B------:R-:W5:Y:S01]  /*e3f0*/  LDL.LU.S16 R37, [R1+0x246] ;  /* 0x0002460001257983 */ /* 0x000f620000300600 */
        /* <DEDUP_REMOVED lines=8> */
[----:B--2---:R-:W-:Y:S02]  /*e480*/  HADD2.F32 R0, -RZ, R41.H0_H0 ;  /* 0x20000029ff007230 */ /* 0x004fe40000004100 */
[----:B---3--:R-:W-:-:S03]  /*e490*/  HADD2.F32 R3, -RZ, R40.H0_H0 ;  /* 0x20000028ff037230 */ /* 0x008fc60000004100 */
[----:B------:R-:W-:Y:S02]  /*e4a0*/  FADD.FTZ R6, R0, -UR16 ;  /* 0x8000001000067e21 */ /* 0x000fe40008010000 */
[----:B------:R-:W-:Y:S01]  /*e4b0*/  FADD.FTZ R4, R3, -UR16 ;  /* 0x8000001003047e21 */ /* 0x000fe20008010000 */
[----:B----4-:R-:W-:Y:S02]  /*e4c0*/  HADD2.F32 R3, -RZ, R39.H0_H0 ;  /* 0x20000027ff037230 */ /* 0x010fe40000004100 */
[----:B------:R-:W-:Y:S01]  /*e4d0*/  FMUL.FTZ R6, R6, UR12 ;  /* 0x0000000c06067c20 */ /* 0x000fe20008410000 */
[----:B-----5:R-:W-:Y:S02]  /*e4e0*/  HADD2.F32 R0, -RZ, R37.H0_H0 ;  /* 0x20000025ff007230 */ /* 0x020fe40000004100 */
        /* <DEDUP_REMOVED lines=20> */
.L_x_1510:
[----:B------:R-:W2:Y:S04]  /*e630*/  LDL.S16 R41, [R1+0x220] ;  /* 0x0002200001297983 */ /* 0x000ea80000100600 */
[----:B------:R-:W3:Y:S04]  /*e640*/  LDL.LU.S16 R40, [R1+0x222] ;  /* 0x0002220001287983 */ /* 0x000ee80000300600 */
[----:B------:R-:W4:Y:S01]  /*e650*/  LDL.LU.S16 R39, [R1+0x24e] ;  /* 0x00024e0001277983 */ /* 0x000f220000300600 */
[----:B------:R-:W-:Y:S01]  /*e660*/  FMUL.FTZ R37, R3, R62 ;  /* 0x0000003e03257220 */ /* 0x000fe20000410000 */
[----:B------:R-:W-:Y:S01]  /*e670*/  FADD.FTZ R31, R34, R31 ;  /* 0x0000001f221f7221 */ /* 0x000fe20000010000 */
[----:B------:R-:W-:Y:S01]  /*e680*/  FFMA.FTZ R30, R30, R29, R2 ;  /* 0x0000001d1e1e7223 */ /* 0x000fe20000010002 */
[----:B------:R-:W-:-:S02]  /*e690*/  HADD2.F32 R82, -RZ, R120.H0_H0 ;  /* 0x20000078ff527230 */ /* 0x000fc40000004100 */
[----:B------:R-:W-:Y:S01]  /*e6a0*/  FFMA.FTZ R34, R6, R37, R35 ;  /* 0x0000002506227223 */ /* 0x000fe20000010023 */
[----:B------:R-:W-:Y:S01]  /*e6b0*/  FADD.FTZ R35, R36, R37 ;  /* 0x0000002524237221 */ /* 0x000fe20000010000 */
[----:B------:R-:W-:-:S04]  /*e6c0*/  FMUL.FTZ R36, R0, R63 ;  /* 0x0000003f00247220 */ /* 0x000fc80000410000 */
[----:B------:R-:W-:Y:S01]  /*e6d0*/  FFMA.FTZ R34, R4, R36, R34 ;  /* 0x0000002404227223 */ /* 0x000fe20000010022 */
[----:B------:R-:W-:Y:S01]  /*e6e0*/  FADD.FTZ R35, R36, R35 ;  /* 0x0000002324237221 */ /* 0x000fe20000010000 */
[----:B--2---:R-:W-:Y:S02]  /*e6f0*/  HADD2.F32 R2, -RZ, R41.H0_H0 ;  /* 0x20000029ff027230 */ /* 0x004fe40000004100 */
[----:B---3--:R-:W-:-:S03]  /*e700*/  HADD2.F32 R37, -RZ, R40.H0_H0 ;  /* 0x20000028ff257230 */ /* 0x008fc60000004100 */
[----:B------:R-:W-:Y:S01]  /*e710*/  FADD.FTZ R2, R2, -UR16 ;  /* 0x8000001002027e21 */ /* 0x000fe20008010000 */
[----:B----4-:R-:W-:Y:S02]  /*e720*/  HADD2.F32 R76, -RZ, R39.H0_H0 ;  /* 0x20000027ff4c7230 */ /* 0x010fe40000004100 */
[----:B------:R-:W-:Y:S01]  /*e730*/  FADD.FTZ R37, R37, -UR16 ;  /* 0x8000001025257e21 */ /* 0x000fe20008010000 */
[----:B------:R-:W-:-:S03]  /*e740*/  FMUL.FTZ R2, R2, UR12 ;  /* 0x0000000c02027c20 */ /* 0x000fc60008410000 */
        /* <DEDUP_REMOVED lines=20> */
.L_x_1511:
[----:B------:R-:W-:Y:S01]  /*e890*/  FMUL.FTZ R36, R82, R62 ;  /* 0x0000003e52247220 */ /* 0x000fe20000410000 */
[----:B------:R-:W-:Y:S01]  /*e8a0*/  FADD.FTZ R29, R33, R29 ;  /* 0x0000001d211d7221 */ /* 0x000fe20000010000 */
[----:B------:R-:W-:Y:S02]  /*e8b0*/  HADD2.F32 R120, -RZ, R120.H1_H1 ;  /* 0x30000078ff787230 */ /* 0x000fe40000004100 */
[----:B------:R-:W-:Y:S01]  /*e8c0*/  FFMA.FTZ R28, R28, R27, R32 ;  /* 0x0000001b1c1c7223 */ /* 0x000fe20000010020 */
[----:B------:R-:W-:Y:S01]  /*e8d0*/  FADD.FTZ R33, R35, R36 ;  /* 0x0000002423217221 */ /* 0x000fe20000010000 */
[----:B------:R-:W-:Y:S02]  /*e8e0*/  HADD2.F32 R35, -RZ, R121.H1_H1 ;  /* 0x30000079ff237230 */ /* 0x000fe40000004100 */
[----:B------:R-:W-:Y:S01]  /*e8f0*/  FFMA.FTZ R32, R2, R36, R34 ;  /* 0x0000002402207223 */ /* 0x000fe20000010022 */
[----:B------:R-:W-:Y:S01]  /*e900*/  FMUL.FTZ R34, R76, R63 ;  /* 0x0000003f4c227220 */ /* 0x000fe20000410000 */
[----:B------:R-:W-:Y:S01]  /*e910*/  FADD.FTZ R77, R120, -UR16 ;  /* 0x80000010784d7e21 */ /* 0x000fe20008010000 */
[----:B------:R-:W-:-:S02]  /*e920*/  HADD2.F32 R73, -RZ, R122.H1_H1 ;  /* 0x3000007aff497230 */ /* 0x000fc40000004100 */
[----:B------:R-:W-:Y:S01]  /*e930*/  FADD.FTZ R35, R35, -UR16 ;  /* 0x8000001023237e21 */ /* 0x000fe20008010000 */
[----:B------:R-:W-:Y:S01]  /*e940*/  FFMA.FTZ R32, R83, R34, R32 ;  /* 0x0000002253207223 */ /* 0x000fe20000010020 */
        /* <DEDUP_REMOVED lines=23> */
.L_x_1512:
[----:B------:R-:W2:Y:S04]  /*eac0*/  LDL.S16 R37, [R1+0x212] ;  /* 0x0002120001257983 */ /* 0x000ea80000100600 */
[----:B------:R-:W3:Y:S04]  /*ead0*/  LDL.S16 R36, [R1+0x214] ;  /* 0x0002140001247983 */ /* 0x000ee80000100600 */
[----:B------:R-:W4:Y:S01]  /*eae0*/  LDL.LU.S16 R35, [R1+0x216] ;  /* 0x0002160001237983 */ /* 0x000f220000300600 */
[----:B------:R-:W-:Y:S01]  /*eaf0*/  FMUL.FTZ R34, R73, R62 ;  /* 0x0000003e49227220 */ /* 0x000fe20000410000 */
[----:B------:R-:W-:Y:S01]  /*eb00*/  FADD.FTZ R27, R31, R27 ;  /* 0x0000001b1f1b7221 */ /* 0x000fe20000010000 */
[----:B------:R-:W-:-:S02]  /*eb10*/  HADD2.F32 R124, -RZ, R124.H0_H0 ;  /* 0x2000007cff7c7230 */ /* 0x000fc40000004100 */
[----:B------:R-:W-:Y:S01]  /*eb20*/  FFMA.FTZ R26, R26, R25, R30 ;  /* 0x000000191a1a7223 */ /* 0x000fe2000001001e */
[----:B------:R-:W-:Y:S01]  /*eb30*/  FADD.FTZ R31, R33, R34 ;  /* 0x00000022211f7221 */ /* 0x000fe20000010000 */
[----:B------:R-:W-:Y:S01]  /*eb40*/  FFMA.FTZ R30, R77, R34, R32 ;  /* 0x000000224d1e7223 */ /* 0x000fe20000010020 */
        /* <DEDUP_REMOVED lines=29> */
.L_x_1513:
[----:B------:R-:W2:Y:S04]  /*ed20*/  LDL.LU.S16 R35, [R1+0x210] ;  /* 0x0002100001237983 */ /* 0x000ea80000300600 */
[----:B------:R-:W3:Y:S04]  /*ed30*/  LDL.S16 R34, [R1+0x218] ;  /* 0x0002180001227983 */ /* 0x000ee80000100600 */
        /* <DEDUP_REMOVED lines=36> */
.L_x_1514:
        /* <DEDUP_REMOVED lines=35> */
.L_x_1515:
[----:B------:R-:W-:Y:S01]  /*f1b0*/  FMUL.FTZ R28, R46, R62 ;  /* 0x0000003e2e1c7220 */ /* 0x000fe20000410000 */
[----:B------:R-:W-:Y:S01]  /*f1c0*/  FADD.FTZ R21, R25, R21 ;  /* 0x0000001519157221 */ /* 0x000fe20000010000 */
[----:B------:R-:W-:Y:S01]  /*f1d0*/  FFMA.FTZ R20, R20, R19, R24 ;  /* 0x0000001314147223 */ /* 0x000fe20000010018 */
[--C-:B------:R-:W-:Y:S02]  /*f1e0*/  HADD2.F32 R42, -RZ, R117.reuse.H1_H1 ;  /* 0x30000075ff2a7230 */ /* 0x100fe40000004100 */
[----:B------:R-:W-:Y:S01]  /*f1f0*/  FFMA.FTZ R24, R49, R28, R26 ;  /* 0x0000001c31187223 */ /* 0x000fe2000001001a */
[----:B------:R-:W-:Y:S01]  /*f200*/  FADD.FTZ R25, R27, R28 ;  /* 0x0000001c1b197221 */ /* 0x000fe20000010000 */
[----:B------:R-:W-:Y:S02]  /*f210*/  HADD2.F32 R26, -RZ, R116.H1_H1 ;  /* 0x30000074ff1a7230 */ /* 0x000fe40000004100 */
[----:B------:R-:W-:Y:S01]  /*f220*/  FMUL.FTZ R27, R44, R63 ;  /* 0x0000003f2c1b7220 */ /* 0x000fe20000410000 */
[----:B------:R-:W-:-:S02]  /*f230*/  HADD2.F32 R28, -RZ, R117.H0_H0 ;  /* 0x20000075ff1c7230 */ /* 0x000fc40000004100 */
[----:B------:R-:W-:Y:S02]  /*f240*/  HADD2.F32 R40, -RZ, R119.H1_H1 ;  /* 0x30000077ff287230 */ /* 0x000fe40000004100 */
[----:B------:R-:W-:Y:S01]  /*f250*/  FADD.FTZ R26, R26, -UR16 ;  /* 0x800000101a1a7e21 */ /* 0x000fe20008010000 */
[----:B------:R-:W-:Y:S01]  /*f260*/  FFMA.FTZ R24, R47, R27, R24 ;  /* 0x0000001b2f187223 */ /* 0x000fe20000010018 */
[----:B------:R-:W-:Y:S01]  /*f270*/  FADD.FTZ R28, R28, -UR16 ;  /* 0x800000101c1c7e21 */ /* 0x000fe20008010000 */
[----:B------:R-:W-:Y:S01]  /*f280*/  FADD.FTZ R25, R27, R25 ;  /* 0x000000191b197221 */ /* 0x000fe20000010000 */
        /* <DEDUP_REMOVED lines=21> */
.L_x_1516:
[----:B------:R-:W-:Y:S01]  /*f3e0*/  FMUL.FTZ R26, R42, R62 ;  /* 0x0000003e2a1a7220 */ /* 0x000fe20000410000 */
[----:B------:R-:W-:Y:S01]  /*f3f0*/  FFMA.FTZ R18, R18, R17, R22 ;  /* 0x0000001112127223 */ /* 0x000fe20000010016 */
[----:B------:R-:W-:Y:S01]  /*f400*/  FADD.FTZ R19, R23, R19 ;  /* 0x0000001317137221 */ /* 0x000fe20000010000 */
[----:B------:R-:W-:Y:S02]  /*f410*/  HADD2.F32 R37, -RZ, R86.H0_H0 ;  /* 0x20000056ff257230 */ /* 0x000fe40000004100 */
[----:B------:R-:W-:Y:S01]  /*f420*/  FFMA.FTZ R22, R45, R26, R24 ;  /* 0x0000001a2d167223 */ /* 0x000fe20000010018 */
[--C-:B------:R-:W-:Y:S02]  /*f430*/  HADD2.F32 R24, -RZ, R109.reuse.H0_H0 ;  /* 0x2000006dff187230 */ /* 0x100fe40000004100 */
[----:B------:R-:W-:Y:S01]  /*f440*/  FADD.FTZ R23, R25, R26 ;  /* 0x0000001a19177221 */ /* 0x000fe20000010000 */
[----:B------:R-:W-:Y:S02]  /*f450*/  HADD2.F32 R109, -RZ, R109.H1_H1 ;  /* 0x3000006dff6d7230 */ /* 0x000fe40000004100 */
[----:B------:R-:W-:Y:S01]  /*f460*/  FMUL.FTZ R25, R40, R63 ;  /* 0x0000003f28197220 */ /* 0x000fe20000410000 */
[----:B------:R-:W-:-:S02]  /*f470*/  HADD2.F32 R35, -RZ, R112.H1_H1 ;  /* 0x30000070ff237230 */ /* 0x000fc40000004100 */
[----:B------:R-:W-:Y:S01]  /*f480*/  FADD.FTZ R24, R24, -UR16 ;  /* 0x8000001018187e21 */ /* 0x000fe20008010000 */
[----:B------:R-:W-:Y:S01]  /*f490*/  FADD.FTZ R39, R109, -UR16 ;  /* 0x800000106d277e21 */ /* 0x000fe20008010000 */
[----:B------:R-:W-:Y:S01]  /*f4a0*/  FFMA.FTZ R22, R43, R25, R22 ;  /* 0x000000192b167223 */ /* 0x000fe20000010016 */
[----:B------:R-:W-:Y:S01]  /*f4b0*/  FADD.FTZ R23, R25, R23 ;  /* 0x0000001719177221 */ /* 0x000fe20000010000 */
        /* <DEDUP_REMOVED lines=21> */
.L_x_1517:
[----:B------:R-:W-:Y:S01]  /*f610*/  FMUL.FTZ R24, R37, R62 ;  /* 0x0000003e25187220 */ /* 0x000fe20000410000 */
[----:B------:R-:W-:Y:S01]  /*f620*/  FFMA.FTZ R16, R16, R15, R20 ;  /* 0x0000000f10107223 */ /* 0x000fe20000010014 */
[----:B------:R-:W-:Y:S01]  /*f630*/  FADD.FTZ R17, R21, R17 ;  /* 0x0000001115117221 */ /* 0x000fe20000010000 */
[----:B------:R-:W-:Y:S02]  /*f640*/  HADD2.F32 R33, -RZ, R86.H1_H1 ;  /* 0x30000056ff217230 */ /* 0x000fe40000004100 */
[----:B------:R-:W-:Y:S01]  /*f650*/  FFMA.FTZ R20, R41, R24, R22 ;  /* 0x0000001829147223 */ /* 0x000fe20000010016 */
[--C-:B------:R-:W-:Y:S02]  /*f660*/  HADD2.F32 R22, -RZ, R75.reuse.H1_H1 ;  /* 0x3000004bff167230 */ /* 0x100fe40000004100 */
[----:B------:R-:W-:Y:S01]  /*f670*/  FADD.FTZ R21, R23, R24 ;  /* 0x0000001817157221 */ /* 0x000fe20000010000 */
[----:B------:R-:W-:Y:S02]  /*f680*/  HADD2.F32 R75, -RZ, R75.H0_H0 ;  /* 0x2000004bff4b7230 */ /* 0x000fe40000004100 */
        /* <DEDUP_REMOVED lines=27> */
.L_x_1518:
[----:B------:R-:W-:Y:S01]  /*f840*/  FMUL.FTZ R22, R33, R62 ;  /* 0x0000003e21167220 */ /* 0x000fe20000410000 */
[----:B------:R-:W-:Y:S01]  /*f850*/  FADD.FTZ R15, R19, R15 ;  /* 0x0000000f130f7221 */ /* 0x000fe20000010000 */
[----:B------:R-:W-:Y:S01]  /*f860*/  FFMA.FTZ R14, R14, R12, R18 ;  /* 0x0000000c0e0e7223 */ /* 0x000fe20000010012 */
[----:B------:R-:W-:Y:S02]  /*f870*/  HADD2.F32 R29, -RZ, R110.H0_H0 ;  /* 0x2000006eff1d7230 */ /* 0x000fe40000004100 */
[----:B------:R-:W-:Y:S01]  /*f880*/  FFMA.FTZ R18, R36, R22, R20 ;  /* 0x0000001624127223 */ /* 0x000fe20000010014 */
[----:B------:R-:W-:Y:S01]  /*f890*/  FADD.FTZ R19, R21, R22 ;  /* 0x0000001615137221 */ /* 0x000fe20000010000 */
[----:B------:R-:W-:Y:S02]  /*f8a0*/  HADD2.F32 R20, -RZ, R106.H0_H0 ;  /* 0x2000006aff147230 */ /* 0x000fe40000004100 */
[----:B------:R-:W-:Y:S01]  /*f8b0*/  FMUL.FTZ R21, R31, R63 ;  /* 0x0000003f1f157220 */ /* 0x000fe20000410000 */
[----:B------:R-:W-:-:S02]  /*f8c0*/  HADD2.F32 R22, -RZ, R107.H1_H1 ;  /* 0x3000006bff167230 */ /* 0x000fc40000004100 */
        /* <DEDUP_REMOVED lines=26> */
.L_x_1519:
[----:B------:R-:W-:Y:S02]  /*fa70*/  HADD2.F32 R106, -RZ, R106.H1_H1 ;  /* 0x3000006aff6a7230 */ /* 0x000fe40000004100 */
[----:B------:R-:W-:Y:S01]  /*fa80*/  FMUL.FTZ R20, R29, R62 ;  /* 0x0000003e1d147220 */ /* 0x000fe20000410000 */
[----:B------:R-:W-:Y:S02]  /*fa90*/  HADD2.F32 R111, -RZ, R111.H0_H0 ;  /* 0x2000006fff6f7230 */ /* 0x000fe40000004100 */
[----:B------:R-:W-:Y:S01]  /*faa0*/  FADD.FTZ R12, R17, R12 ;  /* 0x0000000c110c7221 */ /* 0x000fe20000010000 */
[----:B------:R-:W-:Y:S01]  /*fab0*/  FFMA.FTZ R75, R13, R11, R16 ;  /* 0x0000000b0d4b7223 */ /* 0x000fe20000010010 */
[----:B------:R-:W-:Y:S01]  /*fac0*/  FFMA.FTZ R13, R32, R20, R18 ;  /* 0x00000014200d7223 */ /* 0x000fe20000010012 */
[----:B------:R-:W-:Y:S01]  /*fad0*/  FADD.FTZ R16, R19, R20 ;  /* 0x0000001413107221 */ /* 0x000fe20000010000 */
[----:B------:R-:W-:Y:S01]  /*fae0*/  FMUL.FTZ R17, R27, R63 ;  /* 0x0000003f1b117220 */ /* 0x000fe20000410000 */
[----:B------:R-:W-:Y:S01]  /*faf0*/  FADD.FTZ R28, R106, -UR16 ;  /* 0x800000106a1c7e21 */ /* 0x000fe20008010000 */
[----:B------:R-:W-:Y:S01]  /*fb00*/  FADD.FTZ R25, R111, -UR16 ;  /* 0x800000106f197e21 */ /* 0x000fe20008010000 */
[----:B------:R-:W-:-:S02]  /*fb10*/  HADD2.F32 R24, -RZ, R105.H1_H1 ;  /* 0x30000069ff187230 */ /* 0x000fc40000004100 */
        /* <DEDUP_REMOVED lines=24> */
.L_x_1520:
[----:B------:R-:W-:Y:S01]  /*fca0*/  FMUL.FTZ R17, R24, R62 ;  /* 0x0000003e18117220 */ /* 0x000fe20000410000 */
[----:B------:R-:W-:Y:S01]  /*fcb0*/  FADD.FTZ R11, R15, R11 ;  /* 0x0000000b0f0b7221 */ /* 0x000fe20000010000 */
[--C-:B------:R-:W-:Y:S02]  /*fcc0*/  HADD2.F32 R15, -RZ, R104.reuse.H1_H1 ;  /* 0x30000068ff0f7230 */ /* 0x100fe40000004100 */
[----:B------:R-:W-:Y:S01]  /*fcd0*/  FFMA.FTZ R9, R9, R7, R14 ;  /* 0x0000000709097223 */ /* 0x000fe2000001000e */
[----:B------:R-:W-:Y:S02]  /*fce0*/  HADD2.F32 R105, -RZ, R105.H0_H0 ;  /* 0x20000069ff697230 */ /* 0x000fe40000004100 */
[----:B------:R-:W-:Y:S01]  /*fcf0*/  FADD.FTZ R14, R16, R17 ;  /* 0x00000011100e7221 */ /* 0x000fe20000010000 */
[----:B------:R-:W-:Y:S01]  /*fd00*/  FFMA.FTZ R13, R28, R17, R13 ;  /* 0x000000111c0d7223 */ /* 0x000fe2000001000d */
[----:B------:R-:W-:Y:S01]  /*fd10*/  FMUL.FTZ R16, R22, R63 ;  /* 0x0000003f16107220 */ /* 0x000fe20000410000 */
[----:B------:R-:W-:Y:S01]  /*fd20*/  FADD.FTZ R15, R15, -UR16 ;  /* 0x800000100f0f7e21 */ /* 0x000fe20008010000 */
[----:B------:R-:W-:Y:S01]  /*fd30*/  FADD.FTZ R23, R105, -UR16 ;  /* 0x8000001069177e21 */ /* 0x000fe20008010000 */
[----:B------:R-:W-:-:S02]  /*fd40*/  HADD2.F32 R18, -RZ, R104.H0_H0 ;  /* 0x20000068ff127230 */ /* 0x000fc40000004100 */
        /* <DEDUP_REMOVED lines=24> */
.L_x_1521:
[----:B------:R-:W2:Y:S04]  /*fed0*/  LDL.S16 R17, [R1+0x21c] ;  /* 0x00021c0001117983 */ /* 0x000ea80000100600 */
[----:B------:R-:W3:Y:S04]  /*fee0*/  LDL.LU.S16 R21, [R1+0x21e] ;  /* 0x00021e0001157983 */ /* 0x000ee80000300600 */
[----:B------:R-:W4:Y:S01]  /*fef0*/  LDL.LU.S16 R20, [R1+0x28e] ;  /* 0x00028e0001147983 */ /* 0x000f220000300600 */
[----:B------:R-:W-:Y:S01]  /*ff00*/  FMUL.FTZ R15, R18, R62 ;  /* 0x0000003e120f7220 */ /* 0x000fe20000410000 */
[----:B------:R-:W-:Y:S01]  /*ff10*/  FADD.FTZ R7, R12, R7 ;  /* 0x000000070c077221 */ /* 0x000fe20000010000 */
[----:B------:R-:W-:-:S02]  /*ff20*/  HADD2.F32 R69, -RZ, R69.H0_H0 ;  /* 0x20000045ff457230 */ /* 0x000fc40000004100 */
[----:B------:R-:W-:Y:S01]  /*ff30*/  FFMA.FTZ R75, R10, R84, R75 ;  /* 0x000000540a4b7223 */ /* 0x000fe2000001004b */
[----:B------:R-:W-:Y:S01]  /*ff40*/  FADD.FTZ R12, R14, R15 ;  /* 0x0000000f0e0c7221 */ /* 0x000fe20000010000 */
[----:B------:R-:W-:Y:S01]  /*ff50*/  FFMA.FTZ R10, R26, R15, R13 ;  /* 0x0000000f1a0a7223 */ /* 0x000fe2000001000d */
[----:B------:R-:W-:-:S04]  /*ff60*/  FMUL.FTZ R13, R16, R63 ;  /* 0x0000003f100d7220 */ /* 0x000fc80000410000 */
[----:B------:R-:W-:Y:S01]  /*ff70*/  FFMA.FTZ R10, R23, R13, R10 ;  /* 0x0000000d170a7223 */ /* 0x000fe2000001000a */
[----:B------:R-:W-:Y:S01]  /*ff80*/  FADD.FTZ R12, R13, R12 ;  /* 0x0000000c0d0c7221 */ /* 0x000fe20000010000 */
[----:B--2---:R-:W-:Y:S02]  /*ff90*/  HADD2.F32 R14, -RZ, R17.H0_H0 ;  /* 0x20000011ff0e7230 */ /* 0x004fe40000004100 */
[----:B------:R-:W-:Y:S01]  /*ffa0*/  FADD.FTZ R17, R69, -UR16 ;  /* 0x8000001045117e21 */ /* 0x000fe20008010000 */
[----:B---3--:R-:W-:Y:S02]  /*ffb0*/  HADD2.F32 R21, -RZ, R21.H0_H0 ;  /* 0x20000015ff157230 */ /* 0x008fe40000004100 */
[----:B------:R-:W-:Y:S01]  /*ffc0*/  FADD.FTZ R19, R14, -UR16 ;  /* 0x800000100e137e21 */ /* 0x000fe20008010000 */
[----:B------:R-:W-:Y:S01]  /*ffd0*/  FMUL.FTZ R17, R17, UR12 ;  /* 0x0000000c11117c20 */ /* 0x000fe20008410000 */
[----:B----4-:R-:W-:Y:S02]  /*ffe0*/  HADD2.F32 R14, -RZ, R20.H0_H0 ;  /* 0x20000014ff0e7230 */ /* 0x010fe40000004100 */
        /* <DEDUP_REMOVED lines=20> */
.L_x_1522:
[----:B------:R-:W2:Y:S04]  /*10130*/  LDL.LU.S16 R15, [R1+0x296] ;  /* 0x00029600010f7983 */ /* 0x000ea80000300600 */
[----:B------:R-:W3:Y:S01]  /*10140*/  LDL.LU.S16 R69, [R1+0x29e] ;  /* 0x00029e0001457983 */ /* 0x000ee20000300600 */
[----:B------:R-:W-:Y:S01]  /*10150*/  FMUL.FTZ R13, R21, R62 ;  /* 0x0000003e150d7220 */ /* 0x000fe20000410000 */
[----:B------:R-:W-:Y:S01]  /*10160*/  FADD.FTZ R84, R11, R84 ;  /* 0x000000540b547221 */ /* 0x000fe20000010000 */
[----:B------:R-:W-:Y:S01]  /*10170*/  FFMA.FTZ R8, R8, R5, R9 ;  /* 0x0000000508087223 */ /* 0x000fe20000010009 */
[----:B------:R-:W-:Y:S01]  /*10180*/  FMUL.FTZ R9, R14, R63 ;  /* 0x0000003f0e097220 */ /* 0x000fe20000410000 */
[----:B------:R-:W-:Y:S01]  /*10190*/  FADD.FTZ R11, R12, R13 ;  /* 0x0000000d0c0b7221 */ /* 0x000fe20000010000 */
[----:B------:R-:W-:Y:S01]  /*101a0*/  FFMA.FTZ R10, R17, R13, R10 ;  /* 0x0000000d110a7223 */ /* 0x000fe2000001000a */
[----:B------:R-:W-:-:S02]  /*101b0*/  HADD2.F32 R113, -RZ, R113.H1_H1 ;  /* 0x30000071ff717230 */ /* 0x000fc40000004100 */
[----:B------:R-:W-:Y:S01]  /*101c0*/  FADD.FTZ R11, R9, R11 ;  /* 0x0000000b090b7221 */ /* 0x000fe20000010000 */
[----:B------:R-:W-:Y:S01]  /*101d0*/  FFMA.FTZ R10, R19, R9, R10 ;  /* 0x00000009130a7223 */ /* 0x000fe2000001000a */
[----:B------:R-:W-:Y:S02]  /*101e0*/  HADD2.F32 R20, -RZ, R80.H1_H1 ;  /* 0x30000050ff147230 */ /* 0x000fe40000004100 */
[----:B--2---:R-:W-:Y:S02]  /*101f0*/  HADD2.F32 R12, -RZ, R15.H0_H0 ;  /* 0x2000000fff0c7230 */ /* 0x004fe40000004100 */
[----:B------:R-:W-:-:S03]  /*10200*/  FADD.FTZ R15, R113, -UR16 ;  /* 0x80000010710f7e21 */ /* 0x000fc60008010000 */
[----:B------:R-:W-:Y:S01]  /*10210*/  FADD.FTZ R9, R12, -UR16 ;  /* 0x800000100c097e21 */ /* 0x000fe20008010000 */
[----:B---3--:R-:W-:Y:S02]  /*10220*/  HADD2.F32 R12, -RZ, R69.H0_H0 ;  /* 0x20000045ff0c7230 */ /* 0x008fe40000004100 */
        /* <DEDUP_REMOVED lines=21> */
.L_x_1523:
[----:B------:R-:W-:Y:S01]  /*10380*/  FMUL.FTZ R13, R20, R62 ;  /* 0x0000003e140d7220 */ /* 0x000fe20000410000 */
[----:B------:R-:W-:Y:S01]  /*10390*/  FADD.FTZ R69, R7, R5 ;  /* 0x0000000507457221 */ /* 0x000fe20000010000 */
[----:B------:R-:W-:Y:S01]  /*103a0*/  FFMA.FTZ R75, R6, R3, R75 ;  /* 0x00000003064b7223 */ /* 0x000fe2000001004b */
[--C-:B------:R-:W-:Y:S02]  /*103b0*/  HADD2.F32 R7, -RZ, R79.reuse.H1_H1 ;  /* 0x3000004fff077230 */ /* 0x100fe40000004100 */
[----:B------:R-:W-:Y:S01]  /*103c0*/  FFMA.FTZ R5, R15, R13, R10 ;  /* 0x0000000d0f057223 */ /* 0x000fe2000001000a */
[----:B------:R-:W-:Y:S01]  /*103d0*/  FADD.FTZ R6, R11, R13 ;  /* 0x0000000d0b067221 */ /* 0x000fe20000010000 */
[----:B------:R-:W-:Y:S01]  /*103e0*/  FMUL.FTZ R10, R12, R63 ;  /* 0x0000003f0c0a7220 */ /* 0x000fe20000410000 */
[----:B------:R-:W-:Y:S02]  /*103f0*/  HADD2.F32 R80, -RZ, R80.H0_H0 ;  /* 0x20000050ff507230 */ /* 0x000fe40000004100 */
[----:B------:R-:W-:Y:S01]  /*10400*/  FADD.FTZ R13, R7, -UR16 ;  /* 0x80000010070d7e21 */ /* 0x000fe20008010000 */
[----:B------:R-:W-:-:S02]  /*10410*/  HADD2.F32 R11, -RZ, R79.H0_H0 ;  /* 0x2000004fff0b7230 */ /* 0x000fc40000004100 */
[----:B------:R-:W-:Y:S01]  /*10420*/  FFMA.FTZ R5, R9, R10, R5 ;  /* 0x0000000a09057223 */ /* 0x000fe20000010005 */
[----:B------:R-:W-:Y:S01]  /*10430*/  FADD.FTZ R6, R10, R6 ;  /* 0x000000060a067221 */ /* 0x000fe20000010000 */
[----:B------:R-:W-:Y:S01]  /*10440*/  FADD.FTZ R10, R80, -UR16 ;  /* 0x80000010500a7e21 */ /* 0x000fe20008010000 */
        /* <DEDUP_REMOVED lines=22> */
.L_x_1524:
[----:B------:R-:W2:Y:S04]  /*105b0*/  LDL.S16 R104, [R1+0x2a8] ;  /* 0x0002a80001687983 */ /* 0x000ea80000100600 */
[----:B------:R-:W3:Y:S04]  /*105c0*/  LDL.LU.S16 R102, [R1+0x2aa] ;  /* 0x0002aa0001667983 */ /* 0x000ee80000300600 */
[----:B------:R-:W4:Y:S01]  /*105d0*/  LDL.S16 R86, [R1+0x2ac] ;  /* 0x0002ac0001567983 */ /* 0x000f220000100600 */
[----:B------:R-:W-:Y:S01]  /*105e0*/  FMUL.FTZ R85, R11, R62 ;  /* 0x0000003e0b557220 */ /* 0x000fe20000410000 */
[----:B------:R-:W-:Y:S01]  /*105f0*/  FADD.FTZ R79, R84, R3 ;  /* 0x00000003544f7221 */ /* 0x000fe20000010000 */
[----:B------:R-:W-:Y:S01]  /*10600*/  FFMA.FTZ R80, R4, R0, R8 ;  /* 0x0000000004507223 */ /* 0x000fe20000010008 */
[----:B------:R-:W-:-:S02]  /*10610*/  HADD2.F32 R4, -RZ, R78.H0_H0 ;  /* 0x2000004eff047230 */ /* 0x000fc40000004100 */
[----:B------:R-:W-:Y:S01]  /*10620*/  FFMA.FTZ R3, R13, R85, R5 ;  /* 0x000000550d037223 */ /* 0x000fe20000010005 */
[----:B------:R-:W-:Y:S01]  /*10630*/  FADD.FTZ R6, R6, R85 ;  /* 0x0000005506067221 */ /* 0x000fe20000010000 */
[----:B------:R-:W-:-:S04]  /*10640*/  FMUL.FTZ R5, R7, R63 ;  /* 0x0000003f07057220 */ /* 0x000fc80000410000 */
[----:B------:R-:W-:Y:S01]  /*10650*/  FADD.FTZ R78, R5, R6 ;  /* 0x00000006054e7221 */ /* 0x000fe20000010000 */
[----:B------:R-:W-:Y:S01]  /*10660*/  FADD.FTZ R6, R4, -UR16 ;  /* 0x8000001004067e21 */ /* 0x000fe20008010000 */
[----:B------:R-:W-:Y:S01]  /*10670*/  FFMA.FTZ R3, R10, R5, R3 ;  /* 0x000000050a037223 */ /* 0x000fe20000010003 */
[----:B--2---:R-:W-:Y:S02]  /*10680*/  HADD2.F32 R8, -RZ, R104.H0_H0 ;  /* 0x20000068ff087230 */ /* 0x004fe40000004100 */
[----:B---3--:R-:W-:-:S03]  /*10690*/  HADD2.F32 R5, -RZ, R102.H0_H0 ;  /* 0x20000066ff057230 */ /* 0x008fc60000004100 */
        /* <DEDUP_REMOVED lines=23> */
.L_x_1525:
[----:B------:R-:W-:Y:S01]  /*10810*/  FADD.FTZ R69, R69, R0 ;  /* 0x0000000045457221 */ /* 0x000fe20000010000 */
[----:B------:R-:W-:Y:S01]  /*10820*/  FMUL.FTZ R84, R5, R62 ;  /* 0x0000003e05547220 */ /* 0x000fe20000410000 */
[----:B------:R-:W-:Y:S02]  /*10830*/  HADD2.F32 R0, -RZ, R90.H1_H1 ;  /* 0x3000005aff007230 */ /* 0x000fe40000004100 */
[----:B------:R-:W-:Y:S01]  /*10840*/  FFMA.FTZ R75, R2, R82, R75 ;  /* 0x00000052024b7223 */ /* 0x000fe2000001004b */
[----:B------:R-:W-:Y:S02]  /*10850*/  HADD2.F32 R91, -RZ, R91.H0_H0 ;  /* 0x2000005bff5b7230 */ /* 0x000fe40000004100 */
[----:B------:R-:W-:Y:S01]  /*10860*/  FFMA.FTZ R3, R8, R84, R3 ;  /* 0x0000005408037223 */ /* 0x000fe20000010003 */
[----:B------:R-:W-:Y:S01]  /*10870*/  FMUL.FTZ R2, R4, R63 ;  /* 0x0000003f04027220 */ /* 0x000fe20000410000 */
[----:B------:R-:W-:Y:S01]  /*10880*/  FADD.FTZ R84, R78, R84 ;  /* 0x000000544e547221 */ /* 0x000fe20000010000 */
[----:B------:R-:W-:Y:S01]  /*10890*/  FADD.FTZ R0, R0, -UR16 ;  /* 0x8000001000007e21 */ /* 0x000fe20008010000 */
[----:B------:R-:W-:Y:S01]  /*108a0*/  FADD.FTZ R91, R91, -UR16 ;  /* 0x800000105b5b7e21 */ /* 0x000fe20008010000 */
[----:B------:R-:W-:Y:S01]  /*108b0*/  FFMA.FTZ R78, R6, R2, R3 ;  /* 0x00000002064e7223 */ /* 0x000fe20000010003 */
[----:B------:R-:W-:Y:S01]  /*108c0*/  FADD.FTZ R84, R2, R84 ;  /* 0x0000005402547221 */ /* 0x000fe20000010000 */
[----:B------:R-:W-:Y:S01]  /*108d0*/  FMUL.FTZ R3, R0, UR12 ;  /* 0x0000000c00037c20 */ /* 0x000fe20008410000 */
[----:B------:R-:W-:-:S02]  /*108e0*/  HADD2.F32 R2, -RZ, R87.H1_H1 ;  /* 0x30000057ff027230 */ /* 0x000fc40000004100 */
[----:B------:R-:W-:Y:S01]  /*108f0*/  FMUL.FTZ R0, R91, UR12 ;  /* 0x0000000c5b007c20 */ /* 0x000fe20008410000 */
        /* <DEDUP_REMOVED lines=20> */
.L_x_1526:
[----:B------:R-:W-:Y:S02]  /*10a40*/  HADD2.F32 R87, -RZ, R87.H0_H0 ;  /* 0x20000057ff577230 */ /* 0x000fe40000004100 */
[----:B------:R-:W-:Y:S01]  /*10a50*/  FFMA.FTZ R80, R83, R76, R80 ;  /* 0x0000004c53507223 */ /* 0x000fe20000010050 */
[----:B------:R-:W-:Y:S01]  /*10a60*/  FMUL.FTZ R85, R2, R62 ;  /* 0x0000003e02557220 */ /* 0x000fe20000410000 */
[----:B------:R-:W-:Y:S02]  /*10a70*/  HADD2.F32 R83, -RZ, R81.H1_H1 ;  /* 0x30000051ff537230 */ /* 0x000fe40000004100 */
[----:B------:R-:W-:Y:S01]  /*10a80*/  FADD.FTZ R79, R79, R82 ;  /* 0x000000524f4f7221 */ /* 0x000fe20000010000 */
[----:B------:R-:W-:Y:S01]  /*10a90*/  FADD.FTZ R87, R87, -UR16 ;  /* 0x8000001057577e21 */ /* 0x000fe20008010000 */
[----:B------:R-:W-:Y:S01]  /*10aa0*/  FADD.FTZ R82, R84, R85 ;  /* 0x0000005554527221 */ /* 0x000fe20000010000 */
[----:B------:R-:W-:Y:S01]  /*10ab0*/  FFMA.FTZ R78, R3, R85, R78 ;  /* 0x00000055034e7223 */ /* 0x000fe2000001004e */
[----:B------:R-:W-:Y:S01]  /*10ac0*/  FMUL.FTZ R84, R125, R63 ;  /* 0x0000003f7d547220 */ /* 0x000fe20000410000 */
[----:B------:R-:W-:Y:S01]  /*10ad0*/  FMUL.FTZ R86, R87, UR12 ;  /* 0x0000000c57567c20 */ /* 0x000fe20008410000 */
[----:B------:R-:W-:Y:S01]  /*10ae0*/  FADD.FTZ R83, R83, -UR16 ;  /* 0x8000001053537e21 */ /* 0x000fe20008010000 */
[----:B------:R-:W-:-:S02]  /*10af0*/  HADD2.F32 R122, -RZ, R122.H0_H0 ;  /* 0x2000007aff7a7230 */ /* 0x000fc40000004100 */
[----:B------:R-:W-:Y:S01]  /*10b00*/  FFMA.FTZ R78, R0, R84, R78 ;  /* 0x00000054004e7223 */ /* 0x000fe2000001004e */
[----:B------:R-:W-:Y:S01]  /*10b10*/  FADD.FTZ R82, R84, R82 ;  /* 0x0000005254527221 */ /* 0x000fe20000010000 */
[----:B------:R0:W-:Y:S01]  /*10b20*/  STL [R1+0x24c], R86 ;  /* 0x00024c5601007387 */ /* 0x0001e20000100800 */
[----:B------:R-:W-:Y:S02]  /*10b30*/  HADD2.F32 R121, -RZ, R121.H0_H0 ;  /* 0x20000079ff797230 */ /* 0x000fe40000004100 */
[----:B------:R-:W-:Y:S01]  /*10b40*/  FMUL.FTZ R124, R83, UR12 ;  /* 0x0000000c537c7c20 */ /* 0x000fe20008410000 */
        /* <DEDUP_REMOVED lines=19> */
.L_x_1527:
[----:B------:R-:W-:Y:S01]  /*10c80*/  FMUL.FTZ R83, R122, R62 ;  /* 0x0000003e7a537220 */ /* 0x000fe20000410000 */
[----:B------:R-:W-:Y:S01]  /*10c90*/  FFMA.FTZ R75, R77, R73, R75 ;  /* 0x000000494d4b7223 */ /* 0x000fe2000001004b */
[----:B------:R-:W-:Y:S02]  /*10ca0*/  HADD2.F32 R81, -RZ, R81.H0_H0 ;  /* 0x20000051ff517230 */ /* 0x000fe40000004100 */
[----:B------:R-:W-:Y:S01]  /*10cb0*/  FADD.FTZ R69, R69, R76 ;  /* 0x0000004c45457221 */ /* 0x000fe20000010000 */
[----:B------:R-:W-:Y:S01]  /*10cc0*/  FADD.FTZ R77, R82, R83 ;  /* 0x00000053524d7221 */ /* 0x000fe20000010000 */
[--C-:B------:R-:W-:Y:S02]  /*10cd0*/  HADD2.F32 R82, -RZ, R93.reuse.H0_H0 ;  /* 0x2000005dff527230 */ /* 0x100fe40000004100 */
[----:B------:R-:W-:Y:S01]  /*10ce0*/  FFMA.FTZ R76, R124, R83, R78 ;  /* 0x000000537c4c7223 */ /* 0x000fe2000001004e */
[----:B------:R-:W-:Y:S01]  /*10cf0*/  FADD.FTZ R81, R81, -UR16 ;  /* 0x8000001051517e21 */ /* 0x000fe20008010000 */
[----:B------:R-:W-:Y:S01]  /*10d00*/  FMUL.FTZ R78, R121, R63 ;  /* 0x0000003f794e7220 */ /* 0x000fe20000410000 */
[----:B------:R-:W-:-:S02]  /*10d10*/  HADD2.F32 R120, -RZ, R93.H1_H1 ;  /* 0x3000005dff787230 */ /* 0x000fc40000004100 */
[----:B------:R-:W-:Y:S01]  /*10d20*/  FADD.FTZ R82, R82, -UR16 ;  /* 0x8000001052527e21 */ /* 0x000fe20008010000 */
[----:B------:R-:W-:Y:S01]  /*10d30*/  FMUL.FTZ R84, R81, UR12 ;  /* 0x0000000c51547c20 */ /* 0x000fe20008410000 */
[----:B------:R-:W-:Y:S01]  /*10d40*/  FFMA.FTZ R76, R86, R78, R76 ;  /* 0x0000004e564c7223 */ /* 0x000fe2000001004c */
[----:B------:R-:W-:Y:S01]  /*10d50*/  FADD.FTZ R77, R78, R77 ;  /* 0x0000004d4e4d7221 */ /* 0x000fe20000010000 */
[----:B------:R-:W-:Y:S01]  /*10d60*/  FMUL.FTZ R83, R82, UR12 ;  /* 0x0000000c52537c20 */ /* 0x000fe20008410000 */
[----:B------:R-:W-:Y:S01]  /*10d70*/  HADD2.F32 R119, -RZ, R94.H0_H0 ;  /* 0x2000005eff777230 */ /* 0x000fe20000004100 */
        /* <DEDUP_REMOVED lines=21> */
.L_x_1528:
[----:B------:R-:W-:Y:S02]  /*10ed0*/  HADD2.F32 R92, -RZ, R92.H1_H1 ;  /* 0x3000005cff5c7230 */ /* 0x000fe40000004100 */
[----:B------:R-:W-:Y:S01]  /*10ee0*/  FMUL.FTZ R78, R120, R62 ;  /* 0x0000003e784e7220 */ /* 0x000fe20000410000 */
[----:B------:R-:W-:Y:S02]  /*10ef0*/  HADD2.F32 R94, -RZ, R94.H1_H1 ;  /* 0x3000005eff5e7230 */ /* 0x000fe40000004100 */
[----:B------:R-:W-:Y:S01]  /*10f00*/  FADD.FTZ R79, R79, R73 ;  /* 0x000000494f4f7221 */ /* 0x000fe20000010000 */
[----:B------:R-:W-:Y:S01]  /*10f10*/  FFMA.FTZ R80, R74, R70, R80 ;  /* 0x000000464a507223 */ /* 0x000fe20000010050 */
[----:B------:R-:W-:Y:S01]  /*10f20*/  FADD.FTZ R92, R92, -UR16 ;  /* 0x800000105c5c7e21 */ /* 0x000fe20008010000 */
[----:B------:R-:W-:Y:S01]  /*10f30*/  FFMA.FTZ R73, R84, R78, R76 ;  /* 0x0000004e54497223 */ /* 0x000fe2000001004c */
[----:B------:R-:W-:Y:S01]  /*10f40*/  FADD.FTZ R94, R94, -UR16 ;  /* 0x800000105e5e7e21 */ /* 0x000fe20008010000 */
[----:B------:R-:W-:Y:S01]  /*10f50*/  FADD.FTZ R74, R77, R78 ;  /* 0x0000004e4d4a7221 */ /* 0x000fe20000010000 */
[----:B------:R-:W-:Y:S01]  /*10f60*/  FMUL.FTZ R81, R92, UR12 ;  /* 0x0000000c5c517c20 */ /* 0x000fe20008410000 */
[----:B------:R-:W-:Y:S01]  /*10f70*/  FMUL.FTZ R76, R119, R63 ;  /* 0x0000003f774c7220 */ /* 0x000fe20000410000 */
[----:B------:R-:W-:Y:S01]  /*10f80*/  FMUL.FTZ R78, R94, UR12 ;  /* 0x0000000c5e4e7c20 */ /* 0x000fe20008410000 */
[----:B------:R-:W-:-:S02]  /*10f90*/  HADD2.F32 R118, -RZ, R118.H0_H0 ;  /* 0x20000076ff767230 */ /* 0x000fc40000004100 */
[----:B------:R2:W-:Y:S01]  /*10fa0*/  STL [R1+0x21c], R81 ;  /* 0x00021c5101007387 */ /* 0x0005e20000100800 */
[----:B------:R-:W-:Y:S01]  /*10fb0*/  FFMA.FTZ R73, R83, R76, R73 ;  /* 0x0000004c53497223 */ /* 0x000fe20000010049 */
[----:B------:R-:W-:Y:S01]  /*10fc0*/  FADD.FTZ R74, R76, R74 ;  /* 0x0000004a4c4a7221 */ /* 0x000fe20000010000 */
[----:B------:R-:W-:Y:S01]  /*10fd0*/  HADD2.F32 R117, -RZ, R95.H1_H1 ;  /* 0x3000005fff757230 */ /* 0x000fe20000004100 */
[----:B------:R2:W-:Y:S01]  /*10fe0*/  STL [R1+0x250], R78 ;  /* 0x0002504e01007387 */ /* 0x0005e20000100800 */
[----:B------:R-:W-:Y:S05]  /*10ff0*/  @!P2 BRA `(.L_x_1529) ;  /* 0x000000000048a947 */ /* 0x000fea0003800000 */
        /* <DEDUP_REMOVED lines=18> */
.L_x_1529:
[----:B------:R-:W-:Y:S01]  /*11120*/  FMUL.FTZ R76, R118, R62 ;  /* 0x0000003e764c7220 */ /* 0x000fe20000410000 */
[----:B------:R-:W-:Y:S01]  /*11130*/  FADD.FTZ R69, R69, R70 ;  /* 0x0000004645457221 */ /* 0x000fe20000010000 */
[----:B------:R-:W-:Y:S01]  /*11140*/  FFMA.FTZ R75, R71, R56, R75 ;  /* 0x00000038474b7223 */ /* 0x000fe2000001004b */
[----:B------:R-:W-:Y:S02]  /*11150*/  HADD2.F32 R116, -RZ, R116.H0_H0 ;  /* 0x20000074ff747230 */ /* 0x000fe40000004100 */
[----:B------:R-:W-:Y:S01]  /*11160*/  FFMA.FTZ R70, R81, R76, R73 ;  /* 0x0000004c51467223 */ /* 0x000fe20000010049 */
[----:B------:R-:W-:Y:S01]  /*11170*/  FADD.FTZ R71, R74, R76 ;  /* 0x0000004c4a477221 */ /* 0x000fe20000010000 */
[----:B------:R-:W-:Y:S02]  /*11180*/  HADD2.F32 R73, -RZ, R88.H1_H1 ;  /* 0x30000058ff497230 */ /* 0x000fe40000004100 */
[----:B------:R-:W-:Y:S01]  /*11190*/  FMUL.FTZ R74, R117, R63 ;  /* 0x0000003f754a7220 */ /* 0x000fe20000410000 */
[----:B------:R-:W-:-:S02]  /*111a0*/  HADD2.F32 R76, -RZ, R89.H0_H0 ;  /* 0x20000059ff4c7230 */ /* 0x000fc40000004100 */
[----:B------:R-:W-:Y:S02]  /*111b0*/  HADD2.F32 R115, -RZ, R115.H0_H0 ;  /* 0x20000073ff737230 */ /* 0x000fe40000004100 */
[----:B------:R-:W-:Y:S01]  /*111c0*/  FADD.FTZ R73, R73, -UR16 ;  /* 0x8000001049497e21 */ /* 0x000fe20008010000 */
[----:B------:R-:W-:Y:S01]  /*111d0*/  FFMA.FTZ R70, R78, R74, R70 ;  /* 0x0000004a4e467223 */ /* 0x000fe20000010046 */
[----:B------:R-:W-:Y:S01]  /*111e0*/  FADD.FTZ R76, R76, -UR16 ;  /* 0x800000104c4c7e21 */ /* 0x000fe20008010000 */
[----:B------:R-:W-:Y:S01]  /*111f0*/  FADD.FTZ R71, R74, R71 ;  /* 0x000000474a477221 */ /* 0x000fe20000010000 */
[----:B--2---:R-:W-:Y:S02]  /*11200*/  FMUL.FTZ R78, R73, UR12 ;  /* 0x0000000c494e7c20 */ /* 0x004fe40008410000 */
[----:B------:R-:W-:-:S03]  /*11210*/  FMUL.FTZ R77, R76, UR12 ;  /* 0x0000000c4c4d7c20 */ /* 0x000fc60008410000 */
[----:B------:R2:W-:Y:S04]  /*11220*/  STL [R1+0x218], R78 ;  /* 0x0002184e01007387 */ /* 0x0005e80000100800 */
        /* <DEDUP_REMOVED lines=20> */
.L_x_1530:
        /* <DEDUP_REMOVED lines=37> */
.L_x_1531:
[----:B------:R-:W-:Y:S01]  /*115c0*/  FMUL.FTZ R70, R114, R62 ;  /* 0x0000003e72467220 */ /* 0x000fe20000410000 */
[----:B------:R-:W-:Y:S01]  /*115d0*/  FADD.FTZ R69, R69, R54 ;  /* 0x0000003645457221 */ /* 0x000fe20000010000 */
[----:B------:R-:W-:Y:S02]  /*115e0*/  HADD2.F32 R98, -RZ, R98.H1_H1 ;  /* 0x30000062ff627230 */ /* 0x000fe40000004100 */
[----:B------:R-:W-:Y:S01]  /*115f0*/  FFMA.FTZ R75, R55, R51, R75 ;  /* 0x00000033374b7223 */ /* 0x000fe2000001004b */
[----:B------:R-:W-:Y:S01]  /*11600*/  FFMA.FTZ R54, R74, R70, R56 ;  /* 0x000000464a367223 */ /* 0x000fe20000010038 */
[----:B------:R-:W-:Y:S02]  /*11610*/  HADD2.F32 R56, -RZ, R96.H1_H1 ;  /* 0x30000060ff387230 */ /* 0x000fe40000004100 */
[----:B------:R-:W-:Y:S01]  /*11620*/  FADD.FTZ R55, R57, R70 ;  /* 0x0000004639377221 */ /* 0x000fe20000010000 */
[----:B------:R-:W-:Y:S01]  /*11630*/  FMUL.FTZ R57, R113, R63 ;  /* 0x0000003f71397220 */ /* 0x000fe20000410000 */
[----:B------:R-:W-:Y:S01]  /*11640*/  FADD.FTZ R98, R98, -UR16 ;  /* 0x8000001062627e21 */ /* 0x000fe20008010000 */
[----:B------:R-:W-:-:S02]  /*11650*/  HADD2.F32 R112, -RZ, R112.H0_H0 ;  /* 0x20000070ff707230 */ /* 0x000fc40000004100 */
        /* <DEDUP_REMOVED lines=25> */
.L_x_1532:
[----:B------:R-:W-:Y:S01]  /*117f0*/  FMUL.FTZ R56, R112, R62 ;  /* 0x0000003e70387220 */ /* 0x000fe20000410000 */
[----:B------:R-:W-:Y:S02]  /*11800*/  HADD2.F32 R89, -RZ, R89.H1_H1 ;  /* 0x30000059ff597230 */ /* 0x000fe40000004100 */
[----:B------:R-:W-:Y:S01]  /*11810*/  FADD.FTZ R79, R79, R51 ;  /* 0x000000334f4f7221 */ /* 0x000fe20000010000 */
[----:B------:R-:W-:Y:S02]  /*11820*/  HADD2.F32 R90, -RZ, R90.H0_H0 ;  /* 0x2000005aff5a7230 */ /* 0x000fe40000004100 */
[----:B------:R-:W-:Y:S01]  /*11830*/  FFMA.FTZ R80, R53, R48, R80 ;  /* 0x0000003035507223 */ /* 0x000fe20000010050 */
[----:B------:R-:W-:Y:S01]  /*11840*/  FFMA.FTZ R51, R110, R56, R54 ;  /* 0x000000386e337223 */ /* 0x000fe20000010036 */
[----:B------:R-:W-:Y:S01]  /*11850*/  FADD.FTZ R53, R55, R56 ;  /* 0x0000003837357221 */ /* 0x000fe20000010000 */
[----:B------:R-:W-:Y:S01]  /*11860*/  FMUL.FTZ R54, R111, R63 ;  /* 0x0000003f6f367220 */ /* 0x000fe20000410000 */
[----:B------:R-:W-:Y:S01]  /*11870*/  FADD.FTZ R89, R89, -UR16 ;  /* 0x8000001059597e21 */ /* 0x000fe20008010000 */
[----:B------:R-:W-:Y:S01]  /*11880*/  FADD.FTZ R90, R90, -UR16 ;  /* 0x800000105a5a7e21 */ /* 0x000fe20008010000 */
[----:B------:R-:W-:-:S02]  /*11890*/  HADD2.F32 R108, -RZ, R108.H0_H0 ;  /* 0x2000006cff6c7230 */ /* 0x000fc40000004100 */
        /* <DEDUP_REMOVED lines=24> */
.L_x_1533:
        /* <DEDUP_REMOVED lines=9> */
[----:B------:R-:W-:Y:S02]  /*11ab0*/  HADD2.F32 R103, -RZ, R103.H0_H0 ;  /* 0x20000067ff677230 */ /* 0x000fe40000004100 */
        /* <DEDUP_REMOVED lines=25> */
.L_x_1534:
[----:B------:R-:W4:Y:S04]  /*11c50*/  LDL.LU.S16 R54, [R1+0x2ae] ;  /* 0x0002ae0001367983 */ /* 0x000f280000300600 */
[----:B------:R-:W5:Y:S01]  /*11c60*/  LDL.S16 R53, [R1+0x2b0] ;  /* 0x0002b00001357983 */ /* 0x000f620000100600 */
[----:B------:R-:W-:Y:S01]  /*11c70*/  FMUL.FTZ R51, R104, R62 ;  /* 0x0000003e68337220 */ /* 0x000fe20000410000 */
[----:B------:R-:W-:Y:S01]  /*11c80*/  FFMA.FTZ R80, R47, R44, R80 ;  /* 0x0000002c2f507223 */ /* 0x000fe20000010050 */
[----:B------:R-:W-:Y:S02]  /*11c90*/  HADD2.F32 R99, -RZ, R99.H1_H1 ;  /* 0x30000063ff637230 */ /* 0x000fe40000004100 */
[----:B------:R-:W-:Y:S01]  /*11ca0*/  FADD.FTZ R79, R79, R46 ;  /* 0x0000002e4f4f7221 */ /* 0x000fe20000010000 */
[----:B------:R-:W-:Y:S01]  /*11cb0*/  FADD.FTZ R47, R49, R51 ;  /* 0x00000033312f7221 */ /* 0x000fe20000010000 */
[----:B------:R-:W-:Y:S01]  /*11cc0*/  FFMA.FTZ R46, R102, R51, R48 ;  /* 0x00000033662e7223 */ /* 0x000fe20000010030 */
[----:B------:R-:W-:Y:S01]  /*11cd0*/  FMUL.FTZ R48, R103, R63 ;  /* 0x0000003f67307220 */ /* 0x000fe20000410000 */
[----:B------:R-:W-:Y:S01]  /*11ce0*/  FADD.FTZ R98, R99, -UR16 ;  /* 0x8000001063627e21 */ /* 0x000fe20008010000 */
[----:B------:R-:W-:-:S02]  /*11cf0*/  HADD2.F32 R100, -RZ, R100.H0_H0 ;  /* 0x20000064ff647230 */ /* 0x000fc40000004100 */
[----:B------:R-:W-:Y:S01]  /*11d00*/  FFMA.FTZ R46, R101, R48, R46 ;  /* 0x00000030652e7223 */ /* 0x000fe2000001002e */
[----:B------:R-:W-:Y:S01]  /*11d10*/  FADD.FTZ R47, R48, R47 ;  /* 0x0000002f302f7221 */ /* 0x000fe20000010000 */
[----:B------:R-:W-:Y:S01]  /*11d20*/  FMUL.FTZ R98, R98, UR12 ;  /* 0x0000000c62627c20 */ /* 0x000fe20008410000 */
[----:B----4-:R-:W-:Y:S02]  /*11d30*/  HADD2.F32 R49, -RZ, R54.H0_H0 ;  /* 0x20000036ff317230 */ /* 0x010fe40000004100 */
[----:B-----5:R-:W-:-:S03]  /*11d40*/  HADD2.F32 R99, -RZ, R53.H0_H0 ;  /* 0x20000035ff637230 */ /* 0x020fc60000004100 */
[----:B------:R-:W-:-:S04]  /*11d50*/  FADD.FTZ R49, R49, -UR16 ;  /* 0x8000001031317e21 */ /* 0x000fc80008010000 */
        /* <DEDUP_REMOVED lines=20> */
.L_x_1535:
[----:B------:R-:W-:Y:S01]  /*11ea0*/  FMUL.FTZ R48, R100, R62 ;  /* 0x0000003e64307220 */ /* 0x000fe20000410000 */
[----:B------:R-:W-:Y:S01]  /*11eb0*/  FADD.FTZ R69, R69, R44 ;  /* 0x0000002c45457221 */ /* 0x000fe20000010000 */
[----:B------:R-:W-:Y:S01]  /*11ec0*/  FFMA.FTZ R75, R45, R42, R75 ;  /* 0x0000002a2d4b7223 */ /* 0x000fe2000001004b */
[----:B------:R-:W-:Y:S02]  /*11ed0*/  HADD2.F32 R96, -RZ, R96.H0_H0 ;  /* 0x20000060ff607230 */ /* 0x000fe40000004100 */
[----:B------:R-:W-:Y:S01]  /*11ee0*/  FFMA.FTZ R44, R98, R48, R46 ;  /* 0x00000030622c7223 */ /* 0x000fe2000001002e */
[--C-:B------:R-:W-:Y:S02]  /*11ef0*/  HADD2.F32 R46, -RZ, R72.reuse.H0_H0 ;  /* 0x20000048ff2e7230 */ /* 0x100fe40000004100 */
[----:B------:R-:W-:Y:S01]  /*11f00*/  FADD.FTZ R45, R47, R48 ;  /* 0x000000302f2d7221 */ /* 0x000fe20000010000 */
[----:B------:R-:W-:Y:S02]  /*11f10*/  HADD2.F32 R72, -RZ, R72.H1_H1 ;  /* 0x30000048ff487230 */ /* 0x000fe40000004100 */
[----:B------:R-:W-:Y:S01]  /*11f20*/  FMUL.FTZ R47, R99, R63 ;  /* 0x0000003f632f7220 */ /* 0x000fe20000410000 */
[----:B------:R-:W-:-:S02]  /*11f30*/  HADD2.F32 R95, -RZ, R95.H0_H0 ;  /* 0x2000005fff5f7230 */ /* 0x000fc40000004100 */
        /* <DEDUP_REMOVED lines=25> */
.L_x_1536:
[----:B------:R-:W4:Y:S04]  /*120d0*/  LDL.S16 R49, [R1+0x2b4] ;  /* 0x0002b40001317983 */ /* 0x000f280000100600 */
[----:B------:R-:W5:Y:S04]  /*120e0*/  LDL.LU.S16 R48, [R1+0x2b6] ;  /* 0x0002b60001307983 */ /* 0x000f680000300600 */
[----:B------:R-:W2:Y:S01]  /*120f0*/  LDL.S16 R47, [R1+0x2b8] ;  /* 0x0002b800012f7983 */ /* 0x000ea20000100600 */
[----:B------:R-:W-:Y:S01]  /*12100*/  FMUL.FTZ R46, R96, R62 ;  /* 0x0000003e602e7220 */ /* 0x000fe20000410000 */
[----:B------:R-:W-:Y:S01]  /*12110*/  FADD.FTZ R79, R79, R42 ;  /* 0x0000002a4f4f7221 */ /* 0x000fe20000010000 */
[----:B------:R-:W-:Y:S01]  /*12120*/  FFMA.FTZ R80, R43, R40, R80 ;  /* 0x000000282b507223 */ /* 0x000fe20000010050 */
[----:B------:R-:W-:-:S02]  /*12130*/  HADD2.F32 R43, -RZ, R38.H1_H1 ;  /* 0x30000026ff2b7230 */ /* 0x000fc40000004100 */
[----:B------:R-:W-:Y:S01]  /*12140*/  FFMA.FTZ R44, R94, R46, R44 ;  /* 0x0000002e5e2c7223 */ /* 0x000fe2000001002c */
[----:B------:R-:W-:Y:S01]  /*12150*/  FADD.FTZ R42, R45, R46 ;  /* 0x0000002e2d2a7221 */ /* 0x000fe20000010000 */
[----:B------:R-:W-:Y:S01]  /*12160*/  FMUL.FTZ R45, R95, R63 ;  /* 0x0000003f5f2d7220 */ /* 0x000fe20000410000 */
[----:B------:R-:W-:-:S03]  /*12170*/  FADD.FTZ R43, R43, -UR16 ;  /* 0x800000102b2b7e21 */ /* 0x000fc60008010000 */
[----:B------:R-:W-:Y:S01]  /*12180*/  FFMA.FTZ R38, R93, R45, R44 ;  /* 0x0000002d5d267223 */ /* 0x000fe2000001002c */
[----:B------:R-:W-:Y:S01]  /*12190*/  FADD.FTZ R42, R45, R42 ;  /* 0x0000002a2d2a7221 */ /* 0x000fe20000010000 */
[----:B------:R-:W-:Y:S01]  /*121a0*/  FMUL.FTZ R90, R43, UR12 ;  /* 0x0000000c2b5a7c20 */ /* 0x000fe20008410000 */
[----:B----4-:R-:W-:Y:S02]  /*121b0*/  HADD2.F32 R46, -RZ, R49.H0_H0 ;  /* 0x20000031ff2e7230 */ /* 0x010fe40000004100 */
[----:B-----5:R-:W-:-:S03]  /*121c0*/  HADD2.F32 R92, -RZ, R48.H0_H0 ;  /* 0x20000030ff5c7230 */ /* 0x020fc60000004100 */
[----:B------:R-:W-:Y:S01]  /*121d0*/  FADD.FTZ R46, R46, -UR16 ;  /* 0x800000102e2e7e21 */ /* 0x000fe20008010000 */
[----:B--2---:R-:W-:-:S03]  /*121e0*/  HADD2.F32 R91, -RZ, R47.H0_H0 ;  /* 0x2000002fff5b7230 */ /* 0x004fc60000004100 */
[----:B------:R-:W-:Y:S01]  /*121f0*/  FMUL.FTZ R89, R46, UR12 ;  /* 0x0000000c2e597c20 */ /* 0x000fe20008410000 */
        /* <DEDUP_REMOVED lines=19> */
.L_x_1537:
[----:B------:R-:W2:Y:S04]  /*12330*/  LDL.LU.S16 R47, [R1+0x2b2] ;  /* 0x0002b200012f7983 */ /* 0x000ea80000300600 */
[----:B------:R-:W4:Y:S04]  /*12340*/  LDL.LU.S16 R46, [R1+0x2ba] ;  /* 0x0002ba00012e7983 */ /* 0x000f280000300600 */
[----:B------:R-:W5:Y:S04]  /*12350*/  LDL.LU.S16 R45, [R1+0x23c] ;  /* 0x00023c00012d7983 */ /* 0x000f680000300600 */
[----:B------:R-:W3:Y:S01]  /*12360*/  LDL.S16 R44, [R1+0x2bc] ;  /* 0x0002bc00012c7983 */ /* 0x000ee20000100600 */
        /* <DEDUP_REMOVED lines=8> */
[----:B--2---:R-:W-:Y:S02]  /*123f0*/  HADD2.F32 R41, -RZ, R47.H0_H0 ;  /* 0x2000002fff297230 */ /* 0x004fe40000004100 */
[----:B----4-:R-:W-:-:S03]  /*12400*/  HADD2.F32 R43, -RZ, R46.H0_H0 ;  /* 0x2000002eff2b7230 */ /* 0x010fc60000004100 */
[----:B------:R-:W-:Y:S01]  /*12410*/  FADD.FTZ R41, R41, -UR16 ;  /* 0x8000001029297e21 */ /* 0x000fe20008010000 */
[----:B-----5:R-:W-:Y:S02]  /*12420*/  HADD2.F32 R88, -RZ, R45.H0_H0 ;  /* 0x2000002dff587230 */ /* 0x020fe40000004100 */
[----:B------:R-:W-:Y:S01]  /*12430*/  FADD.FTZ R43, R43, -UR16 ;  /* 0x800000102b2b7e21 */ /* 0x000fe20008010000 */
[----:B0-----:R-:W-:Y:S01]  /*12440*/  FMUL.FTZ R86, R41, UR12 ;  /* 0x0000000c29567c20 */ /* 0x001fe20008410000 */
        /* <DEDUP_REMOVED lines=21> */
.L_x_1538:
[----:B------:R-:W2:Y:S04]  /*125a0*/  LDL.S16 R46, [R1+0x234] ;  /* 0x00023400012e7983 */ /* 0x000ea80000100600 */
[----:B------:R-:W3:Y:S04]  /*125b0*/  LDL.LU.S16 R43, [R1+0x236] ;  /* 0x00023600012b7983 */ /* 0x000ee80000300600 */
[----:B------:R-:W1:Y:S04]  /*125c0*/  LDL.S16 R45, [R1+0x232] ;  /* 0x00023200012d7983 */ /* 0x000e680000100600 */
[----:B------:R-:W4:Y:S01]  /*125d0*/  LDL.LU.S16 R44, [R1+0x230] ;  /* 0x00023000012c7983 */ /* 0x000f220000300600 */
[----:B------:R-:W-:Y:S01]  /*125e0*/  FMUL.FTZ R41, R88, R62 ;  /* 0x0000003e58297220 */ /* 0x000fe20000410000 */
[----:B------:R-:W-:Y:S01]  /*125f0*/  FMUL.FTZ R42, R87, R63 ;  /* 0x0000003f572a7220 */ /* 0x000fe20000410000 */
[----:B------:R-:W-:Y:S01]  /*12600*/  FADD.FTZ R37, R79, R37 ;  /* 0x000000254f257221 */ /* 0x000fe20000010000 */
[----:B------:R-:W-:Y:S01]  /*12610*/  FFMA.FTZ R39, R39, R35, R80 ;  /* 0x0000002327277223 */ /* 0x000fe20000010050 */
[----:B------:R-:W-:Y:S01]  /*12620*/  FFMA.FTZ R38, R86, R41, R38 ;  /* 0x0000002956267223 */ /* 0x000fe20000010026 */
[----:B------:R-:W-:-:S03]  /*12630*/  FADD.FTZ R40, R40, R41 ;  /* 0x0000002928287221 */ /* 0x000fc60000010000 */
[----:B------:R-:W-:Y:S01]  /*12640*/  FFMA.FTZ R38, R85, R42, R38 ;  /* 0x0000002a55267223 */ /* 0x000fe20000010026 */
[----:B------:R-:W-:Y:S01]  /*12650*/  FADD.FTZ R40, R42, R40 ;  /* 0x000000282a287221 */ /* 0x000fe20000010000 */
[----:B--2---:R-:W-:Y:S02]  /*12660*/  HADD2.F32 R41, -RZ, R46.H0_H0 ;  /* 0x2000002eff297230 */ /* 0x004fe40000004100 */
[----:B---3--:R-:W-:-:S03]  /*12670*/  HADD2.F32 R43, -RZ, R43.H0_H0 ;  /* 0x2000002bff2b7230 */ /* 0x008fc60000004100 */
[----:B------:R-:W-:Y:S01]  /*12680*/  FADD.FTZ R41, R41, -UR16 ;  /* 0x8000001029297e21 */ /* 0x000fe20008010000 */
[----:B-1----:R-:W-:Y:S02]  /*12690*/  HADD2.F32 R84, -RZ, R45.H0_H0 ;  /* 0x2000002dff547230 */ /* 0x002fe40000004100 */
        /* <DEDUP_REMOVED lines=23> */
.L_x_1539:
[----:B------:R-:W2:Y:S04]  /*12810*/  LDL.S16 R45, [R1+0x22c] ;  /* 0x00022c00012d7983 */ /* 0x000ea80000100600 */
[----:B------:R-:W3:Y:S04]  /*12820*/  LDL.LU.S16 R42, [R1+0x22e] ;  /* 0x00022e00012a7983 */ /* 0x000ee80000300600 */
[----:B------:R-:W4:Y:S04]  /*12830*/  LDL.S16 R44, [R1+0x22a] ;  /* 0x00022a00012c7983 */ /* 0x000f280000100600 */
[----:B------:R-:W5:Y:S01]  /*12840*/  LDL.LU.S16 R43, [R1+0x2be] ;  /* 0x0002be00012b7983 */ /* 0x000f620000300600 */
        /* <DEDUP_REMOVED lines=35> */
.L_x_1540:
[----:B------:R-:W2:Y:S04]  /*12a80*/  LDL.LU.S16 R44, [R1+0x228] ;  /* 0x00022800012c7983 */ /* 0x000ea80000300600 */
[----:B------:R-:W3:Y:S04]  /*12a90*/  LDL.S16 R43, [R1+0x2e4] ;  /* 0x0002e400012b7983 */ /* 0x000ee80000100600 */
        /* <DEDUP_REMOVED lines=37> */
.L_x_1541:
[----:B------:R-:W2:Y:S04]  /*12cf0*/  LDL.LU.S16 R38, [R1+0x2c6] ;  /* 0x0002c60001267983 */ /* 0x000ea80000300600 */
[----:B------:R-:W3:Y:S01]  /*12d00*/  LDL.S16 R40, [R1+0x2e8] ;  /* 0x0002e80001287983 */ /* 0x000ee20000100600 */
[----:B------:R-:W-:Y:S01]  /*12d10*/  FMUL.FTZ R35, R76, R62 ;  /* 0x0000003e4c237220 */ /* 0x000fe20000410000 */
[----:B------:R-:W-:Y:S01]  /*12d20*/  FFMA.FTZ R36, R32, R29, R36 ;  /* 0x0000001d20247223 */ /* 0x000fe20000010024 */
[----:B------:R-:W-:Y:S01]  /*12d30*/  FADD.FTZ R31, R69, R31 ;  /* 0x0000001f451f7221 */ /* 0x000fe20000010000 */
[----:B------:R-:W-:Y:S02]  /*12d40*/  HADD2.F32 R72, -RZ, R68.H1_H1 ;  /* 0x30000044ff487230 */ /* 0x000fe40000004100 */
[----:B------:R-:W-:Y:S01]  /*12d50*/  FFMA.FTZ R32, R74, R35, R33 ;  /* 0x000000234a207223 */ /* 0x000fe20000010021 */
[----:B------:R-:W-:Y:S01]  /*12d60*/  FADD.FTZ R33, R34, R35 ;  /* 0x0000002322217221 */ /* 0x000fe20000010000 */
[----:B------:R-:W-:-:S02]  /*12d70*/  HADD2.F32 R34, -RZ, R59.H1_H1 ;  /* 0x3000003bff227230 */ /* 0x000fc40000004100 */
[----:B------:R-:W-:-:S03]  /*12d80*/  FMUL.FTZ R35, R75, R63 ;  /* 0x0000003f4b237220 */ /* 0x000fc60000410000 */
[----:B------:R-:W-:Y:S01]  /*12d90*/  FADD.FTZ R34, R34, -UR16 ;  /* 0x8000001022227e21 */ /* 0x000fe20008010000 */
[----:B------:R-:W-:Y:S01]  /*12da0*/  FFMA.FTZ R32, R73, R35, R32 ;  /* 0x0000002349207223 */ /* 0x000fe20000010020 */
[----:B------:R-:W-:Y:S02]  /*12db0*/  FADD.FTZ R33, R35, R33 ;  /* 0x0000002123217221 */ /* 0x000fe40000010000 */
[----:B------:R-:W-:Y:S01]  /*12dc0*/  FMUL.FTZ R70, R34, UR12 ;  /* 0x0000000c22467c20 */ /* 0x000fe20008410000 */
[----:B--2---:R-:W-:Y:S02]  /*12dd0*/  HADD2.F32 R38, -RZ, R38.H0_H0 ;  /* 0x20000026ff267230 */ /* 0x004fe40000004100 */
[----:B---3--:R-:W-:-:S03]  /*12de0*/  HADD2.F32 R71, -RZ, R40.H0_H0 ;  /* 0x20000028ff477230 */ /* 0x008fc60000004100 */
        /* <DEDUP_REMOVED lines=21> */
.L_x_1542:
[----:B------:R-:W-:Y:S01]  /*12f40*/  FMUL.FTZ R34, R72, R62 ;  /* 0x0000003e48227220 */ /* 0x000fe20000410000 */
[----:B------:R-:W-:Y:S01]  /*12f50*/  FADD.FTZ R37, R37, R29 ;  /* 0x0000001d25257221 */ /* 0x000fe20000010000 */
[----:B------:R-:W-:Y:S01]  /*12f60*/  FFMA.FTZ R39, R30, R27, R39 ;  /* 0x0000001b1e277223 */ /* 0x000fe20000010027 */
[----:B------:R-:W-:Y:S02]  /*12f70*/  HADD2.F32 R68, -RZ, R68.H0_H0 ;  /* 0x20000044ff447230 */ /* 0x000fe40000004100 */
[----:B------:R-:W-:Y:S01]  /*12f80*/  FFMA.FTZ R29, R70, R34, R32 ;  /* 0x00000022461d7223 */ /* 0x000fe20000010020 */
[--C-:B------:R-:W-:Y:S02]  /*12f90*/  HADD2.F32 R32, -RZ, R58.reuse.H1_H1 ;  /* 0x3000003aff207230 */ /* 0x100fe40000004100 */
[----:B------:R-:W-:Y:S01]  /*12fa0*/  FADD.FTZ R30, R33, R34 ;  /* 0x00000022211e7221 */ /* 0x000fe20000010000 */
[----:B------:R-:W-:Y:S02]  /*12fb0*/  HADD2.F32 R58, -RZ, R58.H0_H0 ;  /* 0x2000003aff3a7230 */ /* 0x000fe40000004100 */
        /* <DEDUP_REMOVED lines=27> */
.L_x_1543:
[----:B------:R-:W2:Y:S04]  /*13170*/  LDL.S16 R34, [R1+0x2f0] ;  /* 0x0002f00001227983 */ /* 0x000ea80000100600 */
[----:B------:R-:W3:Y:S01]  /*13180*/  LDL.LU.S16 R33, [R1+0x2f2] ;  /* 0x0002f20001217983 */ /* 0x000ee20000300600 */
[----:B------:R-:W-:Y:S01]  /*13190*/  FMUL.FTZ R32, R68, R62 ;  /* 0x0000003e44207220 */ /* 0x000fe20000410000 */
[----:B------:R-:W-:Y:S01]  /*131a0*/  FADD.FTZ R31, R31, R27 ;  /* 0x0000001b1f1f7221 */ /* 0x000fe20000010000 */
[----:B------:R-:W-:Y:S01]  /*131b0*/  FFMA.FTZ R36, R28, R24, R36 ;  /* 0x000000181c247223 */ /* 0x000fe20000010024 */
        /* <DEDUP_REMOVED lines=32> */
.L_x_1544:
[----:B------:R-:W2:Y:S04]  /*133c0*/  LDL.S16 R32, [R1+0x2f6] ;  /* 0x0002f60001207983 */ /* 0x000ea80000100600 */
[----:B------:R-:W3:Y:S01]  /*133d0*/  LDL.S16 R30, [R1+0x2f8] ;  /* 0x0002f800011e7983 */ /* 0x000ee20000100600 */
[----:B------:R-:W-:Y:S01]  /*133e0*/  FMUL.FTZ R29, R56, R62 ;  /* 0x0000003e381d7220 */ /* 0x000fe20000410000 */
[----:B------:R-:W-:Y:S01]  /*133f0*/  FFMA.FTZ R39, R25, R22, R39 ;  /* 0x0000001619277223 */ /* 0x000fe20000010027 */
[----:B------:R-:W-:Y:S02]  /*13400*/  HADD2.F32 R50, -RZ, R50.H0_H0 ;  /* 0x20000032ff327230 */ /* 0x000fe40000004100 */
        /* <DEDUP_REMOVED lines=32> */
.L_x_1545:
[----:B------:R-:W2:Y:S04]  /*13610*/  LDL.S16 R32, [R1+0x2ec] ;  /* 0x0002ec0001207983 */ /* 0x000ea80000100600 */
[----:B------:R-:W3:Y:S04]  /*13620*/  LDL.LU.S16 R30, [R1+0x2fa] ;  /* 0x0002fa00011e7983 */ /* 0x000ee80000300600 */
[----:B------:R-:W4:Y:S04]  /*13630*/  LDL.LU.S16 R29, [R1+0x2ee] ;  /* 0x0002ee00011d7983 */ /* 0x000f280000300600 */
[----:B------:R-:W5:Y:S01]  /*13640*/  LDL.S16 R28, [R1+0x2fc] ;  /* 0x0002fc00011c7983 */ /* 0x000f620000100600 */
        /* <DEDUP_REMOVED lines=35> */
.L_x_1546:
[----:B------:R-:W2:Y:S04]  /*13880*/  LDL.LU.S16 R30, [R1+0x224] ;  /* 0x00022400011e7983 */ /* 0x000ea80000300600 */
[----:B------:R-:W3:Y:S04]  /*13890*/  LDL.LU.S16 R27, [R1+0x2fe] ;  /* 0x0002fe00011b7983 */ /* 0x000ee80000300600 */
[----:B------:R-:W4:Y:S04]  /*138a0*/  LDL.LU.S16 R29, [R1+0x2ea] ;  /* 0x0002ea00011d7983 */ /* 0x000f280000300600 */
[----:B------:R-:W5:Y:S01]  /*138b0*/  LDL.S16 R28, [R1+0x300] ;  /* 0x00030000011c7983 */ /* 0x000f620000100600 */
        /* <DEDUP_REMOVED lines=35> */
.L_x_1547:
[----:B------:R-:W2:Y:S04]  /*13af0*/  LDL.LU.S16 R30, [R1+0x2f4] ;  /* 0x0002f400011e7983 */ /* 0x000ea80000300600 */
[----:B------:R-:W3:Y:S04]  /*13b00*/  LDL.LU.S16 R27, [R1+0x302] ;  /* 0x00030200011b7983 */ /* 0x000ee80000300600 */
[----:B------:R-:W4:Y:S04]  /*13b10*/  LDL.S16 R29, [R1+0x304] ;  /* 0x00030400011d7983 */ /* 0x000f280000100600 */
[----:B------:R-:W5:Y:S01]  /*13b20*/  LDL.LU.S16 R28, [R1+0x306] ;  /* 0x00030600011c7983 */ /* 0x000f620000300600 */
        /* <DEDUP_REMOVED lines=35> */
.L_x_1548:
        /* <DEDUP_REMOVED lines=39> */
.L_x_1549:
        /* <DEDUP_REMOVED lines=39> */
.L_x_1550:
[----:B------:R-:W2:Y:S04]  /*14240*/  LDL.S16 R25, [R1+0x318] ;  /* 0x0003180001197983 */ /* 0x000ea80000100600 */
[----:B------:R-:W3:Y:S04]  /*14250*/  LDL.LU.S16 R24, [R1+0x31a] ;  /* 0x00031a0001187983 */ /* 0x000ee80000300600 */
[----:B------:R-:W4:Y:S04]  /*14260*/  LDL.S16 R23, [R1+0x31c] ;  /* 0x00031c0001177983 */ /* 0x000f280000100600 */
[----:B------:R-:W5:Y:S01]  /*14270*/  LDL.S16 R22, [R1+0x322] ;  /* 0x0003220001167983 */ /* 0x000f620000100600 */
        /* <DEDUP_REMOVED lines=35> */
.L_x_1551:
[----:B------:R-:W2:Y:S04]  /*144b0*/  LDL.LU.S16 R22, [R1+0x31e] ;  /* 0x00031e0001167983 */ /* 0x000ea80000300600 */
[----:B------:R-:W3:Y:S04]  /*144c0*/  LDL.LU.S16 R21, [R1+0x320] ;  /* 0x0003200001157983 */ /* 0x000ee80000300600 */
[----:B------:R-:W4:Y:S04]  /*144d0*/  LDL.S16 R23, [R1+0x324] ;  /* 0x0003240001177983 */ /* 0x000f280000100600 */
[----:B------:R-:W5:Y:S01]  /*144e0*/  LDL.LU.S16 R19, [R1+0x326] ;  /* 0x0003260001137983 */ /* 0x000f620000300600 */
[----:B------:R-:W-:Y:S01]  /*144f0*/  FADD.FTZ R24, R14, R12 ;  /* 0x0000000c0e187221 */ /* 0x000fe20000010000 */
[----:B------:R-:W-:Y:S01]  /*14500*/  FFMA.FTZ R14, R13, R11, R15 ;  /* 0x0000000b0d0e7223 */ /* 0x000fe2000001000f */
[----:B------:R-:W-:-:S03]  /*14510*/  FMUL.FTZ R18, R28, R62 ;  /* 0x0000003e1c127220 */ /* 0x000fc60000410000 */
[----:B------:R-:W-:Y:S01]  /*14520*/  STL [R1+0x22c], R24 ;  /* 0x00022c1801007387 */ /* 0x000fe20000100800 */
[----:B------:R-:W-:Y:S01]  /*14530*/  FFMA.FTZ R12, R26, R18, R16 ;  /* 0x000000121a0c7223 */ /* 0x000fe20000010010 */
[----:B------:R-:W-:Y:S02]  /*14540*/  FADD.FTZ R13, R17, R18 ;  /* 0x00000012110d7221 */ /* 0x000fe40000010000 */
[----:B------:R0:W-:Y:S02]  /*14550*/  STL [R1+0x228], R14 ;  /* 0x0002280e01007387 */ /* 0x0001e40000100800 */
[----:B0-----:R-:W-:-:S04]  /*14560*/  FMUL.FTZ R14, R27, R63 ;  /* 0x0000003f1b0e7220 */ /* 0x001fc80000410000 */
        /* <DEDUP_REMOVED lines=29> */
.L_x_1552:
[----:B------:R-:W2:Y:S04]  /*14740*/  LDL.S16 R18, [R1+0x328] ;  /* 0x0003280001127983 */ /* 0x000ea80000100600 */
        /* <DEDUP_REMOVED lines=40> */
.L_x_1553:
[----:B------:R0:W-:Y:S04]  /*149d0*/  STL [R1+0x358], R0 ;  /* 0x0003580001007387 */ /* 0x0001e80000100800 */
[----:B------:R-:W2:Y:S04]  /*149e0*/  LDL.LU R16, [R1+0x228] ;  /* 0x0002280001107983 */ /* 0x000ea80000300800 */
[----:B------:R-:W3:Y:S04]  /*149f0*/  LDL.S16 R14, [R1+0x330] ;  /* 0x00033000010e7983 */ /* 0x000ee80000100600 */
[----:B0-----:R-:W4:Y:S04]  /*14a00*/  LDL.LU R0, [R1+0x22c] ;  /* 0x00022c0001007983 */ /* 0x001f280000300800 */
[----:B------:R-:W2:Y:S04]  /*14a10*/  LDL.LU.S16 R13, [R1+0x332] ;  /* 0x00033200010d7983 */ /* 0x000ea80000300600 */
[----:B------:R-:W2:Y:S04]  /*14a20*/  LDL.S16 R15, [R1+0x334] ;  /* 0x00033400010f7983 */ /* 0x000ea80000100600 */
[----:B------:R-:W2:Y:S01]  /*14a30*/  LDL.LU.S16 R11, [R1+0x336] ;  /* 0x00033600010b7983 */ /* 0x000ea20000300600 */
[----:B----4-:R-:W-:-:S03]  /*14a40*/  FADD.FTZ R7, R0, R7 ;  /* 0x0000000700077221 */ /* 0x010fc60000010000 */
[----:B------:R0:W5:Y:S01]  /*14a50*/  LDL.LU R0, [R1+0x358] ;  /* 0x0003580001007983 */ /* 0x0001620000300800 */
[----:B---3--:R-:W-:-:S03]  /*14a60*/  HADD2.F32 R14, -RZ, R14.H0_H0 ;  /* 0x2000000eff0e7230 */ /* 0x008fc60000004100 */
[----:B------:R1:W-:Y:S01]  /*14a70*/  STL [R1+0x234], R7 ;  /* 0x0002340701007387 */ /* 0x0003e20000100800 */
[----:B--2---:R-:W-:Y:S02]  /*14a80*/  HADD2.F32 R13, -RZ, R13.H0_H0 ;  /* 0x2000000dff0d7230 */ /* 0x004fe40000004100 */
[----:B------:R-:W-:Y:S01]  /*14a90*/  FMUL.FTZ R10, R20, R62 ;  /* 0x0000003e140a7220 */ /* 0x000fe20000410000 */
[----:B------:R-:W-:Y:S01]  /*14aa0*/  FADD.FTZ R14, R14, -UR16 ;  /* 0x800000100e0e7e21 */ /* 0x000fe20008010000 */
[----:B-1----:R-:W-:Y:S02]  /*14ab0*/  FFMA.FTZ R7, R8, R5, R16 ;  /* 0x0000000508077223 */ /* 0x002fe40000010010 */
[----:B------:R-:W-:Y:S01]  /*14ac0*/  FFMA.FTZ R12, R18, R10, R12 ;  /* 0x0000000a120c7223 */ /* 0x000fe2000001000c */
[----:B------:R-:W-:Y:S01]  /*14ad0*/  FADD.FTZ R9, R9, R10 ;  /* 0x0000000a09097221 */ /* 0x000fe20000010000 */
[----:B------:R-:W-:Y:S01]  /*14ae0*/  FADD.FTZ R13, R13, -UR16 ;  /* 0x800000100d0d7e21 */ /* 0x000fe20008010000 */
[----:B------:R1:W-:Y:S01]  /*14af0*/  STL [R1+0x228], R7 ;  /* 0x0002280701007387 */ /* 0x0003e20000100800 */
[----:B------:R-:W-:-:S02]  /*14b00*/  HADD2.F32 R16, -RZ, R15.H0_H0 ;  /* 0x2000000fff107230 */ /* 0x000fc40000004100 */
[----:B------:R-:W-:Y:S01]  /*14b10*/  FMUL.FTZ R14, R14, UR12 ;  /* 0x0000000c0e0e7c20 */ /* 0x000fe20008410000 */
[----:B------:R-:W-:Y:S02]  /*14b20*/  HADD2.F32 R15, -RZ, R11.H0_H0 ;  /* 0x2000000bff0f7230 */ /* 0x000fe40000004100 */
[----:B------:R-:W-:Y:S01]  /*14b30*/  FMUL.FTZ R13, R13, UR12 ;  /* 0x0000000c0d0d7c20 */ /* 0x000fe20008410000 */
[----:B-1----:R-:W-:-:S04]  /*14b40*/  FMUL.FTZ R7, R19, R63 ;  /* 0x0000003f13077220 */ /* 0x002fc80000410000 */
[----:B------:R-:W-:Y:S01]  /*14b50*/  FFMA.FTZ R12, R17, R7, R12 ;  /* 0x00000007110c7223 */ /* 0x000fe2000001000c */
        /* <DEDUP_REMOVED lines=20> */
.L_x_1554:
[----:B-----5:R0:W-:Y:S04]  /*14ca0*/  STL [R1+0x358], R0 ;  /* 0x0003580001007387 */ /* 0x0201e80000100800 */
[----:B------:R-:W2:Y:S04]  /*14cb0*/  LDL.LU R8, [R1+0x224] ;  /* 0x0002240001087983 */ /* 0x000ea80000300800 */
[----:B------:R-:W3:Y:S04]  /*14cc0*/  LDL.S16 R10, [R1+0x338] ;  /* 0x00033800010a7983 */ /* 0x000ee80000100600 */
[----:B0-----:R-:W4:Y:S01]  /*14cd0*/  LDL.LU R0, [R1+0x230] ;  /* 0x0002300001007983 */ /* 0x001f220000300800 */
[----:B------:R-:W-:-:S03]  /*14ce0*/  FMUL.FTZ R7, R16, R62 ;  /* 0x0000003e10077220 */ /* 0x000fc60000410000 */
[----:B------:R-:W3:Y:S01]  /*14cf0*/  LDL.S16 R11, [R1+0x33c] ;  /* 0x00033c00010b7983 */ /* 0x000ee20000100600 */
[----:B----4-:R-:W-:-:S03]  /*14d00*/  FADD.FTZ R5, R0, R5 ;  /* 0x0000000500057221 */ /* 0x010fc60000010000 */
[----:B------:R0:W5:Y:S04]  /*14d10*/  LDL.LU R0, [R1+0x358] ;  /* 0x0003580001007983 */ /* 0x0001680000300800 */
[----:B------:R2:W-:Y:S02]  /*14d20*/  STL [R1+0x230], R5 ;  /* 0x0002300501007387 */ /* 0x0005e40000100800 */
[----:B--2---:R-:W-:Y:S01]  /*14d30*/  FFMA.FTZ R5, R6, R4, R8 ;  /* 0x0000000406057223 */ /* 0x004fe20000010008 */
[----:B------:R-:W-:Y:S02]  /*14d40*/  FFMA.FTZ R8, R14, R7, R12 ;  /* 0x000000070e087223 */ /* 0x000fe4000001000c */
[----:B------:R-:W2:Y:S04]  /*14d50*/  LDL.LU.S16 R12, [R1+0x33e] ;  /* 0x00033e00010c7983 */ /* 0x000ea80000300600 */
[----:B------:R1:W-:Y:S02]  /*14d60*/  STL [R1+0x22c], R5 ;  /* 0x00022c0501007387 */ /* 0x0003e40000100800 */
[----:B-1----:R-:W-:-:S02]  /*14d70*/  FADD.FTZ R5, R9, R7 ;  /* 0x0000000709057221 */ /* 0x002fc40000010000 */
[----:B------:R-:W4:Y:S01]  /*14d80*/  LDL.LU.S16 R7, [R1+0x33a] ;  /* 0x00033a0001077983 */ /* 0x000f220000300600 */
[----:B---3--:R-:W-:Y:S02]  /*14d90*/  HADD2.F32 R10, -RZ, R10.H0_H0 ;  /* 0x2000000aff0a7230 */ /* 0x008fe40000004100 */
[----:B------:R-:W-:-:S03]  /*14da0*/  FMUL.FTZ R6, R15, R63 ;  /* 0x0000003f0f067220 */ /* 0x000fc60000410000 */
[----:B------:R-:W-:Y:S01]  /*14db0*/  FADD.FTZ R10, R10, -UR16 ;  /* 0x800000100a0a7e21 */ /* 0x000fe20008010000 */
[----:B------:R-:W-:-:S03]  /*14dc0*/  HADD2.F32 R11, -RZ, R11.H0_H0 ;  /* 0x2000000bff0b7230 */ /* 0x000fc60000004100 */
[----:B------:R-:W-:Y:S01]  /*14dd0*/  FMUL.FTZ R10, R10, UR12 ;  /* 0x0000000c0a0a7c20 */ /* 0x000fe20008410000 */
[----:B--2---:R-:W-:Y:S02]  /*14de0*/  HADD2.F32 R12, -RZ, R12.H0_H0 ;  /* 0x2000000cff0c7230 */ /* 0x004fe40000004100 */
[----:B----4-:R-:W-:Y:S02]  /*14df0*/  HADD2.F32 R9, -RZ, R7.H0_H0 ;  /* 0x20000007ff097230 */ /* 0x010fe40000004100 */
[----:B------:R-:W-:-:S03]  /*14e00*/  FFMA.FTZ R7, R13, R6, R8 ;  /* 0x000000060d077223 */ /* 0x000fc60000010008 */
[----:B------:R-:W-:Y:S01]  /*14e10*/  FADD.FTZ R9, R9, -UR16 ;  /* 0x8000001009097e21 */ /* 0x000fe20008010000 */
[----:B------:R-:W-:-:S03]  /*14e20*/  FADD.FTZ R8, R6, R5 ;  /* 0x0000000506087221 */ /* 0x000fc60000010000 */
        /* <DEDUP_REMOVED lines=20> */
.L_x_1555:
[----:B-----5:R0:W-:Y:S04]  /*14f70*/  STL [R1+0x358], R0 ;  /* 0x0003580001007387 */ /* 0x0201e80000100800 */
[----:B------:R1:W-:Y:S04]  /*14f80*/  STL [R1+0x35c], R13 ;  /* 0x00035c0d01007387 */ /* 0x0003e80000100800 */
[----:B------:R-:W2:Y:S04]  /*14f90*/  LDL.S16 R6, [R1+0x342] ;  /* 0x0003420001067983 */ /* 0x000ea80000100600 */
[----:B0-----:R-:W3:Y:S04]  /*14fa0*/  LDL.LU R0, [R1+0x228] ;  /* 0x0002280001007983 */ /* 0x001ee80000300800 */
[----:B-1----:R-:W4:Y:S01]  /*14fb0*/  LDL.LU R13, [R1+0x234] ;  /* 0x00023400010d7983 */ /* 0x002f220000300800 */
[----:B------:R-:W-:-:S04]  /*14fc0*/  FMUL.FTZ R5, R12, R62 ;  /* 0x0000003e0c057220 */ /* 0x000fc80000410000 */
[----:B------:R-:W-:Y:S01]  /*14fd0*/  FFMA.FTZ R7, R10, R5, R7 ;  /* 0x000000050a077223 */ /* 0x000fe20000010007 */
[----:B------:R-:W-:Y:S02]  /*14fe0*/  FADD.FTZ R5, R8, R5 ;  /* 0x0000000508057221 */ /* 0x000fe40000010000 */
[----:B------:R-:W2:Y:S01]  /*14ff0*/  LDL.S16 R8, [R1+0x344] ;  /* 0x0003440001087983 */ /* 0x000ea20000100600 */
[----:B---3--:R-:W-:-:S03]  /*15000*/  FFMA.FTZ R3, R3, R2, R0 ;  /* 0x0000000203037223 */ /* 0x008fc60000010000 */
[----:B------:R0:W5:Y:S01]  /*15010*/  LDL.LU R0, [R1+0x358] ;  /* 0x0003580001007983 */ /* 0x0001620000300800 */
[----:B----4-:R-:W-:-:S03]  /*15020*/  FADD.FTZ R4, R13, R4 ;  /* 0x000000040d047221 */ /* 0x010fc60000010000 */
[----:B------:R1:W-:Y:S04]  /*15030*/  STL [R1+0x244], R3 ;  /* 0x0002440301007387 */ /* 0x0003e80000100800 */
[----:B------:R3:W-:Y:S04]  /*15040*/  STL [R1+0x248], R4 ;  /* 0x0002480401007387 */ /* 0x0007e80000100800 */
[----:B------:R0:W5:Y:S01]  /*15050*/  LDL.LU R13, [R1+0x35c] ;  /* 0x00035c00010d7983 */ /* 0x0001620000300800 */
[----:B-1----:R-:W-:-:S03]  /*15060*/  FMUL.FTZ R3, R11, R63 ;  /* 0x0000003f0b037220 */ /* 0x002fc60000410000 */
[----:B---3--:R-:W3:Y:S01]  /*15070*/  LDL.LU.S16 R4, [R1+0x340] ;  /* 0x0003400001047983 */ /* 0x008ee20000300600 */
[----:B------:R-:W-:-:S05]  /*15080*/  FFMA.FTZ R7, R9, R3, R7 ;  /* 0x0000000309077223 */ /* 0x000fca0000010007 */
[----:B------:R1:W-:Y:S04]  /*15090*/  STL [R1+0x224], R7 ;  /* 0x0002240701007387 */ /* 0x0003e80000100800 */
[----:B-1----:R-:W4:Y:S01]  /*150a0*/  LDL.LU.S16 R7, [R1+0x346] ;  /* 0x0003460001077983 */ /* 0x002f220000300600 */
[----:B------:R-:W-:-:S05]  /*150b0*/  FADD.FTZ R3, R3, R5 ;  /* 0x0000000503037221 */ /* 0x000fca0000010000 */
[----:B------:R0:W-:Y:S01]  /*150c0*/  STL [R1+0x228], R3 ;  /* 0x0002280301007387 */ /* 0x0001e20000100800 */
[----:B--2---:R-:W-:-:S05]  /*150d0*/  HADD2.F32 R6, -RZ, R6.H0_H0 ;  /* 0x20000006ff067230 */ /* 0x004fca0000004100 */
[----:B------:R-:W-:Y:S01]  /*150e0*/  FADD.FTZ R5, R6, -UR16 ;  /* 0x8000001006057e21 */ /* 0x000fe20008010000 */
[----:B------:R-:W-:-:S03]  /*150f0*/  HADD2.F32 R8, -RZ, R8.H0_H0 ;  /* 0x20000008ff087230 */ /* 0x000fc60000004100 */
[----:B------:R-:W-:Y:S01]  /*15100*/  FMUL.FTZ R5, R5, UR12 ;  /* 0x0000000c05057c20 */ /* 0x000fe20008410000 */
[----:B---3--:R-:W-:-:S05]  /*15110*/  HADD2.F32 R4, -RZ, R4.H0_H0 ;  /* 0x20000004ff047230 */ /* 0x008fca0000004100 */
[----:B------:R-:W-:-:S04]  /*15120*/  FADD.FTZ R4, R4, -UR16 ;  /* 0x8000001004047e21 */ /* 0x000fc80008010000 */
[----:B------:R-:W-:Y:S01]  /*15130*/  FMUL.FTZ R6, R4, UR12 ;  /* 0x0000000c04067c20 */ /* 0x000fe20008410000 */
[----:B----4-:R-:W-:Y:S01]  /*15140*/  HADD2.F32 R7, -RZ, R7.H0_H0 ;  /* 0x20000007ff077230 */ /* 0x010fe20000004100 */
        /* <DEDUP_REMOVED lines=19> */
.L_x_1556:
[----:B------:R0:W-:Y:S04]  /*15280*/  STL [R1+0x35c], R10 ;  /* 0x00035c0a01007387 */ /* 0x0001e80000100800 */
[----:B------:R1:W-:Y:S04]  /*15290*/  STL [R1+0x360], R11 ;  /* 0x0003600b01007387 */ /* 0x0003e80000100800 */
[----:B------:R-:W2:Y:S04]  /*152a0*/  LDL.S16 R4, [R1+0x34a] ;  /* 0x00034a0001047983 */ /* 0x000ea80000100600 */
[----:B0-----:R-:W3:Y:S04]  /*152b0*/  LDL.LU R10, [R1+0x22c] ;  /* 0x00022c00010a7983 */ /* 0x001ee80000300800 */
[----:B-1----:R-:W4:Y:S04]  /*152c0*/  LDL.LU R11, [R1+0x230] ;  /* 0x00023000010b7983 */ /* 0x002f280000300800 */
[----:B------:R0:W-:Y:S04]  /*152d0*/  STL [R1+0x358], R9 ;  /* 0x0003580901007387 */ /* 0x0001e80000100800 */
[----:B0-----:R-:W4:Y:S01]  /*152e0*/  LDL.LU R9, [R1+0x224] ;  /* 0x0002240001097983 */ /* 0x001f220000300800 */
[----:B---3-5:R-:W-:Y:S01]  /*152f0*/  FFMA.FTZ R0, R0, R125, R10 ;  /* 0x0000007d00007223 */ /* 0x028fe2000001000a */
[----:B------:R-:W-:Y:S01]  /*15300*/  FMUL.FTZ R3, R8, R62 ;  /* 0x0000003e08037220 */ /* 0x000fe20000410000 */
[----:B--2---:R-:W-:Y:S01]  /*15310*/  HADD2.F32 R4, -RZ, R4.H0_H0 ;  /* 0x20000004ff047230 */ /* 0x004fe20000004100 */
[----:B------:R0:W5:Y:S04]  /*15320*/  LDL.LU R10, [R1+0x35c] ;  /* 0x00035c00010a7983 */ /* 0x0001680000300800 */
[----:B------:R1:W-:Y:S04]  /*15330*/  STL [R1+0x23c], R0 ;  /* 0x00023c0001007387 */ /* 0x0003e80000100800 */
[----:B-1----:R-:W2:Y:S01]  /*15340*/  LDL.LU R0, [R1+0x228] ;  /* 0x0002280001007983 */ /* 0x002ea20000300800 */
[----:B----4-:R-:W-:Y:S01]  /*15350*/  FADD.FTZ R2, R11, R2 ;  /* 0x000000020b027221 */ /* 0x010fe20000010000 */
[----:B------:R-:W-:-:S02]  /*15360*/  FFMA.FTZ R9, R6, R3, R9 ;  /* 0x0000000306097223 */ /* 0x000fc40000010009 */
[----:B------:R0:W5:Y:S04]  /*15370*/  LDL.LU R11, [R1+0x360] ;  /* 0x00036000010b7983 */ /* 0x0001680000300800 */
[----:B------:R1:W-:Y:S04]  /*15380*/  STL [R1+0x240], R2 ;  /* 0x0002400201007387 */ /* 0x0003e80000100800 */
[----:B-1----:R-:W3:Y:S01]  /*15390*/  LDL.LU.S16 R2, [R1+0x348] ;  /* 0x0003480001027983 */ /* 0x002ee20000300600 */
[----:B--2---:R-:W-:Y:S01]  /*153a0*/  FADD.FTZ R3, R0, R3 ;  /* 0x0000000300037221 */ /* 0x004fe20000010000 */
[----:B------:R-:W-:-:S04]  /*153b0*/  FMUL.FTZ R0, R7, R63 ;  /* 0x0000003f07007220 */ /* 0x000fc80000410000 */
[----:B------:R-:W-:Y:S01]  /*153c0*/  FFMA.FTZ R9, R5, R0, R9 ;  /* 0x0000000005097223 */ /* 0x000fe20000010009 */
[----:B------:R-:W-:Y:S02]  /*153d0*/  FADD.FTZ R0, R0, R3 ;  /* 0x0000000300007221 */ /* 0x000fe40000010000 */
[----:B------:R-:W2:Y:S04]  /*153e0*/  LDL.S16 R3, [R1+0x34e] ;  /* 0x00034e0001037983 */ /* 0x000ea80000100600 */
[----:B------:R1:W-:Y:S04]  /*153f0*/  STL [R1+0x230], R0 ;  /* 0x0002300001007387 */ /* 0x0003e80000100800 */
[----:B------:R4:W-:Y:S01]  /*15400*/  STL [R1+0x234], R9 ;  /* 0x0002340901007387 */ /* 0x0009e20000100800 */
[----:B-1----:R-:W-:-:S03]  /*15410*/  FADD.FTZ R0, R4, -UR16 ;  /* 0x8000001004007e21 */ /* 0x002fc60008010000 */
[----:B------:R-:W2:Y:S04]  /*15420*/  LDL.LU.S16 R4, [R1+0x34c] ;  /* 0x00034c0001047983 */ /* 0x000ea80000300600 */
[----:B----4-:R0:W5:Y:S01]  /*15430*/  LDL.LU R9, [R1+0x358] ;  /* 0x0003580001097983 */ /* 0x0101620000300800 */
[----:B---3--:R-:W-:Y:S02]  /*15440*/  HADD2.F32 R2, -RZ, R2.H0_H0 ;  /* 0x20000002ff027230 */ /* 0x008fe40000004100 */
[----:B------:R-:W-:-:S03]  /*15450*/  FMUL.FTZ R0, R0, UR12 ;  /* 0x0000000c00007c20 */ /* 0x000fc60008410000 */
[----:B------:R-:W-:-:S04]  /*15460*/  FADD.FTZ R2, R2, -UR16 ;  /* 0x8000001002027e21 */ /* 0x000fc80008010000 */
[----:B------:R-:W-:Y:S01]  /*15470*/  FMUL.FTZ R2, R2, UR12 ;  /* 0x0000000c02027c20 */ /* 0x000fe20008410000 */
[----:B--2---:R-:W-:Y:S02]  /*15480*/  HADD2.F32 R3, -RZ, R3.H0_H0 ;  /* 0x20000003ff037230 */ /* 0x004fe40000004100 */
[----:B------:R-:W-:Y:S01]  /*15490*/  HADD2.F32 R4, -RZ, R4.H0_H0 ;  /* 0x20000004ff047230 */ /* 0x000fe20000004100 */
[----:B0-----:R-:W-:Y:S06]  /*154a0*/  @!P2 BRA `(.L_x_1557) ;  /* 0x000000000060a947 */ /* 0x001fec0003800000 */
[----:B------:R0:W-:Y:S04]  /*154b0*/  STL [R1+0x360], R7 ;  /* 0x0003600701007387 */ /* 0x0001e80000100800 */
[----:B------:R1:W-:Y:S04]  /*154c0*/  STL [R1+0x35c], R6 ;  /* 0x00035c0601007387 */ /* 0x0003e80000100800 */
[----:B------:R2:W-:Y:S01]  /*154d0*/  STL [R1+0x358], R5 ;  /* 0x0003580501007387 */ /* 0x0005e20000100800 */
[----:B0-----:R-:W-:-:S04]  /*154e0*/  FFMA.FTZ R7, R2, R62, R60 ;  /* 0x0000003e02077223 */ /* 0x001fc8000001003c */
[----:B-1----:R-:W-:-:S04]  /*154f0*/  FMUL.FTZ R6, R7, -1.4426950216293334961 ;  /* 0xbfb8aa3b07067820 */ /* 0x002fc80000410000 */
[----:B--2---:R-:W0:Y:S02]  /*15500*/  MUFU.EX2 R5, R6 ;  /* 0x0000000600057308 */ /* 0x004e240000000800 */
[----:B0-----:R-:W-:-:S06]  /*15510*/  FADD.FTZ R5, R5, 1 ;  /* 0x3f80000005057421 */ /* 0x001fcc0000010000 */
[----:B------:R-:W0:Y:S02]  /*15520*/  MUFU.RCP R6, R5 ;  /* 0x0000000500067308 */ /* 0x000e240000001000 */
[----:B0-----:R-:W-:Y:S01]  /*15530*/  FMUL.FTZ R5, R4, R6 ;  /* 0x0000000604057220 */ /* 0x001fe20000410000 */
[----:B------:R-:W-:Y:S01]  /*15540*/  FADD.FTZ R4, -R6, 1 ;  /* 0x3f80000006047421 */ /* 0x000fe20000010100 */
[----:B------:R-:W-:-:S03]  /*15550*/  FFMA.FTZ R6, R0, R63, R61 ;  /* 0x0000003f00067223 */ /* 0x000fc6000001003d */
[----:B------:R-:W-:-:S04]  /*15560*/  FFMA.FTZ R4, R7, R4, 1 ;  /* 0x3f80000007047423 */ /* 0x000fc80000010004 */
[----:B------:R-:W-:Y:S01]  /*15570*/  FMUL.FTZ R4, R5, R4 ;  /* 0x0000000405047220 */ /* 0x000fe20000410000 */
[----:B------:R-:W-:-:S06]  /*15580*/  FMUL.FTZ R5, R6, -1.4426950216293334961 ;  /* 0xbfb8aa3b06057820 */ /* 0x000fcc0000410000 */
[----:B------:R-:W0:Y:S02]  /*15590*/  MUFU.EX2 R5, R5 ;  /* 0x0000000500057308 */ /* 0x000e240000000800 */
[----:B0-----:R-:W-:-:S06]  /*155a0*/  FADD.FTZ R5, R5, 1 ;  /* 0x3f80000005057421 */ /* 0x001fcc0000010000 */
[----:B------:R-:W0:Y:S02]  /*155b0*/  MUFU.RCP R7, R5 ;  /* 0x0000000500077308 */ /* 0x000e240000001000 */
[----:B0-----:R-:W-:Y:S01]  /*155c0*/  FMUL.FTZ R5, R3, R7 ;  /* 0x0000000703057220 */ /* 0x001fe20000410000 */
[----:B------:R-:W-:Y:S02]  /*155d0*/  FADD.FTZ R3, -R7, 1 ;  /* 0x3f80000007037421 */ /* 0x000fe40000010100 */
[----:B------:R0:W5:Y:S02]  /*155e0*/  LDL.LU R7, [R1+0x360] ;  /* 0x0003600001077983 */ /* 0x0001640000300800 */
[----:B------:R-:W-:Y:S02]  /*155f0*/  FFMA.FTZ R3, R6, R3, 1 ;  /* 0x3f80000006037423 */ /* 0x000fe40000010003 */
[----:B------:R0:W5:Y:S02]  /*15600*/  LDL.LU R6, [R1+0x35c] ;  /* 0x00035c0001067983 */ /* 0x0001640000300800 */
[----:B------:R-:W-:-:S02]  /*15610*/  FMUL.FTZ R3, R5, R3 ;  /* 0x0000000305037220 */ /* 0x000fc40000410000 */
[----:B------:R0:W5:Y:S05]  /*15620*/  LDL.LU R5, [R1+0x358] ;  /* 0x0003580001057983 */ /* 0x00016a0000300800 */
.L_x_1557:
[----:B------:R1:W-:Y:S04]  /*15630*/  STL [R1+0x358], R60 ;  /* 0x0003583c01007387 */ /* 0x0003e80000100800 */
[----:B------:R2:W-:Y:S04]  /*15640*/  STL [R1+0x370], R123 ;  /* 0x0003707b01007387 */ /* 0x0005e80000100800 */
[----:B------:R3:W-:Y:S04]  /*15650*/  STL [R1+0x368], R66 ;  /* 0x0003684201007387 */ /* 0x0007e80000100800 */
[----:B-1----:R-:W4:Y:S04]  /*15660*/  LDL.LU R60, [R1+0x248] ;  /* 0x00024800013c7983 */ /* 0x002f280000300800 */
[----:B--2---:R-:W2:Y:S04]  /*15670*/  LDL.LU R123, [R1+0x24c] ;  /* 0x00024c00017b7983 */ /* 0x004ea80000300800 */
[----:B---3--:R-:W2:Y:S04]  /*15680*/  LDL.LU R66, [R1+0x23c] ;  /* 0x00023c0001427983 */ /* 0x008ea80000300800 */
[----:B-----5:R1:W-:Y:S04]  /*15690*/  STL [R1+0x374], R7 ;  /* 0x0003740701007387 */ /* 0x0203e80000100800 */
[----:B------:R3:W-:Y:S04]  /*156a0*/  STL [R1+0x35c], R61 ;  /* 0x00035c3d01007387 */ /* 0x0007e80000100800 */
[----:B------:R0:W-:Y:S04]  /*156b0*/  STL [R1+0x37c], R8 ;  /* 0x00037c0801007387 */ /* 0x0001e80000100800 */
[----:B-1----:R-:W2:Y:S04]  /*156c0*/  LDL.LU R7, [R1+0x244] ;  /* 0x0002440001077983 */ /* 0x002ea80000300800 */
[----:B---3--:R-:W3:Y:S04]  /*156d0*/  LDL.LU R61, [R1+0x240] ;  /* 0x00024000013d7983 */ /* 0x008ee80000300800 */
[----:B------:R1:W-:Y:S04]  /*156e0*/  STL [R1+0x36c], R67 ;  /* 0x00036c4301007387 */ /* 0x0003e80000100800 */
[----:B------:R1:W-:Y:S04]  /*156f0*/  STL [R1+0x364], R65 ;  /* 0x0003644101007387 */ /* 0x0003e80000100800 */
[----:B0-----:R-:W3:Y:S04]  /*15700*/  LDL.LU R8, [R1+0x234] ;  /* 0x0002340001087983 */ /* 0x001ee80000300800 */
[----:B-1----:R-:W3:Y:S04]  /*15710*/  LDL.LU R67, [R1+0x254] ;  /* 0x0002540001437983 */ /* 0x002ee80000300800 */
[----:B------:R-:W3:Y:S04]  /*15720*/  LDL.LU R65, [R1+0x218] ;  /* 0x0002180001417983 */ /* 0x000ee80000300800 */
[----:B------:R0:W-:Y:S01]  /*15730*/  STL [R1+0x380], R6 ;  /* 0x0003800601007387 */ /* 0x0001e20000100800 */
[----:B----4-:R-:W-:Y:S01]  /*15740*/  FADD.FTZ R60, R60, R125 ;  /* 0x0000007d3c3c7221 */ /* 0x010fe20000010000 */
[----:B--2---:R-:W-:-:S03]  /*15750*/  FFMA.FTZ R123, R123, R121, R66 ;  /* 0x000000797b7b7223 */ /* 0x004fc60000010042 */
[----:B------:R-:W-:Y:S02]  /*15760*/  FADD.FTZ R66, R60, R121 ;  /* 0x000000793c427221 */ /* 0x000fe40000010000 */
[----:B------:R-:W2:Y:S01]  /*15770*/  LDL.LU R121, [R1+0x220] ;  /* 0x0002200001797983 */ /* 0x000ea20000300800 */
[----:B------:R-:W-:Y:S01]  /*15780*/  FFMA.FTZ R7, R124, R122, R7 ;  /* 0x0000007a7c077223 */ /* 0x000fe20000010007 */
[----:B---3--:R-:W-:-:S04]  /*15790*/  FADD.FTZ R122, R61, R122 ;  /* 0x0000007a3d7a7221 */ /* 0x008fc80000010000 */
[----:B------:R-:W-:Y:S01]  /*157a0*/  FADD.FTZ R122, R122, R120 ;  /* 0x000000787a7a7221 */ /* 0x000fe20000010000 */
[----:B--2---:R-:W-:Y:S02]  /*157b0*/  FFMA.FTZ R121, R121, R120, R7 ;  /* 0x0000007879797223 */ /* 0x004fe40000010007 */
[----:B------:R-:W2:Y:S04]  /*157c0*/  LDL.LU R120, [R1+0x21c] ;  /* 0x00021c0001787983 */ /* 0x000ea80000300800 */
[----:B------:R1:W-:Y:S01]  /*157d0*/  STL [R1+0x378], R5 ;  /* 0x0003780501007387 */ /* 0x0003e20000100800 */
[----:B------:R-:W-:Y:S01]  /*157e0*/  FFMA.FTZ R67, R67, R119, R123 ;  /* 0x0000007743437223 */ /* 0x000fe2000001007b */
[----:B------:R-:W-:Y:S01]  /*157f0*/  FADD.FTZ R66, R66, R119 ;  /* 0x0000007742427221 */ /* 0x000fe20000010000 */
[----:B------:R-:W-:Y:S01]  /*15800*/  FADD.FTZ R119, R122, R118 ;  /* 0x000000767a777221 */ /* 0x000fe20000010000 */
[----:B------:R3:W-:Y:S01]  /*15810*/  STL [R1+0x360], R64 ;  /* 0x0003604001007387 */ /* 0x0007e20000100800 */
[----:B0-----:R-:W-:Y:S01]  /*15820*/  FMUL.FTZ R6, R4, R62 ;  /* 0x0000003e04067220 */ /* 0x001fe20000410000 */
[----:B------:R-:W-:-:S02]  /*15830*/  FMUL.FTZ R125, R3, R63 ;  /* 0x0000003f037d7220 */ /* 0x000fc40000410000 */
[----:B------:R-:W4:Y:S04]  /*15840*/  LDL.LU R7, [R1+0x374] ;  /* 0x0003740001077983 */ /* 0x000f280000300800 */
[----:B-1----:R-:W4:Y:S04]  /*15850*/  LDL.LU R5, [R1+0x230] ;  /* 0x0002300001057983 */ /* 0x002f280000300800 */
[----:B---3--:R-:W3:Y:S01]  /*15860*/  LDL.LU R64, [R1+0x214] ;  /* 0x0002140001407983 */ /* 0x008ee20000300800 */
[----:B------:R-:W-:Y:S01]  /*15870*/  FADD.FTZ R119, R119, R116 ;  /* 0x0000007477777221 */ /* 0x000fe20000010000 */
[----:B--2---:R-:W-:-:S02]  /*15880*/  FFMA.FTZ R120, R120, R118, R121 ;  /* 0x0000007678787223 */ /* 0x004fc40000010079 */
[----:B------:R0:W5:Y:S04]  /*15890*/  LDL.LU R123, [R1+0x370] ;  /* 0x00037000017b7983 */ /* 0x0001680000300800 */
[----:B------:R-:W2:Y:S04]  /*158a0*/  LDL.LU R118, [R1+0x250] ;  /* 0x0002500001767983 */ /* 0x000ea80000300800 */
[----:B------:R-:W3:Y:S01]  /*158b0*/  LDL.LU R121, [R1+0x210] ;  /* 0x0002100001797983 */ /* 0x000ee20000300800 */
[----:B------:R-:W-:-:S03]  /*158c0*/  FFMA.FTZ R120, R65, R116, R120 ;  /* 0x0000007441787223 */ /* 0x000fc60000010078 */
[----:B------:R-:W3:Y:S01]  /*158d0*/  LDL.LU R116, [R1+0x238] ;  /* 0x0002380001747983 */ /* 0x000ee20000300800 */
[----:B------:R-:W1:Y:S01]  /*158e0*/  S2R R122, SR_LANEID ;  /* 0x00000000007a7919 */ /* 0x000e620000000000 */
[----:B------:R-:W-:Y:S01]  /*158f0*/  FFMA.FTZ R8, R2, R6, R8 ;  /* 0x0000000602087223 */ /* 0x000fe20000010008 */
[----:B----4-:R-:W-:Y:S02]  /*15900*/  FADD.FTZ R5, R5, R6 ;  /* 0x0000000605057221 */ /* 0x010fe40000010000 */
[----:B------:R-:W4:Y:S01]  /*15910*/  LDL.LU R6, [R1+0x380] ;  /* 0x0003800001067983 */ /* 0x000f220000300800 */
[----:B------:R-:W-:Y:S01]  /*15920*/  FFMA.FTZ R124, R0, R125, R8 ;  /* 0x0000007d007c7223 */ /* 0x000fe20000010008 */
[----:B------:R-:W-:Y:S02]  /*15930*/  FADD.FTZ R125, R125, R5 ;  /* 0x000000057d7d7221 */ /* 0x000fe40000010000 */
[----:B------:R-:W4:Y:S04]  /*15940*/  LDL.LU R8, [R1+0x37c] ;  /* 0x00037c0001087983 */ /* 0x000f280000300800 */
[----:B------:R-:W0:Y:S04]  /*15950*/  SHFL.DOWN PT, R61, R124, 0x1, 0x1f ;  /* 0x08201f007c3d7f89 */ /* 0x000e2800000e0000 */
[----:B------:R-:W0:Y:S04]  /*15960*/  SHFL.DOWN PT, R60, R125, 0x1, 0x1f ;  /* 0x08201f007d3c7f89 */ /* 0x000e2800000e0000 */
[----:B------:R-:W4:Y:S04]  /*15970*/  LDL.LU R5, [R1+0x378] ;  /* 0x0003780001057983 */ /* 0x000f280000300800 */
[----:B------:R0:W5:Y:S01]  /*15980*/  LDL.LU R65, [R1+0x364] ;  /* 0x0003640001417983 */ /* 0x0001620000300800 */
[----:B-1----:R-:W-:-:S13]  /*15990*/  ISETP.GT.AND P0, PT, R122, 0x1e, PT ;  /* 0x0000001e7a00780c */ /* 0x002fda0003f04270 */
[----:B0-----:R-:W-:Y:S01]  /*159a0*/  @!P0 FADD.FTZ R124, R124, R61 ;  /* 0x0000003d7c7c8221 */ /* 0x001fe20000010000 */
[----:B------:R-:W-:Y:S01]  /*159b0*/  @!P0 FADD.FTZ R125, R125, R60 ;  /* 0x0000003c7d7d8221 */ /* 0x000fe20000010000 */
[----:B------:R0:W5:Y:S04]  /*159c0*/  LDL.LU R61, [R1+0x35c] ;  /* 0x00035c00013d7983 */ /* 0x0001680000300800 */
[----:B------:R0:W5:Y:S01]  /*159d0*/  LDL.LU R60, [R1+0x358] ;  /* 0x00035800013c7983 */ /* 0x0001620000300800 */
[----:B------:R-:W-:Y:S01]  /*159e0*/  FADD.FTZ R119, R119, R114 ;  /* 0x0000007277777221 */ /* 0x000fe20000010000 */
[----:B------:R-:W-:-:S03]  /*159f0*/  ISETP.GT.AND P0, PT, R122, 0x1d, PT ;  /* 0x0000001d7a00780c */ /* 0x000fc60003f04270 */
[----:B------:R-:W-:-:S04]  /*15a00*/  FADD.FTZ R119, R119, R112 ;  /* 0x0000007077777221 */ /* 0x000fc80000010000 */
[----:B------:R-:W-:-:S04]  /*15a10*/  FADD.FTZ R119, R119, R108 ;  /* 0x0000006c77777221 */ /* 0x000fc80000010000 */
[----:B------:R-:W-:Y:S01]  /*15a20*/  FADD.FTZ R119, R119, R104 ;  /* 0x0000006877777221 */ /* 0x000fe20000010000 */
[----:B--2---:R-:W-:Y:S01]  /*15a30*/  FFMA.FTZ R118, R118, R117, R67 ;  /* 0x0000007576767223 */ /* 0x004fe20000010043 */
[----:B------:R-:W-:Y:S01]  /*15a40*/  FADD.FTZ R117, R66, R117 ;  /* 0x0000007542757221 */ /* 0x000fe20000010000 */
[----:B------:R0:W5:Y:S02]  /*15a50*/  LDL.LU R67, [R1+0x36c] ;  /* 0x00036c0001437983 */ /* 0x0001640000300800 */
[----:B---3--:R-:W-:Y:S02]  /*15a60*/  FFMA.FTZ R118, R64, R115, R118 ;  /* 0x0000007340767223 */ /* 0x008fe40000010076 */
[----:B------:R0:W5:Y:S02]  /*15a70*/  LDL.LU R66, [R1+0x368] ;  /* 0x0003680001427983 */ /* 0x0001640000300800 */
[----:B------:R-:W-:Y:S02]  /*15a80*/  FFMA.FTZ R118, R121, R113, R118 ;  /* 0x0000007179767223 */ /* 0x000fe40000010076 */
[----:B------:R-:W2:Y:S02]  /*15a90*/  LDL R121, [R1+0x2c8] ;  /* 0x0002c80001797983 */ /* 0x000ea40000100800 */
[----:B------:R-:W-:-:S02]  /*15aa0*/  FFMA.FTZ R118, R109, R111, R118 ;  /* 0x0000006f6d767223 */ /* 0x000fc40000010076 */
[----:B------:R-:W3:Y:S04]  /*15ab0*/  LDL R109, [R1+0x354] ;  /* 0x00035400016d7983 */ /* 0x000ee80000100800 */
[----:B------:R0:W5:Y:S01]  /*15ac0*/  LDL.LU R64, [R1+0x360] ;  /* 0x0003600001407983 */ /* 0x0001620000300800 */
[----:B------:R-:W-:Y:S01]  /*15ad0*/  FADD.FTZ R117, R117, R115 ;  /* 0x0000007375757221 */ /* 0x000fe20000010000 */
[----:B------:R-:W-:Y:S01]  /*15ae0*/  FFMA.FTZ R120, R116, R114, R120 ;  /* 0x0000007274787223 */ /* 0x000fe20000010078 */
[----:B------:R-:W-:Y:S02]  /*15af0*/  FFMA.FTZ R118, R105, R107, R118 ;  /* 0x0000006b69767223 */ /* 0x000fe40000010076 */
[----:B------:R-:W-:Y:S01]  /*15b00*/  FADD.FTZ R114, R117, R113 ;  /* 0x0000007175727221 */ /* 0x000fe20000010000 */
[----:B------:R-:W-:Y:S01]  /*15b10*/  FFMA.FTZ R113, R110, R112, R120 ;  /* 0x000000706e717223 */ /* 0x000fe20000010078 */
[----:B------:R-:W1:Y:S03]  /*15b20*/  SHFL.DOWN PT, R105, R124, 0x2, 0x1f ;  /* 0x08401f007c697f89 */ /* 0x000e6600000e0000 */
[----:B------:R-:W-:-:S02]  /*15b30*/  FFMA.FTZ R113, R106, R108, R113 ;  /* 0x0000006c6a717223 */ /* 0x000fc40000010071 */
[----:B------:R-:W0:Y:S01]  /*15b40*/  SHFL.DOWN PT, R106, R125, 0x2, 0x1f ;  /* 0x08401f007d6a7f89 */ /* 0x000e2200000e0000 */
[----:B------:R-:W-:Y:S01]  /*15b50*/  FFMA.FTZ R118, R101, R103, R118 ;  /* 0x0000006765767223 */ /* 0x000fe20000010076 */
[----:B------:R-:W-:-:S03]  /*15b60*/  FFMA.FTZ R113, R102, R104, R113 ;  /* 0x0000006866717223 */ /* 0x000fc60000010071 */
[----:B------:R-:W-:Y:S01]  /*15b70*/  FFMA.FTZ R118, R97, R99, R118 ;  /* 0x0000006361767223 */ /* 0x000fe20000010076 */
[----:B------:R-:W-:-:S03]  /*15b80*/  FFMA.FTZ R113, R98, R100, R113 ;  /* 0x0000006462717223 */ /* 0x000fc60000010071 */
[----:B------:R-:W-:Y:S01]  /*15b90*/  FFMA.FTZ R118, R93, R95, R118 ;  /* 0x0000005f5d767223 */ /* 0x000fe20000010076 */
[----:B------:R-:W-:Y:S01]  /*15ba0*/  FFMA.FTZ R113, R94, R96, R113 ;  /* 0x000000605e717223 */ /* 0x000fe20000010071 */
[----:B------:R-:W-:Y:S02]  /*15bb0*/  FADD.FTZ R114, R114, R111 ;  /* 0x0000006f72727221 */ /* 0x000fe40000010000 */
[----:B------:R-:W-:Y:S01]  /*15bc0*/  FFMA.FTZ R118, R89, R91, R118 ;  /* 0x0000005b59767223 */ /* 0x000fe20000010076 */
[----:B------:R-:W-:Y:S01]  /*15bd0*/  FFMA.FTZ R113, R90, R92, R113 ;  /* 0x0000005c5a717223 */ /* 0x000fe20000010071 */
[----:B------:R-:W-:Y:S02]  /*15be0*/  FADD.FTZ R114, R114, R107 ;  /* 0x0000006b72727221 */ /* 0x000fe40000010000 */
[----:B------:R-:W-:Y:S01]  /*15bf0*/  FFMA.FTZ R118, R85, R87, R118 ;  /* 0x0000005755767223 */ /* 0x000fe20000010076 */
[----:B-1----:R-:W-:Y:S01]  /*15c00*/  @!P0 FADD.FTZ R124, R124, R105 ;  /* 0x000000697c7c8221 */ /* 0x002fe20000010000 */
[----:B------:R-:W-:-:S02]  /*15c10*/  FFMA.FTZ R113, R86, R88, R113 ;  /* 0x0000005856717223 */ /* 0x000fc40000010071 */
[----:B------:R-:W-:Y:S01]  /*15c20*/  FFMA.FTZ R118, R81, R83, R118 ;  /* 0x0000005351767223 */ /* 0x000fe20000010076 */
[----:B0-----:R-:W-:Y:S01]  /*15c30*/  @!P0 FADD.FTZ R125, R125, R106 ;  /* 0x0000006a7d7d8221 */ /* 0x001fe20000010000 */
[----:B------:R-:W0:Y:S01]  /*15c40*/  SHFL.DOWN PT, R81, R124, 0x4, 0x1f ;  /* 0x08801f007c517f89 */ /* 0x000e2200000e0000 */
[----:B------:R-:W-:Y:S01]  /*15c50*/  FADD.FTZ R114, R114, R103 ;  /* 0x0000006772727221 */ /* 0x000fe20000010000 */
[----:B------:R-:W-:Y:S02]  /*15c60*/  FFMA.FTZ R113, R82, R84, R113 ;  /* 0x0000005452717223 */ /* 0x000fe40000010071 */
[----:B------:R-:W1:Y:S01]  /*15c70*/  SHFL.DOWN PT, R82, R125, 0x4, 0x1f ;  /* 0x08801f007d527f89 */ /* 0x000e6200000e0000 */
[----:B------:R-:W-:Y:S01]  /*15c80*/  FADD.FTZ R119, R119, R100 ;  /* 0x0000006477777221 */ /* 0x000fe20000010000 */
[----:B------:R-:W-:Y:S01]  /*15c90*/  FADD.FTZ R114, R114, R99 ;  /* 0x0000006372727221 */ /* 0x000fe20000010000 */
[----:B------:R-:W-:Y:S02]  /*15ca0*/  FFMA.FTZ R118, R77, R79, R118 ;  /* 0x0000004f4d767223 */ /* 0x000fe40000010076 */
[----:B------:R-:W-:Y:S01]  /*15cb0*/  FADD.FTZ R119, R119, R96 ;  /* 0x0000006077777221 */ /* 0x000fe20000010000 */
[----:B------:R-:W-:Y:S01]  /*15cc0*/  FADD.FTZ R114, R114, R95 ;  /* 0x0000005f72727221 */ /* 0x000fe20000010000 */
[----:B------:R-:W-:Y:S01]  /*15cd0*/  FFMA.FTZ R113, R78, R80, R113 ;  /* 0x000000504e717223 */ /* 0x000fe20000010071 */
[----:B------:R-:W-:Y:S01]  /*15ce0*/  ISETP.GT.AND P0, PT, R122, 0x1b, PT ;  /* 0x0000001b7a00780c */ /* 0x000fe20003f04270 */
        /* <DEDUP_REMOVED lines=13> */
[----:B0-----:R-:W-:Y:S01]  /*15dc0*/  @!P0 FADD.FTZ R124, R124, R81 ;  /* 0x000000517c7c8221 */ /* 0x001fe20000010000 */
[----:B------:R-:W-:Y:S01]  /*15dd0*/  FADD.FTZ R119, R119, R80 ;  /* 0x0000005077777221 */ /* 0x000fe20000010000 */
[----:B------:R-:W-:Y:S01]  /*15de0*/  FADD.FTZ R114, R114, R79 ;  /* 0x0000004f72727221 */ /* 0x000fe20000010000 */
[----:B------:R-:W-:Y:S01]  /*15df0*/  FFMA.FTZ R113, R54, R56, R113 ;  /* 0x0000003836717223 */ /* 0x000fe20000010071 */
[----:B-1----:R-:W-:Y:S01]  /*15e00*/  @!P0 FADD.FTZ R125, R125, R82 ;  /* 0x000000527d7d8221 */ /* 0x002fe20000010000 */
[----:B------:R-:W-:Y:S01]  /*15e10*/  FFMA.FTZ R118, R49, R51, R118 ;  /* 0x0000003331767223 */ /* 0x000fe20000010076 */
[----:B------:R-:W-:Y:S01]  /*15e20*/  FADD.FTZ R119, R119, R76 ;  /* 0x0000004c77777221 */ /* 0x000fe20000010000 */
[----:B------:R-:W-:Y:S01]  /*15e30*/  FADD.FTZ R114, R114, R75 ;  /* 0x0000004b72727221 */ /* 0x000fe20000010000 */
[----:B------:R-:W0:Y:S01]  /*15e40*/  SHFL.DOWN PT, R49, R124, 0x8, 0x1f ;  /* 0x09001f007c317f89 */ /* 0x000e2200000e0000 */
[----:B------:R-:W-:Y:S01]  /*15e50*/  FFMA.FTZ R113, R50, R52, R113 ;  /* 0x0000003432717223 */ /* 0x000fe20000010071 */
[----:B------:R-:W-:Y:S01]  /*15e60*/  FADD.FTZ R119, R119, R72 ;  /* 0x0000004877777221 */ /* 0x000fe20000010000 */
[----:B------:R-:W-:Y:S01]  /*15e70*/  FADD.FTZ R114, R114, R71 ;  /* 0x0000004772727221 */ /* 0x000fe20000010000 */
[----:B------:R-:W1:Y:S01]  /*15e80*/  SHFL.DOWN PT, R50, R125, 0x8, 0x1f ;  /* 0x09001f007d327f89 */ /* 0x000e6200000e0000 */
[----:B------:R-:W-:Y:S01]  /*15e90*/  FFMA.FTZ R118, R45, R47, R118 ;  /* 0x0000002f2d767223 */ /* 0x000fe20000010076 */
[----:B------:R-:W-:Y:S01]  /*15ea0*/  FADD.FTZ R119, R119, R68 ;  /* 0x0000004477777221 */ /* 0x000fe20000010000 */
[----:B------:R-:W-:Y:S01]  /*15eb0*/  FADD.FTZ R114, R114, R59 ;  /* 0x0000003b72727221 */ /* 0x000fe20000010000 */
[----:B------:R-:W-:Y:S01]  /*15ec0*/  FFMA.FTZ R113, R46, R48, R113 ;  /* 0x000000302e717223 */ /* 0x000fe20000010071 */
[----:B------:R-:W-:Y:S01]  /*15ed0*/  ISETP.GT.AND P0, PT, R122, 0x17, PT ;  /* 0x000000177a00780c */ /* 0x000fe20003f04270 */
        /* <DEDUP_REMOVED lines=15> */
[----:B0-----:R-:W-:Y:S01]  /*15fd0*/  @!P0 FADD.FTZ R124, R124, R49 ;  /* 0x000000317c7c8221 */ /* 0x001fe20000010000 */
[----:B------:R-:W-:Y:S01]  /*15fe0*/  FFMA.FTZ R113, R30, R32, R113 ;  /* 0x000000201e717223 */ /* 0x000fe20000010071 */
[----:B------:R-:W-:Y:S01]  /*15ff0*/  FADD.FTZ R119, R119, R40 ;  /* 0x0000002877777221 */ /* 0x000fe20000010000 */
[----:B-1----:R-:W-:Y:S01]  /*16000*/  @!P0 FADD.FTZ R125, R125, R50 ;  /* 0x000000327d7d8221 */ /* 0x002fe20000010000 */
[----:B------:R-:W-:Y:S01]  /*16010*/  FADD.FTZ R114, R114, R39 ;  /* 0x0000002772727221 */ /* 0x000fe20000010000 */
[----:B------:R-:W-:-:S02]  /*16020*/  FFMA.FTZ R118, R25, R27, R118 ;  /* 0x0000001b19767223 */ /* 0x000fc40000010076 */
[----:B------:R-:W0:Y:S01]  /*16030*/  SHFL.DOWN PT, R25, R124, 0x10, 0x1f ;  /* 0x0a001f007c197f89 */ /* 0x000e2200000e0000 */
[----:B------:R-:W-:Y:S01]  /*16040*/  FFMA.FTZ R113, R26, R28, R113 ;  /* 0x0000001c1a717223 */ /* 0x000fe20000010071 */
[----:B------:R-:W-:Y:S01]  /*16050*/  FADD.FTZ R119, R119, R36 ;  /* 0x0000002477777221 */ /* 0x000fe20000010000 */
[----:B------:R-:W-:Y:S01]  /*16060*/  FADD.FTZ R114, R114, R35 ;  /* 0x0000002372727221 */ /* 0x000fe20000010000 */
[----:B------:R-:W1:Y:S01]  /*16070*/  SHFL.DOWN PT, R26, R125, 0x10, 0x1f ;  /* 0x0a001f007d1a7f89 */ /* 0x000e6200000e0000 */
[----:B------:R-:W4:Y:S01]  /*16080*/  S2UR UR8, SR_CgaCtaId ;  /* 0x00000000000879c3 */ /* 0x000f220000008800 */
[----:B------:R-:W-:Y:S01]  /*16090*/  FADD.FTZ R119, R119, R32 ;  /* 0x0000002077777221 */ /* 0x000fe20000010000 */
[----:B------:R-:W-:Y:S01]  /*160a0*/  FADD.FTZ R114, R114, R31 ;  /* 0x0000001f72727221 */ /* 0x000fe20000010000 */
[----:B------:R-:W-:Y:S02]  /*160b0*/  ISETP.GT.AND P0, PT, R122, 0xf, PT ;  /* 0x0000000f7a00780c */ /* 0x000fe40003f04270 */
        /* <DEDUP_REMOVED lines=14> */
[----:B------:R-:W-:Y:S01]  /*161a0*/  UMOV UR7, 0x400 ;  /* 0x0000040000077882 */ /* 0x000fe20000000000 */
[----:B0-----:R-:W-:Y:S01]  /*161b0*/  @!P0 FADD.FTZ R124, R124, R25 ;  /* 0x000000197c7c8221 */ /* 0x001fe20000010000 */
[----:B------:R-:W-:Y:S01]  /*161c0*/  UIADD3 UR6, UR7, 0xa0, URZ ;  /* 0x000000a007067890 */ /* 0x000fe2000fffe03f */
[----:B------:R-:W0:Y:S01]  /*161d0*/  LDC.64 R24, c[0x0][0x268] ;  /* 0x00009a00ff187b82 */ /* 0x000e220000000a00 */
[----:B------:R-:W-:Y:S01]  /*161e0*/  FFMA.FTZ R113, R10, R12, R113 ;  /* 0x0000000c0a717223 */ /* 0x000fe20000010071 */
[----:B------:R-:W-:Y:S01]  /*161f0*/  FADD.FTZ R119, R119, R12 ;  /* 0x0000000c77777221 */ /* 0x000fe20000010000 */
[----:B------:R-:W-:Y:S01]  /*16200*/  FFMA.FTZ R118, R9, R11, R118 ;  /* 0x0000000b09767223 */ /* 0x000fe20000010076 */
[----:B------:R-:W-:Y:S01]  /*16210*/  FADD.FTZ R114, R114, R11 ;  /* 0x0000000b72727221 */ /* 0x000fe20000010000 */
[----:B-1----:R-:W-:Y:S01]  /*16220*/  @!P0 FADD.FTZ R125, R125, R26 ;  /* 0x0000001a7d7d8221 */ /* 0x002fe20000010000 */
[----:B------:R-:W-:Y:S01]  /*16230*/  ISETP.NE.AND P0, PT, R122, RZ, PT ;  /* 0x000000ff7a00720c */ /* 0x000fe20003f05270 */
[----:B----4-:R-:W-:Y:S01]  /*16240*/  ULEA UR6, UR8, UR6, 0x18 ;  /* 0x0000000608067291 */ /* 0x010fe2000f8ec03f */
        /* <DEDUP_REMOVED lines=8> */
[----:B------:R-:W-:Y:S01]  /*162d0*/  MOV R3, UR9 ;  /* 0x0000000900037c02 */ /* 0x000fe20008000f00 */
[----:B------:R-:W-:Y:S01]  /*162e0*/  BSSY B0, `(.L_x_1558) ;  /* 0x000002e000007945 */ /* 0x000fe20003800000 */
[----:B--2---:R-:W-:-:S02]  /*162f0*/  ISETP.NE.AND P2, PT, R121, RZ, PT ;  /* 0x000000ff7900720c */ /* 0x004fc40003f45270 */
[----:B------:R-:W-:-:S05]  /*16300*/  LEA R26, R121, UR6, 0x4 ;  /* 0x00000006791a7c11 */ /* 0x000fca000f8e20ff */
[----:B------:R1:W-:Y:S04]  /*16310*/  STS.128 [R26], R8 ;  /* 0x000000081a007388 */ /* 0x0003e80000000c00 */
[----:B---3--:R1:W-:Y:S01]  /*16320*/  @!P0 STS.64 [R109+0x10], R124 ;  /* 0x0000107c6d008388 */ /* 0x0083e20000000a00 */
[----:B------:R-:W-:Y:S01]  /*16330*/  BAR.SYNC.DEFER_BLOCKING 0x0 ;  /* 0x0000000000007b1d */ /* 0x000fe20000010000 */
[----:B------:R-:W-:Y:S01]  /*16340*/  ISETP.GT.U32.AND P3, PT, R121, 0x3b, PT ;  /* 0x0000003b7900780c */ /* 0x000fe20003f64070 */
[----:B------:R-:W-:-:S04]  /*16350*/  IMAD R3, R3, 0x3c, R121 ;  /* 0x0000003c03037824 */ /* 0x000fc800078e0279 */
[----:B0-----:R-:W-:Y:S08]  /*16360*/  @P2 BRA `(.L_x_1559) ;  /* 0x0000000000942947 */ /* 0x001ff00003800000 */
[----:B------:R-:W-:-:S09]  /*16370*/  ULEA UR6, UR8, UR7, 0x18 ;  /* 0x0000000708067291 */ /* 0x000fd2000f8ec03f */
[----:B------:R-:W0:Y:S04]  /*16380*/  LDS.64 R20, [UR6+0x18] ;  /* 0x00001806ff147984 */ /* 0x000e280008000a00 */
[----:B------:R-:W2:Y:S04]  /*16390*/  LDS.128 R32, [UR6+0x20] ;  /* 0x00002006ff207984 */ /* 0x000ea80008000c00 */
[----:B------:R-:W3:Y:S04]  /*163a0*/  LDS.128 R28, [UR6+0x30] ;  /* 0x00003006ff1c7984 */ /* 0x000ee80008000c00 */
[----:B------:R-:W4:Y:S04]  /*163b0*/  LDS.128 R16, [UR6+0x40] ;  /* 0x00004006ff107984 */ /* 0x000f280008000c00 */
[----:B------:R-:W4:Y:S04]  /*163c0*/  LDS.128 R12, [UR6+0x50] ;  /* 0x00005006ff0c7984 */ /* 0x000f280008000c00 */
[----:B------:R-:W4:Y:S01]  /*163d0*/  LDS.128 R4, [UR6+0x60] ;  /* 0x00006006ff047984 */ /* 0x000f220008000c00 */
[----:B0-----:R-:W-:Y:S01]  /*163e0*/  FADD.FTZ R23, R124, R20 ;  /* 0x000000147c177221 */ /* 0x001fe20000010000 */
[----:B------:R-:W-:-:S02]  /*163f0*/  FADD.FTZ R0, R125, R21 ;  /* 0x000000157d007221 */ /* 0x000fc40000010000 */
[----:B-1----:R-:W-:Y:S01]  /*16400*/  LDS.64 R124, [UR6+0x80] ;  /* 0x00008006ff7c7984 */ /* 0x002fe20008000a00 */
[----:B--2---:R-:W-:Y:S01]  /*16410*/  FADD.FTZ R27, R23, R32 ;  /* 0x00000020171b7221 */ /* 0x004fe20000010000 */
[----:B------:R-:W-:Y:S02]  /*16420*/  FADD.FTZ R0, R0, R33 ;  /* 0x0000002100007221 */ /* 0x000fe40000010000 */
[----:B------:R-:W0:Y:S01]  /*16430*/  LDS.128 R20, [UR6+0x70] ;  /* 0x00007006ff147984 */ /* 0x000e220008000c00 */
        /* <DEDUP_REMOVED lines=24> */
.L_x_1559:
[----:B------:R-:W-:Y:S05]  /*165c0*/  BSYNC B0 ;  /* 0x0000000000007941 */ /* 0x000fea0003800000 */
.L_x_1558:
[----:B------:R-:W-:Y:S06]  /*165d0*/  BAR.SYNC.DEFER_BLOCKING 0x0 ;  /* 0x0000000000007b1d */ /* 0x000fec0000010000 */
[----:B------:R-:W-:Y:S04]  /*165e0*/  BSSY B0, `(.L_x_1560) ;  /* 0x0000025000007945 */ /* 0x000fe80003800000 */
[----:B------:R-:W-:Y:S05]  /*165f0*/  @P3 BRA `(.L_x_1561) ;  /* 0x00000000008c3947 */ /* 0x000fea0003800000 */
[----:B------:R-:W0:Y:S04]  /*16600*/  LDS.128 R32, [R26+0x3c0] ;  /* 0x0003c0001a207984 */ /* 0x000e280000000c00 */
[----:B------:R-:W2:Y:S04]  /*16610*/  LDS.128 R36, [R26+0x780] ;  /* 0x000780001a247984 */ /* 0x000ea80000000c00 */
[----:B------:R-:W3:Y:S04]  /*16620*/  LDS.128 R28, [R26+0xb40] ;  /* 0x000b40001a1c7984 */ /* 0x000ee80000000c00 */
[----:B------:R-:W4:Y:S04]  /*16630*/  LDS.128 R20, [R26+0xf00] ;  /* 0x000f00001a147984 */ /* 0x000f280000000c00 */
[----:B------:R-:W4:Y:S04]  /*16640*/  LDS.128 R16, [R26+0x12c0] ;  /* 0x0012c0001a107984 */ /* 0x000f280000000c00 */
[----:B------:R-:W4:Y:S04]  /*16650*/  LDS.128 R12, [R26+0x1680] ;  /* 0x001680001a0c7984 */ /* 0x000f280000000c00 */
[----:B------:R-:W4:Y:S01]  /*16660*/  LDS.128 R4, [R26+0x1a40] ;  /* 0x001a40001a047984 */ /* 0x000f220000000c00 */
[----:B0-----:R-:W-:Y:S01]  /*16670*/  FADD.FTZ R0, R9, R33 ;  /* 0x0000002109007221 */ /* 0x001fe20000010000 */
[----:B-1----:R-:W-:Y:S01]  /*16680*/  FADD.FTZ R9, R10, R34 ;  /* 0x000000220a097221 */ /* 0x002fe20000010000 */
        /* <DEDUP_REMOVED lines=26> */
.L_x_1561:
[----:B------:R-:W-:Y:S05]  /*16830*/  BSYNC B0 ;  /* 0x0000000000007941 */ /* 0x000fea0003800000 */
.L_x_1560:
[----:B------:R-:W-:Y:S01]  /*16840*/  ULDC UR7, c[0x0][0xc] ;  /* 0x0000030000077ab9 */ /* 0x000fe20000000800 */
[----:B------:R-:W-:Y:S01]  /*16850*/  BSSY B0, `(.L_x_1562) ;  /* 0x000001c000007945 */ /* 0x000fe20003800000 */
[----:B------:R-:W-:-:S03]  /*16860*/  IMAD.WIDE R24, R3, 0x4, R24 ;  /* 0x0000000403187825 */ /* 0x000fc600078e0218 */
[----:B------:R-:W-:Y:S05]  /*16870*/  @P3 BRA `(.L_x_1563) ;  /* 0x0000000000643947 */ /* 0x000fea0003800000 */
[----:B------:R-:W0:Y:S01]  /*16880*/  LDC.64 R4, c[0x0][0x288] ;  /* 0x0000a200ff047b82 */ /* 0x000e220000000a00 */
[----:B------:R2:W-:Y:S07]  /*16890*/  REDG.E.ADD.F32.FTZ.RN.STRONG.GPU desc[UR10][R24.64], R8 ;  /* 0x00000008180079a6 */ /* 0x0005ee000c10f38a */
[----:B------:R-:W3:Y:S01]  /*168a0*/  LDC.64 R6, c[0x0][0x288] ;  /* 0x0000a200ff067b82 */ /* 0x000ee20000000a00 */
[----:B0-----:R-:W-:Y:S01]  /*168b0*/  IMAD.WIDE.U32 R2, R4, 0x3, RZ ;  /* 0x0000000304027825 */ /* 0x001fe200078e00ff */
[----:B------:R-:W-:-:S02]  /*168c0*/  LEA R13, R5, R5, 0x1 ;  /* 0x00000005050d7211 */ /* 0x000fc400078e08ff */
[----:B------:R-:W-:Y:S02]  /*168d0*/  LEA.HI R4, P3, R5, R4, RZ, 0x1 ;  /* 0x0000000405047211 */ /* 0x000fe400078708ff */
[----:B------:R-:W-:Y:S02]  /*168e0*/  IADD3 R13, R3, R13, RZ ;  /* 0x0000000d030d7210 */ /* 0x000fe40007ffe0ff */
[----:B------:R-:W-:Y:S02]  /*168f0*/  IADD3.X R5, RZ, R5, RZ, P3, !PT ;  /* 0x00000005ff057210 */ /* 0x000fe40001ffe4ff */
[----:B------:R-:W-:Y:S02]  /*16900*/  LEA.HI R2, P0, R13, R2, RZ, 0x1 ;  /* 0x000000020d027211 */ /* 0x000fe400078108ff */
[----:B------:R-:W-:Y:S02]  /*16910*/  SHF.R.S64 R15, R4, 0x1, R5 ;  /* 0x00000001040f7819 */ /* 0x000fe40000001005 */
[----:B------:R-:W-:-:S02]  /*16920*/  IADD3.X R13, RZ, R13, RZ, P0, !PT ;  /* 0x0000000dff0d7210 */ /* 0x000fc400007fe4ff */
[----:B------:R-:W-:Y:S02]  /*16930*/  SHF.R.S32.HI R12, RZ, 0x1, R5 ;  /* 0x00000001ff0c7819 */ /* 0x000fe40000011405 */
[-C--:B---3--:R-:W-:Y:S02]  /*16940*/  LEA R4, P3, R6, R24.reuse, 0x2 ;  /* 0x0000001806047211 */ /* 0x088fe400078610ff */
[--C-:B------:R-:W-:Y:S02]  /*16950*/  SHF.R.S64 R3, R2, 0x1, R13.reuse ;  /* 0x0000000102037819 */ /* 0x100fe4000000100d */
[----:B------:R-:W-:Y:S02]  /*16960*/  SHF.R.S32.HI R0, RZ, 0x1, R13 ;  /* 0x00000001ff007819 */ /* 0x000fe4000001140d */
[C---:B------:R-:W-:Y:S02]  /*16970*/  SHF.L.U64.HI R13, R15.reuse, 0x2, R12 ;  /* 0x000000020f0d7819 */ /* 0x040fe4000001020c */
[----:B------:R-:W-:-:S02]  /*16980*/  LEA R2, P0, R15, R24, 0x2 ;  /* 0x000000180f027211 */ /* 0x000fc400078010ff */
[----:B------:R-:W-:Y:S02]  /*16990*/  LEA.HI.X R5, R6, R25, R7, 0x2, P3 ;  /* 0x0000001906057211 */ /* 0x000fe400018f1407 */
[C---:B------:R-:W-:Y:S02]  /*169a0*/  SHF.L.U64.HI R7, R3.reuse, 0x2, R0 ;  /* 0x0000000203077819 */ /* 0x040fe40000010200 */
[----:B------:R-:W-:Y:S02]  /*169b0*/  LEA R6, P3, R3, R24, 0x2 ;  /* 0x0000001803067211 */ /* 0x000fe400078610ff */
[C---:B------:R-:W-:Y:S02]  /*169c0*/  IADD3.X R3, R25.reuse, R13, RZ, P0, !PT ;  /* 0x0000000d19037210 */ /* 0x040fe400007fe4ff */
[----:B------:R-:W-:-:S03]  /*169d0*/  IADD3.X R7, R25, R7, RZ, P3, !PT ;  /* 0x0000000719077210 */ /* 0x000fc60001ffe4ff */
[----:B------:R2:W-:Y:S04]  /*169e0*/  REDG.E.ADD.F32.FTZ.RN.STRONG.GPU desc[UR10][R2.64], R9 ;  /* 0x00000009020079a6 */ /* 0x0005e8000c10f38a */
[----:B------:R2:W-:Y:S04]  /*169f0*/  REDG.E.ADD.F32.FTZ.RN.STRONG.GPU desc[UR10][R4.64], R10 ;  /* 0x0000000a040079a6 */ /* 0x0005e8000c10f38a */
[----:B------:R2:W-:Y:S02]  /*16a00*/  REDG.E.ADD.F32.FTZ.RN.STRONG.GPU desc[UR10][R6.64], R11 ;  /* 0x0000000b060079a6 */ /* 0x0005e4000c10f38a */
.L_x_1563:
[----:B------:R-:W-:Y:S05]  /*16a10*/  BSYNC B0 ;  /* 0x0000000000007941 */ /* 0x000fea0003800000 */
.L_x_1562:
[----:B------:R-:W-:-:S06]  /*16a20*/  UISETP.GE.U32.AND UP0, UPT, UR7, 0x2, UPT ;  /* 0x000000020700788c */ /* 0x000fcc000bf06070 */
[----:B------:R-:W-:-:S13]  /*16a30*/  PLOP3.LUT P0, PT, PT, PT, UP0, 0x80, 0x0 ;  /* 0x000000000000781c */ /* 0x000fda0003f0f008 */
[----:B------:R-:W-:Y:S05]  /*16a40*/  @!P0 BRA `(.L_x_1564) ;  /* 0x0000001000b48947 */ /* 0x000fea0003800000 */
[----:B--2---:R-:W0:Y:S01]  /*16a50*/  LDC R4, c[0x0][0x10] ;  /* 0x00000400ff047b82 */ /* 0x004e220000000800 */
[----:B------:R-:W2:Y:S01]  /*16a60*/  S2R R5, SR_CTAID.Y ;  /* 0x0000000000057919 */ /* 0x000ea20000002600 */
[----:B------:R-:W-:Y:S01]  /*16a70*/  ULOP3.LUT UR6, UR4, 0x1, URZ, 0xc0, !UPT ;  /* 0x0000000104067892 */ /* 0x000fe2000f8ec03f */
[----:B------:R-:W-:Y:S05]  /*16a80*/  BSSY B0, `(.L_x_1565) ;  /* 0x0000027000007945 */ /* 0x000fea0003800000 */
[----:B------:R-:W3:Y:S08]  /*16a90*/  LDC.64 R2, c[0x0][0x258] ;  /* 0x00009600ff027b82 */ /* 0x000ef00000000a00 */
[----:B------:R-:W4:Y:S01]  /*16aa0*/  LDC.64 R6, c[0x0][0x260] ;  /* 0x00009800ff067b82 */ /* 0x000f220000000a00 */
[----:B0-----:R-:W-:-:S04]  /*16ab0*/  IMAD R0, R4, UR6, RZ ;  /* 0x0000000604007c24 */ /* 0x001fc8000f8e02ff */
[C---:B-1----:R-:W-:Y:S01]  /*16ac0*/  IMAD R8, R0.reuse, UR7, RZ ;  /* 0x0000000700087c24 */ /* 0x042fe2000f8e02ff */
[----:B--2---:R-:W-:-:S04]  /*16ad0*/  IADD3 R9, R0, R5, RZ ;  /* 0x0000000500097210 */ /* 0x004fc80007ffe0ff */
[----:B------:R-:W-:Y:S01]  /*16ae0*/  SHF.L.U32 R11, R8, 0x1, RZ ;  /* 0x00000001080b7819 */ /* 0x000fe200000006ff */
[----:B---3--:R-:W-:-:S04]  /*16af0*/  IMAD.WIDE.U32 R8, R9, 0x4, R2 ;  /* 0x0000000409087825 */ /* 0x008fc800078e0002 */
[----:B----4-:R-:W-:Y:S01]  /*16b00*/  IMAD.WIDE R2, R11, 0x4, R6 ;  /* 0x000000040b027825 */ /* 0x010fe200078e0206 */
        /* <DEDUP_REMOVED lines=25> */
.L_x_1567:
[----:B------:R-:W2:Y:S04]  /*16ca0*/  LDG.E.STRONG.GPU R0, desc[UR10][R8.64] ;  /* 0x0000000a08007981 */ /* 0x000ea8000c1ef900 */
[----:B--2---:R-:W-:Y:S04]  /*16cb0*/  CCTL.IVALL ;  /* 0x00000000ff00798f */ /* 0x004fe80002000000 */
[----:B------:R0:W-:Y:S01]  /*16cc0*/  STL [R1], R0 ;  /* 0x0000000001007387 */ /* 0x0001e20000100800 */
[----:B------:R-:W-:-:S13]  /*16cd0*/  ISETP.NE.AND P0, PT, R0, UR6, PT ;  /* 0x0000000600007c0c */ /* 0x000fda000bf05270 */
[----:B0-----:R-:W-:Y:S05]  /*16ce0*/  @P0 BRA `(.L_x_1567) ;  /* 0xfffffffc00ec0947 */ /* 0x001fea000383ffff */
.L_x_1566:
[----:B------:R-:W-:Y:S05]  /*16cf0*/  BSYNC B0 ;  /* 0x0000000000007941 */ /* 0x000fea0003800000 */
.L_x_1565:
        /* <DEDUP_REMOVED lines=18> */
.L_x_1571:
        /* <DEDUP_REMOVED lines=115> */
.L_x_1570:
        /* <DEDUP_REMOVED lines=22> */
[----:B------:R-:W-:-:S05]  /*176b0*/  IADD3 R17, R16, 0x3, RZ ;  /* 0x0000000310117810 */ /* 0x000fca0007ffe0ff */
[----:B------:R-:W-:-:S04]  /*176c0*/  @!P0 IMAD R7, R4, R7, R5 ;  /* 0x0000000704078224 */ /* 0x000fc800078e0205 */
[----:B------:R-:W-:-:S06]  /*176d0*/  @!P0 IMAD.WIDE.U32 R6, R7, 0x8, R2 ;  /* 0x0000000807068825 */ /* 0x000fcc00078e0002 */
[----:B------:R-:W4:Y:S01]  /*176e0*/  @!P0 LDG.E.64 R6, desc[UR10][R6.64] ;  /* 0x0000000a06068981 */ /* 0x000f22000c1e1b00 */
[----:B--2---:R-:W-:Y:S01]  /*176f0*/  @!P5 FADD.FTZ R124, R124, R8 ;  /* 0x000000087c7cd221 */ /* 0x004fe20000010000 */
[----:B------:R-:W-:Y:S01]  /*17700*/  @!P5 FADD.FTZ R125, R125, R9 ;  /* 0x000000097d7dd221 */ /* 0x000fe20000010000 */
[----:B------:R-:W-:Y:S01]  /*17710*/  ISETP.EQ.OR P5, PT, R14, UR13, P2 ;  /* 0x0000000d0e007c0c */ /* 0x000fe200097a2670 */
[----:B------:R-:W-:Y:S02]  /*17720*/  @!P4 IMAD R9, R4, R16, R5 ;  /* 0x000000100409c224 */ /* 0x000fe400078e0205 */
[----:B---3--:R-:W-:Y:S01]  /*17730*/  @!P6 FADD.FTZ R124, R124, R10 ;  /* 0x0000000a7c7ce221 */ /* 0x008fe20000010000 */
[----:B------:R-:W-:Y:S01]  /*17740*/  @!P6 FADD.FTZ R125, R125, R11 ;  /* 0x0000000b7d7de221 */ /* 0x000fe20000010000 */
[----:B------:R-:W-:Y:S01]  /*17750*/  ISETP.EQ.OR P6, PT, R15, UR13, P2 ;  /* 0x0000000d0f007c0c */ /* 0x000fe200097c2670 */
[----:B------:R-:W-:-:S04]  /*17760*/  @!P4 IMAD.WIDE.U32 R8, R9, 0x8, R2 ;  /* 0x000000080908c825 */ /* 0x000fc800078e0002 */
[----:B----4-:R-:W-:Y:S01]  /*17770*/  @!P3 FADD.FTZ R124, R124, R12 ;  /* 0x0000000c7c7cb221 */ /* 0x010fe20000010000 */
[----:B------:R-:W-:Y:S01]  /*17780*/  @!P3 FADD.FTZ R125, R125, R13 ;  /* 0x0000000d7d7db221 */ /* 0x000fe20000010000 */
[----:B------:R-:W-:Y:S01]  /*17790*/  ISETP.EQ.OR P3, PT, R17, UR13, P2 ;  /* 0x0000000d11007c0c */ /* 0x000fe20009762670 */
[----:B------:R-:W2:Y:S01]  /*177a0*/  @!P4 LDG.E.64 R8, desc[UR10][R8.64] ;  /* 0x0000000a0808c981 */ /* 0x000ea2000c1e1b00 */
[----:B------:R-:W-:-:S04]  /*177b0*/  @!P5 IMAD R11, R4, R14, R5 ;  /* 0x0000000e040bd224 */ /* 0x000fc800078e0205 */
[----:B------:R-:W-:-:S04]  /*177c0*/  @!P5 IMAD.WIDE.U32 R10, R11, 0x8, R2 ;  /* 0x000000080b0ad825 */ /* 0x000fc800078e0002 */
[----:B------:R-:W-:-:S03]  /*177d0*/  @!P6 IMAD R13, R4, R15, R5 ;  /* 0x0000000f040de224 */ /* 0x000fc600078e0205 */
[----:B------:R-:W-:Y:S01]  /*177e0*/  @!P3 IMAD R15, R4, R17, R5 ;  /* 0x00000011040fb224 */ /* 0x000fe200078e0205 */
[----:B------:R-:W3:Y:S01]  /*177f0*/  @!P5 LDG.E.64 R10, desc[UR10][R10.64] ;  /* 0x0000000a0a0ad981 */ /* 0x000ee2000c1e1b00 */
[----:B------:R-:W-:-:S04]  /*17800*/  @!P6 IMAD.WIDE.U32 R12, R13, 0x8, R2 ;  /* 0x000000080d0ce825 */ /* 0x000fc800078e0002 */
[----:B------:R-:W-:Y:S02]  /*17810*/  @!P3 IMAD.WIDE.U32 R14, R15, 0x8, R2 ;  /* 0x000000080f0eb825 */ /* 0x000fe400078e0002 */
[----:B------:R-:W4:Y:S04]  /*17820*/  @!P6 LDG.E.64 R12, desc[UR10][R12.64] ;  /* 0x0000000a0c0ce981 */ /* 0x000f28000c1e1b00 */
[----:B------:R-:W4:Y:S01]  /*17830*/  @!P3 LDG.E.64 R14, desc[UR10][R14.64] ;  /* 0x0000000a0e0eb981 */ /* 0x000f22000c1e1b00 */
[----:B------:R-:W-:Y:S01]  /*17840*/  @!P0 FADD.FTZ R124, R124, R6 ;  /* 0x000000067c7c8221 */ /* 0x000fe20000010000 */
[----:B------:R-:W-:Y:S01]  /*17850*/  @!P0 FADD.FTZ R125, R125, R7 ;  /* 0x000000077d7d8221 */ /* 0x000fe20000010000 */
[----:B------:R-:W-:Y:S02]  /*17860*/  IADD3 R0, R0, -0x4, RZ ;  /* 0xfffffffc00007810 */ /* 0x000fe40007ffe0ff */
[----:B------:R-:W-:-:S02]  /*17870*/  PLOP3.LUT P0, PT, PT, PT, PT, 0x8, 0x0 ;  /* 0x000000000000781c */ /* 0x000fc40003f0e170 */
[----:B------:R-:W-:Y:S02]  /*17880*/  IADD3 R0, R0, -0x4, RZ ;  /* 0xfffffffc00007810 */ /* 0x000fe40007ffe0ff */
[----:B------:R-:W-:Y:S01]  /*17890*/  IADD3 R6, R16, 0x4, RZ ;  /* 0x0000000410067810 */ /* 0x000fe20007ffe0ff */
[----:B--2---:R-:W-:Y:S01]  /*178a0*/  @!P4 FADD.FTZ R124, R124, R8 ;  /* 0x000000087c7cc221 */ /* 0x004fe20000010000 */
[----:B------:R-:W-:-:S03]  /*178b0*/  @!P4 FADD.FTZ R125, R125, R9 ;  /* 0x000000097d7dc221 */ /* 0x000fc60000010000 */
[----:B---3--:R-:W-:Y:S01]  /*178c0*/  @!P5 FADD.FTZ R124, R124, R10 ;  /* 0x0000000a7c7cd221 */ /* 0x008fe20000010000 */
[----:B------:R-:W-:-:S03]  /*178d0*/  @!P5 FADD.FTZ R125, R125, R11 ;  /* 0x0000000b7d7dd221 */ /* 0x000fc60000010000 */
[----:B----4-:R-:W-:Y:S01]  /*178e0*/  @!P6 FADD.FTZ R124, R124, R12 ;  /* 0x0000000c7c7ce221 */ /* 0x010fe20000010000 */
[----:B------:R-:W-:-:S03]  /*178f0*/  @!P6 FADD.FTZ R125, R125, R13 ;  /* 0x0000000d7d7de221 */ /* 0x000fc60000010000 */
[----:B------:R-:W-:Y:S01]  /*17900*/  @!P3 FADD.FTZ R124, R124, R14 ;  /* 0x0000000e7c7cb221 */ /* 0x000fe20000010000 */
[----:B------:R-:W-:-:S07]  /*17910*/  @!P3 FADD.FTZ R125, R125, R15 ;  /* 0x0000000f7d7db221 */ /* 0x000fce0000010000 */
.L_x_1572:
[----:B------:R-:W-:-:S13]  /*17920*/  ISETP.NE.OR P0, PT, R0, RZ, P0 ;  /* 0x000000ff0000720c */ /* 0x000fda0000705670 */
[----:B------:R-:W-:Y:S05]  /*17930*/  @!P0 BRA `(.L_x_1568) ;  /* 0x00000000007c8947 */ /* 0x000fea0003800000 */
.L_x_1569:
        /* <DEDUP_REMOVED lines=31> */
.L_x_1568:
        /* <DEDUP_REMOVED lines=11> */
.L_x_1574:
[----:B------:R-:W-:Y:S05]  /*17be0*/  BSYNC B0 ;  /* 0x0000000000007941 */ /* 0x000fea0003800000 */
.L_x_1573:
        /* <DEDUP_REMOVED lines=19> */
.L_x_1564:
[----:B------:R-:W0:Y:S01]  /*17d20*/  S2UR UR7, SR_CgaCtaId ;  /* 0x00000000000779c3 */ /* 0x000e220000008800 */
[----:B------:R-:W-:Y:S01]  /*17d30*/  UMOV UR6, 0x400 ;  /* 0x0000040000067882 */ /* 0x000fe20000000000 */
[----:B--2---:R-:W-:Y:S01]  /*17d40*/  HFMA2.MMA R6, -RZ, RZ, 0, 0 ;  /* 0x00000000ff067435 */ /* 0x004fe200000001ff */
        /* <DEDUP_REMOVED lines=11> */
.L_x_1577:
[----:B-1----:R-:W-:-:S05]  /*17e00*/  LEA R8, R6, UR14, 0x2 ;  /* 0x0000000e06087c11 */ /* 0x002fca000f8e10ff */
[----:B------:R-:W2:Y:S04]  /*17e10*/  LDL R2, [R8+0x10] ;  /* 0x0000100008027983 */ /* 0x000ea80000100800 */
[----:B------:R-:W3:Y:S04]  /*17e20*/  LDL R10, [R8+0x14] ;  /* 0x00001400080a7983 */ /* 0x000ee80000100800 */
[----:B0-----:R-:W4:Y:S04]  /*17e30*/  LDL R4, [R8+0x110] ;  /* 0x0001100008047983 */ /* 0x001f280000100800 */
[----:B------:R0:W4:Y:S01]  /*17e40*/  LDL R12, [R8+0x114] ;  /* 0x00011400080c7983 */ /* 0x0001220000100800 */
[C---:B-----5:R-:W-:Y:S01]  /*17e50*/  LEA R19, R6.reuse, R123, 0x3 ;  /* 0x0000007b06137211 */ /* 0x060fe200078e18ff */
[----:B------:R-:W-:Y:S01]  /*17e60*/  BSSY B0, `(.L_x_1575) ;  /* 0x0000061000007945 */ /* 0x000fe20003800000 */
[----:B------:R-:W-:-:S02]  /*17e70*/  IADD3 R6, R6, 0x2, RZ ;  /* 0x0000000206067810 */ /* 0x000fc40007ffe0ff */
[----:B------:R-:W-:Y:S02]  /*17e80*/  ISETP.GE.U32.AND P0, PT, R19, UR6, PT ;  /* 0x0000000613007c0c */ /* 0x000fe4000bf06070 */
[----:B------:R-:W-:-:S04]  /*17e90*/  SHF.R.S32.HI R23, RZ, 0x1f, R19 ;  /* 0x0000001fff177819 */ /* 0x000fc80000011413 */
[----:B------:R-:W-:-:S13]  /*17ea0*/  ISETP.GE.OR.EX P0, PT, R23, UR7, P1, P0 ;  /* 0x0000000717007c0c */ /* 0x000fda0008f06700 */
[----:B------:R-:W1:Y:S08]  /*17eb0*/  @!P0 LDC.64 R26, c[0x0][0x288] ;  /* 0x0000a200ff1a8b82 */ /* 0x000e700000000a00 */
[----:B------:R-:W4:Y:S01]  /*17ec0*/  @!P0 LDC.64 R20, c[0x0][0x210] ;  /* 0x00008400ff148b82 */ /* 0x000f220000000a00 */
[----:B-1----:R-:W-:Y:S02]  /*17ed0*/  @!P0 IMAD R18, R23, R26, RZ ;  /* 0x0000001a17128224 */ /* 0x002fe400078e02ff */
[----:B--2---:R-:W-:-:S02]  /*17ee0*/  HADD2.F32 R3, -RZ, R2.H0_H0 ;  /* 0x20000002ff037230 */ /* 0x004fc40000004100 */
[----:B------:R-:W-:Y:S02]  /*17ef0*/  HADD2.F32 R2, -RZ, R2.H1_H1 ;  /* 0x30000002ff027230 */ /* 0x000fe40000004100 */
[--C-:B---3--:R-:W-:Y:S02]  /*17f00*/  HADD2.F32 R11, -RZ, R10.reuse.H0_H0 ;  /* 0x2000000aff0b7230 */ /* 0x108fe40000004100 */
[----:B------:R-:W-:Y:S01]  /*17f10*/  FADD.FTZ R3, R3, -UR16 ;  /* 0x8000001003037e21 */ /* 0x000fe20008010000 */
[----:B------:R-:W-:Y:S02]  /*17f20*/  HADD2.F32 R10, -RZ, R10.H1_H1 ;  /* 0x3000000aff0a7230 */ /* 0x000fe40000004100 */
[----:B------:R-:W-:Y:S01]  /*17f30*/  FADD.FTZ R2, R2, -UR16 ;  /* 0x8000001002027e21 */ /* 0x000fe20008010000 */
[----:B------:R-:W-:Y:S01]  /*17f40*/  FMUL.FTZ R17, R3, UR12 ;  /* 0x0000000c03117c20 */ /* 0x000fe20008410000 */
[----:B------:R-:W-:Y:S02]  /*17f50*/  FADD.FTZ R11, R11, -UR16 ;  /* 0x800000100b0b7e21 */ /* 0x000fe40008010000 */
[----:B------:R-:W-:Y:S01]  /*17f60*/  FMUL.FTZ R22, R2, UR12 ;  /* 0x0000000c02167c20 */ /* 0x000fe20008410000 */
[----:B------:R-:W-:Y:S01]  /*17f70*/  FADD.FTZ R10, R10, -UR16 ;  /* 0x800000100a0a7e21 */ /* 0x000fe20008010000 */
[-CC-:B------:R-:W-:Y:S01]  /*17f80*/  @P2 FFMA.FTZ R3, R17, R62.reuse, R60.reuse ;  /* 0x0000003e11032223 */ /* 0x180fe2000001003c */
[----:B------:R-:W-:Y:S01]  /*17f90*/  FMUL.FTZ R25, R11, UR12 ;  /* 0x0000000c0b197c20 */ /* 0x000fe20008410000 */
[-CC-:B------:R-:W-:Y:S01]  /*17fa0*/  @P2 FFMA.FTZ R2, R22, R63.reuse, R61.reuse ;  /* 0x0000003f16022223 */ /* 0x180fe2000001003d */
[----:B------:R-:W-:Y:S01]  /*17fb0*/  FMUL.FTZ R24, R10, UR12 ;  /* 0x0000000c0a187c20 */ /* 0x000fe20008410000 */
[----:B------:R-:W-:Y:S01]  /*17fc0*/  @P2 FMUL.FTZ R5, R3, -1.4426950216293334961 ;  /* 0xbfb8aa3b03052820 */ /* 0x000fe20000410000 */
[----:B------:R-:W-:Y:S01]  /*17fd0*/  @P2 FFMA.FTZ R13, R25, R62, R60 ;  /* 0x0000003e190d2223 */ /* 0x000fe2000001003c */
[----:B------:R-:W-:Y:S01]  /*17fe0*/  @P2 FMUL.FTZ R9, R2, -1.4426950216293334961 ;  /* 0xbfb8aa3b02092820 */ /* 0x000fe20000410000 */
[----:B------:R-:W-:-:S02]  /*17ff0*/  @P2 FFMA.FTZ R14, R24, R63, R61 ;  /* 0x0000003f180e2223 */ /* 0x000fc4000001003d */
[----:B------:R-:W-:Y:S01]  /*18000*/  @P2 FMUL.FTZ R15, R13, -1.4426950216293334961 ;  /* 0xbfb8aa3b0d0f2820 */ /* 0x000fe20000410000 */
[----:B------:R-:W0:Y:S01]  /*18010*/  @P2 MUFU.EX2 R5, R5 ;  /* 0x0000000500052308 */ /* 0x000e220000000800 */
[----:B------:R-:W-:-:S07]  /*18020*/  @P2 FMUL.FTZ R16, R14, -1.4426950216293334961 ;  /* 0xbfb8aa3b0e102820 */ /* 0x000fce0000410000 */
[----:B------:R-:W1:Y:S08]  /*18030*/  @P2 MUFU.EX2 R9, R9 ;  /* 0x0000000900092308 */ /* 0x000e700000000800 */
[----:B------:R-:W2:Y:S01]  /*18040*/  @P2 MUFU.EX2 R16, R16 ;  /* 0x0000001000102308 */ /* 0x000ea20000000800 */
[----:B0-----:R-:W-:Y:S01]  /*18050*/  @P2 FADD.FTZ R8, R5, 1 ;  /* 0x3f80000005082421 */ /* 0x001fe20000010000 */
[----:B----4-:R-:W-:-:S02]  /*18060*/  HADD2.F32 R5, -RZ, R4.H0_H0 ;  /* 0x20000004ff057230 */ /* 0x010fc40000004100 */
[----:B------:R-:W-:-:S04]  /*18070*/  HADD2.F32 R4, -RZ, R4.H1_H1 ;  /* 0x30000004ff047230 */ /* 0x000fc80000004100 */
[----:B------:R-:W0:Y:S01]  /*18080*/  @P2 MUFU.RCP R8, R8 ;  /* 0x0000000800082308 */ /* 0x000e220000001000 */
[----:B-1----:R-:W-:-:S07]  /*18090*/  @P2 FADD.FTZ R9, R9, 1 ;  /* 0x3f80000009092421 */ /* 0x002fce0000010000 */
[----:B------:R-:W1:Y:S01]  /*180a0*/  @P2 MUFU.RCP R9, R9 ;  /* 0x0000000900092308 */ /* 0x000e620000001000 */
[----:B--2---:R-:W-:-:S07]  /*180b0*/  @P2 FADD.FTZ R16, R16, 1 ;  /* 0x3f80000010102421 */ /* 0x004fce0000010000 */
[----:B------:R-:W2:Y:S01]  /*180c0*/  @P2 MUFU.EX2 R15, R15 ;  /* 0x0000000f000f2308 */ /* 0x000ea20000000800 */
[----:B0-----:R-:W-:Y:S01]  /*180d0*/  @P2 FADD.FTZ R10, -R8, 1 ;  /* 0x3f800000080a2421 */ /* 0x001fe20000010100 */
[----:B------:R-:W-:-:S03]  /*180e0*/  @P2 FMUL.FTZ R8, R5, R8 ;  /* 0x0000000805082220 */ /* 0x000fc60000410000 */
[----:B------:R-:W-:Y:S01]  /*180f0*/  @P2 FFMA.FTZ R3, R3, R10, 1 ;  /* 0x3f80000003032423 */ /* 0x000fe2000001000a */
[----:B-1----:R-:W-:Y:S01]  /*18100*/  @P2 FADD.FTZ R11, -R9, 1 ;  /* 0x3f800000090b2421 */ /* 0x002fe20000010100 */
[----:B------:R-:W-:Y:S02]  /*18110*/  @P2 FMUL.FTZ R9, R4, R9 ;  /* 0x0000000904092220 */ /* 0x000fe40000410000 */
[----:B------:R-:W-:Y:S01]  /*18120*/  @P2 FMUL.FTZ R5, R8, R3 ;  /* 0x0000000308052220 */ /* 0x000fe20000410000 */
[----:B------:R-:W-:Y:S01]  /*18130*/  @!P0 MOV R3, R65 ;  /* 0x0000004100038202 */ /* 0x000fe20000000f00 */
[----:B------:R-:W-:Y:S01]  /*18140*/  @P2 FFMA.FTZ R2, R2, R11, 1 ;  /* 0x3f80000002022423 */ /* 0x000fe2000001000b */
[C-C-:B------:R-:W-:Y:S01]  /*18150*/  FFMA.FTZ R8, R0.reuse, R17, R7.reuse ;  /* 0x0000001100087223 */ /* 0x140fe20000010007 */
[----:B------:R-:W0:Y:S01]  /*18160*/  @P2 MUFU.RCP R11, R16 ;  /* 0x00000010000b2308 */ /* 0x000e220000001000 */
[----:B------:R-:W-:Y:S02]  /*18170*/  @!P0 IMAD R17, R19, R27, R18 ;  /* 0x0000001b13118224 */ /* 0x000fe400078e0212 */
[----:B------:R-:W-:Y:S01]  /*18180*/  @P2 FMUL.FTZ R4, R9, R2 ;  /* 0x0000000209042220 */ /* 0x000fe20000410000 */
[----:B------:R-:W-:Y:S01]  /*18190*/  @!P0 MOV R2, R66 ;  /* 0x0000004200028202 */ /* 0x000fe20000000f00 */
[----:B------:R-:W-:Y:S01]  /*181a0*/  FFMA.FTZ R9, R0, R22, R7 ;  /* 0x0000001600097223 */ /* 0x000fe20000010007 */
[----:B------:R-:W-:Y:S01]  /*181b0*/  FFMA.FTZ R8, R5, R62, -R8 ;  /* 0x0000003e05087223 */ /* 0x000fe20000010808 */
[----:B--2---:R-:W-:-:S02]  /*181c0*/  @P2 FADD.FTZ R15, R15, 1 ;  /* 0x3f8000000f0f2421 */ /* 0x004fc40000010000 */
[----:B------:R-:W-:-:S04]  /*181d0*/  @!P0 IMAD.WIDE.U32 R2, R19, R26, R2 ;  /* 0x0000001a13028225 */ /* 0x000fc800078e0002 */
[----:B------:R-:W-:Y:S01]  /*181e0*/  FFMA.FTZ R9, R4, R63, -R9 ;  /* 0x0000003f04097223 */ /* 0x000fe20000010809 */
[----:B------:R-:W-:Y:S01]  /*181f0*/  FMUL.FTZ R8, R8, UR12 ;  /* 0x0000000c08087c20 */ /* 0x000fe20008410000 */
[----:B------:R1:W2:Y:S01]  /*18200*/  @P2 MUFU.RCP R10, R15 ;  /* 0x0000000f000a2308 */ /* 0x0002a20000001000 */
[----:B------:R-:W-:Y:S02]  /*18210*/  IADD3 R19, R19, 0x8, RZ ;  /* 0x0000000813137810 */ /* 0x000fe40007ffe0ff */
[----:B------:R-:W-:Y:S01]  /*18220*/  @!P0 IADD3 R5, R3, R17, RZ ;  /* 0x0000001103058210 */ /* 0x000fe20007ffe0ff */
[----:B------:R-:W-:Y:S01]  /*18230*/  @!P0 FMUL.FTZ R3, R9, UR12 ;  /* 0x0000000c09038c20 */ /* 0x000fe20008410000 */
[----:B------:R-:W-:Y:S01]  /*18240*/  @!P0 LEA R4, P3, R2, R20, 0x1 ;  /* 0x0000001402048211 */ /* 0x000fe200078608ff */
[----:B0-----:R-:W-:-:S03]  /*18250*/  @P2 FADD.FTZ R9, -R11, 1 ;  /* 0x3f8000000b092421 */ /* 0x001fc60000010100 */
[----:B------:R-:W-:Y:S01]  /*18260*/  @!P0 LEA.HI.X R5, R2, R21, R5, 0x1, P3 ;  /* 0x0000001502058211 */ /* 0x000fe200018f0c05 */
[----:B------:R-:W-:Y:S01]  /*18270*/  @P2 FFMA.FTZ R14, R14, R9, 1 ;  /* 0x3f8000000e0e2423 */ /* 0x000fe20000010009 */
[----:B-1----:R-:W-:Y:S01]  /*18280*/  @!P0 F2FP.F16.F32.PACK_AB R15, R3, R8 ;  /* 0x00000008030f823e */ /* 0x002fe200000000ff */
[--C-:B------:R-:W-:Y:S01]  /*18290*/  HADD2.F32 R3, -RZ, R12.reuse.H0_H0 ;  /* 0x2000000cff037230 */ /* 0x100fe20000004100 */
[----:B------:R-:W-:Y:S01]  /*182a0*/  SHF.R.S32.HI R9, RZ, 0x1f, R19 ;  /* 0x0000001fff097819 */ /* 0x000fe20000011413 */
[----:B------:R-:W-:Y:S01]  /*182b0*/  HADD2.F32 R12, -RZ, R12.H1_H1 ;  /* 0x3000000cff0c7230 */ /* 0x000fe20000004100 */
[----:B------:R-:W-:Y:S01]  /*182c0*/  ISETP.NE.AND P3, PT, R6, 0x40, PT ;  /* 0x000000400600780c */ /* 0x000fe20003f65270 */
[----:B------:R0:W-:Y:S01]  /*182d0*/  @!P0 STG.E desc[UR10][R4.64], R15 ;  /* 0x0000000f04008986 */ /* 0x0001e2000c10190a */
[----:B------:R-:W-:Y:S01]  /*182e0*/  ISETP.GE.U32.AND P0, PT, R19, UR6, PT ;  /* 0x0000000613007c0c */ /* 0x000fe2000bf06070 */
[----:B--2---:R-:W-:Y:S01]  /*182f0*/  @P2 FADD.FTZ R2, -R10, 1 ;  /* 0x3f8000000a022421 */ /* 0x004fe20000010100 */
[----:B------:R-:W-:Y:S01]  /*18300*/  @P2 FMUL.FTZ R10, R3, R10 ;  /* 0x0000000a030a2220 */ /* 0x000fe20000410000 */
[----:B------:R-:W-:Y:S01]  /*18310*/  @P2 FMUL.FTZ R11, R12, R11 ;  /* 0x0000000b0c0b2220 */ /* 0x000fe20000410000 */
[----:B------:R-:W-:Y:S01]  /*18320*/  ISETP.GE.OR.EX P0, PT, R9, UR7, P1, P0 ;  /* 0x0000000709007c0c */ /* 0x000fe20008f06700 */
[----:B------:R-:W-:Y:S01]  /*18330*/  @P2 FFMA.FTZ R13, R13, R2, 1 ;  /* 0x3f8000000d0d2423 */ /* 0x000fe20000010002 */
[----:B------:R-:W-:Y:S01]  /*18340*/  FFMA.FTZ R2, R0, R25, R7 ;  /* 0x0000001900027223 */ /* 0x000fe20000010007 */
[----:B------:R-:W-:-:S02]  /*18350*/  @P2 FMUL.FTZ R12, R11, R14 ;  /* 0x0000000e0b0c2220 */ /* 0x000fc40000410000 */
[----:B------:R-:W-:Y:S01]  /*18360*/  @P2 FMUL.FTZ R3, R10, R13 ;  /* 0x0000000d0a032220 */ /* 0x000fe20000410000 */
[----:B0-----:R-:W-:-:S03]  /*18370*/  FFMA.FTZ R5, R0, R24, R7 ;  /* 0x0000001800057223 */ /* 0x001fc60000010007 */
[----:B------:R-:W-:Y:S01]  /*18380*/  FFMA.FTZ R4, R3, R62, -R2 ;  /* 0x0000003e03047223 */ /* 0x000fe20000010802 */
[----:B------:R-:W-:-:S03]  /*18390*/  FFMA.FTZ R8, R12, R63, -R5 ;  /* 0x0000003f0c087223 */ /* 0x000fc60000010805 */
[----:B------:R-:W-:Y:S05]  /*183a0*/  @P0 BRA `(.L_x_1576) ;  /* 0x0000000000300947 */ /* 0x000fea0003800000 */
[----:B------:R-:W-:Y:S01]  /*183b0*/  MOV R2, R66 ;  /* 0x0000004200027202 */ /* 0x000fe20000000f00 */
[----:B------:R-:W-:Y:S01]  /*183c0*/  IMAD R5, R9, UR8, RZ ;  /* 0x0000000809057c24 */ /* 0x000fe2000f8e02ff */
[----:B------:R-:W-:Y:S01]  /*183d0*/  MOV R3, R65 ;  /* 0x0000004100037202 */ /* 0x000fe20000000f00 */
[----:B------:R-:W-:Y:S01]  /*183e0*/  FMUL.FTZ R9, R4, UR12 ;  /* 0x0000000c04097c20 */ /* 0x000fe20008410000 */
[----:B------:R-:W-:Y:S01]  /*183f0*/  FMUL.FTZ R8, R8, UR12 ;  /* 0x0000000c08087c20 */ /* 0x000fe20008410000 */
[C---:B------:R-:W-:Y:S02]  /*18400*/  IMAD R5, R19.reuse, UR9, R5 ;  /* 0x0000000913057c24 */ /* 0x040fe4000f8e0205 */
[----:B------:R-:W-:-:S05]  /*18410*/  IMAD.WIDE.U32 R2, R19, UR8, R2 ;  /* 0x0000000813027c25 */ /* 0x000fca000f8e0002 */
[----:B------:R-:W-:Y:S02]  /*18420*/  IADD3 R3, R3, R5, RZ ;  /* 0x0000000503037210 */ /* 0x000fe40007ffe0ff */
[----:B------:R-:W-:-:S04]  /*18430*/  LEA R4, P0, R2, UR18, 0x1 ;  /* 0x0000001202047c11 */ /* 0x000fc8000f8008ff */
[----:B------:R-:W-:Y:S02]  /*18440*/  LEA.HI.X R5, R2, UR19, R3, 0x1, P0 ;  /* 0x0000001302057c11 */ /* 0x000fe400080f0c03 */
[----:B------:R-:W-:-:S05]  /*18450*/  F2FP.F16.F32.PACK_AB R3, R8, R9 ;  /* 0x000000090803723e */ /* 0x000fca00000000ff */
[----:B------:R0:W-:Y:S02]  /*18460*/  STG.E desc[UR10][R4.64], R3 ;  /* 0x0000000304007986 */ /* 0x0001e4000c10190a */
.L_x_1576:
[----:B------:R-:W-:Y:S05]  /*18470*/  BSYNC B0 ;  /* 0x0000000000007941 */ /* 0x000fea0003800000 */
.L_x_1575:
        /* <DEDUP_REMOVED lines=10> */
.L_x_1491:
[----:B------:R-:W2:Y:S01]  /*18520*/  LDL R8, [R1+0x2c8] ;  /* 0x0002c80001087983 */ /* 0x000ea20000100800 */
[----:B------:R-:W1:Y:S01]  /*18530*/  LDC R6, c[0x0][0xc] ;  /* 0x00000300ff067b82 */ /* 0x000e620000000800 */
[----:B------:R-:W-:Y:S01]  /*18540*/  BSSY B0, `(.L_x_1579) ;  /* 0x0000017000007945 */ /* 0x000fe20003800000 */
[----:B0-----:R-:W0:Y:S06]  /*18550*/  S2R R5, SR_CTAID.Y ;  /* 0x0000000000057919 */ /* 0x001e2c0000002600 */
[----:B------:R-:W3:Y:S08]  /*18560*/  LDC R7, c[0x0][0x10] ;  /* 0x00000400ff077b82 */ /* 0x000ef00000000800 */
[----:B------:R-:W4:Y:S01]  /*18570*/  LDC.64 R2, c[0x0][0x258] ;  /* 0x00009600ff027b82 */ /* 0x000f220000000a00 */
[----:B-1----:R-:W-:-:S02]  /*18580*/  IADD3 R0, R6, -0x1, RZ ;  /* 0xffffffff06007810 */ /* 0x002fc40007ffe0ff */
[----:B------:R-:W-:Y:S02]  /*18590*/  ISETP.NE.AND P1, PT, R6, 0x1, PT ;  /* 0x000000010600780c */ /* 0x000fe40003f25270 */
[----:B------:R-:W-:Y:S02]  /*185a0*/  ISETP.NE.AND P0, PT, R0, UR13, PT ;  /* 0x0000000d00007c0c */ /* 0x000fe4000bf05270 */
[C---:B---3--:R-:W-:Y:S02]  /*185b0*/  IADD3 R4, R7.reuse, -0x1, RZ ;  /* 0xffffffff07047810 */ /* 0x048fe40007ffe0ff */
[----:B------:R-:W-:Y:S02]  /*185c0*/  SHF.L.U32 R0, R7, 0x1, RZ ;  /* 0x0000000107007819 */ /* 0x000fe400000006ff */
[----:B0-----:R-:W-:Y:S02]  /*185d0*/  ISETP.NE.OR P0, PT, R5, R4, P0 ;  /* 0x000000040500720c */ /* 0x001fe40000705670 */
[----:B------:R-:W-:-:S05]  /*185e0*/  SEL R5, R0, RZ, P1 ;  /* 0x000000ff00057207 */ /* 0x000fca0000800000 */
[----:B----4-:R-:W-:Y:S01]  /*185f0*/  IMAD.WIDE.U32 R2, R5, 0x4, R2 ;  /* 0x0000000405027825 */ /* 0x010fe200078e0002 */
[----:B--2---:R-:W-:-:S13]  /*18600*/  ISETP.NE.AND P2, PT, R8, RZ, PT ;  /* 0x000000ff0800720c */ /* 0x004fda0003f45270 */
[----:B------:R-:W-:Y:S05]  /*18610*/  @P2 BRA `(.L_x_1580) ;  /* 0x0000000000242947 */ /* 0x000fea0003800000 */
        /* <DEDUP_REMOVED lines=9> */
.L_x_1580:
[----:B------:R-:W-:Y:S05]  /*186b0*/  BSYNC B0 ;  /* 0x0000000000007941 */ /* 0x000fea0003800000 */
.L_x_1579:
[----:B------:R-:W-:Y:S05]  /*186c0*/  @P0 EXIT ;  /* 0x000000000000094d */ /* 0x000fea0003800000 */
[----:B------:R-:W-:Y:S05]  /*186d0*/  @P2 BRA `(.L_x_1581) ;  /* 0x0000000000202947 */ /* 0x000fea0003800000 */
[----:B------:R-:W-:-:S05]  /*186e0*/  IMAD R0, R6, R7, RZ ;  /* 0x0000000706007224 */ /* 0x000fca00078e02ff */
[----:B------:R-:W-:-:S13]  /*186f0*/  ISETP.NE.AND P0, PT, R0, -0x1, PT ;  /* 0xffffffff0000780c */ /* 0x000fda0003f05270 */
[----:B------:R-:W-:Y:S05]  /*18700*/  @!P0 BRA `(.L_x_1581) ;  /* 0x0000000000148947 */ /* 0x000fea0003800000 */
.L_x_1582:
[----:B0-----:R-:W2:Y:S04]  /*18710*/  LDG.E.STRONG.GPU R5, desc[UR10][R2.64] ;  /* 0x0000000a02057981 */ /* 0x001ea8000c1ef900 */
[----:B--2---:R-:W-:Y:S01]  /*18720*/  CCTL.IVALL ;  /* 0x00000000ff00798f */ /* 0x004fe20002000000 */
[----:B------:R-:W-:Y:S05]  /*18730*/  YIELD ;  /* 0x0000000000007946 */ /* 0x000fea0003800000 */
[----:B------:R-:W-:-:S13]  /*18740*/  ISETP.NE.AND P0, PT, R5, R0, PT ;  /* 0x000000000500720c */ /* 0x000fda0003f05270 */
[----:B------:R-:W-:Y:S05]  /*18750*/  @P0 BRA `(.L_x_1582) ;  /* 0xfffffffc00ec0947 */ /* 0x000fea000383ffff */
.L_x_1581:
[----:B------:R-:W-:Y:S05]  /*18760*/  WARPSYNC.ALL ;  /* 0x0000000000007948 */ /* 0x000fea0003800000 */
[----:B------:R-:W2:Y:S01]  /*18770*/  LDL R4, [R1+0x2c8] ;  /* 0x0002c80001047983 */ /* 0x000ea20000100800 */
[----:B------:R-:W1:Y:S08]  /*18780*/  LDC.64 R22, c[0x0][0x288] ;  /* 0x0000a200ff167b82 */ /* 0x000e700000000a00 */
[----:B------:R-:W-:Y:S01]  /*18790*/  BAR.SYNC.DEFER_BLOCKING 0x0 ;  /* 0x0000000000007b1d */ /* 0x000fe20000010000 */
[----:B-1----:R-:W-:-:S04]  /*187a0*/  LEA.HI R0, P0, R23, R22, RZ, 0x1 ;  /* 0x0000001617007211 */ /* 0x002fc800078108ff */
[----:B0-----:R-:W-:-:S04]  /*187b0*/  IADD3.X R3, RZ, R23, RZ, P0, !PT ;  /* 0x00000017ff037210 */ /* 0x001fc800007fe4ff */
[--C-:B------:R-:W-:Y:S02]  /*187c0*/  SHF.R.S64 R25, R0, 0x1, R3.reuse ;  /* 0x0000000100197819 */ /* 0x100fe40000001003 */
[----:B------:R-:W-:Y:S02]  /*187d0*/  SHF.R.S32.HI R24, RZ, 0x1, R3 ;  /* 0x00000001ff187819 */ /* 0x000fe40000011403 */
[----:B--2---:R-:W-:Y:S02]  /*187e0*/  SHF.R.S32.HI R0, RZ, 0x1f, R4 ;  /* 0x0000001fff007819 */ /* 0x004fe40000011404 */
        /* <DEDUP_REMOVED lines=12> */
[----:B------:R-:W-:-:S02]  /*188b0*/  MOV R0, R4 ;  /* 0x0000000400007202 */ /* 0x000fc40000000f00 */
[----:B------:R-:W-:Y:S02]  /*188c0*/  IADD3.X R5, RZ, R5, RZ, P0, !PT ;  /* 0x00000005ff057210 */ /* 0x000fe400007fe4ff */
[----:B------:R-:W-:Y:S02]  /*188d0*/  SHF.L.U64.HI R31, R25, 0x2, R24 ;  /* 0x00000002191f7819 */ /* 0x000fe40000010218 */
[--C-:B------:R-:W-:Y:S02]  /*188e0*/  SHF.R.S64 R27, R2, 0x1, R5.reuse ;  /* 0x00000001021b7819 */ /* 0x100fe40000001005 */
[----:B------:R-:W-:-:S04]  /*188f0*/  SHF.R.S32.HI R2, RZ, 0x1, R5 ;  /* 0x00000001ff027819 */ /* 0x000fc80000011405 */
[----:B------:R-:W-:-:S07]  /*18900*/  SHF.L.U64.HI R29, R27, 0x2, R2 ;  /* 0x000000021b1d7819 */ /* 0x000fce0000010202 */
.L_x_1583:
[C---:B------:R-:W-:Y:S01]  /*18910*/  LEA R6, P0, R0.reuse, UR4, 0x2 ;  /* 0x0000000400067c11 */ /* 0x040fe2000f8010ff */
[----:B--2---:R-:W2:Y:S03]  /*18920*/  LDL.LU R26, [R1+0x2c8] ;  /* 0x0002c800011a7983 */ /* 0x004ea60000300800 */
[----:B------:R-:W-:Y:S02]  /*18930*/  LEA.HI.X R7, R0, UR5, R7, 0x2, P0 ;  /* 0x0000000500077c11 */ /* 0x000fe400080f1407 */
[-C--:B------:R-:W-:Y:S02]  /*18940*/  LEA R8, P0, R25, R6.reuse, 0x2 ;  /* 0x0000000619087211 */ /* 0x080fe400078010ff */
[-C--:B------:R-:W-:Y:S01]  /*18950*/  LEA R12, P1, R22, R6.reuse, 0x2 ;  /* 0x00000006160c7211 */ /* 0x080fe200078210ff */
[----:B------:R3:W4:Y:S01]  /*18960*/  LDG.E R18, desc[UR10][R6.64] ;  /* 0x0000000a06127981 */ /* 0x000722000c1e1900 */
[----:B------:R-:W-:-:S02]  /*18970*/  LEA R10, P2, R27, R6, 0x2 ;  /* 0x000000061b0a7211 */ /* 0x000fc400078410ff */
[----:B------:R-:W-:Y:S02]  /*18980*/  IADD3.X R9, R7, R31, RZ, P0, !PT ;  /* 0x0000001f07097210 */ /* 0x000fe400007fe4ff */
[----:B------:R-:W-:Y:S02]  /*18990*/  IADD3.X R13, R23, R7, RZ, P1, !PT ;  /* 0x00000007170d7210 */ /* 0x000fe40000ffe4ff */
[----:B------:R-:W-:Y:S01]  /*189a0*/  IADD3.X R11, R7, R29, RZ, P2, !PT ;  /* 0x0000001d070b7210 */ /* 0x000fe200017fe4ff */
[----:B------:R-:W4:Y:S04]  /*189b0*/  LDG.E R19, desc[UR10][R8.64] ;  /* 0x0000000a08137981 */ /* 0x000f28000c1e1900 */
[----:B------:R-:W5:Y:S04]  /*189c0*/  LDG.E R20, desc[UR10][R12.64] ;  /* 0x0000000a0c147981 */ /* 0x000f68000c1e1900 */
[----:B------:R-:W5:Y:S01]  /*189d0*/  LDG.E R21, desc[UR10][R10.64] ;  /* 0x0000000a0a157981 */ /* 0x000f62000c1e1900 */
[----:B--2---:R-:W-:-:S02]  /*189e0*/  SHF.L.U32 R5, R26, 0x1, RZ ;  /* 0x000000011a057819 */ /* 0x004fc400000006ff */
[----:B------:R-:W-:-:S03]  /*189f0*/  IADD3 R0, R26, 0x1e0, RZ ;  /* 0x000001e01a007810 */ /* 0x000fc60007ffe0ff */
[----:B0-----:R-:W-:-:S04]  /*18a00*/  IMAD.WIDE R2, R5, 0x4, R14 ;  /* 0x0000000405027825 */ /* 0x001fc800078e020e */
[----:B-1----:R-:W-:Y:S01]  /*18a10*/  IMAD.WIDE R4, R5, 0x4, R16 ;  /* 0x0000000405047825 */ /* 0x002fe200078e0210 */
[----:B------:R2:W-:Y:S01]  /*18a20*/  STL [R1+0x2c8], R0 ;  /* 0x0002c80001007387 */ /* 0x0005e20000100800 */
[----:B------:R-:W-:Y:S02]  /*18a30*/  ISETP.GT.U32.AND P0, PT, R25, R0, PT ;  /* 0x000000001900720c */ /* 0x000fe40003f04070 */
[----:B---3--:R-:W-:Y:S01]  /*18a40*/  SHF.R.S32.HI R7, RZ, 0x1f, R0 ;  /* 0x0000001fff077819 */ /* 0x008fe20000011400 */
[----:B----4-:R2:W-:Y:S03]  /*18a50*/  STG.E.64 desc[UR10][R2.64], R18 ;  /* 0x0000001202007986 */ /* 0x0105e6000c101b0a */
[----:B------:R-:W-:Y:S01]  /*18a60*/  ISETP.GT.AND.EX P0, PT, R24, R7, PT, P0 ;  /* 0x000000071800720c */ /* 0x000fe20003f04300 */
[----:B-----5:R2:W-:-:S12]  /*18a70*/  STG.E.64 desc[UR10][R4.64], R20 ;  /* 0x0000001404007986 */ /* 0x0205d8000c101b0a */
[----:B------:R-:W-:Y:S05]  /*18a80*/  @P0 BRA `(.L_x_1583) ;  /* 0xfffffffc00a00947 */ /* 0x000fea000383ffff */
[----:B------:R-:W-:Y:S05]  /*18a90*/  EXIT ;  /* 0x000000000000794d */ /* 0x000fea0003800000 */
.L_x_1584:
        /* <DEDUP_REMOVED lines=14> */
.L_x_5609:


//--------------------- .text._Z35group_norm_nhwc_bwd_one_pass_kernelI11Fp16IOBf16WLi64ELi120ELi480EEv26Group_norm_nhwc_bwd_params --------------------------
	.section	.text._Z35group_norm_nhwc_bwd_one_pass_kernelI11Fp16IOBf16WLi64ELi120ELi480EEv26Group_norm_nhwc_bwd_params,"ax",@progbits
	.align	128
        .global         _Z35group_norm_nhwc_bwd_one_pass_kernelI11Fp16IOBf16WLi64ELi120ELi480EEv26Group_norm_nhwc_bwd_params
        .type           _Z35group_norm_nhwc_bwd_one_pass_kernelI11Fp16IOBf16WLi64ELi120ELi480EEv26Group_norm_nhwc_bwd_params,@function
        .size           _Z35group_norm_nhwc_bwd_one_pass_kernelI11Fp16IOBf16WLi64ELi120ELi480EEv26Group_norm_nhwc_bwd_params,(.L_x_5610 - _Z35group_norm_nhwc_bwd_one_pass_kernelI11Fp16IOBf16WLi64ELi120ELi480EEv26Group_norm_nhwc_bwd_params)
        .other          _Z35group_norm_nhwc_bwd_one_pass_kernelI11Fp16IOBf16WLi64ELi120ELi480EEv26Group_norm_nhwc_bwd_params,@"STO_CUDA_ENTRY STV_DEFAULT"
_Z35group_norm_nhwc_bwd_one_pass_kernelI11Fp16IOBf16WLi64ELi120ELi480EEv26Group_norm_nhwc_bwd_params:
.text._Z35group_norm_nhwc_bwd_one_pass_kernelI11Fp16IOBf16WLi64ELi120ELi480EEv26Group_norm_nhwc_bwd_params:
        /* <DEDUP_REMOVED lines=13> */
[----:B------:R-:W-:Y:S01]  /*00d0*/  UMOV UR5, 0x400 ;  /* 0x0000040000057882 */ /* 0x000fe20000000000 */
[----:B------:R-:W-:Y:S01]  /*00e0*/  LOP3.LUT R50, R50, 0xfffffffd, RZ, 0xc0, !PT ;  /* 0xfffffffd32327812 */ /* 0x000fe200078ec0ff */
[----:B------:R-:W-:Y:S01]  /*00f0*/  HFMA2.MMA R45, -RZ, RZ, 0, 0 ;  /* 0x00000000ff2d7435 */ /* 0x000fe200000001ff */
[----:B------:R-:W-:Y:S01]  /*0100*/  SHF.R.U32.HI R2, RZ, 0x5, R3 ;  /* 0x00000005ff027819 */ /* 0x000fe20000011603 */
[----:B------:R-:W0:Y:S08]  /*0110*/  LDC R47, c[0x0][0x2ac] ;  /* 0x0000ab00ff2f7b82 */ /* 0x000e300000000800 */
[----:B------:R-:W1:Y:S08]  /*0120*/  LDC.64 R8, c[0x0][0x288] ;  /* 0x0000a200ff087b82 */ /* 0x000e700000000a00 */
[----:B------:R-:W2:Y:S01]  /*0130*/  S2UR UR6, SR_CgaCtaId ;  /* 0x00000000000679c3 */ /* 0x000ea20000008800 */
[----:B0-----:R-:W-:-:S05]  /*0140*/  IMAD R47, R47, UR7, R2 ;  /* 0x000000072f2f7c24 */ /* 0x001fca000f8e0202 */
[C---:B------:R-:W-:Y:S02]  /*0150*/  IADD3 R2, R47.reuse, 0x10, RZ ;  /* 0x000000102f027810 */ /* 0x040fe40007ffe0ff */
[C---:B------:R-:W-:Y:S02]  /*0160*/  IADD3 R46, R47.reuse, 0x18, RZ ;  /* 0x000000182f2e7810 */ /* 0x040fe40007ffe0ff */
[C---:B------:R-:W-:Y:S02]  /*0170*/  IADD3 R0, R47.reuse, 0x8, RZ ;  /* 0x000000082f007810 */ /* 0x040fe40007ffe0ff */
[----:B------:R-:W-:Y:S02]  /*0180*/  IADD3 R3, R47, 0x20, RZ ;  /* 0x000000202f037810 */ /* 0x000fe40007ffe0ff */
[----:B------:R-:W-:Y:S02]  /*0190*/  ISETP.LT.U32.AND P4, PT, R2, UR10, PT ;  /* 0x0000000a02007c0c */ /* 0x000fe4000bf81070 */
[----:B------:R-:W-:Y:S01]  /*01a0*/  SHF.R.S32.HI R2, RZ, 0x1f, R2 ;  /* 0x0000001fff027819 */ /* 0x000fe20000011402 */
[----:B--2---:R-:W-:Y:S01]  /*01b0*/  ULEA UR5, UR6, UR5, 0x18 ;  /* 0x0000000506057291 */ /* 0x004fe2000f8ec03f */
[----:B------:R-:W-:-:S02]  /*01c0*/  ISETP.LT.U32.AND P3, PT, R46, UR10, PT ;  /* 0x0000000a2e007c0c */ /* 0x000fc4000bf61070 */
[----:B------:R-:W-:Y:S02]  /*01d0*/  SHF.R.S32.HI R4, RZ, 0x1f, R46 ;  /* 0x0000001fff047819 */ /* 0x000fe4000001142e */
[----:B------:R-:W-:Y:S02]  /*01e0*/  ISETP.LT.U32.AND P5, PT, R0, UR10, PT ;  /* 0x0000000a00007c0c */ /* 0x000fe4000bfa1070 */
[----:B------:R-:W-:Y:S02]  /*01f0*/  SHF.R.S32.HI R0, RZ, 0x1f, R0 ;  /* 0x0000001fff007819 */ /* 0x000fe40000011400 */
[----:B------:R-:W-:Y:S02]  /*0200*/  ISETP.LT.U32.AND P2, PT, R3, UR10, PT ;  /* 0x0000000a03007c0c */ /* 0x000fe4000bf41070 */
[----:B------:R-:W-:Y:S02]  /*0210*/  SHF.R.S32.HI R3, RZ, 0x1f, R3 ;  /* 0x0000001fff037819 */ /* 0x000fe40000011403 */
[----:B------:R-:W-:-:S02]  /*0220*/  ISETP.LT.AND.EX P4, PT, R2, UR11, !P1, P4 ;  /* 0x0000000b02007c0c */ /* 0x000fc4000cf81340 */
[----:B------:R-:W-:Y:S01]  /*0230*/  ISETP.LT.AND.EX P3, PT, R4, UR11, !P1, P3 ;  /* 0x0000000b04007c0c */ /* 0x000fe2000cf61330 */
[----:B-1----:R-:W-:Y:S01]  /*0240*/  IMAD.WIDE.U32 R4, R8, 0x3, RZ ;  /* 0x0000000308047825 */ /* 0x002fe200078e00ff */
[----:B------:R-:W-:Y:S02]  /*0250*/  IADD3 R2, R47, 0x28, RZ ;  /* 0x000000282f027810 */ /* 0x000fe40007ffe0ff */
[----:B------:R-:W-:Y:S02]  /*0260*/  LEA R7, R9, R9, 0x1 ;  /* 0x0000000909077211 */ /* 0x000fe400078e08ff */
[----:B------:R-:W-:Y:S02]  /*0270*/  ISETP.LT.AND.EX P5, PT, R0, UR11, !P1, P5 ;  /* 0x0000000b00007c0c */ /* 0x000fe4000cfa1350 */
[----:B------:R-:W-:Y:S02]  /*0280*/  ISETP.LT.AND.EX P2, PT, R3, UR11, !P1, P2 ;  /* 0x0000000b03007c0c */ /* 0x000fe4000cf41320 */
[----:B------:R-:W-:-:S02]  /*0290*/  ISETP.LT.U32.AND P6, PT, R47, UR10, PT ;  /* 0x0000000a2f007c0c */ /* 0x000fc4000bfc1070 */
[----:B------:R-:W-:Y:S02]  /*02a0*/  SHF.R.S32.HI R0, RZ, 0x1f, R47 ;  /* 0x0000001fff007819 */ /* 0x000fe4000001142f */
[----:B------:R-:W-:Y:S02]  /*02b0*/  ISETP.LT.U32.AND P0, PT, R2, UR10, PT ;  /* 0x0000000a02007c0c */ /* 0x000fe4000bf01070 */
[----:B------:R-:W-:Y:S02]  /*02c0*/  SHF.R.S32.HI R3, RZ, 0x1f, R2 ;  /* 0x0000001fff037819 */ /* 0x000fe40000011402 */
[----:B------:R-:W-:Y:S01]  /*02d0*/  IADD3 R7, R5, R7, RZ ;  /* 0x0000000705077210 */ /* 0x000fe20007ffe0ff */
[----:B------:R-:W0:Y:S01]  /*02e0*/  S2R R2, SR_LANEID ;  /* 0x0000000000027919 */ /* 0x000e220000000000 */
        /* <DEDUP_REMOVED lines=16> */
[----:B0-----:R-:W-:-:S07]  /*03f0*/  SHF.L.U64.HI R7, R4, 0x2, R7 ;  /* 0x0000000204077819 */ /* 0x001fce0000010207 */
.L_x_1636:
[----:B------:R-:W0:Y:S01]  /*0400*/  LDC R15, c[0x0][0x2a0] ;  /* 0x0000a800ff0f7b82 */ /* 0x000e220000000800 */
[----:B------:R-:W-:Y:S01]  /*0410*/  IABS R13, R48 ;  /* 0x00000030000d7213 */ /* 0x000fe20000000000 */
[----:B------:R-:W-:Y:S01]  /*0420*/  ULDC.64 UR10, c[0x0][0x298] ;  /* 0x0000a600000a7ab9 */ /* 0x000fe20000000a00 */
[----:B------:R-:W-:Y:S02]  /*0430*/  LOP3.LUT P6, RZ, R50, 0x2, RZ, 0xc0, !PT ;  /* 0x0000000232ff7812 */ /* 0x000fe400078cc0ff */
[C---:B------:R-:W-:Y:S02]  /*0440*/  IADD3 R19, R47.reuse, 0x8, RZ ;  /* 0x000000082f137810 */ /* 0x040fe40007ffe0ff */
[----:B------:R-:W-:Y:S01]  /*0450*/  IADD3 R43, R47, 0x38, RZ ;  /* 0x000000382f2b7810 */ /* 0x000fe20007ffe0ff */
[----:B------:R-:W1:Y:S01]  /*0460*/  @P5 LDC.64 R38, c[0x0][0x230] ;  /* 0x00008c00ff265b82 */ /* 0x000e620000000a00 */
[----:B------:R-:W-:-:S07]  /*0470*/  SHF.R.S32.HI R17, RZ, 0x1f, R19 ;  /* 0x0000001fff117819 */ /* 0x000fce0000011413 */
        /* <DEDUP_REMOVED lines=9> */
[----:B---3--:R-:W-:-:S02]  /*0510*/  IADD3 R8, R10, 0xffffffe, RZ ;  /* 0x0ffffffe0a087810 */ /* 0x008fc40007ffe0ff */
[----:B------:R-:W-:Y:S02]  /*0520*/  LOP3.LUT R10, RZ, R15, RZ, 0x33, !PT ;  /* 0x0000000fff0a7212 */ /* 0x000fe400078e33ff */
[----:B------:R3:W1:Y:S03]  /*0530*/  F2I.FTZ.U32.TRUNC.NTZ R9, R8 ;  /* 0x0000000800097305 */ /* 0x000666000021f000 */
[----:B------:R-:W4:Y:S01]  /*0540*/  @P3 LDC.64 R24, c[0x0][0x228] ;  /* 0x00008a00ff183b82 */ /* 0x000f220000000a00 */
[----:B---3--:R-:W-:-:S07]  /*0550*/  MOV R8, RZ ;  /* 0x000000ff00087202 */ /* 0x008fce0000000f00 */
[----:B------:R-:W3:Y:S01]  /*0560*/  @P2 LDC.64 R22, c[0x0][0x230] ;  /* 0x00008c00ff162b82 */ /* 0x000ee20000000a00 */
[----:B-1----:R-:W-:-:S05]  /*0570*/  IADD3 R11, RZ, -R9, RZ ;  /* 0x80000009ff0b7210 */ /* 0x002fca0007ffe0ff */
[----:B------:R-:W-:-:S04]  /*0580*/  IMAD R11, R11, R12, RZ ;  /* 0x0000000c0b0b7224 */ /* 0x000fc800078e02ff */
[----:B------:R-:W-:-:S06]  /*0590*/  IMAD.HI.U32 R9, R9, R11, R8 ;  /* 0x0000000b09097227 */ /* 0x000fcc00078e0008 */
        /* <DEDUP_REMOVED lines=10> */
[----:B------:R-:W1:Y:S01]  /*0640*/  S2R R12, SR_TID.X ;  /* 0x00000000000c7919 */ /* 0x000e620000002100 */
[----:B------:R-:W-:-:S10]  /*0650*/  LOP3.LUT R8, R48, R15, RZ, 0x3c, !PT ;  /* 0x0000000f30087212 */ /* 0x000fd400078e3cff */
[----:B------:R-:W-:Y:S02]  /*0660*/  @P0 IADD3 R11, R11, 0x1, RZ ;  /* 0x000000010b0b0810 */ /* 0x000fe40007ffe0ff */
[----:B------:R-:W-:-:S13]  /*0670*/  ISETP.GE.AND P0, PT, R48, RZ, PT ;  /* 0x000000ff3000720c */ /* 0x000fda0003f06270 */
[----:B------:R-:W-:Y:S02]  /*0680*/  @!P0 IADD3 R55, -R55, RZ, RZ ;  /* 0x000000ff37378210 */ /* 0x000fe40007ffe1ff */
[----:B------:R-:W-:Y:S01]  /*0690*/  ISETP.GE.AND P0, PT, R8, RZ, PT ;  /* 0x000000ff0800720c */ /* 0x000fe20003f06270 */
[----:B-1----:R-:W-:-:S05]  /*06a0*/  IMAD.WIDE.U32 R8, R12, -0x77777777, RZ ;  /* 0x888888890c087825 */ /* 0x002fca00078e00ff */
[----:B------:R-:W-:-:S07]  /*06b0*/  SHF.R.U32.HI R9, RZ, 0x5, R9 ;  /* 0x00000005ff097819 */ /* 0x000fce0000011609 */
[----:B------:R-:W-:Y:S01]  /*06c0*/  @!P0 IADD3 R11, -R11, RZ, RZ ;  /* 0x000000ff0b0b8210 */ /* 0x000fe20007ffe1ff */
[----:B------:R-:W-:Y:S01]  /*06d0*/  IMAD R28, R9, -0x3c, R12 ;  /* 0xffffffc4091c7824 */ /* 0x000fe200078e020c */
[----:B------:R-:W-:Y:S01]  /*06e0*/  ISETP.NE.AND P0, PT, R15, RZ, PT ;  /* 0x000000ff0f00720c */ /* 0x000fe20003f05270 */
[----:B------:R-:W1:Y:S03]  /*06f0*/  @P6 LDC.64 R8, c[0x0][0x288] ;  /* 0x0000a200ff086b82 */ /* 0x000e660000000a00 */
[----:B------:R-:W-:Y:S02]  /*0700*/  SEL R55, R10, R55, !P0 ;  /* 0x000000370a377207 */ /* 0x000fe40004000000 */
[----:B------:R-:W-:Y:S02]  /*0710*/  SHF.L.U32 R28, R28, 0x1, RZ ;  /* 0x000000011c1c7819 */ /* 0x000fe400000006ff */
[----:B------:R-:W-:Y:S01]  /*0720*/  SEL R13, R10, R11, !P0 ;  /* 0x0000000b0a0d7207 */ /* 0x000fe20004000000 */
[----:B------:R-:W-:Y:S01]  /*0730*/  IMAD R15, R55, 0x78, RZ ;  /* 0x00000078370f7824 */ /* 0x000fe200078e02ff */
[----:B------:R-:W-:-:S02]  /*0740*/  SHF.R.S32.HI R10, RZ, 0x1f, R28 ;  /* 0x0000001fff0a7819 */ /* 0x000fc4000001141c */
[----:B------:R-:W-:Y:S02]  /*0750*/  SHF.R.S32.HI R12, RZ, 0x1f, R13 ;  /* 0x0000001fff0c7819 */ /* 0x000fe4000001140d */
[----:B------:R-:W-:-:S03]  /*0760*/  IADD3 R56, P0, R28, R15, RZ ;  /* 0x0000000f1c387210 */ /* 0x000fc60007f1e0ff */
[----:B------:R-:W-:Y:S01]  /*0770*/  IMAD R12, R12, UR10, RZ ;  /* 0x0000000a0c0c7c24 */ /* 0x000fe2000f8e02ff */
[----:B------:R-:W-:Y:S02]  /*0780*/  LEA.HI.X.SX32 R57, R15, R10, 0x1, P0 ;  /* 0x0000000a0f397211 */ /* 0x000fe400000f0eff */
[----:B------:R-:W2:Y:S01]  /*0790*/  @P5 LDC.64 R10, c[0x0][0x288] ;  /* 0x0000a200ff0a5b82 */ /* 0x000ea20000000a00 */
[C---:B------:R-:W-:Y:S02]  /*07a0*/  IMAD R59, R13.reuse, UR11, R12 ;  /* 0x0000000b0d3b7c24 */ /* 0x040fe4000f8e020c */
[----:B------:R-:W-:Y:S01]  /*07b0*/  IMAD.WIDE.U32 R56, R13, UR10, R56 ;  /* 0x0000000a0d387c25 */ /* 0x000fe2000f8e0038 */
[----:B------:R-:W-:-:S03]  /*07c0*/  ULDC.64 UR10, c[0x0][0x290] ;  /* 0x0000a400000a7ab9 */ /* 0x000fc60000000a00 */
[----:B-1----:R-:W-:Y:S01]  /*07d0*/  @P6 IMAD R12, R0, R8, RZ ;  /* 0x00000008000c6224 */ /* 0x002fe200078e02ff */
[----:B------:R-:W-:Y:S02]  /*07e0*/  IADD3 R59, R57, R59, RZ ;  /* 0x0000003b393b7210 */ /* 0x000fe40007ffe0ff */
[----:B------:R-:W-:Y:S01]  /*07f0*/  @P6 MOV R58, R56 ;  /* 0x00000038003a6202 */ /* 0x000fe20000000f00 */
[----:B------:R-:W-:-:S04]  /*0800*/  @P6 IMAD R15, R47, R9, R12 ;  /* 0x000000092f0f6224 */ /* 0x000fc800078e020c */
        /* <DEDUP_REMOVED lines=10> */
[----:B------:R-:W-:-:S03]  /*08b0*/  @P5 IMAD.WIDE.U32 R10, R19, R10, R12 ;  /* 0x0000000a130a5225 */ /* 0x000fc600078e000c */
[----:B------:R-:W-:Y:S01]  /*08c0*/  @P6 IADD3.X R53, R14, R53, RZ, P0, !PT ;  /* 0x000000350e356210 */ /* 0x000fe200007fe4ff */
[----:B------:R-:W2:Y:S01]  /*08d0*/  @P3 LDC.64 R12, c[0x0][0x288] ;  /* 0x0000a200ff0c3b82 */ /* 0x000ea20000000a00 */
[----:B0-----:R-:W-:Y:S02]  /*08e0*/  @P6 IADD3 R40, P0, R15, R40, RZ ;  /* 0x000000280f286210 */ /* 0x001fe40007f1e0ff */
[----:B------:R-:W-:Y:S02]  /*08f0*/  @P5 IADD3 R15, R11, R17, RZ ;  /* 0x000000110b0f5210 */ /* 0x000fe40007ffe0ff */
[----:B------:R-:W-:Y:S02]  /*0900*/  IADD3 R19, R47, 0x10, RZ ;  /* 0x000000102f137810 */ /* 0x000fe40007ffe0ff */
[----:B------:R-:W-:Y:S02]  /*0910*/  @P5 SHF.L.U64.HI R16, R10, 0x1, R15 ;  /* 0x000000010a105819 */ /* 0x000fe4000001020f */
[----:B------:R-:W-:-:S02]  /*0920*/  SHF.R.S32.HI R15, RZ, 0x1f, R19 ;  /* 0x0000001fff0f7819 */ /* 0x000fc40000011413 */
[----:B------:R-:W-:Y:S02]  /*0930*/  @P5 SHF.L.U32 R11, R10, 0x1, RZ ;  /* 0x000000010a0b5819 */ /* 0x000fe400000006ff */
[----:B------:R-:W-:Y:S01]  /*0940*/  @P6 IADD3.X R41, R14, R41, RZ, P0, !PT ;  /* 0x000000290e296210 */ /* 0x000fe200007fe4ff */
[----:B-1----:R-:W-:Y:S01]  /*0950*/  @P4 IMAD R10, R15, R8, RZ ;  /* 0x000000080f0a4224 */ /* 0x002fe200078e02ff */
[----:B------:R-:W-:Y:S02]  /*0960*/  @P5 IADD3 R38, P0, R11, R38, RZ ;  /* 0x000000260b265210 */ /* 0x000fe40007f1e0ff */
[----:B------:R-:W-:Y:S01]  /*0970*/  @P4 MOV R14, R56 ;  /* 0x00000038000e4202 */ /* 0x000fe20000000f00 */
[----:B------:R-:W-:Y:S01]  /*0980*/  @P4 IMAD R17, R19, R9, R10 ;  /* 0x0000000913114224 */ /* 0x000fe200078e020a */
[----:B------:R-:W-:Y:S02]  /*0990*/  @P4 MOV R15, R59 ;  /* 0x0000003b000f4202 */ /* 0x000fe40000000f00 */
[----:B------:R-:W-:-:S02]  /*09a0*/  @P5 IADD3.X R39, R16, R39, RZ, P0, !PT ;  /* 0x0000002710275210 */ /* 0x000fc400007fe4ff */
[----:B----4-:R-:W-:Y:S01]  /*09b0*/  @P5 IADD3 R36, P0, R11, R36, RZ ;  /* 0x000000240b245210 */ /* 0x010fe20007f1e0ff */
[----:B------:R-:W-:Y:S01]  /*09c0*/  @P4 IMAD.WIDE.U32 R8, R19, R8, R14 ;  /* 0x0000000813084225 */ /* 0x000fe200078e000e */
[----:B------:R-:W0:Y:S01]  /*09d0*/  @P2 LDC.64 R10, c[0x0][0x288] ;  /* 0x0000a200ff0a2b82 */ /* 0x000e220000000a00 */
[----:B------:R-:W-:Y:S02]  /*09e0*/  SHF.R.S32.HI R15, RZ, 0x1f, R46 ;  /* 0x0000001fff0f7819 */ /* 0x000fe4000001142e */
[----:B------:R-:W-:Y:S02]  /*09f0*/  @P5 IADD3.X R37, R16, R37, RZ, P0, !PT ;  /* 0x0000002510255210 */ /* 0x000fe400007fe4ff */
[----:B------:R-:W-:Y:S01]  /*0a00*/  @P4 IADD3 R9, R9, R17, RZ ;  /* 0x0000001109094210 */ /* 0x000fe20007ffe0ff */
[----:B--2---:R-:W-:Y:S01]  /*0a10*/  @P3 IMAD R14, R15, R12, RZ ;  /* 0x0000000c0f0e3224 */ /* 0x004fe200078e02ff */
[----:B------:R-:W-:Y:S02]  /*0a20*/  @P3 MOV R15, R59 ;  /* 0x0000003b000f3202 */ /* 0x000fe40000000f00 */
[----:B------:R-:W-:Y:S01]  /*0a30*/  IADD3 R17, R47, 0x20, RZ ;  /* 0x000000202f117810 */ /* 0x000fe20007ffe0ff */
[----:B------:R-:W-:Y:S01]  /*0a40*/  @P3 IMAD R21, R46, R13, R14 ;  /* 0x0000000d2e153224 */ /* 0x000fe200078e020e */
[----:B------:R-:W-:-:S02]  /*0a50*/  @P3 MOV R14, R56 ;  /* 0x00000038000e3202 */ /* 0x000fc40000000f00 */
[C---:B------:R-:W-:Y:S02]  /*0a60*/  @P4 SHF.L.U32 R19, R8.reuse, 0x1, RZ ;  /* 0x0000000108134819 */ /* 0x040fe400000006ff */
[----:B------:R-:W-:Y:S01]  /*0a70*/  @P4 SHF.L.U64.HI R16, R8, 0x1, R9 ;  /* 0x0000000108104819 */ /* 0x000fe20000010209 */
[----:B------:R-:W-:Y:S01]  /*0a80*/  @P3 IMAD.WIDE.U32 R12, R46, R12, R14 ;  /* 0x0000000c2e0c3225 */ /* 0x000fe200078e000e */
[----:B------:R-:W1:Y:S01]  /*0a90*/  @P1 LDC.64 R8, c[0x0][0x288] ;  /* 0x0000a200ff081b82 */ /* 0x000e620000000a00 */
[----:B------:R-:W-:Y:S02]  /*0aa0*/  SHF.R.S32.HI R15, RZ, 0x1f, R17 ;  /* 0x0000001fff0f7819 */ /* 0x000fe40000011411 */
[----:B------:R-:W-:Y:S02]  /*0ab0*/  @P4 IADD3 R34, P0, R19, R34, RZ ;  /* 0x0000002213224210 */ /* 0x000fe40007f1e0ff */
[----:B------:R-:W-:Y:S01]  /*0ac0*/  @P3 IADD3 R13, R13, R21, RZ ;  /* 0x000000150d0d3210 */ /* 0x000fe20007ffe0ff */
[----:B0-----:R-:W-:Y:S01]  /*0ad0*/  @P2 IMAD R18, R15, R10, RZ ;  /* 0x0000000a0f122224 */ /* 0x001fe200078e02ff */
[C---:B------:R-:W-:Y:S01]  /*0ae0*/  @P3 SHF.L.U32 R15, R12.reuse, 0x1, RZ ;  /* 0x000000010c0f3819 */ /* 0x040fe200000006ff */
[----:B------:R-:W0:Y:S01]  /*0af0*/  @P2 LDC.64 R20, c[0x0][0x228] ;  /* 0x00008a00ff142b82 */ /* 0x000e220000000a00 */
[----:B------:R-:W-:Y:S01]  /*0b00*/  @P3 SHF.L.U64.HI R14, R12, 0x1, R13 ;  /* 0x000000010c0e3819 */ /* 0x000fe2000001020d */
[----:B------:R-:W-:Y:S01]  /*0b10*/  @P2 IMAD R29, R17, R11, R18 ;  /* 0x0000000b111d2224 */ /* 0x000fe200078e0212 */
[----:B------:R-:W-:-:S02]  /*0b20*/  @P2 MOV R12, R56 ;  /* 0x00000038000c2202 */ /* 0x000fc40000000f00 */
[----:B------:R-:W-:Y:S02]  /*0b30*/  @P2 MOV R13, R59 ;  /* 0x0000003b000d2202 */ /* 0x000fe40000000f00 */
[C---:B------:R-:W-:Y:S02]  /*0b40*/  @P4 IADD3.X R35, R16.reuse, R35, RZ, P0, !PT ;  /* 0x0000002310234210 */ /* 0x040fe400007fe4ff */
[----:B------:R-:W-:Y:S01]  /*0b50*/  @P4 IADD3 R32, P0, R19, R32, RZ ;  /* 0x0000002013204210 */ /* 0x000fe20007f1e0ff */
[----:B------:R-:W-:Y:S01]  /*0b60*/  @P2 IMAD.WIDE.U32 R10, R17, R10, R12 ;  /* 0x0000000a110a2225 */ /* 0x000fe200078e000c */
[----:B------:R-:W2:Y:S01]  /*0b70*/  @P1 LDC.64 R18, c[0x0][0x230] ;  /* 0x00008c00ff121b82 */ /* 0x000ea20000000a00 */
[----:B------:R-:W-:Y:S02]  /*0b80*/  IADD3 R13, R47, 0x28, RZ ;  /* 0x000000282f0d7810 */ /* 0x000fe40007ffe0ff */
[----:B------:R-:W-:Y:S02]  /*0b90*/  @P4 IADD3.X R33, R16, R33, RZ, P0, !PT ;  /* 0x0000002110214210 */ /* 0x000fe400007fe4ff */
[----:B------:R-:W-:-:S02]  /*0ba0*/  @P3 IADD3 R26, P0, R15, R26, RZ ;  /* 0x0000001a0f1a3210 */ /* 0x000fc40007f1e0ff */
[----:B------:R-:W-:Y:S01]  /*0bb0*/  @P2 IADD3 R11, R11, R29, RZ ;  /* 0x0000001d0b0b2210 */ /* 0x000fe20007ffe0ff */
[----:B------:R-:W4:Y:S01]  /*0bc0*/  LDC R12, c[0x0][0x2ac] ;  /* 0x0000ab00ff0c7b82 */ /* 0x000f220000000800 */
[----:B------:R-:W-:Y:S02]  /*0bd0*/  SHF.R.S32.HI R31, RZ, 0x1f, R13 ;  /* 0x0000001fff1f7819 */ /* 0x000fe4000001140d */
[----:B------:R-:W-:Y:S02]  /*0be0*/  @P3 IADD3.X R27, R14, R27, RZ, P0, !PT ;  /* 0x0000001b0e1b3210 */ /* 0x000fe400007fe4ff */
[C---:B------:R-:W-:Y:S01]  /*0bf0*/  @P2 SHF.L.U32 R29, R10.reuse, 0x1, RZ ;  /* 0x000000010a1d2819 */ /* 0x040fe200000006ff */
[----:B-1----:R-:W-:Y:S01]  /*0c00*/  @P1 IMAD R42, R31, R8, RZ ;  /* 0x000000081f2a1224 */ /* 0x002fe200078e02ff */
[----:B------:R-:W-:Y:S01]  /*0c10*/  @P2 SHF.L.U64.HI R30, R10, 0x1, R11 ;  /* 0x000000010a1e2819 */ /* 0x000fe2000001020b */
[----:B------:R-:W1:Y:S01]  /*0c20*/  @P1 LDC.64 R16, c[0x0][0x228] ;  /* 0x00008a00ff101b82 */ /* 0x000e620000000a00 */
[----:B------:R-:W-:Y:S01]  /*0c30*/  @P3 IADD3 R24, P0, R15, R24, RZ ;  /* 0x000000180f183210 */ /* 0x000fe20007f1e0ff */
[----:B------:R-:W-:Y:S01]  /*0c40*/  @P1 IMAD R9, R13, R9, R42 ;  /* 0x000000090d091224 */ /* 0x000fe200078e022a */
[----:B------:R-:W-:-:S02]  /*0c50*/  @P1 MOV R10, R56 ;  /* 0x00000038000a1202 */ /* 0x000fc40000000f00 */
[----:B------:R-:W-:Y:S02]  /*0c60*/  @P1 MOV R11, R59 ;  /* 0x0000003b000b1202 */ /* 0x000fe40000000f00 */
[----:B------:R-:W-:Y:S01]  /*0c70*/  @P3 IADD3.X R25, R14, R25, RZ, P0, !PT ;  /* 0x000000190e193210 */ /* 0x000fe200007fe4ff */
[----:B------:R-:W-:Y:S01]  /*0c80*/  IMAD.WIDE.U32 R14, R49, -0x77777777, RZ ;  /* 0x88888889310e7825 */ /* 0x000fe200078e00ff */
[----:B---3--:R-:W-:-:S03]  /*0c90*/  @P2 IADD3 R22, P0, R29, R22, RZ ;  /* 0x000000161d162210 */ /* 0x008fc60007f1e0ff */
[----:B------:R-:W-:Y:S01]  /*0ca0*/  @P1 IMAD.WIDE.U32 R10, R13, R8, R10 ;  /* 0x000000080d0a1225 */ /* 0x000fe200078e000a */
[----:B------:R-:W-:Y:S02]  /*0cb0*/  @P2 IADD3.X R23, R30, R23, RZ, P0, !PT ;  /* 0x000000171e172210 */ /* 0x000fe400007fe4ff */
[----:B0-----:R-:W-:Y:S02]  /*0cc0*/  @P2 IADD3 R20, P0, R29, R20, RZ ;  /* 0x000000141d142210 */ /* 0x001fe40007f1e0ff */
[----:B------:R-:W-:Y:S02]  /*0cd0*/  @P1 IADD3 R11, R11, R9, RZ ;  /* 0x000000090b0b1210 */ /* 0x000fe40007ffe0ff */
[----:B------:R-:W-:Y:S02]  /*0ce0*/  SHF.R.U32.HI R15, RZ, 0x5, R15 ;  /* 0x00000005ff0f7819 */ /* 0x000fe4000001160f */
[----:B------:R-:W-:Y:S02]  /*0cf0*/  @P1 SHF.L.U32 R9, R10, 0x1, RZ ;  /* 0x000000010a091819 */ /* 0x000fe400000006ff */
[----:B------:R-:W-:Y:S01]  /*0d00*/  @P2 IADD3.X R21, R30, R21, RZ, P0, !PT ;  /* 0x000000151e152210 */ /* 0x000fe200007fe4ff */
[----:B----4-:R-:W-:Y:S01]  /*0d10*/  IMAD R12, R12, UR7, R15 ;  /* 0x000000070c0c7c24 */ /* 0x010fe2000f8e020f */
[----:B------:R-:W-:-:S02]  /*0d20*/  @P1 SHF.L.U64.HI R10, R10, 0x1, R11 ;  /* 0x000000010a0a1819 */ /* 0x000fc4000001020b */
[----:B------:R-:W-:Y:S02]  /*0d30*/  CS2R R30, SRZ ;  /* 0x00000000001e7805 */ /* 0x000fe4000001ff00 */
[C---:B--2---:R-:W-:Y:S02]  /*0d40*/  @P1 IADD3 R18, P0, R9.reuse, R18, RZ ;  /* 0x0000001209121210 */ /* 0x044fe40007f1e0ff */
[----:B------:R-:W-:Y:S02]  /*0d50*/  IADD3 R12, R12, 0x30, RZ ;  /* 0x000000300c0c7810 */ /* 0x000fe40007ffe0ff */
[----:B------:R-:W-:Y:S02]  /*0d60*/  @P1 IADD3.X R19, R10, R19, RZ, P0, !PT ;  /* 0x000000130a131210 */ /* 0x000fe400007fe4ff */
[----:B-1----:R-:W-:Y:S02]  /*0d70*/  @P1 IADD3 R16, P0, R9, R16, RZ ;  /* 0x0000001009101210 */ /* 0x002fe40007f1e0ff */
[----:B------:R-:W-:-:S02]  /*0d80*/  IADD3 R15, R47, 0x30, RZ ;  /* 0x000000302f0f7810 */ /* 0x000fc40007ffe0ff */
[----:B------:R-:W-:Y:S02]  /*0d90*/  @P1 IADD3.X R17, R10, R17, RZ, P0, !PT ;  /* 0x000000110a111210 */ /* 0x000fe400007fe4ff */
[----:B------:R-:W-:Y:S02]  /*0da0*/  ISETP.GE.U32.AND P0, PT, R12, UR10, PT ;  /* 0x0000000a0c007c0c */ /* 0x000fe4000bf06070 */
[----:B------:R-:W-:Y:S02]  /*0db0*/  SHF.R.S32.HI R12, RZ, 0x1f, R12 ;  /* 0x0000001fff0c7819 */ /* 0x000fe4000001140c */
[----:B------:R-:W-:Y:S02]  /*0dc0*/  SHF.R.S32.HI R13, RZ, 0x1f, R15 ;  /* 0x0000001fff0d7819 */ /* 0x000fe4000001140f */
        /* <DEDUP_REMOVED lines=16> */
[----:B0-----:R-:W-:-:S04]  /*0ed0*/  @P0 IADD3 R8, P6, R13, R8, RZ ;  /* 0x000000080d080210 */ /* 0x001fc80007fde0ff */
[----:B------:R-:W-:-:S05]  /*0ee0*/  @P0 IADD3.X R9, R12, R9, RZ, P6, !PT ;  /* 0x000000090c090210 */ /* 0x000fca00037fe4ff */
[----:B------:R0:W5:Y:S01]  /*0ef0*/  @P0 LDG.E R30, desc[UR8][R8.64] ;  /* 0x00000008081e0981 */ /* 0x000162000c1e1900 */
[----:B------:R-:W-:Y:S02]  /*0f00*/  ISETP.GE.U32.AND P0, PT, R43, UR10, PT ;  /* 0x0000000a2b007c0c */ /* 0x000fe4000bf06070 */
[----:B0-----:R-:W-:-:S04]  /*0f10*/  SHF.R.S32.HI R8, RZ, 0x1f, R43 ;  /* 0x0000001fff087819 */ /* 0x001fc8000001142b */
[----:B------:R-:W-:-:S04]  /*0f20*/  ISETP.GE.AND.EX P0, PT, R8, UR11, PT, P0 ;  /* 0x0000000b08007c0c */ /* 0x000fc8000bf06300 */
[----:B------:R-:W-:-:S13]  /*0f30*/  ISETP.GT.U32.OR P0, PT, R49, 0x1df, P0 ;  /* 0x000001df3100780c */ /* 0x000fda0000704470 */
[----:B------:R-:W0:Y:S01]  /*0f40*/  @!P0 LDC.64 R10, c[0x0][0x288] ;  /* 0x0000a200ff0a8b82 */ /* 0x000e220000000a00 */
[----:B------:R-:W-:-:S07]  /*0f50*/  @!P0 MOV R13, R59 ;  /* 0x0000003b000d8202 */ /* 0x000fce0000000f00 */
[----:B------:R-:W1:Y:S01]  /*0f60*/  @!P0 LDC.64 R14, c[0x0][0x230] ;  /* 0x00008c00ff0e8b82 */ /* 0x000e620000000a00 */
[----:B0-----:R-:W-:-:S04]  /*0f70*/  @!P0 IMAD R12, R8, R10, RZ ;  /* 0x0000000a080c8224 */ /* 0x001fc800078e02ff */
[----:B------:R-:W-:Y:S01]  /*0f80*/  @!P0 IMAD R29, R43, R11, R12 ;  /* 0x0000000b2b1d8224 */ /* 0x000fe200078e020c */
[----:B------:R-:W-:-:S05]  /*0f90*/  @!P0 MOV R12, R56 ;  /* 0x00000038000c8202 */ /* 0x000fca0000000f00 */
[----:B------:R-:W-:-:S05]  /*0fa0*/  @!P0 IMAD.WIDE.U32 R12, R43, R10, R12 ;  /* 0x0000000a2b0c8225 */ /* 0x000fca00078e000c */
[----:B------:R-:W-:Y:S02]  /*0fb0*/  @!P0 IADD3 R11, R13, R29, RZ ;  /* 0x0000001d0d0b8210 */ /* 0x000fe40007ffe0ff */
[C---:B------:R-:W-:Y:S02]  /*0fc0*/  @!P0 SHF.L.U32 R9, R12.reuse, 0x1, RZ ;  /* 0x000000010c098819 */ /* 0x040fe400000006ff */
[----:B------:R-:W-:Y:S02]  /*0fd0*/  @!P0 SHF.L.U64.HI R10, R12, 0x1, R11 ;  /* 0x000000010c0a8819 */ /* 0x000fe4000001020b */
[----:B------:R-:W0:Y:S01]  /*0fe0*/  @!P0 LDC.64 R12, c[0x0][0x228] ;  /* 0x00008a00ff0c8b82 */ /* 0x000e220000000a00 */
[----:B-1----:R-:W-:-:S04]  /*0ff0*/  @!P0 IADD3 R14, P6, R9, R14, RZ ;  /* 0x0000000e090e8210 */ /* 0x002fc80007fde0ff */
[----:B------:R-:W-:Y:S02]  /*1000*/  @!P0 IADD3.X R15, R10, R15, RZ, P6, !PT ;  /* 0x0000000f0a0f8210 */ /* 0x000fe400037fe4ff */
[----:B0-----:R-:W-:-:S04]  /*1010*/  @!P0 IADD3 R12, P6, R9, R12, RZ ;  /* 0x0000000c090c8210 */ /* 0x001fc80007fde0ff */
[----:B------:R-:W-:Y:S02]  /*1020*/  @!P0 IADD3.X R13, R10, R13, RZ, P6, !PT ;  /* 0x0000000d0a0d8210 */ /* 0x000fe400037fe4ff */
[----:B------:R-:W0:Y:S02]  /*1030*/  LDC.64 R10, c[0x0][0x248] ;  /* 0x00009200ff0a7b82 */ /* 0x000e240000000a00 */
[----:B0-----:R-:W-:-:S06]  /*1040*/  IMAD.WIDE R10, R48, 0x8, R10 ;  /* 0x00000008300a7825 */ /* 0x001fcc00078e020a */
[----:B------:R-:W2:Y:S01]  /*1050*/  LDG.E.64 R10, desc[UR8][R10.64] ;  /* 0x000000080a0a7981 */ /* 0x000ea2000c1e1b00 */
[----:B------:R-:W-:Y:S02]  /*1060*/  LOP3.LUT P6, RZ, R50, 0x2, RZ, 0xc0, !PT ;  /* 0x0000000232ff7812 */ /* 0x000fe400078cc0ff */
[----:B------:R-:W-:Y:S02]  /*1070*/  CS2R R42, SRZ ;  /* 0x00000000002a7805 */ /* 0x000fe4000001ff00 */
[----:B------:R-:W-:-:S06]  /*1080*/  MOV R44, RZ ;  /* 0x000000ff002c7202 */ /* 0x000fcc0000000f00 */
[----:B------:R0:W5:Y:S04]  /*1090*/  @P5 LDG.E R44, desc[UR8][R38.64] ;  /* 0x00000008262c5981 */ /* 0x000168000c1e1900 */
[----:B------:R1:W5:Y:S01]  /*10a0*/  @P6 LDG.E R42, desc[UR8][R40.64] ;  /* 0x00000008282a6981 */ /* 0x000362000c1e1900 */
[----:B------:R-:W-:-:S03]  /*10b0*/  MOV R9, RZ ;  /* 0x000000ff00097202 */ /* 0x000fc60000000f00 */
[----:B------:R-:W5:Y:S01]  /*10c0*/  @P6 LDG.E R43, desc[UR8][R52.64] ;  /* 0x00000008342b6981 */ /* 0x000f62000c1e1900 */
[----:B0-----:R-:W-:-:S03]  /*10d0*/  CS2R R38, SRZ ;  /* 0x0000000000267805 */ /* 0x001fc6000001ff00 */
[----:B------:R-:W5:Y:S01]  /*10e0*/  @!P0 LDG.E R9, desc[UR8][R12.64] ;  /* 0x000000080c098981 */ /* 0x000f62000c1e1900 */
[----:B-1----:R-:W-:-:S03]  /*10f0*/  CS2R R40, SRZ ;  /* 0x0000000000287805 */ /* 0x002fc6000001ff00 */
[----:B------:R0:W5:Y:S04]  /*1100*/  @P4 LDG.E R39, desc[UR8][R34.64] ;  /* 0x0000000822274981 */ /* 0x000168000c1e1900 */
[----:B------:R1:W5:Y:S04]  /*1110*/  @P5 LDG.E R41, desc[UR8][R36.64] ;  /* 0x0000000824295981 */ /* 0x000368000c1e1900 */
[----:B------:R3:W5:Y:S01]  /*1120*/  @P4 LDG.E R38, desc[UR8][R32.64] ;  /* 0x0000000820264981 */ /* 0x000762000c1e1900 */
[----:B0-----:R-:W-:-:S03]  /*1130*/  CS2R R34, SRZ ;  /* 0x0000000000227805 */ /* 0x001fc6000001ff00 */
[----:B------:R-:W5:Y:S01]  /*1140*/  @P3 LDG.E R40, desc[UR8][R26.64] ;  /* 0x000000081a283981 */ /* 0x000f62000c1e1900 */
[----:B-1----:R-:W-:-:S03]  /*1150*/  CS2R R36, SRZ ;  /* 0x0000000000247805 */ /* 0x002fc6000001ff00 */
[----:B------:R-:W5:Y:S01]  /*1160*/  @P2 LDG.E R35, desc[UR8][R22.64] ;  /* 0x0000000816232981 */ /* 0x000f62000c1e1900 */
[----:B---3--:R-:W-:-:S03]  /*1170*/  CS2R R32, SRZ ;  /* 0x0000000000207805 */ /* 0x008fc6000001ff00 */
[----:B------:R-:W5:Y:S04]  /*1180*/  @P1 LDG.E R36, desc[UR8][R18.64] ;  /* 0x0000000812241981 */ /* 0x000f68000c1e1900 */
[----:B------:R-:W5:Y:S04]  /*1190*/  @P1 LDG.E R33, desc[UR8][R16.64] ;  /* 0x0000000810211981 */ /* 0x000f68000c1e1900 */
[----:B------:R2:W5:Y:S04]  /*11a0*/  @P3 LDG.E R37, desc[UR8][R24.64] ;  /* 0x0000000818253981 */ /* 0x000568000c1e1900 */
[----:B------:R-:W5:Y:S01]  /*11b0*/  @!P0 LDG.E R32, desc[UR8][R14.64] ;  /* 0x000000080e208981 */ /* 0x000f62000c1e1900 */
[----:B------:R-:W-:-:S03]  /*11c0*/  MOV R52, 0x3f800000 ;  /* 0x3f80000000347802 */ /* 0x000fc60000000f00 */
[----:B------:R0:W5:Y:S01]  /*11d0*/  @P2 LDG.E R34, desc[UR8][R20.64] ;  /* 0x0000000814222981 */ /* 0x000162000c1e1900 */
[----:B------:R-:W-:Y:S01]  /*11e0*/  BSSY B0, `(.L_x_1586) ;  /* 0x000001e000007945 */ /* 0x000fe20003800000 */
[----:B------:R-:W-:Y:S02]  /*11f0*/  MOV R54, RZ ;  /* 0x000000ff00367202 */ /* 0x000fe40000000f00 */
[----:B------:R-:W-:Y:S02]  /*1200*/  MOV R51, RZ ;  /* 0x000000ff00337202 */ /* 0x000fe40000000f00 */
[----:B------:R-:W-:Y:S01]  /*1210*/  MOV R53, RZ ;  /* 0x000000ff00357202 */ /* 0x000fe20000000f00 */
[----:B--2---:R-:W-:-:S05]  /*1220*/  FFMA.FTZ R24, -R10, R10, R11 ;  /* 0x0000000a0a187223 */ /* 0x004fca000001010b */
[----:B------:R-:W-:-:S13]  /*1230*/  FSETP.GTU.FTZ.AND P0, PT, R24, RZ, PT ;  /* 0x000000ff1800720b */ /* 0x000fda0003f1c000 */
[----:B------:R-:W0:Y:S02]  /*1240*/  @P0 LDC R11, c[0x0][0x250] ;  /* 0x00009400ff0b0b82 */ /* 0x000e240000000800 */
[----:B0-----:R-:W-:-:S04]  /*1250*/  @P0 FADD.FTZ R20, R24, R11 ;  /* 0x0000000b18140221 */ /* 0x001fc80000010000 */
[----:B------:R0:W1:Y:S01]  /*1260*/  @P0 MUFU.RSQ R52, R20 ;  /* 0x0000001400340308 */ /* 0x0000620000001400 */
[----:B------:R-:W-:Y:S02]  /*1270*/  ISETP.GT.U32.AND P0, PT, R49, 0x1df, PT ;  /* 0x000001df3100780c */ /* 0x000fe40003f04070 */
[----:B------:R-:W-:-:S11]  /*1280*/  MOV R11, RZ ;  /* 0x000000ff000b7202 */ /* 0x000fd60000000f00 */
        /* <DEDUP_REMOVED lines=10> */
[----:B------:R-:W2:Y:S01]  /*1330*/  @P0 LDG.E.U16 R16, desc[UR8][R12.64+0x2] ;  /* 0x000002080c100981 */ /* 0x000ea2000c1e1500 */
[----:B0-----:R-:W-:-:S03]  /*1340*/  IMAD.WIDE R14, R17, 0x2, R14 ;  /* 0x00000002110e7825 */ /* 0x001fc600078e020e */
[----:B------:R-:W3:Y:S04]  /*1350*/  @P0 LDG.E.U16 R17, desc[UR8][R12.64] ;  /* 0x000000080c110981 */ /* 0x000ee8000c1e1500 */
[----:B------:R-:W4:Y:S04]  /*1360*/  LDG.E.U16 R54, desc[UR8][R14.64] ;  /* 0x000000080e367981 */ /* 0x000f28000c1e1500 */
[----:B------:R-:W4:Y:S01]  /*1370*/  LDG.E.U16 R53, desc[UR8][R14.64+0x2] ;  /* 0x000002080e357981 */ /* 0x000f22000c1e1500 */
[----:B--2---:R-:W-:Y:S02]  /*1380*/  @P0 SHF.L.U32 R11, R16, 0x10, RZ ;  /* 0x00000010100b0819 */ /* 0x004fe400000006ff */
[----:B---3--:R-:W-:-:S02]  /*1390*/  @P0 SHF.L.U32 R51, R17, 0x10, RZ ;  /* 0x0000001011330819 */ /* 0x008fc400000006ff */
[----:B----4-:R-:W-:Y:S02]  /*13a0*/  SHF.L.U32 R54, R54, 0x10, RZ ;  /* 0x0000001036367819 */ /* 0x010fe400000006ff */
[----:B------:R-:W-:-:S07]  /*13b0*/  SHF.L.U32 R53, R53, 0x10, RZ ;  /* 0x0000001035357819 */ /* 0x000fce00000006ff */
.L_x_1587:
[----:B------:R-:W-:Y:S05]  /*13c0*/  BSYNC B0 ;  /* 0x0000000000007941 */ /* 0x000fea0003800000 */
.L_x_1586:
        /* <DEDUP_REMOVED lines=10> */
[C---:B------:R-:W-:Y:S01]  /*1470*/  FADD.FTZ R23, -R10.reuse, R23 ;  /* 0x000000170a177221 */ /* 0x040fe20000010100 */
[----:B------:R-:W-:Y:S02]  /*1480*/  HADD2.F32 R15, -RZ, R42.H1_H1 ;  /* 0x3000002aff0f7230 */ /* 0x000fe40000004100 */
[----:B------:R-:W-:Y:S01]  /*1490*/  FADD.FTZ R21, -R10, R27 ;  /* 0x0000001b0a157221 */ /* 0x000fe20000010100 */
[--C-:B------:R-:W-:Y:S02]  /*14a0*/  HADD2.F32 R17, -RZ, R41.reuse.H0_H0 ;  /* 0x20000029ff117230 */ /* 0x100fe40000004100 */
[-C--:B-1----:R-:W-:Y:S01]  /*14b0*/  FMUL.FTZ R14, R13, R52.reuse ;  /* 0x000000340d0e7220 */ /* 0x082fe20000410000 */
        /* <DEDUP_REMOVED lines=22> */
.L_x_1588:
[----:B------:R-:W-:Y:S01]  /*1620*/  FMUL.FTZ R13, R19, R54 ;  /* 0x00000036130d7220 */ /* 0x000fe20000410000 */
[-C--:B------:R-:W-:Y:S01]  /*1630*/  FMUL.FTZ R18, R23, R52.reuse ;  /* 0x0000003417127220 */ /* 0x080fe20000410000 */
[C---:B------:R-:W-:Y:S01]  /*1640*/  FFMA.FTZ R23, R14.reuse, R19, RZ ;  /* 0x000000130e177223 */ /* 0x040fe200000100ff */
        /* <DEDUP_REMOVED lines=23> */
.L_x_1589:
[----:B------:R-:W-:Y:S01]  /*17c0*/  FFMA.FTZ R24, R12, R25, R27 ;  /* 0x000000190c187223 */ /* 0x000fe2000001001b */
[----:B------:R-:W-:Y:S01]  /*17d0*/  FADD.FTZ R20, R25, R20 ;  /* 0x0000001419147221 */ /* 0x000fe20000010000 */
[----:B------:R-:W-:Y:S01]  /*17e0*/  FMUL.FTZ R21, R17, R54 ;  /* 0x0000003611157220 */ /* 0x000fe20000410000 */
[--C-:B------:R-:W-:Y:S02]  /*17f0*/  HADD2.F32 R25, -RZ, R39.reuse.H0_H0 ;  /* 0x20000027ff197230 */ /* 0x100fe40000004100 */
[----:B------:R-:W-:Y:S01]  /*1800*/  FADD.FTZ R22, RZ, R19 ;  /* 0x00000013ff167221 */ /* 0x000fe20000010000 */
[----:B------:R-:W-:Y:S02]  /*1810*/  HADD2.F32 R27, -RZ, R39.H1_H1 ;  /* 0x30000027ff1b7230 */ /* 0x000fe40000004100 */
[----:B------:R-:W-:Y:S01]  /*1820*/  FFMA.FTZ R13, R18, R17, R23 ;  /* 0x00000011120d7223 */ /* 0x000fe20000010017 */
[----:B------:R-:W-:Y:S01]  /*1830*/  FFMA.FTZ R29, R12, R15, RZ ;  /* 0x0000000f0c1d7223 */ /* 0x000fe200000100ff */
[----:B------:R-:W-:Y:S01]  /*1840*/  FFMA.FTZ R18, R18, R21, R24 ;  /* 0x0000001512127223 */ /* 0x000fe20000010018 */
[----:B------:R-:W-:Y:S01]  /*1850*/  FADD.FTZ R23, RZ, R15 ;  /* 0x0000000fff177221 */ /* 0x000fe20000010000 */
[----:B------:R-:W-:Y:S01]  /*1860*/  FMUL.FTZ R19, R16, R53 ;  /* 0x0000003510137220 */ /* 0x000fe20000410000 */
[C---:B------:R-:W-:Y:S01]  /*1870*/  FADD.FTZ R25, -R10.reuse, R25 ;  /* 0x000000190a197221 */ /* 0x040fe20000010100 */
[----:B------:R-:W-:Y:S01]  /*1880*/  FADD.FTZ R27, -R10, R27 ;  /* 0x0000001b0a1b7221 */ /* 0x000fe20000010100 */
[----:B------:R-:W-:Y:S01]  /*1890*/  FFMA.FTZ R15, R14, R16, R29 ;  /* 0x000000100e0f7223 */ /* 0x000fe2000001001d */
[----:B------:R-:W-:Y:S01]  /*18a0*/  FADD.FTZ R17, R22, R17 ;  /* 0x0000001116117221 */ /* 0x000fe20000010000 */
[----:B------:R-:W-:Y:S01]  /*18b0*/  FADD.FTZ R23, R23, R16 ;  /* 0x0000001017177221 */ /* 0x000fe20000010000 */
[----:B------:R-:W-:Y:S01]  /*18c0*/  FADD.FTZ R12, R20, R21 ;  /* 0x00000015140c7221 */ /* 0x000fe20000010000 */
[----:B------:R-:W-:Y:S01]  /*18d0*/  FFMA.FTZ R14, R14, R19, R18 ;  /* 0x000000130e0e7223 */ /* 0x000fe20000010012 */
        /* <DEDUP_REMOVED lines=23> */
.L_x_1590:
[----:B------:R-:W-:Y:S01]  /*1a50*/  FADD.FTZ R24, R19, R12 ;  /* 0x0000000c13187221 */ /* 0x000fe20000010000 */
[----:B------:R-:W-:Y:S01]  /*1a60*/  FMUL.FTZ R21, R20, R54 ;  /* 0x0000003614157220 */ /* 0x000fe20000410000 */
[----:B------:R-:W-:Y:S01]  /*1a70*/  FADD.FTZ R12, R17, R20 ;  /* 0x00000014110c7221 */ /* 0x000fe20000010000 */
[--C-:B------:R-:W-:Y:S02]  /*1a80*/  HADD2.F32 R17, -RZ, R40.reuse.H0_H0 ;  /* 0x20000028ff117230 */ /* 0x100fe40000004100 */
[C---:B------:R-:W-:Y:S01]  /*1a90*/  FFMA.FTZ R20, R22.reuse, R20, R13 ;  /* 0x0000001416147223 */ /* 0x040fe2000001000d */
[----:B------:R-:W-:Y:S02]  /*1aa0*/  HADD2.F32 R25, -RZ, R40.H1_H1 ;  /* 0x30000028ff197230 */ /* 0x000fe40000004100 */
[----:B------:R-:W-:Y:S01]  /*1ab0*/  FFMA.FTZ R19, R22, R21, R14 ;  /* 0x0000001516137223 */ /* 0x000fe2000001000e */
[----:B------:R-:W-:Y:S01]  /*1ac0*/  FMUL.FTZ R14, R16, R53 ;  /* 0x00000035100e7220 */ /* 0x000fe20000410000 */
[----:B------:R-:W-:Y:S01]  /*1ad0*/  FADD.FTZ R21, R24, R21 ;  /* 0x0000001518157221 */ /* 0x000fe20000010000 */
[C---:B------:R-:W-:Y:S01]  /*1ae0*/  FADD.FTZ R17, -R10.reuse, R17 ;  /* 0x000000110a117221 */ /* 0x040fe20000010100 */
[----:B------:R-:W-:Y:S01]  /*1af0*/  FADD.FTZ R25, -R10, R25 ;  /* 0x000000190a197221 */ /* 0x000fe20000010100 */
[----:B------:R-:W-:Y:S01]  /*1b00*/  FADD.FTZ R23, R23, R16 ;  /* 0x0000001017177221 */ /* 0x000fe20000010000 */
[C---:B------:R-:W-:Y:S01]  /*1b10*/  FFMA.FTZ R13, R18.reuse, R16, R15 ;  /* 0x00000010120d7223 */ /* 0x040fe2000001000f */
[----:B------:R-:W-:Y:S01]  /*1b20*/  FFMA.FTZ R19, R18, R14, R19 ;  /* 0x0000000e12137223 */ /* 0x000fe20000010013 */
        /* <DEDUP_REMOVED lines=24> */
.L_x_1591:
[--C-:B------:R-:W-:Y:S02]  /*1cb0*/  HADD2.F32 R17, -RZ, R35.reuse.H0_H0 ;  /* 0x20000023ff117230 */ /* 0x100fe40000004100 */
[----:B------:R-:W-:Y:S01]  /*1cc0*/  FMUL.FTZ R24, R15, R54 ;  /* 0x000000360f187220 */ /* 0x000fe20000410000 */
[----:B------:R-:W-:Y:S02]  /*1cd0*/  HADD2.F32 R27, -RZ, R35.H1_H1 ;  /* 0x30000023ff1b7230 */ /* 0x000fe40000004100 */
[----:B------:R-:W-:Y:S01]  /*1ce0*/  FFMA.FTZ R25, R16, R15, R20 ;  /* 0x0000000f10197223 */ /* 0x000fe20000010014 */
[--C-:B------:R-:W-:Y:S02]  /*1cf0*/  HADD2.F32 R20, -RZ, R34.reuse.H1_H1 ;  /* 0x30000022ff147230 */ /* 0x100fe40000004100 */
[----:B------:R-:W-:Y:S01]  /*1d00*/  FADD.FTZ R29, -R10, R17 ;  /* 0x000000110a1d7221 */ /* 0x000fe20000010100 */
[----:B------:R-:W-:Y:S01]  /*1d10*/  FFMA.FTZ R19, R16, R24, R19 ;  /* 0x0000001810137223 */ /* 0x000fe20000010013 */
[----:B------:R-:W-:Y:S01]  /*1d20*/  FADD.FTZ R27, -R10, R27 ;  /* 0x0000001b0a1b7221 */ /* 0x000fe20000010100 */
[----:B------:R-:W-:Y:S01]  /*1d30*/  FADD.FTZ R21, R14, R24 ;  /* 0x000000180e157221 */ /* 0x000fe20000010000 */
[----:B------:R-:W-:-:S02]  /*1d40*/  HADD2.F32 R17, -RZ, R34.H0_H0 ;  /* 0x20000022ff117230 */ /* 0x000fc40000004100 */
[-C--:B------:R-:W-:Y:S01]  /*1d50*/  FMUL.FTZ R14, R29, R52.reuse ;  /* 0x000000341d0e7220 */ /* 0x080fe20000410000 */
        /* <DEDUP_REMOVED lines=21> */
.L_x_1592:
[----:B------:R-:W-:Y:S01]  /*1eb0*/  FFMA.FTZ R27, R22, R24, R19 ;  /* 0x00000018161b7223 */ /* 0x000fe20000010013 */
[----:B------:R-:W-:Y:S01]  /*1ec0*/  FMUL.FTZ R19, R17, R54 ;  /* 0x0000003611137220 */ /* 0x000fe20000410000 */
[----:B------:R-:W-:Y:S01]  /*1ed0*/  FADD.FTZ R26, R24, R21 ;  /* 0x00000015181a7221 */ /* 0x000fe20000010000 */
[----:B------:R-:W-:Y:S01]  /*1ee0*/  FFMA.FTZ R21, R22, R18, R13 ;  /* 0x0000001216157223 */ /* 0x000fe2000001000d */
[--C-:B------:R-:W-:Y:S02]  /*1ef0*/  HADD2.F32 R29, -RZ, R36.reuse.H1_H1 ;  /* 0x30000024ff1d7230 */ /* 0x100fe40000004100 */
[----:B------:R-:W-:Y:S01]  /*1f00*/  FFMA.FTZ R13, R14, R19, R27 ;  /* 0x000000130e0d7223 */ /* 0x000fe2000001001b */
[----:B------:R-:W-:Y:S02]  /*1f10*/  HADD2.F32 R27, -RZ, R36.H0_H0 ;  /* 0x20000024ff1b7230 */ /* 0x000fe40000004100 */
[----:B------:R-:W-:Y:S01]  /*1f20*/  FADD.FTZ R24, R12, R15 ;  /* 0x0000000f0c187221 */ /* 0x000fe20000010000 */
[----:B------:R-:W-:Y:S01]  /*1f30*/  FADD.FTZ R15, R26, R19 ;  /* 0x000000131a0f7221 */ /* 0x000fe20000010000 */
[----:B------:R-:W-:Y:S01]  /*1f40*/  FMUL.FTZ R12, R20, R53 ;  /* 0x00000035140c7220 */ /* 0x000fe20000410000 */
[C---:B------:R-:W-:Y:S01]  /*1f50*/  FADD.FTZ R29, -R10.reuse, R29 ;  /* 0x0000001d0a1d7221 */ /* 0x040fe20000010100 */
[----:B------:R-:W-:Y:S01]  /*1f60*/  FADD.FTZ R27, -R10, R27 ;  /* 0x0000001b0a1b7221 */ /* 0x000fe20000010100 */
[----:B------:R-:W-:Y:S01]  /*1f70*/  FADD.FTZ R23, R23, R18 ;  /* 0x0000001217177221 */ /* 0x000fe20000010000 */
        /* <DEDUP_REMOVED lines=25> */
.L_x_1593:
[----:B------:R-:W-:Y:S01]  /*2110*/  FMUL.FTZ R27, R15, R54 ;  /* 0x000000360f1b7220 */ /* 0x000fe20000410000 */
[--C-:B------:R-:W-:Y:S02]  /*2120*/  HADD2.F32 R29, -RZ, R31.reuse.H0_H0 ;  /* 0x2000001fff1d7230 */ /* 0x100fe40000004100 */
[----:B------:R-:W-:Y:S01]  /*2130*/  FFMA.FTZ R25, R14, R17, R25 ;  /* 0x000000110e197223 */ /* 0x000fe20000010019 */
[----:B------:R-:W-:Y:S02]  /*2140*/  HADD2.F32 R61, -RZ, R31.H1_H1 ;  /* 0x3000001fff3d7230 */ /* 0x000fe40000004100 */
[----:B------:R-:W-:Y:S01]  /*2150*/  FADD.FTZ R14, R24, R17 ;  /* 0x00000011180e7221 */ /* 0x000fe20000010000 */
[----:B------:R-:W-:Y:S01]  /*2160*/  FFMA.FTZ R19, R22, R27, R19 ;  /* 0x0000001b16137223 */ /* 0x000fe20000010013 */
[----:B------:R-:W-:Y:S01]  /*2170*/  FMUL.FTZ R24, R13, R53 ;  /* 0x000000350d187220 */ /* 0x000fe20000410000 */
[----:B------:R-:W-:Y:S01]  /*2180*/  FADD.FTZ R17, R18, R27 ;  /* 0x0000001b12117221 */ /* 0x000fe20000010000 */
[C---:B------:R-:W-:Y:S01]  /*2190*/  FADD.FTZ R29, -R10.reuse, R29 ;  /* 0x0000001d0a1d7221 */ /* 0x040fe20000010100 */
[----:B------:R-:W-:Y:S01]  /*21a0*/  FADD.FTZ R61, -R10, R61 ;  /* 0x0000003d0a3d7221 */ /* 0x000fe20000010100 */
[----:B------:R-:W-:Y:S01]  /*21b0*/  FFMA.FTZ R27, R12, R24, R19 ;  /* 0x000000180c1b7223 */ /* 0x000fe20000010013 */
[----:B------:R-:W-:Y:S01]  /*21c0*/  FFMA.FTZ R21, R16, R20, R21 ;  /* 0x0000001410157223 */ /* 0x000fe20000010015 */
[----:B------:R-:W-:Y:S01]  /*21d0*/  FADD.FTZ R24, R24, R17 ;  /* 0x0000001118187221 */ /* 0x000fe20000010000 */
[----:B------:R-:W-:-:S02]  /*21e0*/  HADD2.F32 R19, -RZ, R30.H0_H0 ;  /* 0x2000001eff137230 */ /* 0x000fc40000004100 */
[-C--:B------:R-:W-:Y:S01]  /*21f0*/  FMUL.FTZ R18, R29, R52.reuse ;  /* 0x000000341d127220 */ /* 0x080fe20000410000 */
[----:B------:R-:W-:Y:S02]  /*2200*/  HADD2.F32 R17, -RZ, R30.H1_H1 ;  /* 0x3000001eff117230 */ /* 0x000fe40000004100 */
[----:B------:R-:W-:Y:S01]  /*2210*/  FMUL.FTZ R16, R61, R52 ;  /* 0x000000343d107220 */ /* 0x000fe20000410000 */
[----:B------:R-:W-:Y:S06]  /*2220*/  @!P0 BRA `(.L_x_1594) ;  /* 0x0000000000488947 */ /* 0x000fec0003800000 */
[----:B------:R-:W-:-:S04]  /*2230*/  FFMA.FTZ R28, R18, R54, R51 ;  /* 0x00000036121c7223 */ /* 0x000fc80000010033 */
[----:B------:R-:W-:-:S04]  /*2240*/  FMUL.FTZ R26, R28, -1.4426950216293334961 ;  /* 0xbfb8aa3b1c1a7820 */ /* 0x000fc80000410000 */
[----:B------:R0:W1:Y:S02]  /*2250*/  MUFU.EX2 R60, R26 ;  /* 0x0000001a003c7308 */ /* 0x0000640000000800 */
[----:B0-----:R-:W-:-:S04]  /*2260*/  FFMA.FTZ R26, R16, R53, R11 ;  /* 0x00000035101a7223 */ /* 0x001fc8000001000b */
[----:B------:R-:W-:Y:S01]  /*2270*/  FMUL.FTZ R29, R26, -1.4426950216293334961 ;  /* 0xbfb8aa3b1a1d7820 */ /* 0x000fe20000410000 */
[----:B-1----:R-:W-:-:S05]  /*2280*/  FADD.FTZ R60, R60, 1 ;  /* 0x3f8000003c3c7421 */ /* 0x002fca0000010000 */
[----:B------:R-:W0:Y:S08]  /*2290*/  MUFU.EX2 R29, R29 ;  /* 0x0000001d001d7308 */ /* 0x000e300000000800 */
[----:B------:R-:W1:Y:S01]  /*22a0*/  MUFU.RCP R60, R60 ;  /* 0x0000003c003c7308 */ /* 0x000e620000001000 */
[----:B0-----:R-:W-:-:S07]  /*22b0*/  FADD.FTZ R29, R29, 1 ;  /* 0x3f8000001d1d7421 */ /* 0x001fce0000010000 */
[----:B------:R-:W0:Y:S01]  /*22c0*/  MUFU.RCP R29, R29 ;  /* 0x0000001d001d7308 */ /* 0x000e220000001000 */
[----:B-1----:R-:W-:Y:S01]  /*22d0*/  FMUL.FTZ R19, R19, R60 ;  /* 0x0000003c13137220 */ /* 0x002fe20000410000 */
[----:B------:R-:W-:-:S04]  /*22e0*/  FADD.FTZ R61, -R60, 1 ;  /* 0x3f8000003c3d7421 */ /* 0x000fc80000010100 */
[----:B------:R-:W-:-:S04]  /*22f0*/  FFMA.FTZ R28, R28, R61, 1 ;  /* 0x3f8000001c1c7423 */ /* 0x000fc8000001003d */
[----:B------:R-:W-:Y:S01]  /*2300*/  FMUL.FTZ R19, R19, R28 ;  /* 0x0000001c13137220 */ /* 0x000fe20000410000 */
[----:B0-----:R-:W-:Y:S01]  /*2310*/  FADD.FTZ R60, -R29, 1 ;  /* 0x3f8000001d3c7421 */ /* 0x001fe20000010100 */
[----:B------:R-:W-:-:S03]  /*2320*/  FMUL.FTZ R17, R17, R29 ;  /* 0x0000001d11117220 */ /* 0x000fc60000410000 */
[----:B------:R-:W-:-:S04]  /*2330*/  FFMA.FTZ R26, R26, R60, 1 ;  /* 0x3f8000001a1a7423 */ /* 0x000fc8000001003c */
[----:B------:R-:W-:-:S07]  /*2340*/  FMUL.FTZ R17, R17, R26 ;  /* 0x0000001a11117220 */ /* 0x000fce0000410000 */
.L_x_1594:
[----:B------:R-:W-:Y:S01]  /*2350*/  FADD.FTZ R20, R23, R20 ;  /* 0x0000001417147221 */ /* 0x000fe20000010000 */
[--C-:B------:R-:W-:Y:S02]  /*2360*/  HADD2.F32 R23, -RZ, R32.reuse.H0_H0 ;  /* 0x20000020ff177230 */ /* 0x100fe40000004100 */
[----:B------:R-:W-:Y:S01]  /*2370*/  FMUL.FTZ R29, R19, R54 ;  /* 0x00000036131d7220 */ /* 0x000fe20000410000 */
[----:B------:R-:W-:Y:S02]  /*2380*/  HADD2.F32 R61, -RZ, R32.H1_H1 ;  /* 0x30000020ff3d7230 */ /* 0x000fe40000004100 */
[----:B------:R-:W-:Y:S01]  /*2390*/  FMUL.FTZ R28, R17, R53 ;  /* 0x00000035111c7220 */ /* 0x000fe20000410000 */
[----:B------:R-:W-:Y:S01]  /*23a0*/  FFMA.FTZ R25, R22, R15, R25 ;  /* 0x0000000f16197223 */ /* 0x000fe20000010019 */
[----:B------:R-:W-:Y:S01]  /*23b0*/  FFMA.FTZ R27, R18, R29, R27 ;  /* 0x0000001d121b7223 */ /* 0x000fe2000001001b */
[----:B------:R-:W-:Y:S01]  /*23c0*/  FADD.FTZ R23, -R10, R23 ;  /* 0x000000170a177221 */ /* 0x000fe20000010100 */
[----:B------:R-:W-:Y:S01]  /*23d0*/  FADD.FTZ R29, R24, R29 ;  /* 0x0000001d181d7221 */ /* 0x000fe20000010000 */
[----:B------:R-:W-:Y:S01]  /*23e0*/  FADD.FTZ R61, -R10, R61 ;  /* 0x0000003d0a3d7221 */ /* 0x000fe20000010100 */
[----:B------:R-:W-:Y:S01]  /*23f0*/  FFMA.FTZ R27, R16, R28, R27 ;  /* 0x0000001c101b7223 */ /* 0x000fe2000001001b */
[-C--:B------:R-:W-:Y:S01]  /*2400*/  FMUL.FTZ R26, R23, R52.reuse ;  /* 0x00000034171a7220 */ /* 0x080fe20000410000 */
[----:B------:R-:W-:Y:S01]  /*2410*/  FADD.FTZ R28, R28, R29 ;  /* 0x0000001d1c1c7221 */ /* 0x000fe20000010000 */
[----:B------:R-:W-:Y:S01]  /*2420*/  FMUL.FTZ R22, R61, R52 ;  /* 0x000000343d167220 */ /* 0x000fe20000410000 */
        /* <DEDUP_REMOVED lines=21> */
.L_x_1595:
[----:B------:R-:W-:Y:S01]  /*2580*/  FMUL.FTZ R29, R23, R54 ;  /* 0x00000036171d7220 */ /* 0x000fe20000410000 */
[----:B------:R-:W-:Y:S01]  /*2590*/  ISETP.GT.AND P0, PT, R2, 0x1e, PT ;  /* 0x0000001e0200780c */ /* 0x000fe20003f04270 */
[----:B------:R-:W0:Y:S01]  /*25a0*/  S2UR UR10, SR_CgaCtaId ;  /* 0x00000000000a79c3 */ /* 0x000e220000008800 */
[----:B------:R-:W-:Y:S01]  /*25b0*/  UMOV UR6, 0x400 ;  /* 0x0000040000067882 */ /* 0x000fe20000000000 */
[----:B------:R-:W-:Y:S01]  /*25c0*/  FFMA.FTZ R27, R26, R29, R27 ;  /* 0x0000001d1a1b7223 */ /* 0x000fe2000001001b */
[----:B------:R-:W-:Y:S01]  /*25d0*/  FADD.FTZ R60, R28, R29 ;  /* 0x0000001d1c3c7221 */ /* 0x000fe20000010000 */
[----:B------:R-:W-:Y:S01]  /*25e0*/  FMUL.FTZ R29, R24, R53 ;  /* 0x00000035181d7220 */ /* 0x000fe20000410000 */
[----:B------:R-:W-:Y:S01]  /*25f0*/  FFMA.FTZ R21, R12, R13, R21 ;  /* 0x0000000d0c157223 */ /* 0x000fe20000010015 */
[----:B------:R-:W-:Y:S01]  /*2600*/  UIADD3 UR5, UR6, 0xa0, URZ ;  /* 0x000000a006057890 */ /* 0x000fe2000fffe03f */
[----:B------:R-:W-:Y:S01]  /*2610*/  FADD.FTZ R14, R14, R15 ;  /* 0x0000000f0e0e7221 */ /* 0x000fe20000010000 */
[----:B------:R-:W-:Y:S01]  /*2620*/  FFMA.FTZ R28, R22, R29, R27 ;  /* 0x0000001d161c7223 */ /* 0x000fe2000001001b */
[----:B------:R-:W-:Y:S01]  /*2630*/  FADD.FTZ R29, R29, R60 ;  /* 0x0000003c1d1d7221 */ /* 0x000fe20000010000 */
[----:B------:R-:W-:Y:S01]  /*2640*/  FADD.FTZ R20, R20, R13 ;  /* 0x0000000d14147221 */ /* 0x000fe20000010000 */
[----:B------:R-:W-:Y:S01]  /*2650*/  FFMA.FTZ R21, R16, R17, R21 ;  /* 0x0000001110157223 */ /* 0x000fe20000010015 */
[----:B------:R-:W-:Y:S01]  /*2660*/  FFMA.FTZ R25, R18, R19, R25 ;  /* 0x0000001312197223 */ /* 0x000fe20000010019 */
[----:B------:R-:W1:Y:S01]  /*2670*/  SHFL.DOWN PT, R27, R28, 0x1, 0x1f ;  /* 0x08201f001c1b7f89 */ /* 0x000e6200000e0000 */
[----:B------:R-:W-:Y:S01]  /*2680*/  FADD.FTZ R14, R14, R19 ;  /* 0x000000130e0e7221 */ /* 0x000fe20000010000 */
[----:B------:R-:W-:Y:S01]  /*2690*/  FADD.FTZ R17, R20, R17 ;  /* 0x0000001114117221 */ /* 0x000fe20000010000 */
[----:B------:R-:W-:Y:S01]  /*26a0*/  FFMA.FTZ R21, R22, R24, R21 ;  /* 0x0000001816157223 */ /* 0x000fe20000010015 */
[----:B------:R-:W2:Y:S01]  /*26b0*/  SHFL.DOWN PT, R60, R29, 0x1, 0x1f ;  /* 0x08201f001d3c7f89 */ /* 0x000ea200000e0000 */
        /* <DEDUP_REMOVED lines=28> */
[----:B------:R-:W-:-:S05]  /*2880*/  LEA R60, R49, UR5, 0x4 ;  /* 0x00000005313c7c11 */ /* 0x000fca000f8e20ff */
        /* <DEDUP_REMOVED lines=42> */
.L_x_1597:
[----:B------:R-:W-:Y:S05]  /*2b30*/  BSYNC B0 ;  /* 0x0000000000007941 */ /* 0x000fea0003800000 */
.L_x_1596:
        /* <DEDUP_REMOVED lines=24> */
[----:B------:R-:W-:Y:S01]  /*2cc0*/  FADD.FTZ R22, R17, R22 ;  /* 0x0000001611167221 */ /* 0x000fe20000010000 */
[----:B------:R-:W-:Y:S01]  /*2cd0*/  FADD.FTZ R20, R27, R20 ;  /* 0x000000141b147221 */ /* 0x000fe20000010000 */
[----:B------:R-:W0:Y:S01]  /*2ce0*/  LDS.128 R16, [R60+0x1680] ;  /* 0x001680003c107984 */ /* 0x000e220000000c00 */
[----:B------:R-:W-:-:S03]  /*2cf0*/  FADD.FTZ R23, R61, R23 ;  /* 0x000000173d177221 */ /* 0x000fc60000010000 */
        /* <DEDUP_REMOVED lines=13> */
.L_x_1599:
[----:B------:R-:W-:Y:S05]  /*2dd0*/  BSYNC B0 ;  /* 0x0000000000007941 */ /* 0x000fea0003800000 */
.L_x_1598:
[----:B------:R-:W0:Y:S01]  /*2de0*/  LDC.64 R16, c[0x0][0x268] ;  /* 0x00009a00ff107b82 */ /* 0x000e220000000a00 */
[----:B------:R-:W-:Y:S01]  /*2df0*/  IMAD R55, R55, 0x3c, R49 ;  /* 0x0000003c37377824 */ /* 0x000fe200078e0231 */
[----:B------:R-:W-:Y:S06]  /*2e00*/  BSSY B0, `(.L_x_1600) ;  /* 0x000000f000007945 */ /* 0x000fec0003800000 */
[----:B------:R-:W1:Y:S01]  /*2e10*/  LDC R14, c[0x0][0xc] ;  /* 0x00000300ff0e7b82 */ /* 0x000e620000000800 */
[----:B0-----:R-:W-:Y:S01]  /*2e20*/  IMAD.WIDE R16, R55, 0x4, R16 ;  /* 0x0000000437107825 */ /* 0x001fe200078e0210 */
[----:B------:R-:W-:Y:S06]  /*2e30*/  @P6 BRA `(.L_x_1601) ;  /* 0x00000000002c6947 */ /* 0x000fec0003800000 */
[----:B------:R-:W0:Y:S01]  /*2e40*/  LDC.64 R12, c[0x0][0x288] ;  /* 0x0000a200ff0c7b82 */ /* 0x000e220000000a00 */
[----:B------:R-:W-:Y:S01]  /*2e50*/  LEA R26, P6, R3, R16, 0x2 ;  /* 0x00000010031a7211 */ /* 0x000fe200078c10ff */
        /* <DEDUP_REMOVED lines=9> */
.L_x_1601:
[----:B------:R-:W-:Y:S05]  /*2ef0*/  BSYNC B0 ;  /* 0x0000000000007941 */ /* 0x000fea0003800000 */
.L_x_1600:
        /* <DEDUP_REMOVED lines=16> */
[----:B------:R-:W-:Y:S01]  /*3000*/  P2R R22, PR, RZ, 0x1 ;  /* 0x00000001ff167803 */ /* 0x000fe20000000000 */
[----:B------:R-:W-:Y:S01]  /*3010*/  UPOPC UR6, UR5 ;  /* 0x00000005000672bf */ /* 0x000fe20008000000 */
[----:B------:R-:W-:Y:S01]  /*3020*/  MOV R17, 0x1 ;  /* 0x0000000100117802 */ /* 0x000fe20000000f00 */
[----:B------:R-:W-:Y:S01]  /*3030*/  UFLO.U32 UR5, UR5 ;  /* 0x00000005000572bd */ /* 0x000fe200080e0000 */
[----:B------:R-:W-:Y:S01]  /*3040*/  LOP3.LUT P6, RZ, R45, 0x2, RZ, 0xc0, !PT ;  /* 0x000000022dff7812 */ /* 0x000fe200078cc0ff */
[----:B------:R-:W-:-:S03]  /*3050*/  IMAD R19, R16, UR7, R15 ;  /* 0x0000000710137c24 */ /* 0x000fc6000f8e020f */
[----:B------:R-:W-:Y:S01]  /*3060*/  SEL R17, R17, 0xffffffff, !P6 ;  /* 0xffffffff11117807 */ /* 0x000fe20007000000 */
[----:B------:R-:W-:-:S04]  /*3070*/  IMAD.WIDE.U32 R18, R19, 0x8, R20 ;  /* 0x0000000813127825 */ /* 0x000fc800078e0014 */
[----:B------:R-:W-:Y:S01]  /*3080*/  IMAD R17, R17, UR6, RZ ;  /* 0x0000000611117c24 */ /* 0x000fe2000f8e02ff */
[----:B------:R1:W-:Y:S01]  /*3090*/  STG.E.64 desc[UR8][R18.64], R28 ;  /* 0x0000001c12007986 */ /* 0x0003e2000c101b08 */
        /* <DEDUP_REMOVED lines=9> */
.L_x_1604:
[----:B------:R-:W2:Y:S04]  /*3130*/  LDG.E.STRONG.GPU R17, desc[UR8][R12.64] ;  /* 0x000000080c117981 */ /* 0x000ea8000c1ef900 */
[----:B--2---:R-:W-:Y:S01]  /*3140*/  CCTL.IVALL ;  /* 0x00000000ff00798f */ /* 0x004fe20002000000 */
[----:B------:R-:W-:Y:S05]  /*3150*/  YIELD ;  /* 0x0000000000007946 */ /* 0x000fea0003800000 */
[----:B------:R-:W-:-:S13]  /*3160*/  ISETP.NE.AND P6, PT, R17, R22, PT ;  /* 0x000000161100720c */ /* 0x000fda0003fc5270 */
[----:B------:R-:W-:Y:S05]  /*3170*/  @P6 BRA `(.L_x_1604) ;  /* 0xfffffffc00ec6947 */ /* 0x000fea000383ffff */
.L_x_1603:
[----:B------:R-:W-:Y:S01]  /*3180*/  ISETP.NE.AND P6, PT, R14, RZ, PT ;  /* 0x000000ff0e00720c */ /* 0x000fe20003fc5270 */
[----:B------:R-:W-:Y:S05]  /*3190*/  WARPSYNC.ALL ;  /* 0x0000000000007948 */ /* 0x000fea0003800000 */
[----:B------:R-:W-:Y:S07]  /*31a0*/  BAR.SYNC.DEFER_BLOCKING 0x0 ;  /* 0x0000000000007b1d */ /* 0x000fee0000010000 */
[----:B------:R-:W-:Y:S05]  /*31b0*/  @!P6 BRA `(.L_x_1602) ;  /* 0x00000010000ce947 */ /* 0x000fea0003800000 */
[----:B------:R-:W-:Y:S01]  /*31c0*/  IADD3 R12, R14, -0x1, RZ ;  /* 0xffffffff0e0c7810 */ /* 0x000fe20007ffe0ff */
[----:B------:R-:W-:-:S03]  /*31d0*/  HFMA2.MMA R18, -RZ, RZ, 0, 0 ;  /* 0x00000000ff127435 */ /* 0x000fc600000001ff */
[----:B------:R-:W-:-:S13]  /*31e0*/  ISETP.GE.U32.AND P6, PT, R12, 0x3, PT ;  /* 0x000000030c00780c */ /* 0x000fda0003fc6070 */
[----:B------:R-:W-:Y:S05]  /*31f0*/  @!P6 BRA `(.L_x_1605) ;  /* 0x0000000c008ce947 */ /* 0x000fea0003800000 */
[----:B------:R-:W-:Y:S02]  /*3200*/  LOP3.LUT R17, R14, 0x3, RZ, 0xc0, !PT ;  /* 0x000000030e117812 */ /* 0x000fe400078ec0ff */
[----:B------:R-:W-:Y:S02]  /*3210*/  MOV R18, RZ ;  /* 0x000000ff00127202 */ /* 0x000fe40000000f00 */
        /* <DEDUP_REMOVED lines=13> */
.L_x_1608:
        /* <DEDUP_REMOVED lines=115> */
.L_x_1607:
        /* <DEDUP_REMOVED lines=63> */
.L_x_1609:
[----:B------:R-:W-:-:S04]  /*3e10*/  LOP3.LUT P6, RZ, R50, 0x1, RZ, 0xc0, !PT ;  /* 0x0000000132ff7812 */ /* 0x000fc800078cc0ff */
[----:B------:R-:W-:-:S13]  /*3e20*/  ISETP.NE.OR P6, PT, R17, RZ, P6 ;  /* 0x000000ff1100720c */ /* 0x000fda00037c5670 */
[----:B------:R-:W-:Y:S05]  /*3e30*/  @!P6 BRA `(.L_x_1605) ;  /* 0x00000000007ce947 */ /* 0x000fea0003800000 */
.L_x_1606:
        /* <DEDUP_REMOVED lines=31> */
.L_x_1605:
        /* <DEDUP_REMOVED lines=10> */
.L_x_1611:
[----:B------:R-:W-:Y:S05]  /*40d0*/  BSYNC B0 ;  /* 0x0000000000007941 */ /* 0x000fea0003800000 */
.L_x_1610:
        /* <DEDUP_REMOVED lines=17> */
.L_x_1602:
[----:B------:R-:W0:Y:S01]  /*41f0*/  S2UR UR6, SR_CgaCtaId ;  /* 0x00000000000679c3 */ /* 0x000e220000008800 */
[----:B------:R-:W-:Y:S01]  /*4200*/  UMOV UR5, 0x400 ;  /* 0x0000040000057882 */ /* 0x000fe20000000000 */
[----:B------:R-:W-:Y:S01]  /*4210*/  IMAD.WIDE.U32 R14, R49, -0x77777777, RZ ;  /* 0x88888889310e7825 */ /* 0x000fe200078e00ff */
[----:B------:R-:W-:-:S03]  /*4220*/  LOP3.LUT P6, RZ, R50, 0x4, RZ, 0xc0, !PT ;  /* 0x0000000432ff7812 */ /* 0x000fc600078cc0ff */
[--C-:B--2---:R-:W-:Y:S01]  /*4230*/  HADD2.F32 R25, -RZ, R42.reuse.H0_H0 ;  /* 0x2000002aff197230 */ /* 0x104fe20000004100 */
[----:B------:R-:W-:Y:S01]  /*4240*/  SHF.R.U32.HI R17, RZ, 0x5, R15 ;  /* 0x00000005ff117819 */ /* 0x000fe2000001160f */
[----:B------:R-:W1:Y:S01]  /*4250*/  LDC R16, c[0x0][0x2ac] ;  /* 0x0000ab00ff107b82 */ /* 0x000e620000000800 */
[--C-:B------:R-:W-:Y:S02]  /*4260*/  HADD2.F32 R15, -RZ, R43.reuse.H0_H0 ;  /* 0x2000002bff0f7230 */ /* 0x100fe40000004100 */
[----:B------:R-:W-:Y:S02]  /*4270*/  HADD2.F32 R43, -RZ, R43.H1_H1 ;  /* 0x3000002bff2b7230 */ /* 0x000fe40000004100 */
[----:B------:R-:W-:Y:S02]  /*4280*/  HADD2.F32 R42, -RZ, R42.H1_H1 ;  /* 0x3000002aff2a7230 */ /* 0x000fe40000004100 */
[----:B------:R-:W-:Y:S01]  /*4290*/  FADD.FTZ R15, -R10, R15 ;  /* 0x0000000f0a0f7221 */ /* 0x000fe20000010100 */
[----:B------:R-:W-:-:S02]  /*42a0*/  HADD2.F32 R21, -RZ, R44.H0_H0 ;  /* 0x2000002cff157230 */ /* 0x000fc40000004100 */
[----:B------:R-:W-:Y:S01]  /*42b0*/  FADD.FTZ R43, -R10, R43 ;  /* 0x0000002b0a2b7221 */ /* 0x000fe20000010100 */
[----:B------:R-:W-:Y:S02]  /*42c0*/  HADD2.F32 R23, -RZ, R44.H1_H1 ;  /* 0x3000002cff177230 */ /* 0x000fe40000004100 */
[-C--:B------:R-:W-:Y:S01]  /*42d0*/  FMUL.FTZ R22, R15, R52.reuse ;  /* 0x000000340f167220 */ /* 0x080fe20000410000 */
[----:B------:R-:W-:Y:S01]  /*42e0*/  FMUL.FTZ R20, R43, R52 ;  /* 0x000000342b147220 */ /* 0x000fe20000410000 */
[----:B0-----:R-:W-:-:S09]  /*42f0*/  ULEA UR5, UR6, UR5, 0x18 ;  /* 0x0000000506057291 */ /* 0x001fd2000f8ec03f */
[----:B------:R-:W-:Y:S01]  /*4300*/  @!P0 STS.64 [UR5+0x90], R28 ;  /* 0x0000901cff008988 */ /* 0x000fe20008000a05 */
[----:B------:R-:W-:Y:S06]  /*4310*/  BAR.SYNC.DEFER_BLOCKING 0x0 ;  /* 0x0000000000007b1d */ /* 0x000fec0000010000 */
        /* <DEDUP_REMOVED lines=23> */
.L_x_1612:
[----:B------:R-:W-:Y:S01]  /*4490*/  LOP3.LUT P0, RZ, R50, 0x2, RZ, 0xc0, !PT ;  /* 0x0000000232ff7812 */ /* 0x000fe2000780c0ff */
[----:B------:R-:W-:-:S12]  /*44a0*/  BSSY B0, `(.L_x_1613) ;  /* 0x0000014000007945 */ /* 0x000fd80003800000 */
[----:B------:R-:W-:Y:S05]  /*44b0*/  @!P0 BRA `(.L_x_1614) ;  /* 0x0000000000488947 */ /* 0x000fea0003800000 */
[----:B------:R-:W-:Y:S01]  /*44c0*/  ULDC.64 UR10, c[0x0][0x288] ;  /* 0x0000a200000a7ab9 */ /* 0x000fe20000000a00 */
[----:B------:R-:W-:Y:S01]  /*44d0*/  MOV R12, R56 ;  /* 0x00000038000c7202 */ /* 0x000fe20000000f00 */
[----:B------:R-:W-:Y:S01]  /*44e0*/  IMAD R14, R0, UR10, RZ ;  /* 0x0000000a000e7c24 */ /* 0x000fe2000f8e02ff */
[----:B------:R-:W-:Y:S01]  /*44f0*/  MOV R13, R59 ;  /* 0x0000003b000d7202 */ /* 0x000fe20000000f00 */
[----:B------:R-:W-:Y:S02]  /*4500*/  FFMA.FTZ R22, R18, R22, R19 ;  /* 0x0000001612167223 */ /* 0x000fe40000010013 */
[C---:B------:R-:W-:Y:S02]  /*4510*/  IMAD R15, R47.reuse, UR11, R14 ;  /* 0x0000000b2f0f7c24 */ /* 0x040fe4000f8e020e */
[----:B------:R-:W-:Y:S01]  /*4520*/  IMAD.WIDE.U32 R12, R47, UR10, R12 ;  /* 0x0000000a2f0c7c25 */ /* 0x000fe2000f8e000c */
[----:B------:R-:W-:-:S03]  /*4530*/  ULDC.64 UR10, c[0x0][0x210] ;  /* 0x00008400000a7ab9 */ /* 0x000fc60000000a00 */
[----:B------:R-:W-:Y:S01]  /*4540*/  FFMA.FTZ R25, R25, R54, -R22 ;  /* 0x0000003619197223 */ /* 0x000fe20000010816 */
[----:B------:R-:W-:Y:S01]  /*4550*/  IADD3 R15, R13, R15, RZ ;  /* 0x0000000f0d0f7210 */ /* 0x000fe20007ffe0ff */
[----:B------:R-:W-:Y:S01]  /*4560*/  FFMA.FTZ R13, R18, R20, R19 ;  /* 0x00000014120d7223 */ /* 0x000fe20000010013 */
[----:B------:R-:W-:-:S03]  /*4570*/  LEA R14, P0, R12, UR10, 0x1 ;  /* 0x0000000a0c0e7c11 */ /* 0x000fc6000f8008ff */
[----:B------:R-:W-:Y:S01]  /*4580*/  FFMA.FTZ R27, R42, R53, -R13 ;  /* 0x000000352a1b7223 */ /* 0x000fe2000001080d */
[----:B------:R-:W-:Y:S01]  /*4590*/  LEA.HI.X R15, R12, UR11, R15, 0x1, P0 ;  /* 0x0000000b0c0f7c11 */ /* 0x000fe200080f0c0f */
[-C--:B------:R-:W-:Y:S02]  /*45a0*/  FMUL.FTZ R13, R25, R52.reuse ;  /* 0x00000034190d7220 */ /* 0x080fe40000410000 */
[----:B------:R-:W-:-:S05]  /*45b0*/  FMUL.FTZ R12, R27, R52 ;  /* 0x000000341b0c7220 */ /* 0x000fca0000410000 */
[----:B------:R-:W-:-:S05]  /*45c0*/  F2FP.F16.F32.PACK_AB R13, R12, R13 ;  /* 0x0000000d0c0d723e */ /* 0x000fca00000000ff */
[----:B------:R0:W-:Y:S02]  /*45d0*/  STG.E desc[UR8][R14.64], R13 ;  /* 0x0000000d0e007986 */ /* 0x0001e4000c101908 */
.L_x_1614:
[----:B------:R-:W-:Y:S05]  /*45e0*/  BSYNC B0 ;  /* 0x0000000000007941 */ /* 0x000fea0003800000 */
.L_x_1613:
[----:B------:R-:W-:Y:S01]  /*45f0*/  LOP3.LUT P6, RZ, R50, 0x4, RZ, 0xc0, !PT ;  /* 0x0000000432ff7812 */ /* 0x000fe200078cc0ff */
[C---:B0-----:R-:W-:Y:S01]  /*4600*/  FADD.FTZ R13, -R10.reuse, R21 ;  /* 0x000000150a0d7221 */ /* 0x041fe20000010100 */
        /* <DEDUP_REMOVED lines=26> */
.L_x_1615:
[----:B------:R-:W-:Y:S04]  /*47b0*/  BSSY B0, `(.L_x_1616) ;  /* 0x0000016000007945 */ /* 0x000fe80003800000 */
[----:B------:R-:W-:Y:S05]  /*47c0*/  @!P5 BRA `(.L_x_1617) ;  /* 0x000000000050d947 */ /* 0x000fea0003800000 */
[----:B------:R-:W-:Y:S01]  /*47d0*/  IADD3 R15, R47, 0x8, RZ ;  /* 0x000000082f0f7810 */ /* 0x000fe20007ffe0ff */
[----:B------:R-:W-:Y:S01]  /*47e0*/  ULDC.64 UR10, c[0x0][0x288] ;  /* 0x0000a200000a7ab9 */ /* 0x000fe20000000a00 */
[----:B------:R-:W-:Y:S01]  /*47f0*/  MOV R12, R56 ;  /* 0x00000038000c7202 */ /* 0x000fe20000000f00 */
[----:B------:R-:W-:Y:S01]  /*4800*/  FFMA.FTZ R24, R18, R24, R19 ;  /* 0x0000001812187223 */ /* 0x000fe20000010013 */
[----:B------:R-:W-:Y:S02]  /*4810*/  SHF.R.S32.HI R14, RZ, 0x1f, R15 ;  /* 0x0000001fff0e7819 */ /* 0x000fe4000001140f */
[----:B------:R-:W-:Y:S01]  /*4820*/  MOV R13, R59 ;  /* 0x0000003b000d7202 */ /* 0x000fe20000000f00 */
[----:B------:R-:W-:Y:S02]  /*4830*/  FFMA.FTZ R25, R25, R54, -R24 ;  /* 0x0000003619197223 */ /* 0x000fe40000010818 */
        /* <DEDUP_REMOVED lines=8> */
[----:B------:R-:W-:Y:S01]  /*48c0*/  FFMA.FTZ R23, R20, R53, -R13 ;  /* 0x0000003514177223 */ /* 0x000fe2000001080d */
[----:B------:R-:W-:-:S03]  /*48d0*/  FMUL.FTZ R13, R25, R52 ;  /* 0x00000034190d7220 */ /* 0x000fc60000410000 */
[----:B------:R-:W-:-:S05]  /*48e0*/  FMUL.FTZ R12, R23, R52 ;  /* 0x00000034170c7220 */ /* 0x000fca0000410000 */
[----:B------:R-:W-:-:S05]  /*48f0*/  F2FP.F16.F32.PACK_AB R13, R12, R13 ;  /* 0x0000000d0c0d723e */ /* 0x000fca00000000ff */
[----:B------:R0:W-:Y:S02]  /*4900*/  STG.E desc[UR8][R14.64], R13 ;  /* 0x0000000d0e007986 */ /* 0x0001e4000c101908 */
.L_x_1617:
[----:B------:R-:W-:Y:S05]  /*4910*/  BSYNC B0 ;  /* 0x0000000000007941 */ /* 0x000fea0003800000 */
.L_x_1616:
[C---:B0-----:R-:W-:Y:S01]  /*4920*/  FADD.FTZ R13, -R10.reuse, R21 ;  /* 0x000000150a0d7221 */ /* 0x041fe20000010100 */
        /* <DEDUP_REMOVED lines=26> */
.L_x_1618:
        /* <DEDUP_REMOVED lines=22> */
.L_x_1620:
[----:B------:R-:W-:Y:S05]  /*4c30*/  BSYNC B0 ;  /* 0x0000000000007941 */ /* 0x000fea0003800000 */
.L_x_1619:
[C---:B0-----:R-:W-:Y:S01]  /*4c40*/  FADD.FTZ R13, -R10.reuse, R21 ;  /* 0x000000150a0d7221 */ /* 0x041fe20000010100 */
        /* <DEDUP_REMOVED lines=26> */
.L_x_1621:
[----:B------:R-:W-:Y:S04]  /*4df0*/  BSSY B0, `(.L_x_1622) ;  /* 0x0000015000007945 */ /* 0x000fe80003800000 */
[----:B------:R-:W-:Y:S05]  /*4e00*/  @!P3 BRA `(.L_x_1623) ;  /* 0x00000000004cb947 */ /* 0x000fea0003800000 */
[----:B------:R-:W-:Y:S01]  /*4e10*/  SHF.R.S32.HI R15, RZ, 0x1f, R46 ;  /* 0x0000001fff0f7819 */ /* 0x000fe2000001142e */
[----:B------:R-:W-:Y:S01]  /*4e20*/  ULDC.64 UR10, c[0x0][0x288] ;  /* 0x0000a200000a7ab9 */ /* 0x000fe20000000a00 */
[----:B------:R-:W-:Y:S01]  /*4e30*/  MOV R12, R56 ;  /* 0x00000038000c7202 */ /* 0x000fe20000000f00 */
[----:B------:R-:W-:Y:S01]  /*4e40*/  FFMA.FTZ R24, R18, R24, R19 ;  /* 0x0000001812187223 */ /* 0x000fe20000010013 */
[----:B------:R-:W-:Y:S01]  /*4e50*/  MOV R13, R59 ;  /* 0x0000003b000d7202 */ /* 0x000fe20000000f00 */
[----:B------:R-:W-:Y:S02]  /*4e60*/  IMAD R15, R15, UR10, RZ ;  /* 0x0000000a0f0f7c24 */ /* 0x000fe4000f8e02ff */
[----:B------:R-:W-:Y:S01]  /*4e70*/  FFMA.FTZ R23, R23, R54, -R24 ;  /* 0x0000003617177223 */ /* 0x000fe20000010818 */
        /* <DEDUP_REMOVED lines=12> */
.L_x_1623:
[----:B------:R-:W-:Y:S05]  /*4f40*/  BSYNC B0 ;  /* 0x0000000000007941 */ /* 0x000fea0003800000 */
.L_x_1622:
        /* <DEDUP_REMOVED lines=27> */
.L_x_1624:
        /* <DEDUP_REMOVED lines=22> */
.L_x_1626:
[----:B------:R-:W-:Y:S05]  /*5260*/  BSYNC B0 ;  /* 0x0000000000007941 */ /* 0x000fea0003800000 */
.L_x_1625:
        /* <DEDUP_REMOVED lines=27> */
.L_x_1627:
[----:B------:R-:W-:Y:S04]  /*5420*/  BSSY B0, `(.L_x_1628) ;  /* 0x0000016000007945 */ /* 0x000fe80003800000 */
[----:B------:R-:W-:Y:S05]  /*5430*/  @!P1 BRA `(.L_x_1629) ;  /* 0x0000000000509947 */ /* 0x000fea0003800000 */
[----:B0-----:R-:W-:Y:S01]  /*5440*/  IADD3 R15, R47, 0x28, RZ ;  /* 0x000000282f0f7810 */ /* 0x001fe20007ffe0ff */
        /* <DEDUP_REMOVED lines=19> */
.L_x_1629:
[----:B------:R-:W-:Y:S05]  /*5580*/  BSYNC B0 ;  /* 0x0000000000007941 */ /* 0x000fea0003800000 */
.L_x_1628:
[----:B------:R-:W-:Y:S02]  /*5590*/  HADD2.F32 R31, -RZ, R31.H1_H1 ;  /* 0x3000001fff1f7230 */ /* 0x000fe40000004100 */
[----:B------:R-:W-:Y:S01]  /*55a0*/  FADD.FTZ R17, -R10, R17 ;  /* 0x000000110a117221 */ /* 0x000fe20000010100 */
        /* <DEDUP_REMOVED lines=9> */
[----:B01----:R-:W-:Y:S01]  /*5640*/  FFMA.FTZ R13, R20, R53, R11 ;  /* 0x00000035140d7223 */ /* 0x003fe2000001000b */
        /* <DEDUP_REMOVED lines=17> */
.L_x_1630:
[----:B------:R-:W-:Y:S01]  /*5760*/  ISETP.GE.U32.AND P0, PT, R26, UR10, PT ;  /* 0x0000000a1a007c0c */ /* 0x000fe2000bf06070 */
[----:B------:R-:W-:Y:S01]  /*5770*/  BSSY B0, `(.L_x_1631) ;  /* 0x0000019000007945 */ /* 0x000fe20003800000 */
[----:B------:R-:W-:Y:S02]  /*5780*/  IADD3 R16, R47, 0x38, RZ ;  /* 0x000000382f107810 */ /* 0x000fe40007ffe0ff */
[----:B------:R-:W-:-:S04]  /*5790*/  ISETP.GE.AND.EX P0, PT, R27, UR11, PT, P0 ;  /* 0x0000000b1b007c0c */ /* 0x000fc8000bf06300 */
[----:B------:R-:W-:-:S13]  /*57a0*/  ISETP.LT.U32.AND P0, PT, R49, 0x1e0, !P0 ;  /* 0x000001e03100780c */ /* 0x000fda0004701070 */
[----:B------:R-:W-:Y:S05]  /*57b0*/  @!P0 BRA `(.L_x_1632) ;  /* 0x0000000000508947 */ /* 0x000fea0003800000 */
[----:B01----:R-:W-:Y:S01]  /*57c0*/  IADD3 R15, R47, 0x30, RZ ;  /* 0x000000302f0f7810 */ /* 0x003fe20007ffe0ff */
        /* <DEDUP_REMOVED lines=19> */
.L_x_1632:
[----:B------:R-:W-:Y:S05]  /*5900*/  BSYNC B0 ;  /* 0x0000000000007941 */ /* 0x000fea0003800000 */
.L_x_1631:
[--C-:B012---:R-:W-:Y:S01]  /*5910*/  HADD2.F32 R13, -RZ, R32.reuse.H0_H0 ;  /* 0x20000020ff0d7230 */ /* 0x107fe20000004100 */
        /* <DEDUP_REMOVED lines=29> */
.L_x_1633:
        /* <DEDUP_REMOVED lines=16> */
[----:B------:R-:W-:Y:S02]  /*5bf0*/  F2FP.F16.F32.PACK_AB R11, R52, R11 ;  /* 0x0000000b340b723e */ /* 0x000fe400000000ff */
[----:B------:R-:W-:-:S05]  /*5c00*/  LEA.HI.X R9, R56, UR11, R9, 0x1, P0 ;  /* 0x0000000b38097c11 */ /* 0x000fca00080f0c09 */
[----:B------:R0:W-:Y:S02]  /*5c10*/  STG.E desc[UR8][R8.64], R11 ;  /* 0x0000000b08007986 */ /* 0x0001e4000c101908 */
.L_x_1635:
[----:B------:R-:W-:Y:S05]  /*5c20*/  BSYNC B0 ;  /* 0x0000000000007941 */ /* 0x000fea0003800000 */
.L_x_1634:
[----:B0-----:R-:W0:Y:S01]  /*5c30*/  LDC R9, c[0x0][0x10] ;  /* 0x00000400ff097b82 */ /* 0x001e220000000800 */
[----:B------:R-:W-:Y:S02]  /*5c40*/  IADD3 R45, R45, 0x1, RZ ;  /* 0x000000012d2d7810 */ /* 0x000fe40007ffe0ff */
[----:B0-----:R-:W-:-:S04]  /*5c50*/  IADD3 R48, R9, R48, RZ ;  /* 0x0000003009307210 */ /* 0x001fc80007ffe0ff */
[----:B------:R-:W-:-:S13]  /*5c60*/  ISETP.GE.AND P0, PT, R48, UR4, PT ;  /* 0x0000000430007c0c */ /* 0x000fda000bf06270 */
[----:B------:R-:W-:Y:S05]  /*5c70*/  @!P0 BRA `(.L_x_1636) ;  /* 0xffffffa400e08947 */ /* 0x000fea000383ffff */
.L_x_1585:
        /* <DEDUP_REMOVED lines=19> */
.L_x_1638:
[----:B------:R-:W-:Y:S05]  /*5db0*/  BSYNC B0 ;  /* 0x0000000000007941 */ /* 0x000fea0003800000 */
.L_x_1637:
        /* <DEDUP_REMOVED lines=11> */
.L_x_1640:
[----:B------:R-:W2:Y:S04]  /*5e70*/  LDG.E.STRONG.GPU R5, desc[UR8][R2.64] ;  /* 0x0000000802057981 */ /* 0x000ea8000c1ef900 */
[----:B--2---:R-:W-:Y:S01]  /*5e80*/  CCTL.IVALL ;  /* 0x00000000ff00798f */ /* 0x004fe20002000000 */
[----:B------:R-:W-:Y:S05]  /*5e90*/  YIELD ;  /* 0x0000000000007946 */ /* 0x000fea0003800000 */
[----:B------:R-:W-:-:S13]  /*5ea0*/  ISETP.NE.AND P0, PT, R5, R0, PT ;  /* 0x000000000500720c */ /* 0x000fda0003f05270 */
[----:B------:R-:W-:Y:S05]  /*5eb0*/  @P0 BRA `(.L_x_1640) ;  /* 0xfffffffc00ec0947 */ /* 0x000fea000383ffff */
.L_x_1639:
        /* <DEDUP_REMOVED lines=24> */
.L_x_1641:
        /* <DEDUP_REMOVED lines=25> */
.L_x_1642:
        /* <DEDUP_REMOVED lines=11> */
.L_x_5610:


//--------------------- .text._Z35group_norm_nhwc_bwd_one_pass_kernelI11Fp16IOBf16WLi128ELi120ELi480EEv26Group_norm_nhwc_bwd_params --------------------------
	.section	.text._Z35group_norm_nhwc_bwd_one_pass_kernelI11Fp16IOBf16WLi128ELi120ELi480EEv26Group_norm_nhwc_bwd_params,"ax",@progbits
	.align	128
        .global         _Z35group_norm_nhwc_bwd_one_pass_kernelI11Fp16IOBf16WLi128ELi120ELi480EEv26Group_norm_nhwc_bwd_params
        .type           _Z35group_norm_nhwc_bwd_one_pass_kernelI11Fp16IOBf16WLi128ELi120ELi480EEv26Group_norm_nhwc_bwd_params,@function
        .size           _Z35group_norm_nhwc_bwd_one_pass_kernelI11Fp16IOBf16WLi128ELi120ELi480EEv26Group_norm_nhwc_bwd_params,(.L_x_5611 - _Z35group_norm_nhwc_bwd_one_pass_kernelI11Fp16IOBf16WLi128ELi120ELi480EEv26Group_norm_nhwc_bwd_params)
        .other          _Z35group_norm_nhwc_bwd_one_pass_kernelI11Fp16IOBf16WLi128ELi120ELi480EEv26Group_norm_nhwc_bwd_params,@"STO_CUDA_ENTRY STV_DEFAULT"
_Z35group_norm_nhwc_bwd_one_pass_kernelI11Fp16IOBf16WLi128ELi120ELi480EEv26Group_norm_nhwc_bwd_params:
.text._Z35group_norm_nhwc_bwd_one_pass_kernelI11Fp16IOBf16WLi128ELi120ELi480EEv26Group_norm_nhwc_bwd_params:
        /* <DEDUP_REMOVED lines=104> */
[C---:B------:R-:W-:Y:S02]  /*0680*/  IADD3 R94, R3.reuse, 0x70, RZ ;  /* 0x00000070035e7810 */ /* 0x040fe40007ffe0ff */
[----:B------:R-:W-:Y:S02]  /*0690*/  IADD3 R93, R3, 0x78, RZ ;  /* 0x00000078035d7810 */ /* 0x000fe40007ffe0ff */
[----:B------:R-:W-:Y:S02]  /*06a0*/  SHF.R.S32.HI R13, RZ, 0x1, R13 ;  /* 0x00000001ff0d7819 */ /* 0x000fe4000001140d */
[----:B------:R-:W-:-:S02]  /*06b0*/  LEA R9, R9, UR5, 0x3 ;  /* 0x0000000509097c11 */ /* 0x000fc4000f8e18ff */
[----:B------:R-:W-:Y:S02]  /*06c0*/  SHF.L.U64.HI R11, R10, 0x2, R11 ;  /* 0x000000020a0b7819 */ /* 0x000fe4000001020b */
[----:B------:R-:W-:Y:S02]  /*06d0*/  SHF.R.S32.HI R125, RZ, 0x1f, R96 ;  /* 0x0000001fff7d7819 */ /* 0x000fe40000011460 */
[----:B------:R-:W-:Y:S02]  /*06e0*/  SHF.R.S32.HI R124, RZ, 0x1f, R95 ;  /* 0x0000001fff7c7819 */ /* 0x000fe4000001145f */
[----:B------:R-:W-:Y:S01]  /*06f0*/  SHF.R.S32.HI R123, RZ, 0x1f, R94 ;  /* 0x0000001fff7b7819 */ /* 0x000fe2000001145e */
[----:B0-----:R-:W-:Y:S01]  /*0700*/  IMAD R15, R4, UR7, R0 ;  /* 0x00000007040f7c24 */ /* 0x001fe2000f8e0200 */
[----:B------:R-:W-:Y:S02]  /*0710*/  SHF.R.S32.HI R122, RZ, 0x1f, R93 ;  /* 0x0000001fff7a7819 */ /* 0x000fe4000001145d */
[----:B------:R-:W-:-:S02]  /*0720*/  SHF.L.U64.HI R13, R12, 0x2, R13 ;  /* 0x000000020c0d7819 */ /* 0x000fc4000001020d */
[----:B-12---:R-:W-:-:S07]  /*0730*/  LOP3.LUT R108, R5, 0x3, RZ, 0xc0, !PT ;  /* 0x00000003056c7812 */ /* 0x006fce00078ec0ff */
.L_x_1726:
        /* <DEDUP_REMOVED lines=359> */
[----:B------:R-:W5:Y:S04]  /*1db0*/  @P5 LDG.E R62, desc[UR8][R74.64] ;  /* 0x000000084a3e5981 */ /* 0x000f68000c1e1900 */
[----:B------:R0:W5:Y:S01]  /*1dc0*/  @P5 LDG.E R63, desc[UR8][R72.64] ;  /* 0x00000008483f5981 */ /* 0x000162000c1e1900 */
[----:B------:R-:W-:Y:S02]  /*1dd0*/  ISETP.NE.AND P5, PT, R83, RZ, PT ;  /* 0x000000ff5300720c */ /* 0x000fe40003fa5270 */
[----:B------:R-:W-:Y:S02]  /*1de0*/  MOV R23, 0x3f800000 ;  /* 0x3f80000000177802 */ /* 0x000fe40000000f00 */
[----:B0-----:R-:W-:-:S09]  /*1df0*/  CS2R R72, SRZ ;  /* 0x0000000000487805 */ /* 0x001fd2000001ff00 */
[----:B------:R0:W5:Y:S01]  /*1e00*/  @P5 LDG.E R72, desc[UR8][R54.64] ;  /* 0x0000000836485981 */ /* 0x000162000c1e1900 */
[----:B------:R-:W-:Y:S02]  /*1e10*/  CS2R R76, SRZ ;  /* 0x00000000004c7805 */ /* 0x000fe4000001ff00 */
[----:B------:R-:W-:Y:S02]  /*1e20*/  CS2R R78, SRZ ;  /* 0x00000000004e7805 */ /* 0x000fe4000001ff00 */
[----:B------:R-:W-:Y:S02]  /*1e30*/  CS2R R80, SRZ ;  /* 0x0000000000507805 */ /* 0x000fe4000001ff00 */
[----:B------:R-:W-:Y:S01]  /*1e40*/  CS2R R84, SRZ ;  /* 0x0000000000547805 */ /* 0x000fe2000001ff00 */
[----:B------:R0:W5:Y:S04]  /*1e50*/  @P6 LDG.E R77, desc[UR8][R48.64] ;  /* 0x00000008304d6981 */ /* 0x000168000c1e1900 */
[----:B------:R0:W5:Y:S04]  /*1e60*/  @P6 LDG.E R78, desc[UR8][R46.64] ;  /* 0x000000082e4e6981 */ /* 0x000168000c1e1900 */
[----:B------:R0:W5:Y:S04]  /*1e70*/  @P4 LDG.E R81, desc[UR8][R40.64] ;  /* 0x0000000828514981 */ /* 0x000168000c1e1900 */
[----:B------:R0:W5:Y:S04]  /*1e80*/  @P3 LDG.E R84, desc[UR8][R34.64] ;  /* 0x0000000822543981 */ /* 0x000168000c1e1900 */
[----:B------:R0:W5:Y:S01]  /*1e90*/  @P2 LDG.E R85, desc[UR8][R32.64] ;  /* 0x0000000820552981 */ /* 0x000162000c1e1900 */
[----:B--2---:R-:W-:-:S05]  /*1ea0*/  FFMA.FTZ R88, -R64, R64, R65 ;  /* 0x0000004040587223 */ /* 0x004fca0000010141 */
[----:B------:R-:W-:-:S13]  /*1eb0*/  FSETP.GTU.FTZ.AND P0, PT, R88, RZ, PT ;  /* 0x000000ff5800720b */ /* 0x000fda0003f1c000 */
[----:B------:R-:W1:Y:S01]  /*1ec0*/  @P0 LDC R87, c[0x0][0x250] ;  /* 0x00009400ff570b82 */ /* 0x000e620000000800 */
[----:B------:R-:W-:-:S06]  /*1ed0*/  MOV R65, RZ ;  /* 0x000000ff00417202 */ /* 0x000fcc0000000f00 */
[----:B------:R0:W5:Y:S01]  /*1ee0*/  @P5 LDG.E R65, desc[UR8][R70.64] ;  /* 0x0000000846415981 */ /* 0x000162000c1e1900 */
[----:B------:R-:W-:Y:S02]  /*1ef0*/  ISETP.NE.AND P5, PT, R82, RZ, PT ;  /* 0x000000ff5200720c */ /* 0x000fe40003fa5270 */
[----:B------:R-:W-:-:S06]  /*1f00*/  CS2R R82, SRZ ;  /* 0x0000000000527805 */ /* 0x000fcc000001ff00 */
[----:B------:R0:W5:Y:S04]  /*1f10*/  @P4 LDG.E R82, desc[UR8][R38.64] ;  /* 0x0000000826524981 */ /* 0x000168000c1e1900 */
[----:B------:R0:W5:Y:S04]  /*1f20*/  @P3 LDG.E R83, desc[UR8][R36.64] ;  /* 0x0000000824533981 */ /* 0x000168000c1e1900 */
[----:B------:R0:W5:Y:S01]  /*1f30*/  @P5 LDG.E R79, desc[UR8][R44.64] ;  /* 0x000000082c4f5981 */ /* 0x000162000c1e1900 */
[----:B-1----:R-:W-:Y:S01]  /*1f40*/  @P0 FADD.FTZ R87, R88, R87 ;  /* 0x0000005758570221 */ /* 0x002fe20000010000 */
[----:B------:R-:W-:-:S02]  /*1f50*/  CS2R R88, SRZ ;  /* 0x0000000000587805 */ /* 0x000fc4000001ff00 */
[----:B------:R0:W5:Y:S01]  /*1f60*/  @P5 LDG.E R80, desc[UR8][R42.64] ;  /* 0x000000082a505981 */ /* 0x000162000c1e1900 */
[----:B------:R1:W2:Y:S03]  /*1f70*/  @P0 MUFU.RSQ R23, R87 ;  /* 0x0000005700170308 */ /* 0x0002a60000001400 */
[----:B------:R0:W5:Y:S01]  /*1f80*/  @P1 LDG.E R88, desc[UR8][R28.64] ;  /* 0x000000081c581981 */ /* 0x000162000c1e1900 */
[----:B-1----:R-:W-:-:S06]  /*1f90*/  CS2R R86, SRZ ;  /* 0x0000000000567805 */ /* 0x002fcc000001ff00 */
[----:B------:R0:W5:Y:S04]  /*1fa0*/  @P2 LDG.E R86, desc[UR8][R24.64] ;  /* 0x0000000818562981 */ /* 0x000168000c1e1900 */
[----:B------:R0:W5:Y:S01]  /*1fb0*/  @P1 LDG.E R87, desc[UR8][R26.64] ;  /* 0x000000081a571981 */ /* 0x000162000c1e1900 */
[----:B------:R-:W-:-:S13]  /*1fc0*/  LOP3.LUT P0, RZ, R14, 0x4, RZ, 0xc0, !PT ;  /* 0x000000040eff7812 */ /* 0x000fda000780c0ff */
[----:B------:R0:W5:Y:S04]  /*1fd0*/  @P0 LDG.E R73, desc[UR8][R52.64] ;  /* 0x0000000834490981 */ /* 0x000168000c1e1900 */
[----:B------:R0:W5:Y:S01]  /*1fe0*/  @P0 LDG.E R76, desc[UR8][R50.64] ;  /* 0x00000008324c0981 */ /* 0x000162000c1e1900 */
[----:B------:R-:W-:Y:S01]  /*1ff0*/  ISETP.GT.U32.AND P0, PT, R2, 0x1df, PT ;  /* 0x000001df0200780c */ /* 0x000fe20003f04070 */
[----:B------:R-:W-:Y:S01]  /*2000*/  BSSY B0, `(.L_x_1644) ;  /* 0x0000014000007945 */ /* 0x000fe20003800000 */
[----:B------:R-:W-:Y:S02]  /*2010*/  CS2R R90, SRZ ;  /* 0x00000000005a7805 */ /* 0x000fe4000001ff00 */
[----:B------:R-:W-:-:S09]  /*2020*/  MOV R92, RZ ;  /* 0x000000ff005c7202 */ /* 0x000fd20000000f00 */
        /* <DEDUP_REMOVED lines=17> */
.L_x_1645:
[----:B------:R-:W-:Y:S05]  /*2140*/  BSYNC B0 ;  /* 0x0000000000007941 */ /* 0x000fea0003800000 */
.L_x_1644:
[----:B------:R-:W-:Y:S01]  /*2150*/  ISETP.NE.AND P0, PT, RZ, UR10, PT ;  /* 0x0000000aff007c0c */ /* 0x000fe2000bf05270 */
[--C-:B-----5:R-:W-:Y:S01]  /*2160*/  HADD2.F32 R25, -RZ, R56.reuse.H0_H0 ;  /* 0x20000038ff197230 */ /* 0x120fe20000004100 */
        /* <DEDUP_REMOVED lines=34> */
.L_x_1646:
        /* <DEDUP_REMOVED lines=26> */
.L_x_1647:
[----:B------:R-:W-:Y:S01]  /*2530*/  FFMA.FTZ R35, R24, R34, R27 ;  /* 0x0000002218237223 */ /* 0x000fe2000001001b */
[----:B------:R-:W-:Y:S01]  /*2540*/  FMUL.FTZ R36, R26, R89 ;  /* 0x000000591a247220 */ /* 0x000fe20000410000 */
[----:B------:R-:W-:Y:S01]  /*2550*/  FADD.FTZ R27, RZ, R28 ;  /* 0x0000001cff1b7221 */ /* 0x000fe20000010000 */
[----:B------:R-:W-:Y:S01]  /*2560*/  FADD.FTZ R37, R34, R25 ;  /* 0x0000001922257221 */ /* 0x000fe20000010000 */
[C---:B------:R-:W-:Y:S01]  /*2570*/  FFMA.FTZ R25, R33.reuse, R26, R46 ;  /* 0x0000001a21197223 */ /* 0x040fe2000001002e */
[----:B------:R-:W-:Y:S01]  /*2580*/  FFMA.FTZ R34, R33, R36, R35 ;  /* 0x0000002421227223 */ /* 0x000fe20000010023 */
[----:B------:R-:W-:Y:S01]  /*2590*/  FFMA.FTZ R35, R24, R31, RZ ;  /* 0x0000001f18237223 */ /* 0x000fe200000100ff */
[----:B------:R-:W-:Y:S01]  /*25a0*/  FADD.FTZ R26, R27, R26 ;  /* 0x0000001a1b1a7221 */ /* 0x000fe20000010000 */
[----:B------:R-:W-:Y:S01]  /*25b0*/  FADD.FTZ R28, RZ, R31 ;  /* 0x0000001fff1c7221 */ /* 0x000fe20000010000 */
[--C-:B------:R-:W-:Y:S02]  /*25c0*/  HADD2.F32 R33, -RZ, R60.reuse.H0_H0 ;  /* 0x2000003cff217230 */ /* 0x100fe40000004100 */
[----:B------:R-:W-:Y:S01]  /*25d0*/  FMUL.FTZ R27, R29, R92 ;  /* 0x0000005c1d1b7220 */ /* 0x000fe20000410000 */
[----:B------:R-:W-:-:S02]  /*25e0*/  HADD2.F32 R31, -RZ, R60.H1_H1 ;  /* 0x3000003cff1f7230 */ /* 0x000fc40000004100 */
[----:B------:R-:W-:Y:S01]  /*25f0*/  FFMA.FTZ R24, R32, R29, R35 ;  /* 0x0000001d20187223 */ /* 0x000fe20000010023 */
[----:B------:R-:W-:Y:S01]  /*2600*/  FADD.FTZ R29, R28, R29 ;  /* 0x0000001d1c1d7221 */ /* 0x000fe20000010000 */
[----:B------:R-:W-:Y:S01]  /*2610*/  FFMA.FTZ R28, R32, R27, R34 ;  /* 0x0000001b201c7223 */ /* 0x000fe20000010022 */
[C---:B------:R-:W-:Y:S01]  /*2620*/  FADD.FTZ R34, -R64.reuse, R33 ;  /* 0x0000002140227221 */ /* 0x040fe20000010100 */
[----:B------:R-:W-:Y:S01]  /*2630*/  FADD.FTZ R38, -R64, R31 ;  /* 0x0000001f40267221 */ /* 0x000fe20000010100 */
[----:B------:R-:W-:Y:S01]  /*2640*/  FADD.FTZ R36, R37, R36 ;  /* 0x0000002425247221 */ /* 0x000fe20000010000 */
        /* <DEDUP_REMOVED lines=23> */
.L_x_1648:
[----:B------:R-:W-:Y:S01]  /*27c0*/  FMUL.FTZ R33, R40, R89 ;  /* 0x0000005928217220 */ /* 0x000fe20000410000 */
[----:B------:R-:W-:Y:S01]  /*27d0*/  FADD.FTZ R36, R27, R36 ;  /* 0x000000241b247221 */ /* 0x000fe20000010000 */
        /* <DEDUP_REMOVED lines=35> */
.L_x_1649:
[----:B------:R-:W-:Y:S01]  /*2a10*/  FMUL.FTZ R35, R38, R89 ;  /* 0x0000005926237220 */ /* 0x000fe20000410000 */
[----:B------:R-:W-:Y:S01]  /*2a20*/  FADD.FTZ R34, R28, R33 ;  /* 0x000000211c227221 */ /* 0x000fe20000010000 */
[--C-:B------:R-:W-:Y:S02]  /*2a30*/  HADD2.F32 R37, -RZ, R65.reuse.H0_H0 ;  /* 0x20000041ff257230 */ /* 0x100fe40000004100 */
[----:B------:R-:W-:Y:S01]  /*2a40*/  FMUL.FTZ R28, R31, R92 ;  /* 0x0000005c1f1c7220 */ /* 0x000fe20000410000 */
[----:B------:R-:W-:Y:S02]  /*2a50*/  HADD2.F32 R39, -RZ, R65.H1_H1 ;  /* 0x30000041ff277230 */ /* 0x000fe40000004100 */
[C---:B------:R-:W-:Y:S01]  /*2a60*/  FFMA.FTZ R33, R43.reuse, R35, R32 ;  /* 0x000000232b217223 */ /* 0x040fe20000010020 */
[----:B------:R-:W-:Y:S01]  /*2a70*/  FADD.FTZ R35, R34, R35 ;  /* 0x0000002322237221 */ /* 0x000fe20000010000 */
[----:B------:R-:W-:Y:S01]  /*2a80*/  FADD.FTZ R34, -R64, R37 ;  /* 0x0000002540227221 */ /* 0x000fe20000010100 */
[----:B------:R-:W-:Y:S01]  /*2a90*/  FADD.FTZ R26, R26, R38 ;  /* 0x000000261a1a7221 */ /* 0x000fe20000010000 */
[----:B------:R-:W-:Y:S01]  /*2aa0*/  FADD.FTZ R36, -R64, R39 ;  /* 0x0000002740247221 */ /* 0x000fe20000010100 */
[----:B------:R-:W-:Y:S01]  /*2ab0*/  FFMA.FTZ R25, R43, R38, R25 ;  /* 0x000000262b197223 */ /* 0x000fe20000010019 */
[----:B------:R-:W-:Y:S01]  /*2ac0*/  FADD.FTZ R29, R29, R31 ;  /* 0x0000001f1d1d7221 */ /* 0x000fe20000010000 */
[C---:B------:R-:W-:Y:S01]  /*2ad0*/  FFMA.FTZ R24, R27.reuse, R31, R24 ;  /* 0x0000001f1b187223 */ /* 0x040fe20000010018 */
        /* <DEDUP_REMOVED lines=24> */
.L_x_1650:
[----:B------:R-:W-:Y:S01]  /*2c60*/  FMUL.FTZ R33, R38, R89 ;  /* 0x0000005926217220 */ /* 0x000fe20000410000 */
[----:B------:R-:W-:Y:S01]  /*2c70*/  FADD.FTZ R34, R28, R35 ;  /* 0x000000231c227221 */ /* 0x000fe20000010000 */
[--C-:B------:R-:W-:Y:S02]  /*2c80*/  HADD2.F32 R35, -RZ, R73.reuse.H0_H0 ;  /* 0x20000049ff237230 */ /* 0x100fe40000004100 */
[C---:B------:R-:W-:Y:S01]  /*2c90*/  FFMA.FTZ R28, R43.reuse, R38, R25 ;  /* 0x000000262b1c7223 */ /* 0x040fe20000010019 */
[----:B------:R-:W-:Y:S02]  /*2ca0*/  HADD2.F32 R37, -RZ, R73.H1_H1 ;  /* 0x30000049ff257230 */ /* 0x000fe40000004100 */
[----:B------:R-:W-:Y:S01]  /*2cb0*/  FFMA.FTZ R25, R43, R33, R32 ;  /* 0x000000212b197223 */ /* 0x000fe20000010020 */
[----:B------:R-:W-:Y:S01]  /*2cc0*/  FADD.FTZ R26, R26, R38 ;  /* 0x000000261a1a7221 */ /* 0x000fe20000010000 */
[----:B------:R-:W-:Y:S01]  /*2cd0*/  FMUL.FTZ R32, R27, R92 ;  /* 0x0000005c1b207220 */ /* 0x000fe20000410000 */
[C---:B------:R-:W-:Y:S01]  /*2ce0*/  FADD.FTZ R36, -R64.reuse, R35 ;  /* 0x0000002340247221 */ /* 0x040fe20000010100 */
[----:B------:R-:W-:Y:S01]  /*2cf0*/  FADD.FTZ R38, -R64, R37 ;  /* 0x0000002540267221 */ /* 0x000fe20000010100 */
        /* <DEDUP_REMOVED lines=26> */
.L_x_1651:
[----:B------:R-:W-:Y:S01]  /*2ea0*/  FMUL.FTZ R37, R35, R89 ;  /* 0x0000005923257220 */ /* 0x000fe20000410000 */
[----:B------:R-:W-:Y:S01]  /*2eb0*/  FADD.FTZ R36, R32, R33 ;  /* 0x0000002120247221 */ /* 0x000fe20000010000 */
[----:B------:R-:W-:Y:S01]  /*2ec0*/  FFMA.FTZ R33, R45, R35, R28 ;  /* 0x000000232d217223 */ /* 0x000fe2000001001c */
[----:B------:R-:W-:Y:S01]  /*2ed0*/  FADD.FTZ R32, R29, R27 ;  /* 0x0000001b1d207221 */ /* 0x000fe20000010000 */
[----:B------:R-:W-:Y:S01]  /*2ee0*/  FFMA.FTZ R28, R45, R37, R34 ;  /* 0x000000252d1c7223 */ /* 0x000fe20000010022 */
[----:B------:R-:W-:Y:S01]  /*2ef0*/  FADD.FTZ R34, R36, R37 ;  /* 0x0000002524227221 */ /* 0x000fe20000010000 */
[--C-:B------:R-:W-:Y:S02]  /*2f00*/  HADD2.F32 R27, -RZ, R77.reuse.H0_H0 ;  /* 0x2000004dff1b7230 */ /* 0x100fe40000004100 */
[----:B------:R-:W-:Y:S01]  /*2f10*/  FMUL.FTZ R29, R25, R92 ;  /* 0x0000005c191d7220 */ /* 0x000fe20000410000 */
[----:B------:R-:W-:Y:S02]  /*2f20*/  HADD2.F32 R37, -RZ, R77.H1_H1 ;  /* 0x3000004dff257230 */ /* 0x000fe40000004100 */
[----:B------:R-:W-:Y:S01]  /*2f30*/  FADD.FTZ R26, R26, R35 ;  /* 0x000000231a1a7221 */ /* 0x000fe20000010000 */
[C---:B------:R-:W-:Y:S01]  /*2f40*/  FADD.FTZ R36, -R64.reuse, R27 ;  /* 0x0000001b40247221 */ /* 0x040fe20000010100 */
[----:B------:R-:W-:Y:S01]  /*2f50*/  FFMA.FTZ R28, R31, R29, R28 ;  /* 0x0000001d1f1c7223 */ /* 0x000fe2000001001c */
[----:B------:R-:W-:Y:S01]  /*2f60*/  FADD.FTZ R38, -R64, R37 ;  /* 0x0000002540267221 */ /* 0x000fe20000010100 */
        /* <DEDUP_REMOVED lines=24> */
.L_x_1652:
        /* <DEDUP_REMOVED lines=32> */
.L_x_1653:
        /* <DEDUP_REMOVED lines=38> */
.L_x_1654:
[--C-:B------:R-:W-:Y:S02]  /*3550*/  HADD2.F32 R41, -RZ, R83.reuse.H0_H0 ;  /* 0x20000053ff297230 */ /* 0x100fe40000004100 */
[----:B------:R-:W-:Y:S01]  /*3560*/  FMUL.FTZ R42, R34, R89 ;  /* 0x00000059222a7220 */ /* 0x000fe20000410000 */
[----:B------:R-:W-:Y:S02]  /*3570*/  HADD2.F32 R45, -RZ, R83.H1_H1 ;  /* 0x30000053ff2d7230 */ /* 0x000fe40000004100 */
[----:B------:R-:W-:Y:S01]  /*3580*/  FFMA.FTZ R31, R36, R27, R31 ;  /* 0x0000001b241f7223 */ /* 0x000fe2000001001f */
[--C-:B------:R-:W-:Y:S02]  /*3590*/  HADD2.F32 R48, -RZ, R84.reuse.H0_H0 ;  /* 0x20000054ff307230 */ /* 0x100fe40000004100 */
[C---:B------:R-:W-:Y:S01]  /*35a0*/  FADD.FTZ R36, -R64.reuse, R41 ;  /* 0x0000002940247221 */ /* 0x040fe20000010100 */
[----:B------:R-:W-:Y:S01]  /*35b0*/  FFMA.FTZ R43, R37, R42, R26 ;  /* 0x0000002a252b7223 */ /* 0x000fe2000001001a */
[----:B------:R-:W-:Y:S01]  /*35c0*/  FADD.FTZ R46, -R64, R45 ;  /* 0x0000002d402e7221 */ /* 0x000fe20000010100 */
[----:B------:R-:W-:Y:S01]  /*35d0*/  FADD.FTZ R26, R25, R42 ;  /* 0x0000002a191a7221 */ /* 0x000fe20000010000 */
        /* <DEDUP_REMOVED lines=23> */
.L_x_1655:
[----:B------:R-:W-:Y:S01]  /*3750*/  FFMA.FTZ R44, R38, R45, R43 ;  /* 0x0000002d262c7223 */ /* 0x000fe2000001002b */
[----:B------:R-:W-:Y:S01]  /*3760*/  FMUL.FTZ R42, R48, R89 ;  /* 0x00000059302a7220 */ /* 0x000fe20000410000 */
[----:B------:R-:W-:Y:S01]  /*3770*/  FADD.FTZ R45, R45, R26 ;  /* 0x0000001a2d2d7221 */ /* 0x000fe20000010000 */
[--C-:B------:R-:W-:Y:S02]  /*3780*/  HADD2.F32 R43, -RZ, R85.reuse.H0_H0 ;  /* 0x20000055ff2b7230 */ /* 0x100fe40000004100 */
[----:B------:R-:W-:Y:S01]  /*3790*/  FFMA.FTZ R40, R29, R24, R40 ;  /* 0x000000181d287223 */ /* 0x000fe20000010028 */
[----:B------:R-:W-:Y:S02]  /*37a0*/  HADD2.F32 R47, -RZ, R85.H1_H1 ;  /* 0x30000055ff2f7230 */ /* 0x000fe40000004100 */
[----:B------:R-:W-:Y:S01]  /*37b0*/  FADD.FTZ R36, R32, R27 ;  /* 0x0000001b20247221 */ /* 0x000fe20000010000 */
[----:B------:R-:W-:Y:S01]  /*37c0*/  FADD.FTZ R29, R45, R42 ;  /* 0x0000002a2d1d7221 */ /* 0x000fe20000010000 */
        /* <DEDUP_REMOVED lines=30> */
.L_x_1656:
[--C-:B------:R-:W-:Y:S02]  /*39b0*/  HADD2.F32 R49, -RZ, R87.reuse.H0_H0 ;  /* 0x20000057ff317230 */ /* 0x100fe40000004100 */
[----:B------:R-:W-:Y:S01]  /*39c0*/  FFMA.FTZ R43, R28, R35, R31 ;  /* 0x000000231c2b7223 */ /* 0x000fe2000001001f */
[----:B------:R-:W-:Y:S02]  /*39d0*/  HADD2.F32 R31, -RZ, R87.H1_H1 ;  /* 0x30000057ff1f7230 */ /* 0x000fe40000004100 */
[----:B------:R-:W-:Y:S01]  /*39e0*/  FMUL.FTZ R42, R26, R89 ;  /* 0x000000591a2a7220 */ /* 0x000fe20000410000 */
[C---:B------:R-:W-:Y:S01]  /*39f0*/  FADD.FTZ R28, -R64.reuse, R49 ;  /* 0x00000031401c7221 */ /* 0x040fe20000010100 */
[----:B------:R-:W-:Y:S01]  /*3a00*/  FMUL.FTZ R49, R29, R92 ;  /* 0x0000005c1d317220 */ /* 0x000fe20000410000 */
        /* <DEDUP_REMOVED lines=26> */
.L_x_1657:
[----:B------:R-:W-:Y:S01]  /*3bb0*/  FFMA.FTZ R50, R24, R49, R47 ;  /* 0x0000003118327223 */ /* 0x000fe2000001002f */
[----:B------:R-:W-:Y:S01]  /*3bc0*/  FMUL.FTZ R44, R32, R89 ;  /* 0x00000059202c7220 */ /* 0x000fe20000410000 */
[----:B------:R-:W-:Y:S01]  /*3bd0*/  FADD.FTZ R49, R49, R42 ;  /* 0x0000002a31317221 */ /* 0x000fe20000010000 */
[----:B------:R-:W-:Y:S01]  /*3be0*/  FADD.FTZ R42, R36, R35 ;  /* 0x00000023242a7221 */ /* 0x000fe20000010000 */
[----:B------:R-:W-:Y:S01]  /*3bf0*/  FFMA.FTZ R40, R37, R34, R40 ;  /* 0x0000002225287223 */ /* 0x000fe20000010028 */
        /* <DEDUP_REMOVED lines=33> */
.L_x_1658:
[----:B------:R-:W-:Y:S01]  /*3e10*/  FMUL.FTZ R50, R36, R89 ;  /* 0x0000005924327220 */ /* 0x000fe20000410000 */
[----:B------:R-:W-:Y:S01]  /*3e20*/  FFMA.FTZ R43, R38, R39, R43 ;  /* 0x00000027262b7223 */ /* 0x000fe2000001002b */
[----:B------:R-:W-:Y:S01]  /*3e30*/  FADD.FTZ R38, R42, R39 ;  /* 0x000000272a267221 */ /* 0x000fe20000010000 */
[--C-:B------:R-:W-:Y:S02]  /*3e40*/  HADD2.F32 R51, -RZ, R17.reuse.H1_H1 ;  /* 0x30000011ff337230 */ /* 0x100fe40000004100 */
[----:B------:R-:W-:Y:S01]  /*3e50*/  FADD.FTZ R42, R47, R50 ;  /* 0x000000322f2a7221 */ /* 0x000fe20000010000 */
[----:B------:R-:W-:Y:S02]  /*3e60*/  HADD2.F32 R47, -RZ, R17.H0_H0 ;  /* 0x20000011ff2f7230 */ /* 0x000fe40000004100 */
[----:B------:R-:W-:Y:S01]  /*3e70*/  FFMA.FTZ R39, R35, R50, R44 ;  /* 0x0000003223277223 */ /* 0x000fe2000001002c */
[----:B------:R-:W-:Y:S01]  /*3e80*/  FMUL.FTZ R49, R37, R92 ;  /* 0x0000005c25317220 */ /* 0x000fe20000410000 */
[----:B------:R-:W-:Y:S01]  /*3e90*/  FFMA.FTZ R44, R41, R48, R40 ;  /* 0x00000030292c7223 */ /* 0x000fe20000010028 */
[C---:B------:R-:W-:Y:S01]  /*3ea0*/  FADD.FTZ R52, -R64.reuse, R51 ;  /* 0x0000003340347221 */ /* 0x040fe20000010100 */
[----:B------:R-:W-:Y:S01]  /*3eb0*/  FADD.FTZ R40, -R64, R47 ;  /* 0x0000002f40287221 */ /* 0x000fe20000010100 */
        /* <DEDUP_REMOVED lines=25> */
.L_x_1659:
[----:B------:R-:W-:Y:S01]  /*4050*/  FMUL.FTZ R52, R42, R89 ;  /* 0x000000592a347220 */ /* 0x000fe20000410000 */
[--C-:B------:R-:W-:Y:S02]  /*4060*/  HADD2.F32 R51, -RZ, R19.reuse.H0_H0 ;  /* 0x20000013ff337230 */ /* 0x100fe40000004100 */
[----:B------:R-:W-:Y:S01]  /*4070*/  FADD.FTZ R45, R45, R48 ;  /* 0x000000302d2d7221 */ /* 0x000fe20000010000 */
[----:B------:R-:W-:Y:S02]  /*4080*/  HADD2.F32 R53, -RZ, R19.H1_H1 ;  /* 0x30000013ff357230 */ /* 0x000fe40000004100 */
        /* <DEDUP_REMOVED lines=31> */
.L_x_1660:
        /* <DEDUP_REMOVED lines=9> */
[--C-:B------:R-:W-:Y:S02]  /*4310*/  HADD2.F32 R43, -RZ, R22.reuse.H1_H1 ;  /* 0x30000016ff2b7230 */ /* 0x100fe40000004100 */
[----:B------:R-:W-:Y:S01]  /*4320*/  FADD.FTZ R52, -R64, R53 ;  /* 0x0000003540347221 */ /* 0x000fe20000010100 */
[----:B------:R-:W-:Y:S01]  /*4330*/  FMUL.FTZ R53, R46, R23 ;  /* 0x000000172e357220 */ /* 0x000fe20000410000 */
[----:B------:R-:W-:-:S02]  /*4340*/  HADD2.F32 R46, -RZ, R22.H0_H0 ;  /* 0x20000016ff2e7230 */ /* 0x000fc40000004100 */
        /* <DEDUP_REMOVED lines=20> */
.L_x_1661:
        /* <DEDUP_REMOVED lines=108> */
.L_x_1663:
[----:B------:R-:W-:Y:S05]  /*4b50*/  BSYNC B0 ;  /* 0x0000000000007941 */ /* 0x000fea0003800000 */
.L_x_1662:
        /* <DEDUP_REMOVED lines=41> */
.L_x_1665:
[----:B------:R-:W-:Y:S05]  /*4df0*/  BSYNC B0 ;  /* 0x0000000000007941 */ /* 0x000fea0003800000 */
.L_x_1664:
        /* <DEDUP_REMOVED lines=13> */
.L_x_1667:
[----:B------:R-:W-:Y:S05]  /*4ed0*/  BSYNC B0 ;  /* 0x0000000000007941 */ /* 0x000fea0003800000 */
.L_x_1666:
        /* <DEDUP_REMOVED lines=34> */
.L_x_1670:
[----:B-1----:R-:W2:Y:S04]  /*5100*/  LDG.E.STRONG.GPU R28, desc[UR8][R24.64] ;  /* 0x00000008181c7981 */ /* 0x002ea8000c1ef900 */
[----:B--2---:R-:W-:Y:S01]  /*5110*/  CCTL.IVALL ;  /* 0x00000000ff00798f */ /* 0x004fe20002000000 */
[----:B------:R-:W-:Y:S05]  /*5120*/  YIELD ;  /* 0x0000000000007946 */ /* 0x000fea0003800000 */
[----:B------:R-:W-:-:S13]  /*5130*/  ISETP.NE.AND P6, PT, R28, R33, PT ;  /* 0x000000211c00720c */ /* 0x000fda0003fc5270 */
[----:B------:R-:W-:Y:S05]  /*5140*/  @P6 BRA `(.L_x_1670) ;  /* 0xfffffffc00ec6947 */ /* 0x000fea000383ffff */
.L_x_1669:
        /* <DEDUP_REMOVED lines=22> */
.L_x_1674:
        /* <DEDUP_REMOVED lines=115> */
.L_x_1673:
        /* <DEDUP_REMOVED lines=63> */
.L_x_1675:
[----:B------:R-:W-:-:S04]  /*5dd0*/  LOP3.LUT P6, RZ, R14, 0x1, RZ, 0xc0, !PT ;  /* 0x000000010eff7812 */ /* 0x000fc800078cc0ff */
[----:B------:R-:W-:-:S13]  /*5de0*/  ISETP.NE.OR P6, PT, R25, RZ, P6 ;  /* 0x000000ff1900720c */ /* 0x000fda00037c5670 */
[----:B------:R-:W-:Y:S05]  /*5df0*/  @!P6 BRA `(.L_x_1671) ;  /* 0x00000000007ce947 */ /* 0x000fea0003800000 */
.L_x_1672:
        /* <DEDUP_REMOVED lines=31> */
.L_x_1671:
        /* <DEDUP_REMOVED lines=10> */
.L_x_1677:
[----:B------:R-:W-:Y:S05]  /*6090*/  BSYNC B0 ;  /* 0x0000000000007941 */ /* 0x000fea0003800000 */
.L_x_1676:
        /* <DEDUP_REMOVED lines=17> */
.L_x_1668:
        /* <DEDUP_REMOVED lines=42> */
.L_x_1678:
        /* <DEDUP_REMOVED lines=19> */
[----:B------:R-:W-:-:S05]  /*6580*/  F2FP.F16.F32.PACK_AB R25, R24, R25 ;  /* 0x000000191819723e */ /* 0x000fca00000000ff */
[----:B------:R0:W-:Y:S02]  /*6590*/  STG.E desc[UR8][R26.64], R25 ;  /* 0x000000191a007986 */ /* 0x0001e4000c101908 */
.L_x_1680:
[----:B------:R-:W-:Y:S05]  /*65a0*/  BSYNC B0 ;  /* 0x0000000000007941 */ /* 0x000fea0003800000 */
.L_x_1679:
[----:B------:R-:W-:Y:S01]  /*65b0*/  ISETP.NE.AND P0, PT, RZ, UR10, PT ;  /* 0x0000000aff007c0c */ /* 0x000fe2000bf05270 */
[C---:B------:R-:W-:Y:S01]  /*65c0*/  FADD.FTZ R24, -R64.reuse, R33 ;  /* 0x0000002140187221 */ /* 0x040fe20000010100 */
[----:B0-----:R-:W-:Y:S01]  /*65d0*/  FADD.FTZ R26, -R64, R35 ;  /* 0x00000023401a7221 */ /* 0x001fe20000010100 */
[--C-:B------:R-:W-:Y:S02]  /*65e0*/  HADD2.F32 R32, -RZ, R59.reuse.H0_H0 ;  /* 0x2000003bff207230 */ /* 0x100fe40000004100 */
[----:B------:R-:W-:Y:S02]  /*65f0*/  HADD2.F32 R59, -RZ, R59.H1_H1 ;  /* 0x3000003bff3b7230 */ /* 0x000fe40000004100 */
[-C--:B------:R-:W-:Y:S01]  /*6600*/  FMUL.FTZ R39, R24, R23.reuse ;  /* 0x0000001718277220 */ /* 0x080fe20000410000 */
[--C-:B------:R-:W-:Y:S02]  /*6610*/  HADD2.F32 R33, -RZ, R60.reuse.H0_H0 ;  /* 0x2000003cff217230 */ /* 0x100fe40000004100 */
        /* <DEDUP_REMOVED lines=21> */
.L_x_1681:
        /* <DEDUP_REMOVED lines=21> */
.L_x_1683:
[----:B------:R-:W-:Y:S05]  /*68c0*/  BSYNC B0 ;  /* 0x0000000000007941 */ /* 0x000fea0003800000 */
.L_x_1682:
        /* <DEDUP_REMOVED lines=28> */
.L_x_1684:
        /* <DEDUP_REMOVED lines=21> */
.L_x_1686:
[----:B------:R-:W-:Y:S05]  /*6be0*/  BSYNC B0 ;  /* 0x0000000000007941 */ /* 0x000fea0003800000 */
.L_x_1685:
[----:B------:R-:W-:Y:S01]  /*6bf0*/  ISETP.NE.AND P0, PT, RZ, UR10, PT ;  /* 0x0000000aff007c0c */ /* 0x000fe2000bf05270 */
[C---:B------:R-:W-:Y:S01]  /*6c00*/  FADD.FTZ R24, -R64.reuse, R33 ;  /* 0x0000002140187221 */ /* 0x040fe20000010100 */
[----:B0-----:R-:W-:Y:S01]  /*6c10*/  FADD.FTZ R26, -R64, R35 ;  /* 0x00000023401a7221 */ /* 0x001fe20000010100 */
[----:B------:R-:W-:Y:S02]  /*6c20*/  HADD2.F32 R32, -RZ, R63.H0_H0 ;  /* 0x2000003fff207230 */ /* 0x000fe40000004100 */
[----:B------:R-:W-:Y:S02]  /*6c30*/  HADD2.F32 R33, -RZ, R65.H0_H0 ;  /* 0x20000041ff217230 */ /* 0x000fe40000004100 */
        /* <DEDUP_REMOVED lines=23> */
.L_x_1687:
        /* <DEDUP_REMOVED lines=21> */
.L_x_1689:
[----:B------:R-:W-:Y:S05]  /*6f00*/  BSYNC B0 ;  /* 0x0000000000007941 */ /* 0x000fea0003800000 */
.L_x_1688:
        /* <DEDUP_REMOVED lines=28> */
.L_x_1690:
        /* <DEDUP_REMOVED lines=21> */
.L_x_1692:
[----:B------:R-:W-:Y:S05]  /*7220*/  BSYNC B0 ;  /* 0x0000000000007941 */ /* 0x000fea0003800000 */
.L_x_1691:
        /* <DEDUP_REMOVED lines=28> */
.L_x_1693:
        /* <DEDUP_REMOVED lines=21> */
.L_x_1695:
[----:B------:R-:W-:Y:S05]  /*7540*/  BSYNC B0 ;  /* 0x0000000000007941 */ /* 0x000fea0003800000 */
.L_x_1694:
        /* <DEDUP_REMOVED lines=28> */
.L_x_1696:
        /* <DEDUP_REMOVED lines=21> */
.L_x_1698:
[----:B------:R-:W-:Y:S05]  /*7860*/  BSYNC B0 ;  /* 0x0000000000007941 */ /* 0x000fea0003800000 */
.L_x_1697:
        /* <DEDUP_REMOVED lines=28> */
.L_x_1699:
        /* <DEDUP_REMOVED lines=20> */
.L_x_1701:
[----:B------:R-:W-:Y:S05]  /*7b70*/  BSYNC B0 ;  /* 0x0000000000007941 */ /* 0x000fea0003800000 */
.L_x_1700:
        /* <DEDUP_REMOVED lines=27> */
.L_x_1702:
        /* <DEDUP_REMOVED lines=20> */
.L_x_1704:
[----:B------:R-:W-:Y:S05]  /*7e70*/  BSYNC B0 ;  /* 0x0000000000007941 */ /* 0x000fea0003800000 */
.L_x_1703:
        /* <DEDUP_REMOVED lines=27> */
.L_x_1705:
        /* <DEDUP_REMOVED lines=20> */
.L_x_1707:
[----:B------:R-:W-:Y:S05]  /*8170*/  BSYNC B0 ;  /* 0x0000000000007941 */ /* 0x000fea0003800000 */
.L_x_1706:
        /* <DEDUP_REMOVED lines=27> */
.L_x_1708:
        /* <DEDUP_REMOVED lines=20> */
.L_x_1710:
[----:B------:R-:W-:Y:S05]  /*8470*/  BSYNC B0 ;  /* 0x0000000000007941 */ /* 0x000fea0003800000 */
.L_x_1709:
        /* <DEDUP_REMOVED lines=27> */
.L_x_1711:
        /* <DEDUP_REMOVED lines=20> */
.L_x_1713:
[----:B------:R-:W-:Y:S05]  /*8770*/  BSYNC B0 ;  /* 0x0000000000007941 */ /* 0x000fea0003800000 */
.L_x_1712:
        /* <DEDUP_REMOVED lines=29> */
.L_x_1714:
        /* <DEDUP_REMOVED lines=25> */
.L_x_1716:
[----:B------:R-:W-:Y:S05]  /*8ae0*/  BSYNC B0 ;  /* 0x0000000000007941 */ /* 0x000fea0003800000 */
.L_x_1715:
        /* <DEDUP_REMOVED lines=27> */
.L_x_1717:
        /* <DEDUP_REMOVED lines=25> */
.L_x_1719:
[----:B------:R-:W-:Y:S05]  /*8e30*/  BSYNC B0 ;  /* 0x0000000000007941 */ /* 0x000fea0003800000 */
.L_x_1718:
        /* <DEDUP_REMOVED lines=27> */
.L_x_1720:
        /* <DEDUP_REMOVED lines=27> */
.L_x_1722:
[----:B------:R-:W-:Y:S05]  /*91a0*/  BSYNC B0 ;  /* 0x0000000000007941 */ /* 0x000fea0003800000 */
.L_x_1721:
        /* <DEDUP_REMOVED lines=25> */
.L_x_1723:
        /* <DEDUP_REMOVED lines=22> */
.L_x_1725:
[----:B------:R-:W-:Y:S05]  /*94a0*/  BSYNC B0 ;  /* 0x0000000000007941 */ /* 0x000fea0003800000 */
.L_x_1724:
[----:B------:R-:W-:Y:S02]  /*94b0*/  IADD3 R7, R4, R7, RZ ;  /* 0x0000000704077210 */ /* 0x000fe40007ffe0ff */
[----:B------:R-:W-:Y:S02]  /*94c0*/  IADD3 R6, R6, 0x1, RZ ;  /* 0x0000000106067810 */ /* 0x000fe40007ffe0ff */
[----:B------:R-:W-:-:S13]  /*94d0*/  ISETP.GE.AND P0, PT, R7, UR4, PT ;  /* 0x0000000407007c0c */ /* 0x000fda000bf06270 */
[----:B------:R-:W-:Y:S05]  /*94e0*/  @!P0 BRA `(.L_x_1726) ;  /* 0xffffff7000948947 */ /* 0x000fea000383ffff */
.L_x_1643:
        /* <DEDUP_REMOVED lines=23> */
.L_x_1728:
[----:B------:R-:W-:Y:S05]  /*9660*/  BSYNC B0 ;  /* 0x0000000000007941 */ /* 0x000fea0003800000 */
.L_x_1727:
[----:B------:R-:W-:Y:S05]  /*9670*/  @P0 EXIT ;  /* 0x000000000000094d */ /* 0x000fea0003800000 */
[----:B------:R-:W-:Y:S05]  /*9680*/  @P2 BRA `(.L_x_1729) ;  /* 0x0000000000202947 */ /* 0x000fea0003800000 */
[----:B------:R-:W-:-:S05]  /*9690*/  IMAD R0, R6, R9, RZ ;  /* 0x0000000906007224 */ /* 0x000fca00078e02ff */
[----:B------:R-:W-:-:S13]  /*96a0*/  ISETP.NE.AND P0, PT, R0, -0x1, PT ;  /* 0xffffffff0000780c */ /* 0x000fda0003f05270 */
[----:B------:R-:W-:Y:S05]  /*96b0*/  @!P0 BRA `(.L_x_1729) ;  /* 0x0000000000148947 */ /* 0x000fea0003800000 */
.L_x_1730:
[----:B-1----:R-:W2:Y:S04]  /*96c0*/  LDG.E.STRONG.GPU R3, desc[UR8][R4.64] ;  /* 0x0000000804037981 */ /* 0x002ea8000c1ef900 */
[----:B--2---:R-:W-:Y:S01]  /*96d0*/  CCTL.IVALL ;  /* 0x00000000ff00798f */ /* 0x004fe20002000000 */
[----:B------:R-:W-:Y:S05]  /*96e0*/  YIELD ;  /* 0x0000000000007946 */ /* 0x000fea0003800000 */
[----:B------:R-:W-:-:S13]  /*96f0*/  ISETP.NE.AND P0, PT, R3, R0, PT ;  /* 0x000000000300720c */ /* 0x000fda0003f05270 */
[----:B------:R-:W-:Y:S05]  /*9700*/  @P0 BRA `(.L_x_1730) ;  /* 0xfffffffc00ec0947 */ /* 0x000fea000383ffff */
.L_x_1729:
        /* <DEDUP_REMOVED lines=13> */
[----:B0-----:R-:W0:Y:S01]  /*97e0*/  LDC.64 R16, c[0x0][0x218] ;  /* 0x00008600ff107b82 */ /* 0x001e220000000a00 */
        /* <DEDUP_REMOVED lines=10> */
.L_x_1731:
        /* <DEDUP_REMOVED lines=25> */
.L_x_1732:
        /* <DEDUP_REMOVED lines=14> */
.L_x_5611:


//--------------------- .text._Z35group_norm_nhwc_bwd_one_pass_kernelI11Fp16IOBf16WLi256ELi120ELi480EEv26Group_norm_nhwc_bwd_params --------------------------
	.section	.text._Z35group_norm_nhwc_bwd_one_pass_kernelI11Fp16IOBf16WLi256ELi120ELi480EEv26Group_norm_nhwc_bwd_params,"ax",@progbits
	.align	128
        .global         _Z35group_norm_nhwc_bwd_one_pass_kernelI11Fp16IOBf16WLi256ELi120ELi480EEv26Group_norm_nhwc_bwd_params
        .type           _Z35group_norm_nhwc_bwd_one_pass_kernelI11Fp16IOBf16WLi256ELi120ELi480EEv26Group_norm_nhwc_bwd_params,@function
        .size           _Z35group_norm_nhwc_bwd_one_pass_kernelI11Fp16IOBf16WLi256ELi120ELi480EEv26Group_norm_nhwc_bwd_params,(.L_x_5612 - _Z35group_norm_nhwc_bwd_one_pass_kernelI11Fp16IOBf16WLi256ELi120ELi480EEv26Group_norm_nhwc_bwd_params)
        .other          _Z35group_norm_nhwc_bwd_one_pass_kernelI11Fp16IOBf16WLi256ELi120ELi480EEv26Group_norm_nhwc_bwd_params,@"STO_CUDA_ENTRY STV_DEFAULT"
_Z35group_norm_nhwc_bwd_one_pass_kernelI11Fp16IOBf16WLi256ELi120ELi480EEv26Group_norm_nhwc_bwd_params:
.text._Z35group_norm_nhwc_bwd_one_pass_kernelI11Fp16IOBf16WLi256ELi120ELi480EEv26Group_norm_nhwc_bwd_params:
        /* <DEDUP_REMOVED lines=182> */
.L_x_1880:
        /* <DEDUP_REMOVED lines=81> */
[----:B------:R-:W-:Y:S01]  /*1070*/  UIMAD UR5, UR7, UR17, UR5 ;  /* 0x00000011070572a4 */ /* 0x000fe2000f8e0205 */
[----:B------:R-:W-:Y:S02]  /*1080*/  MOV R73, RZ ;  /* 0x000000ff00497202 */ /* 0x000fe40000000f00 */
[----:B------:R-:W-:Y:S02]  /*1090*/  CS2R R80, SRZ ;  /* 0x0000000000507805 */ /* 0x000fe4000001ff00 */
[----:B------:R-:W-:Y:S01]  /*10a0*/  CS2R R92, SRZ ;  /* 0x00000000005c7805 */ /* 0x000fe2000001ff00 */
[----:B------:R-:W-:Y:S01]  /*10b0*/  HFMA2.MMA R98, -RZ, RZ, 0, 0 ;  /* 0x00000000ff627435 */ /* 0x000fe200000001ff */
[----:B------:R-:W-:Y:S01]  /*10c0*/  ULDC.64 UR6, c[0x0][0x290] ;  /* 0x0000a40000067ab9 */ /* 0x000fe20000000a00 */
        /* <DEDUP_REMOVED lines=165> */
[----:B------:R-:W-:-:S07]  /*1b20*/  @P2 MOV R27, R43 ;  /* 0x0000002b001b2202 */ /* 0x000fce0000000f00 */
[----:B------:R-:W4:Y:S01]  /*1b30*/  @P2 LDC.64 R28, c[0x0][0x228] ;  /* 0x00008a00ff1c2b82 */ /* 0x000f220000000a00 */
        /* <DEDUP_REMOVED lines=10> */
[----:B0-----:R-:W-:Y:S02]  /*1be0*/  @P1 IADD3 R18, P0, R23, R18, RZ ;  /* 0x0000001217121210 */ /* 0x001fe40007f1e0ff */
[----:B------:R-:W-:-:S02]  /*1bf0*/  @P2 MOV R26, R44 ;  /* 0x0000002c001a2202 */ /* 0x000fc40000000f00 */
[----:B------:R-:W-:-:S03]  /*1c00*/  @P1 IADD3.X R19, R22, R19, RZ, P0, !PT ;  /* 0x0000001316131210 */ /* 0x000fc600007fe4ff */
[----:B------:R-:W-:-:S05]  /*1c10*/  @P2 IMAD.WIDE.U32 R26, R114, R24, R26 ;  /* 0x00000018721a2225 */ /* 0x000fca00078e001a */
[----:B------:R-:W-:Y:S02]  /*1c20*/  @P2 IADD3 R27, R27, R25, RZ ;  /* 0x000000191b1b2210 */ /* 0x000fe40007ffe0ff */
[C---:B------:R-:W-:Y:S02]  /*1c30*/  @P2 SHF.L.U32 R25, R26.reuse, 0x1, RZ ;  /* 0x000000011a192819 */ /* 0x040fe400000006ff */
[----:B------:R-:W-:Y:S02]  /*1c40*/  @P2 SHF.L.U64.HI R26, R26, 0x1, R27 ;  /* 0x000000011a1a2819 */ /* 0x000fe4000001021b */
        /* <DEDUP_REMOVED lines=12> */
[----:B------:R-:W-:Y:S01]  /*1d10*/  @P2 MOV R41, R43 ;  /* 0x0000002b00292202 */ /* 0x000fe20000000f00 */
[----:B------:R-:W3:Y:S01]  /*1d20*/  @P2 LDC.64 R70, c[0x0][0x230] ;  /* 0x00008c00ff462b82 */ /* 0x000ee20000000a00 */
        /* <DEDUP_REMOVED lines=14> */
[----:B------:R-:W1:Y:S01]  /*1e10*/  @P1 LDC.64 R88, c[0x0][0x228] ;  /* 0x00008a00ff581b82 */ /* 0x000e620000000a00 */
[----:B------:R-:W-:Y:S01]  /*1e20*/  @P1 MOV R49, R43 ;  /* 0x0000002b00311202 */ /* 0x000fe20000000f00 */
        /* <DEDUP_REMOVED lines=12> */
[----:B------:R-:W-:Y:S01]  /*1ef0*/  ISETP.NE.AND P2, PT, R46, RZ, PT ;  /* 0x000000ff2e00720c */ /* 0x000fe20003f45270 */
[----:B------:R-:W0:Y:S08]  /*1f00*/  @P1 LDC.64 R30, c[0x0][0x230] ;  /* 0x00008c00ff1e1b82 */ /* 0x000e300000000a00 */
[----:B------:R-:W3:Y:S04]  /*1f10*/  @P1 LDC.64 R46, c[0x0][0x288] ;  /* 0x0000a200ff2e1b82 */ /* 0x000ee80000000a00 */
[----:B------:R-:W-:-:S04]  /*1f20*/  @P2 MOV R61, R43 ;  /* 0x0000002b003d2202 */ /* 0x000fc80000000f00 */
[----:B------:R-:W4:Y:S01]  /*1f30*/  @P2 LDC.64 R78, c[0x0][0x230] ;  /* 0x00008c00ff4e2b82 */ /* 0x000f220000000a00 */
[----:B---3--:R-:W-:-:S04]  /*1f40*/  @P1 IMAD R48, R48, R46, RZ ;  /* 0x0000002e30301224 */ /* 0x008fc800078e02ff */
        /* <DEDUP_REMOVED lines=8> */
[----:B-1----:R-:W-:Y:S02]  /*1fd0*/  @P1 IADD3 R88, P0, R47, R88, RZ ;  /* 0x000000582f581210 */ /* 0x002fe40007f1e0ff */
        /* <DEDUP_REMOVED lines=119> */
[----:B-1----:R-:W-:Y:S01]  /*2750*/  HFMA2.MMA R76, -RZ, RZ, 0, 0 ;  /* 0x00000000ff4c7435 */ /* 0x002fe200000001ff */
[----:B------:R-:W-:Y:S02]  /*2760*/  @P3 MOV R57, R43 ;  /* 0x0000002b00393202 */ /* 0x000fe40000000f00 */
[----:B------:R-:W-:-:S04]  /*2770*/  LOP3.LUT P4, RZ, R3, 0x1000, RZ, 0xc0, !PT ;  /* 0x0000100003ff7812 */ /* 0x000fc8000788c0ff */
[----:B------:R-:W1:Y:S03]  /*2780*/  LDC R77, c[0x0][0x2ac] ;  /* 0x0000ab00ff4d7b82 */ /* 0x000e660000000800 */
[----:B------:R3:W5:Y:S01]  /*2790*/  @P5 LDG.E R76, desc[UR18][R64.64] ;  /* 0x00000012404c5981 */ /* 0x000762000c1e1900 */
[----:B------:R-:W-:-:S05]  /*27a0*/  LOP3.LUT P6, RZ, R3, 0x20000, RZ, 0xc0, !PT ;  /* 0x0002000003ff7812 */ /* 0x000fca00078cc0ff */
[----:B------:R-:W5:Y:S01]  /*27b0*/  @P4 LDG.E R93, desc[UR18][R32.64] ;  /* 0x00000012205d4981 */ /* 0x000f62000c1e1900 */
[----:B---3--:R-:W-:-:S04]  /*27c0*/  IADD3 R64, R2, 0xb0, RZ ;  /* 0x000000b002407810 */ /* 0x008fc80007ffe0ff */
[----:B------:R-:W-:-:S05]  /*27d0*/  SHF.R.S32.HI R56, RZ, 0x1f, R64 ;  /* 0x0000001fff387819 */ /* 0x000fca0000011440 */
        /* <DEDUP_REMOVED lines=8> */
[----:B------:R-:W3:Y:S01]  /*2860*/  @P3 LDC.64 R56, c[0x0][0x228] ;  /* 0x00008a00ff383b82 */ /* 0x000ee20000000a00 */
[----:B0-----:R-:W-:-:S04]  /*2870*/  @P3 IADD3 R64, P0, R7, R64, RZ ;  /* 0x0000004007403210 */ /* 0x001fc80007f1e0ff */
[----:B------:R-:W-:Y:S02]  /*2880*/  @P3 IADD3.X R65, R6, R65, RZ, P0, !PT ;  /* 0x0000004106413210 */ /* 0x000fe400007fe4ff */
[----:B---3--:R-:W-:-:S04]  /*2890*/  @P3 IADD3 R56, P0, R7, R56, RZ ;  /* 0x0000003807383210 */ /* 0x008fc80007f1e0ff */
[----:B------:R-:W-:Y:S02]  /*28a0*/  @P3 IADD3.X R57, R6, R57, RZ, P0, !PT ;  /* 0x0000003906393210 */ /* 0x000fe400007fe4ff */
[----:B------:R-:W-:Y:S02]  /*28b0*/  CS2R R6, SRZ ;  /* 0x0000000000067805 */ /* 0x000fe4000001ff00 */
[----:B------:R-:W-:-:S04]  /*28c0*/  LOP3.LUT P0, RZ, R3, 0x2000, RZ, 0xc0, !PT ;  /* 0x0000200003ff7812 */ /* 0x000fc8000780c0ff */
[----:B------:R0:W5:Y:S09]  /*28d0*/  @P4 LDG.E R7, desc[UR18][R8.64] ;  /* 0x0000001208074981 */ /* 0x000172000c1e1900 */
[----:B------:R3:W5:Y:S01]  /*28e0*/  @P0 LDG.E R6, desc[UR18][R90.64] ;  /* 0x000000125a060981 */ /* 0x000762000c1e1900 */
[----:B0-----:R-:W0:Y:S01]  /*28f0*/  @P6 LDC.64 R8, c[0x0][0x288] ;  /* 0x0000a200ff086b82 */ /* 0x001e220000000a00 */
[----:B---3--:R-:W-:-:S06]  /*2900*/  CS2R R90, SRZ ;  /* 0x00000000005a7805 */ /* 0x008fcc000001ff00 */
[----:B------:R3:W5:Y:S02]  /*2910*/  @P0 LDG.E R91, desc[UR18][R38.64] ;  /* 0x00000012265b0981 */ /* 0x000764000c1e1900 */
[----:B---3--:R-:W-:-:S04]  /*2920*/  IADD3 R38, R2, 0xb8, RZ ;  /* 0x000000b802267810 */ /* 0x008fc80007ffe0ff */
        /* <DEDUP_REMOVED lines=11> */
[----:B------:R-:W-:-:S02]  /*29e0*/  LOP3.LUT P4, RZ, R3, 0x10000, RZ, 0xc0, !PT ;  /* 0x0001000003ff7812 */ /* 0x000fc4000788c0ff */
[----:B0-----:R-:W-:-:S04]  /*29f0*/  @P6 IADD3 R38, P0, R9, R38, RZ ;  /* 0x0000002609266210 */ /* 0x001fc80007f1e0ff */
[----:B------:R-:W-:Y:S02]  /*2a00*/  @P6 IADD3.X R39, R8, R39, RZ, P0, !PT ;  /* 0x0000002708276210 */ /* 0x000fe400007fe4ff */
[----:B---3--:R-:W-:-:S04]  /*2a10*/  @P6 IADD3 R32, P0, R9, R32, RZ ;  /* 0x0000002009206210 */ /* 0x008fc80007f1e0ff */
        /* <DEDUP_REMOVED lines=8> */
[----:B---3--:R-:W-:-:S02]  /*2aa0*/  CS2R R94, SRZ ;  /* 0x00000000005e7805 */ /* 0x008fc4000001ff00 */
[----:B----4-:R-:W-:-:S04]  /*2ab0*/  IADD3 R37, R2, 0xc0, RZ ;  /* 0x000000c002257810 */ /* 0x010fc80007ffe0ff */
[----:B------:R3:W5:Y:S02]  /*2ac0*/  @P0 LDG.E R95, desc[UR18][R34.64] ;  /* 0x00000012225f0981 */ /* 0x000764000c1e1900 */
[----:B---3--:R-:W-:-:S05]  /*2ad0*/  SHF.R.S32.HI R34, RZ, 0x1f, R37 ;  /* 0x0000001fff227819 */ /* 0x008fca0000011425 */
[----:B0-----:R-:W-:Y:S01]  /*2ae0*/  @P4 IMAD R34, R34, R10, RZ ;  /* 0x0000000a22224224 */ /* 0x001fe200078e02ff */
[----:B------:R-:W-:-:S03]  /*2af0*/  @P4 MOV R35, R43 ;  /* 0x0000002b00234202 */ /* 0x000fc60000000f00 */
[----:B------:R-:W-:Y:S01]  /*2b00*/  @P4 IMAD R36, R37, R11, R34 ;  /* 0x0000000b25244224 */ /* 0x000fe200078e0222 */
[----:B------:R-:W-:-:S05]  /*2b10*/  @P4 MOV R34, R44 ;  /* 0x0000002c00224202 */ /* 0x000fca0000000f00 */
[----:B------:R-:W-:Y:S02]  /*2b20*/  @P4 IMAD.WIDE.U32 R10, R37, R10, R34 ;  /* 0x0000000a250a4225 */ /* 0x000fe400078e0022 */
[----:B------:R-:W0:Y:S03]  /*2b30*/  @P4 LDC.64 R34, c[0x0][0x230] ;  /* 0x00008c00ff224b82 */ /* 0x000e260000000a00 */
[----:B------:R-:W-:-:S05]  /*2b40*/  @P4 IADD3 R11, R11, R36, RZ ;  /* 0x000000240b0b4210 */ /* 0x000fca0007ffe0ff */
[----:B------:R-:W3:Y:S01]  /*2b50*/  @P4 LDC.64 R36, c[0x0][0x228] ;  /* 0x00008a00ff244b82 */ /* 0x000ee20000000a00 */
[C---:B------:R-:W-:Y:S02]  /*2b60*/  LOP3.LUT P6, RZ, R3.reuse, 0x4000000, RZ, 0xc0, !PT ;  /* 0x0400000003ff7812 */ /* 0x040fe400078cc0ff */
[C---:B------:R-:W-:Y:S02]  /*2b70*/  @P4 SHF.L.U64.HI R11, R10.reuse, 0x1, R11 ;  /* 0x000000010a0b4819 */ /* 0x040fe4000001020b */
[----:B------:R-:W-:Y:S02]  /*2b80*/  @P4 SHF.L.U32 R10, R10, 0x1, RZ ;  /* 0x000000010a0a4819 */ /* 0x000fe400000006ff */
[----:B------:R-:W-:-:S07]  /*2b90*/  LOP3.LUT P5, RZ, R3, 0x100, RZ, 0xc0, !PT ;  /* 0x0000010003ff7812 */ /* 0x000fce00078ac0ff */
[----:B------:R4:W5:Y:S01]  /*2ba0*/  @P6 LDG.E R94, desc[UR18][R100.64] ;  /* 0x00000012645e6981 */ /* 0x000962000c1e1900 */
[----:B0-----:R-:W-:-:S04]  /*2bb0*/  @P4 IADD3 R34, P0, R10, R34, RZ ;  /* 0x000000220a224210 */ /* 0x001fc80007f1e0ff */
[----:B------:R-:W-:Y:S01]  /*2bc0*/  @P4 IADD3.X R35, R11, R35, RZ, P0, !PT ;  /* 0x000000230b234210 */ /* 0x000fe200007fe4ff */
[----:B------:R-:W5:Y:S01]  /*2bd0*/  @P5 LDG.E R92, desc[UR18][R14.64] ;  /* 0x000000120e5c5981 */ /* 0x000f62000c1e1900 */
[----:B----4-:R-:W-:Y:S01]  /*2be0*/  IMAD.WIDE.U32 R100, R0, -0x77777777, RZ ;  /* 0x8888888900647825 */ /* 0x010fe200078e00ff */
[----:B---3--:R-:W-:-:S04]  /*2bf0*/  @P4 IADD3 R36, P0, R10, R36, RZ ;  /* 0x000000240a244210 */ /* 0x008fc80007f1e0ff */
[----:B------:R-:W-:Y:S02]  /*2c00*/  SHF.R.U32.HI R100, RZ, 0x5, R101 ;  /* 0x00000005ff647819 */ /* 0x000fe40000011665 */
[----:B------:R-:W-:Y:S02]  /*2c10*/  @P4 IADD3.X R37, R11, R37, RZ, P0, !PT ;  /* 0x000000250b254210 */ /* 0x000fe400007fe4ff */
[----:B------:R-:W-:Y:S01]  /*2c20*/  CS2R R10, SRZ ;  /* 0x00000000000a7805 */ /* 0x000fe2000001ff00 */
[----:B-1----:R-:W-:-:S05]  /*2c30*/  IMAD R77, R77, UR20, R100 ;  /* 0x000000144d4d7c24 */ /* 0x002fca000f8e0264 */
[----:B------:R0:W5:Y:S01]  /*2c40*/  @P5 LDG.E R11, desc[UR18][R12.64] ;  /* 0x000000120c0b5981 */ /* 0x000162000c1e1900 */
[----:B------:R-:W-:-:S03]  /*2c50*/  IADD3 R72, R2, 0xc8, RZ ;  /* 0x000000c802487810 */ /* 0x000fc60007ffe0ff */
[----:B------:R-:W5:Y:S01]  /*2c60*/  @P6 LDG.E R10, desc[UR18][R108.64] ;  /* 0x000000126c0a6981 */ /* 0x000f62000c1e1900 */
[----:B0-----:R-:W-:-:S04]  /*2c70*/  IADD3 R12, R77, 0xc8, RZ ;  /* 0x000000c84d0c7810 */ /* 0x001fc80007ffe0ff */
[----:B------:R-:W-:Y:S02]  /*2c80*/  SHF.R.S32.HI R13, RZ, 0x1f, R12 ;  /* 0x0000001fff0d7819 */ /* 0x000fe4000001140c */
[----:B------:R-:W-:-:S04]  /*2c90*/  ISETP.GE.U32.AND P0, PT, R12, UR6, PT ;  /* 0x000000060c007c0c */ /* 0x000fc8000bf06070 */
[----:B------:R-:W-:-:S04]  /*2ca0*/  ISETP.GE.AND.EX P0, PT, R13, UR7, PT, P0 ;  /* 0x000000070d007c0c */ /* 0x000fc8000bf06300 */
[----:B------:R-:W-:-:S13]  /*2cb0*/  ISETP.LT.U32.AND P0, PT, R0, 0x1e0, !P0 ;  /* 0x000001e00000780c */ /* 0x000fda0004701070 */
[----:B------:R-:W0:Y:S01]  /*2cc0*/  @P0 LDC.64 R12, c[0x0][0x288] ;  /* 0x0000a200ff0c0b82 */ /* 0x000e220000000a00 */
[----:B------:R-:W-:Y:S02]  /*2cd0*/  SHF.R.S32.HI R75, RZ, 0x1f, R72 ;  /* 0x0000001fff4b7819 */ /* 0x000fe40000011448 */
        /* <DEDUP_REMOVED lines=18> */
[----:B------:R-:W-:-:S03]  /*2e00*/  LOP3.LUT P5, RZ, R3, 0x40, RZ, 0xc0, !PT ;  /* 0x0000004003ff7812 */ /* 0x000fc600078ac0ff */
[----:B------:R-:W5:Y:S01]  /*2e10*/  @P4 LDG.E R90, desc[UR18][R96.64] ;  /* 0x00000012605a4981 */ /* 0x000f62000c1e1900 */
[----:B0-----:R-:W-:-:S04]  /*2e20*/  @P0 IADD3 R100, P6, R72, R100, RZ ;  /* 0x0000006448640210 */ /* 0x001fc80007fde0ff */
[----:B------:R-:W-:-:S05]  /*2e30*/  @P0 IADD3.X R101, R13, R101, RZ, P6, !PT ;  /* 0x000000650d650210 */ /* 0x000fca00037fe4ff */
[----:B------:R-:W5:Y:S01]  /*2e40*/  @P5 LDG.E R80, desc[UR18][R20.64] ;  /* 0x0000001214505981 */ /* 0x000f62000c1e1900 */
        /* <DEDUP_REMOVED lines=21> */
[----:B------:R-:W-:-:S05]  /*2fa0*/  @P0 IADD3.X R17, R72, R17, RZ, P6, !PT ;  /* 0x0000001148110210 */ /* 0x000fca00037fe4ff */
[----:B------:R0:W5:Y:S01]  /*2fb0*/  @P0 LDG.E R15, desc[UR18][R16.64] ;  /* 0x00000012100f0981 */ /* 0x000162000c1e1900 */
[----:B-1----:R-:W-:-:S04]  /*2fc0*/  @P0 IADD3 R100, P6, R75, R100, RZ ;  /* 0x000000644b640210 */ /* 0x002fc80007fde0ff */
[----:B------:R-:W-:Y:S02]  /*2fd0*/  @P0 IADD3.X R101, R72, R101, RZ, P6, !PT ;  /* 0x0000006548650210 */ /* 0x000fe400037fe4ff */
[----:B0-----:R-:W-:-:S06]  /*2fe0*/  CS2R R16, SRZ ;  /* 0x0000000000107805 */ /* 0x001fcc000001ff00 */
[----:B------:R0:W5:Y:S04]  /*2ff0*/  @P5 LDG.E R17, desc[UR18][R18.64] ;  /* 0x0000001212115981 */ /* 0x000168000c1e1900 */
[----:B------:R-:W5:Y:S01]  /*3000*/  @P0 LDG.E R16, desc[UR18][R100.64] ;  /* 0x0000001264100981 */ /* 0x000f62000c1e1900 */
[----:B0-----:R-:W-:-:S04]  /*3010*/  IADD3 R18, R77, 0xd8, RZ ;  /* 0x000000d84d127810 */ /* 0x001fc80007ffe0ff */
[----:B------:R-:W-:Y:S02]  /*3020*/  SHF.R.S32.HI R19, RZ, 0x1f, R18 ;  /* 0x0000001fff137819 */ /* 0x000fe40000011412 */
[----:B------:R-:W-:-:S04]  /*3030*/  ISETP.GE.U32.AND P0, PT, R18, UR6, PT ;  /* 0x0000000612007c0c */ /* 0x000fc8000bf06070 */
        /* <DEDUP_REMOVED lines=79> */
[----:B0-----:R-:W-:Y:S01]  /*3530*/  @P0 IADD3 R28, P6, R72, R28, RZ ;  /* 0x0000001c481c0210 */ /* 0x001fe20007fde0ff */
[----:B------:R-:W-:-:S03]  /*3540*/  HFMA2.MMA R72, -RZ, RZ, 0, 0 ;  /* 0x00000000ff487435 */ /* 0x000fc600000001ff */
[----:B------:R-:W-:Y:S02]  /*3550*/  @P0 IADD3.X R29, R25, R29, RZ, P6, !PT ;  /* 0x0000001d191d0210 */ /* 0x000fe400037fe4ff */
[----:B------:R-:W-:-:S05]  /*3560*/  MOV R25, RZ ;  /* 0x000000ff00197202 */ /* 0x000fca0000000f00 */
[----:B------:R0:W5:Y:S04]  /*3570*/  @P5 LDG.E R72, desc[UR18][R26.64] ;  /* 0x000000121a485981 */ /* 0x000168000c1e1900 */
        /* <DEDUP_REMOVED lines=21> */
[----:B0-----:R-:W0:Y:S02]  /*36d0*/  @P0 LDC.64 R28, c[0x0][0x228] ;  /* 0x00008a00ff1c0b82 */ /* 0x001e240000000a00 */
[----:B0-----:R-:W-:-:S04]  /*36e0*/  @P0 IADD3 R28, P6, R77, R28, RZ ;  /* 0x0000001c4d1c0210 */ /* 0x001fc80007fde0ff */
[----:B------:R-:W-:Y:S02]  /*36f0*/  @P0 IADD3.X R29, R27, R29, RZ, P6, !PT ;  /* 0x0000001d1b1d0210 */ /* 0x000fe400037fe4ff */
[----:B------:R-:W-:Y:S02]  /*3700*/  LOP3.LUT P6, RZ, R3, 0x8, RZ, 0xc0, !PT ;  /* 0x0000000803ff7812 */ /* 0x000fe400078cc0ff */
[----:B------:R-:W-:-:S06]  /*3710*/  MOV R27, RZ ;  /* 0x000000ff001b7202 */ /* 0x000fcc0000000f00 */
[----:B------:R0:W5:Y:S02]  /*3720*/  @P0 LDG.E R27, desc[UR18][R28.64] ;  /* 0x000000121c1b0981 */ /* 0x000164000c1e1900 */
[----:B0-----:R-:W-:-:S06]  /*3730*/  CS2R R28, SRZ ;  /* 0x00000000001c7805 */ /* 0x001fcc000001ff00 */
[----:B------:R0:W5:Y:S02]  /*3740*/  @P6 LDG.E R28, desc[UR18][R70.64] ;  /* 0x00000012461c6981 */ /* 0x000164000c1e1900 */
[----:B0-----:R-:W-:-:S04]  /*3750*/  IADD3 R70, R2, 0xf8, RZ ;  /* 0x000000f802467810 */ /* 0x001fc80007ffe0ff */
[----:B------:R-:W-:Y:S02]  /*3760*/  SHF.R.S32.HI R96, RZ, 0x1f, R70 ;  /* 0x0000001fff607819 */ /* 0x000fe40000011446 */
[----:B------:R-:W-:-:S04]  /*3770*/  ISETP.GE.U32.AND P0, PT, R70, UR6, PT ;  /* 0x0000000646007c0c */ /* 0x000fc8000bf06070 */
[----:B------:R-:W-:Y:S02]  /*3780*/  ISETP.GE.AND.EX P0, PT, R96, UR7, PT, P0 ;  /* 0x0000000760007c0c */ /* 0x000fe4000bf06300 */
[----:B------:R-:W-:Y:S01]  /*3790*/  LOP3.LUT P5, RZ, R3, 0x4, RZ, 0xc0, !PT ;  /* 0x0000000403ff7812 */ /* 0x000fe200078ac0ff */
[----:B------:R-:W-:Y:S01]  /*37a0*/  HFMA2.MMA R71, -RZ, RZ, 0, 0 ;  /* 0x00000000ff477435 */ /* 0x000fe200000001ff */
[----:B------:R-:W-:Y:S01]  /*37b0*/  ISETP.GT.U32.OR P0, PT, R0, 0x1df, P0 ;  /* 0x000001df0000780c */ /* 0x000fe20000704470 */
[----:B------:R-:W-:-:S08]  /*37c0*/  ULDC.64 UR6, c[0x0][0x248] ;  /* 0x0000920000067ab9 */ /* 0x000fd00000000a00 */
[----:B------:R-:W5:Y:S04]  /*37d0*/  @P6 LDG.E R71, desc[UR18][R40.64] ;  /* 0x0000001228476981 */ /* 0x000f68000c1e1900 */
[----:B------:R0:W5:Y:S02]  /*37e0*/  @P5 LDG.E R29, desc[UR18][R30.64] ;  /* 0x000000121e1d5981 */ /* 0x000164000c1e1900 */
[----:B0-----:R-:W0:Y:S01]  /*37f0*/  @!P0 LDC.64 R30, c[0x0][0x288] ;  /* 0x0000a200ff1e8b82 */ /* 0x001e220000000a00 */
[----:B------:R-:W-:Y:S02]  /*3800*/  @!P0 MOV R40, R44 ;  /* 0x0000002c00288202 */ /* 0x000fe40000000f00 */
        /* <DEDUP_REMOVED lines=24> */
[----:B------:R-:W-:Y:S02]  /*3990*/  LOP3.LUT P3, RZ, R3, 0x8000000, RZ, 0xc0, !PT ;  /* 0x0800000003ff7812 */ /* 0x000fe4000786c0ff */
        /* <DEDUP_REMOVED lines=15> */
[----:B------:R-:W-:-:S03]  /*3a90*/  LOP3.LUT P5, RZ, R3, 0x1000000, RZ, 0xc0, !PT ;  /* 0x0100000003ff7812 */ /* 0x000fc600078ac0ff */
[----:B------:R0:W5:Y:S01]  /*3aa0*/  @P6 LDG.E R41, desc[UR18][R46.64] ;  /* 0x000000122e296981 */ /* 0x000162000c1e1900 */
[----:B------:R-:W-:Y:S02]  /*3ab0*/  LOP3.LUT R3, R3, 0xffbfffff, RZ, 0xc0, !PT ;  /* 0xffbfffff03037812 */ /* 0x000fe400078ec0ff */
[----:B0-----:R-:W-:Y:S02]  /*3ac0*/  CS2R R46, SRZ ;  /* 0x00000000002e7805 */ /* 0x001fe4000001ff00 */
[----:B------:R-:W-:-:S05]  /*3ad0*/  @P0 LOP3.LUT R3, R3, 0x400000, RZ, 0xfc, !PT ;  /* 0x0040000003030812 */ /* 0x000fca00078efcff */
[----:B------:R0:W5:Y:S01]  /*3ae0*/  @P5 LDG.E R47, desc[UR18][R48.64] ;  /* 0x00000012302f5981 */ /* 0x000162000c1e1900 */
[----:B------:R-:W-:-:S03]  /*3af0*/  LOP3.LUT P0, RZ, R3, 0x40000, RZ, 0xc0, !PT ;  /* 0x0004000003ff7812 */ /* 0x000fc6000780c0ff */
[----:B------:R-:W5:Y:S01]  /*3b00*/  @P6 LDG.E R46, desc[UR18][R86.64] ;  /* 0x00000012562e6981 */ /* 0x000f62000c1e1900 */
[----:B0-----:R-:W-:-:S06]  /*3b10*/  CS2R R48, SRZ ;  /* 0x0000000000307805 */ /* 0x001fcc000001ff00 */
[----:B------:R0:W5:Y:S01]  /*3b20*/  @P4 LDG.E R49, desc[UR18][R50.64] ;  /* 0x0000001232314981 */ /* 0x000162000c1e1900 */
[----:B------:R-:W-:-:S03]  /*3b30*/  LOP3.LUT R3, R3, 0xff7fffff, RZ, 0xc0, !PT ;  /* 0xff7fffff03037812 */ /* 0x000fc600078ec0ff */
[----:B------:R-:W5:Y:S01]  /*3b40*/  @P5 LDG.E R48, desc[UR18][R84.64] ;  /* 0x0000001254305981 */ /* 0x000f62000c1e1900 */
[----:B0-----:R-:W-:Y:S02]  /*3b50*/  CS2R R50, SRZ ;  /* 0x0000000000327805 */ /* 0x001fe4000001ff00 */
[----:B------:R-:W-:-:S04]  /*3b60*/  @P0 LOP3.LUT R3, R3, 0x800000, RZ, 0xfc, !PT ;  /* 0x0080000003030812 */ /* 0x000fc800078efcff */
[----:B------:R0:W5:Y:S01]  /*3b70*/  @P3 LDG.E R51, desc[UR18][R52.64] ;  /* 0x0000001234333981 */ /* 0x000162000c1e1900 */
[----:B------:R-:W-:-:S03]  /*3b80*/  LOP3.LUT P0, RZ, R3, 0x80000, RZ, 0xc0, !PT ;  /* 0x0008000003ff7812 */ /* 0x000fc6000780c0ff */
[----:B------:R-:W5:Y:S01]  /*3b90*/  @P4 LDG.E R50, desc[UR18][R82.64] ;  /* 0x0000001252324981 */ /* 0x000f62000c1e1900 */
[----:B0-----:R-:W-:-:S06]  /*3ba0*/  CS2R R52, SRZ ;  /* 0x0000000000347805 */ /* 0x001fcc000001ff00 */
[----:B------:R0:W5:Y:S01]  /*3bb0*/  @P3 LDG.E R52, desc[UR18][R54.64] ;  /* 0x0000001236343981 */ /* 0x000162000c1e1900 */
[----:B------:R-:W-:-:S03]  /*3bc0*/  LOP3.LUT P6, RZ, R3, 0x10000, RZ, 0xc0, !PT ;  /* 0x0001000003ff7812 */ /* 0x000fc600078cc0ff */
[----:B------:R-:W5:Y:S01]  /*3bd0*/  @P2 LDG.E R53, desc[UR18][R78.64] ;  /* 0x000000124e352981 */ /* 0x000f62000c1e1900 */
[----:B0-----:R-:W-:-:S06]  /*3be0*/  CS2R R54, SRZ ;  /* 0x0000000000367805 */ /* 0x001fcc000001ff00 */
[----:B------:R0:W5:Y:S01]  /*3bf0*/  @P2 LDG.E R54, desc[UR18][R58.64] ;  /* 0x000000123a362981 */ /* 0x000162000c1e1900 */
[----:B------:R-:W-:Y:S01]  /*3c00*/  BSSY B0, `(.L_x_1734) ;  /* 0x0000028000007945 */ /* 0x000fe20003800000 */
[----:B------:R-:W-:Y:S02]  /*3c10*/  HFMA2.MMA R70, -RZ, RZ, 0, 0 ;  /* 0x00000000ff467435 */ /* 0x000fe400000001ff */
[----:B------:R-:W5:Y:S01]  /*3c20*/  @P1 LDG.E R55, desc[UR18][R68.64] ;  /* 0x0000001244371981 */ /* 0x000f62000c1e1900 */
[----:B0-----:R-:W-:-:S06]  /*3c30*/  CS2R R58, SRZ ;  /* 0x00000000003a7805 */ /* 0x001fcc000001ff00 */
[----:B------:R0:W5:Y:S04]  /*3c40*/  @P0 LDG.E R59, desc[UR18][R66.64] ;  /* 0x00000012423b0981 */ /* 0x000168000c1e1900 */
[----:B------:R1:W5:Y:S01]  /*3c50*/  @P1 LDG.E R58, desc[UR18][R60.64] ;  /* 0x000000123c3a1981 */ /* 0x000362000c1e1900 */
[----:B0-----:R-:W-:-:S06]  /*3c60*/  CS2R R66, SRZ ;  /* 0x0000000000427805 */ /* 0x001fcc000001ff00 */
[----:B------:R-:W5:Y:S01]  /*3c70*/  @P6 LDG.E R66, desc[UR18][R36.64] ;  /* 0x0000001224426981 */ /* 0x000f62000c1e1900 */
[----:B-1----:R-:W-:-:S06]  /*3c80*/  CS2R R60, SRZ ;  /* 0x00000000003c7805 */ /* 0x002fcc000001ff00 */
[----:B------:R0:W5:Y:S01]  /*3c90*/  @P0 LDG.E R60, desc[UR18][R62.64] ;  /* 0x000000123e3c0981 */ /* 0x000162000c1e1900 */
[----:B------:R-:W-:Y:S02]  /*3ca0*/  LOP3.LUT P0, RZ, R3, 0x800000, RZ, 0xc0, !PT ;  /* 0x0080000003ff7812 */ /* 0x000fe4000780c0ff */
[----:B0-----:R-:W-:-:S11]  /*3cb0*/  CS2R R62, SRZ ;  /* 0x00000000003e7805 */ /* 0x001fd6000001ff00 */
[----:B------:R0:W5:Y:S04]  /*3cc0*/  @P0 LDG.E R61, desc[UR18][R64.64] ;  /* 0x00000012403d0981 */ /* 0x000168000c1e1900 */
[----:B------:R-:W5:Y:S01]  /*3cd0*/  @P0 LDG.E R62, desc[UR18][R56.64] ;  /* 0x00000012383e0981 */ /* 0x000f62000c1e1900 */
[----:B------:R-:W-:Y:S02]  /*3ce0*/  LOP3.LUT P0, RZ, R3, 0x400000, RZ, 0xc0, !PT ;  /* 0x0040000003ff7812 */ /* 0x000fe4000780c0ff */
[----:B0-----:R-:W-:Y:S02]  /*3cf0*/  CS2R R64, SRZ ;  /* 0x0000000000407805 */ /* 0x001fe4000001ff00 */
[----:B------:R-:W-:-:S04]  /*3d00*/  CS2R R68, SRZ ;  /* 0x0000000000447805 */ /* 0x000fc8000001ff00 */
[----:B------:R2:W5:Y:S05]  /*3d10*/  @P6 LDG.E R65, desc[UR18][R34.64] ;  /* 0x0000001222416981 */ /* 0x00056a000c1e1900 */
[----:B------:R0:W5:Y:S04]  /*3d20*/  @P0 LDG.E R63, desc[UR18][R38.64] ;  /* 0x00000012263f0981 */ /* 0x000168000c1e1900 */
[----:B------:R0:W5:Y:S01]  /*3d30*/  @P0 LDG.E R64, desc[UR18][R32.64] ;  /* 0x0000001220400981 */ /* 0x000162000c1e1900 */
[----:B------:R-:W-:Y:S01]  /*3d40*/  ISETP.GT.U32.AND P0, PT, R0, 0x1df, PT ;  /* 0x000001df0000780c */ /* 0x000fe20003f04070 */
[----:B--2---:R-:W-:-:S02]  /*3d50*/  HADD2.F32 R34, -RZ, R74.H0_H0 ;  /* 0x2000004aff227230 */ /* 0x004fc40000004100 */
[----:B------:R-:W-:-:S10]  /*3d60*/  HADD2.F32 R35, -RZ, R74.H1_H1 ;  /* 0x3000004aff237230 */ /* 0x000fd40000004100 */
[----:B0-----:R-:W-:Y:S05]  /*3d70*/  @P0 BRA `(.L_x_1735) ;  /* 0x0000000000400947 */ /* 0x001fea0003800000 */
[----:B------:R-:W-:Y:S02]  /*3d80*/  ISETP.NE.AND P0, PT, RZ, UR21, PT ;  /* 0x00000015ff007c0c */ /* 0x000fe4000bf05270 */
[----:B------:R-:W-:-:S04]  /*3d90*/  IADD3 R36, R99, UR24, RZ ;  /* 0x0000001863247c10 */ /* 0x000fc8000fffe0ff */
        /* <DEDUP_REMOVED lines=14> */
.L_x_1735:
[----:B------:R-:W-:Y:S05]  /*3e80*/  BSYNC B0 ;  /* 0x0000000000007941 */ /* 0x000fea0003800000 */
.L_x_1734:
[----:B------:R-:W-:Y:S01]  /*3e90*/  ISETP.NE.AND P0, PT, RZ, UR21, PT ;  /* 0x00000015ff007c0c */ /* 0x000fe2000bf05270 */
[----:B------:R-:W-:Y:S01]  /*3ea0*/  FADD.FTZ R34, R34, -UR22 ;  /* 0x8000001622227e21 */ /* 0x000fe20008010000 */
[----:B------:R-:W-:Y:S01]  /*3eb0*/  FADD.FTZ R32, R35, -UR22 ;  /* 0x8000001623207e21 */ /* 0x000fe20008010000 */
        /* <DEDUP_REMOVED lines=25> */
.L_x_1736:
        /* <DEDUP_REMOVED lines=34> */
.L_x_1737:
        /* <DEDUP_REMOVED lines=40> */
.L_x_1738:
        /* <DEDUP_REMOVED lines=37> */
.L_x_1739:
        /* <DEDUP_REMOVED lines=37> */
.L_x_1740:
        /* <DEDUP_REMOVED lines=37> */
.L_x_1741:
        /* <DEDUP_REMOVED lines=37> */
.L_x_1742:
        /* <DEDUP_REMOVED lines=37> */
.L_x_1743:
        /* <DEDUP_REMOVED lines=37> */
.L_x_1744:
        /* <DEDUP_REMOVED lines=37> */
.L_x_1745:
        /* <DEDUP_REMOVED lines=37> */
.L_x_1746:
        /* <DEDUP_REMOVED lines=37> */
.L_x_1747:
        /* <DEDUP_REMOVED lines=37> */
.L_x_1748:
        /* <DEDUP_REMOVED lines=37> */
.L_x_1749:
        /* <DEDUP_REMOVED lines=37> */
.L_x_1750:
        /* <DEDUP_REMOVED lines=37> */
.L_x_1751:
        /* <DEDUP_REMOVED lines=37> */
.L_x_1752:
        /* <DEDUP_REMOVED lines=37> */
.L_x_1753:
        /* <DEDUP_REMOVED lines=37> */
.L_x_1754:
        /* <DEDUP_REMOVED lines=37> */
.L_x_1755:
        /* <DEDUP_REMOVED lines=37> */
.L_x_1756:
        /* <DEDUP_REMOVED lines=37> */
.L_x_1757:
        /* <DEDUP_REMOVED lines=37> */
.L_x_1758:
        /* <DEDUP_REMOVED lines=37> */
.L_x_1759:
        /* <DEDUP_REMOVED lines=37> */
.L_x_1760:
        /* <DEDUP_REMOVED lines=37> */
.L_x_1761:
        /* <DEDUP_REMOVED lines=37> */
.L_x_1762:
        /* <DEDUP_REMOVED lines=37> */
.L_x_1763:
        /* <DEDUP_REMOVED lines=37> */
.L_x_1764:
        /* <DEDUP_REMOVED lines=37> */
.L_x_1765:
        /* <DEDUP_REMOVED lines=35> */
.L_x_1766:
        /* <DEDUP_REMOVED lines=33> */
.L_x_1767:
        /* <DEDUP_REMOVED lines=90> */
.L_x_1769:
[----:B------:R-:W-:Y:S05]  /*8d40*/  BSYNC B0 ;  /* 0x0000000000007941 */ /* 0x000fea0003800000 */
.L_x_1768:
        /* <DEDUP_REMOVED lines=41> */
.L_x_1771:
[----:B------:R-:W-:Y:S05]  /*8fe0*/  BSYNC B0 ;  /* 0x0000000000007941 */ /* 0x000fea0003800000 */
.L_x_1770:
        /* <DEDUP_REMOVED lines=20> */
.L_x_1773:
[----:B------:R-:W-:Y:S05]  /*9130*/  BSYNC B0 ;  /* 0x0000000000007941 */ /* 0x000fea0003800000 */
.L_x_1772:
        /* <DEDUP_REMOVED lines=40> */
.L_x_1776:
[----:B------:R-:W-:Y:S02]  /*93c0*/  MOV R33, UR25 ;  /* 0x0000001900217c02 */ /* 0x000fe40008000f00 */
[----:B------:R-:W-:-:S05]  /*93d0*/  MOV R32, UR24 ;  /* 0x0000001800207c02 */ /* 0x000fca0008000f00 */
[----:B------:R-:W2:Y:S04]  /*93e0*/  LDG.E.STRONG.GPU R33, desc[UR18][R32.64] ;  /* 0x0000001220217981 */ /* 0x000ea8000c1ef900 */
[----:B--2---:R-:W-:Y:S01]  /*93f0*/  CCTL.IVALL ;  /* 0x00000000ff00798f */ /* 0x004fe20002000000 */
[----:B------:R-:W-:Y:S05]  /*9400*/  YIELD ;  /* 0x0000000000007946 */ /* 0x000fea0003800000 */
[----:B------:R-:W-:-:S13]  /*9410*/  ISETP.NE.AND P6, PT, R33, R34, PT ;  /* 0x000000222100720c */ /* 0x000fda0003fc5270 */
[----:B------:R-:W-:Y:S05]  /*9420*/  @P6 BRA `(.L_x_1776) ;  /* 0xfffffffc00e46947 */ /* 0x000fea000383ffff */
.L_x_1775:
        /* <DEDUP_REMOVED lines=26> */
.L_x_1780:
        /* <DEDUP_REMOVED lines=164> */
.L_x_1779:
        /* <DEDUP_REMOVED lines=88> */
.L_x_1781:
[----:B------:R-:W-:-:S04]  /*a590*/  LOP3.LUT P6, RZ, R3, 0x1, RZ, 0xc0, !PT ;  /* 0x0000000103ff7812 */ /* 0x000fc800078cc0ff */
[----:B------:R-:W-:-:S13]  /*a5a0*/  ISETP.NE.OR P6, PT, R32, RZ, P6 ;  /* 0x000000ff2000720c */ /* 0x000fda00037c5670 */
[----:B------:R-:W-:Y:S05]  /*a5b0*/  @!P6 BRA `(.L_x_1777) ;  /* 0x0000000000b0e947 */ /* 0x000fea0003800000 */
.L_x_1778:
        /* <DEDUP_REMOVED lines=44> */
.L_x_1777:
        /* <DEDUP_REMOVED lines=14> */
.L_x_1783:
[----:B------:R-:W-:Y:S05]  /*a960*/  BSYNC B0 ;  /* 0x0000000000007941 */ /* 0x000fea0003800000 */
.L_x_1782:
        /* <DEDUP_REMOVED lines=25> */
.L_x_1774:
[----:B------:R-:W1:Y:S01]  /*ab00*/  S2UR UR6, SR_CgaCtaId ;  /* 0x00000000000679c3 */ /* 0x000e620000008800 */
[----:B------:R-:W-:Y:S01]  /*ab10*/  UMOV UR5, 0x400 ;  /* 0x0000040000057882 */ /* 0x000fe20000000000 */
[----:B------:R-:W-:Y:S01]  /*ab20*/  ISETP.NE.AND P6, PT, RZ, UR21, PT ;  /* 0x00000015ff007c0c */ /* 0x000fe2000bfc5270 */
[--C-:B------:R-:W-:Y:S02]  /*ab30*/  HADD2.F32 R38, -RZ, R73.reuse.H0_H0 ;  /* 0x20000049ff267230 */ /* 0x100fe40000004100 */
[----:B------:R-:W-:Y:S01]  /*ab40*/  HADD2.F32 R73, -RZ, R73.H1_H1 ;  /* 0x30000049ff497230 */ /* 0x000fe20000004100 */
[----:B-1----:R-:W-:-:S03]  /*ab50*/  ULEA UR5, UR6, UR5, 0x18 ;  /* 0x0000000506057291 */ /* 0x002fc6000f8ec03f */
[----:B------:R-:W-:-:S06]  /*ab60*/  ULDC UR6, c[0x0][0x2bc] ;  /* 0x0000af0000067ab9 */ /* 0x000fcc0000000800 */
[----:B------:R-:W-:Y:S01]  /*ab70*/  @!P0 STS.64 [UR5+0x90], R56 ;  /* 0x00009038ff008988 */ /* 0x000fe20008000a05 */
[----:B------:R-:W-:Y:S06]  /*ab80*/  BAR.SYNC.DEFER_BLOCKING 0x0 ;  /* 0x0000000000007b1d */ /* 0x000fec0000010000 */
[----:B0-----:R-:W0:Y:S02]  /*ab90*/  LDS.64 R32, [UR5+0x90] ;  /* 0x00009005ff207984 */ /* 0x001e240008000a00 */
[----:B0-----:R-:W-:Y:S01]  /*aba0*/  FMUL.FTZ R32, R32, UR6 ;  /* 0x0000000620207c20 */ /* 0x001fe20008410000 */
[----:B------:R-:W-:-:S04]  /*abb0*/  FMUL.FTZ R36, R33, UR6 ;  /* 0x0000000621247c20 */ /* 0x000fc80008410000 */
        /* <DEDUP_REMOVED lines=26> */
.L_x_1784:
        /* <DEDUP_REMOVED lines=22> */
.L_x_1786:
[----:B------:R-:W-:Y:S05]  /*aec0*/  BSYNC B0 ;  /* 0x0000000000007941 */ /* 0x000fea0003800000 */
.L_x_1785:
        /* <DEDUP_REMOVED lines=28> */
.L_x_1787:
[----:B------:R-:W-:Y:S01]  /*b090*/  LOP3.LUT P0, RZ, R3, 0x8000, RZ, 0xc0, !PT ;  /* 0x0000800003ff7812 */ /* 0x000fe2000780c0ff */
[----:B------:R-:W-:-:S12]  /*b0a0*/  BSSY B0, `(.L_x_1788) ;  /* 0x0000015000007945 */ /* 0x000fd80003800000 */
[----:B------:R-:W-:Y:S05]  /*b0b0*/  @!P0 BRA `(.L_x_1789) ;  /* 0x00000000004c8947 */ /* 0x000fea0003800000 */
[----:B------:R-:W-:Y:S01]  /*b0c0*/  SHF.R.S32.HI R32, RZ, 0x1f, R124 ;  /* 0x0000001fff207819 */ /* 0x000fe2000001147c */
[----:B------:R-:W-:Y:S01]  /*b0d0*/  ULDC.64 UR6, c[0x0][0x288] ;  /* 0x0000a20000067ab9 */ /* 0x000fe20000000a00 */
[----:B0-----:R-:W-:Y:S01]  /*b0e0*/  MOV R33, R43 ;  /* 0x0000002b00217202 */ /* 0x001fe20000000f00 */
[----:B------:R-:W-:Y:S02]  /*b0f0*/  FFMA.FTZ R37, R37, UR5, R36 ;  /* 0x0000000525257c23 */ /* 0x000fe40008010024 */
[----:B------:R-:W-:Y:S01]  /*b100*/  IMAD R34, R32, UR6, RZ ;  /* 0x0000000620227c24 */ /* 0x000fe2000f8e02ff */
[----:B------:R-:W-:Y:S01]  /*b110*/  MOV R32, R44 ;  /* 0x0000002c00207202 */ /* 0x000fe20000000f00 */
[----:B------:R-:W-:Y:S02]  /*b120*/  FFMA.FTZ R37, R4, R67, -R37 ;  /* 0x0000004304257223 */ /* 0x000fe40000010825 */
[C---:B------:R-:W-:Y:S02]  /*b130*/  IMAD R35, R124.reuse, UR7, R34 ;  /* 0x000000077c237c24 */ /* 0x040fe4000f8e0222 */
[----:B------:R-:W-:Y:S01]  /*b140*/  IMAD.WIDE.U32 R32, R124, UR6, R32 ;  /* 0x000000067c207c25 */ /* 0x000fe2000f8e0020 */
[----:B------:R-:W-:-:S04]  /*b150*/  ULDC.64 UR6, c[0x0][0x210] ;  /* 0x0000840000067ab9 */ /* 0x000fc80000000a00 */
[----:B------:R-:W-:Y:S02]  /*b160*/  IADD3 R33, R33, R35, RZ ;  /* 0x0000002321217210 */ /* 0x000fe40007ffe0ff */
[----:B------:R-:W-:-:S04]  /*b170*/  LEA R34, P0, R32, UR6, 0x1 ;  /* 0x0000000620227c11 */ /* 0x000fc8000f8008ff */
[----:B------:R-:W-:Y:S01]  /*b180*/  LEA.HI.X R35, R32, UR7, R33, 0x1, P0 ;  /* 0x0000000720237c11 */ /* 0x000fe200080f0c21 */
[----:B------:R-:W-:-:S04]  /*b190*/  FFMA.FTZ R33, R38, UR5, R36 ;  /* 0x0000000526217c23 */ /* 0x000fc80008010024 */
[----:B------:R-:W-:Y:S01]  /*b1a0*/  FFMA.FTZ R4, R76, R70, -R33 ;  /* 0x000000464c047223 */ /* 0x000fe20000010821 */
[----:B------:R-:W-:-:S03]  /*b1b0*/  FMUL.FTZ R33, R37, UR23 ;  /* 0x0000001725217c20 */ /* 0x000fc60008410000 */
[----:B------:R-:W-:-:S05]  /*b1c0*/  FMUL.FTZ R4, R4, UR23 ;  /* 0x0000001704047c20 */ /* 0x000fca0008410000 */
[----:B------:R-:W-:-:S05]  /*b1d0*/  F2FP.F16.F32.PACK_AB R33, R4, R33 ;  /* 0x000000210421723e */ /* 0x000fca00000000ff */
[----:B------:R1:W-:Y:S02]  /*b1e0*/  STG.E desc[UR18][R34.64], R33 ;  /* 0x0000002122007986 */ /* 0x0003e4000c101912 */
.L_x_1789:
[----:B------:R-:W-:Y:S05]  /*b1f0*/  BSYNC B0 ;  /* 0x0000000000007941 */ /* 0x000fea0003800000 */
.L_x_1788:
        /* <DEDUP_REMOVED lines=28> */
.L_x_1790:
[----:B------:R-:W-:Y:S01]  /*b3c0*/  LOP3.LUT P0, RZ, R3, 0x4000, RZ, 0xc0, !PT ;  /* 0x0000400003ff7812 */ /* 0x000fe2000780c0ff */
[----:B------:R-:W-:-:S12]  /*b3d0*/  BSSY B0, `(.L_x_1791) ;  /* 0x0000015000007945 */ /* 0x000fd80003800000 */
[----:B------:R-:W-:Y:S05]  /*b3e0*/  @!P0 BRA `(.L_x_1792) ;  /* 0x00000000004c8947 */ /* 0x000fea0003800000 */
[----:B------:R-:W-:Y:S01]  /*b3f0*/  SHF.R.S32.HI R4, RZ, 0x1f, R123 ;  /* 0x0000001fff047819 */ /* 0x000fe2000001147b */
[----:B------:R-:W-:Y:S01]  /*b400*/  ULDC.64 UR6, c[0x0][0x288] ;  /* 0x0000a20000067ab9 */ /* 0x000fe20000000a00 */
[----:B------:R-:W-:Y:S01]  /*b410*/  MOV R5, R43 ;  /* 0x0000002b00057202 */ /* 0x000fe20000000f00 */
[----:B------:R-:W-:Y:S02]  /*b420*/  FFMA.FTZ R37, R37, UR5, R36 ;  /* 0x0000000525257c23 */ /* 0x000fe40008010024 */
[----:B------:R-:W-:Y:S01]  /*b430*/  IMAD R32, R4, UR6, RZ ;  /* 0x0000000604207c24 */ /* 0x000fe2000f8e02ff */
[----:B------:R-:W-:Y:S01]  /*b440*/  MOV R4, R44 ;  /* 0x0000002c00047202 */ /* 0x000fe20000000f00 */
[----:B------:R-:W-:Y:S02]  /*b450*/  FFMA.FTZ R37, R34, R67, -R37 ;  /* 0x0000004322257223 */ /* 0x000fe40000010825 */
[C---:B------:R-:W-:Y:S02]  /*b460*/  IMAD R33, R123.reuse, UR7, R32 ;  /* 0x000000077b217c24 */ /* 0x040fe4000f8e0220 */
[----:B------:R-:W-:Y:S01]  /*b470*/  IMAD.WIDE.U32 R4, R123, UR6, R4 ;  /* 0x000000067b047c25 */ /* 0x000fe2000f8e0004 */
[----:B------:R-:W-:-:S04]  /*b480*/  ULDC.64 UR6, c[0x0][0x210] ;  /* 0x0000840000067ab9 */ /* 0x000fc80000000a00 */
[----:B------:R-:W-:Y:S01]  /*b490*/  IADD3 R33, R5, R33, RZ ;  /* 0x0000002105217210 */ /* 0x000fe20007ffe0ff */
[----:B------:R-:W-:Y:S01]  /*b4a0*/  FMUL.FTZ R5, R37, UR23 ;  /* 0x0000001725057c20 */ /* 0x000fe20008410000 */
[----:B------:R-:W-:-:S04]  /*b4b0*/  LEA R32, P0, R4, UR6, 0x1 ;  /* 0x0000000604207c11 */ /* 0x000fc8000f8008ff */
[----:B------:R-:W-:Y:S01]  /*b4c0*/  LEA.HI.X R33, R4, UR7, R33, 0x1, P0 ;  /* 0x0000000704217c11 */ /* 0x000fe200080f0c21 */
[----:B------:R-:W-:-:S04]  /*b4d0*/  FFMA.FTZ R4, R35, UR5, R36 ;  /* 0x0000000523047c23 */ /* 0x000fc80008010024 */
[----:B------:R-:W-:-:S04]  /*b4e0*/  FFMA.FTZ R4, R81, R70, -R4 ;  /* 0x0000004651047223 */ /* 0x000fc80000010804 */
[----:B------:R-:W-:-:S05]  /*b4f0*/  FMUL.FTZ R4, R4, UR23 ;  /* 0x0000001704047c20 */ /* 0x000fca0008410000 */
[----:B------:R-:W-:-:S05]  /*b500*/  F2FP.F16.F32.PACK_AB R5, R4, R5 ;  /* 0x000000050405723e */ /* 0x000fca00000000ff */
[----:B------:R0:W-:Y:S02]  /*b510*/  STG.E desc[UR18][R32.64], R5 ;  /* 0x0000000520007986 */ /* 0x0001e4000c101912 */
.L_x_1792:
[----:B------:R-:W-:Y:S05]  /*b520*/  BSYNC B0 ;  /* 0x0000000000007941 */ /* 0x000fea0003800000 */
.L_x_1791:
[----:B------:R-:W1:Y:S01]  /*b530*/  LDC R34, c[0x0][0x2ac] ;  /* 0x0000ab00ff227b82 */ /* 0x000e620000000800 */
        /* <DEDUP_REMOVED lines=10> */
[----:B------:R-:W-:Y:S01]  /*b5e0*/  FFMA.FTZ R4, R37, R67, R68 ;  /* 0x0000004325047223 */ /* 0x000fe20000010044 */
[----:B0-----:R-:W-:-:S03]  /*b5f0*/  FFMA.FTZ R5, R35, R70, R69 ;  /* 0x0000004623057223 */ /* 0x001fc60000010045 */
        /* <DEDUP_REMOVED lines=16> */
.L_x_1793:
        /* <DEDUP_REMOVED lines=22> */
.L_x_1795:
[----:B------:R-:W-:Y:S05]  /*b860*/  BSYNC B0 ;  /* 0x0000000000007941 */ /* 0x000fea0003800000 */
.L_x_1794:
        /* <DEDUP_REMOVED lines=28> */
.L_x_1796:
        /* <DEDUP_REMOVED lines=22> */
.L_x_1798:
[----:B------:R-:W-:Y:S05]  /*bb90*/  BSYNC B0 ;  /* 0x0000000000007941 */ /* 0x000fea0003800000 */
.L_x_1797:
[----:B------:R-:W-:Y:S01]  /*bba0*/  ISETP.NE.AND P0, PT, RZ, UR21, PT ;  /* 0x00000015ff007c0c */ /* 0x000fe2000bf05270 */
[----:B0-----:R-:W-:-:S04]  /*bbb0*/  IMAD.WIDE.U32 R4, R0, -0x77777777, RZ ;  /* 0x8888888900047825 */ /* 0x001fc800078e00ff */
[--C-:B------:R-:W-:Y:S02]  /*bbc0*/  HADD2.F32 R4, -RZ, R8.reuse.H0_H0 ;  /* 0x20000008ff047230 */ /* 0x100fe40000004100 */
[----:B------:R-:W-:Y:S01]  /*bbd0*/  HADD2.F32 R6, -RZ, R8.H1_H1 ;  /* 0x30000008ff067230 */ /* 0x000fe20000004100 */
[----:B------:R-:W-:Y:S01]  /*bbe0*/  SHF.R.U32.HI R8, RZ, 0x5, R5 ;  /* 0x00000005ff087819 */ /* 0x000fe20000011605 */
[----:B------:R-:W-:Y:S02]  /*bbf0*/  HADD2.F32 R32, -RZ, R9.H0_H0 ;  /* 0x20000009ff207230 */ /* 0x000fe40000004100 */
[----:B------:R-:W-:Y:S01]  /*bc00*/  FADD.FTZ R4, R4, -UR22 ;  /* 0x8000001604047e21 */ /* 0x000fe20008010000 */
[--C-:B------:R-:W-:Y:S02]  /*bc10*/  HADD2.F32 R38, -RZ, R98.reuse.H0_H0 ;  /* 0x20000062ff267230 */ /* 0x100fe40000004100 */
        /* <DEDUP_REMOVED lines=24> */
.L_x_1799:
        /* <DEDUP_REMOVED lines=22> */
.L_x_1801:
[----:B------:R-:W-:Y:S05]  /*bf00*/  BSYNC B0 ;  /* 0x0000000000007941 */ /* 0x000fea0003800000 */
.L_x_1800:
        /* <DEDUP_REMOVED lines=28> */
.L_x_1802:
        /* <DEDUP_REMOVED lines=22> */
.L_x_1804:
[----:B------:R-:W-:Y:S05]  /*c230*/  BSYNC B0 ;  /* 0x0000000000007941 */ /* 0x000fea0003800000 */
.L_x_1803:
        /* <DEDUP_REMOVED lines=28> */
.L_x_1805:
[----:B------:R-:W-:Y:S01]  /*c400*/  LOP3.LUT P0, RZ, R3, 0x200, RZ, 0xc0, !PT ;  /* 0x0000020003ff7812 */ /* 0x000fe2000780c0ff */
[----:B------:R-:W-:-:S12]  /*c410*/  BSSY B0, `(.L_x_1806) ;  /* 0x0000015000007945 */ /* 0x000fd80003800000 */
[----:B------:R-:W-:Y:S05]  /*c420*/  @!P0 BRA `(.L_x_1807) ;  /* 0x00000000004c8947 */ /* 0x000fea0003800000 */
[----:B------:R-:W-:Y:S01]  /*c430*/  SHF.R.S32.HI R4, RZ, 0x1f, R118 ;  /* 0x0000001fff047819 */ /* 0x000fe20000011476 */
[----:B------:R-:W-:Y:S01]  /*c440*/  ULDC.64 UR6, c[0x0][0x288] ;  /* 0x0000a20000067ab9 */ /* 0x000fe20000000a00 */
[----:B0-2---:R-:W-:Y:S01]  /*c450*/  MOV R5, R43 ;  /* 0x0000002b00057202 */ /* 0x005fe20000000f00 */
        /* <DEDUP_REMOVED lines=16> */
.L_x_1807:
[----:B------:R-:W-:Y:S05]  /*c560*/  BSYNC B0 ;  /* 0x0000000000007941 */ /* 0x000fea0003800000 */
.L_x_1806:
        /* <DEDUP_REMOVED lines=10> */
[----:B------:R-:W-:Y:S01]  /*c610*/  FFMA.FTZ R4, R35, R67, R68 ;  /* 0x0000004323047223 */ /* 0x000fe20000010044 */
[----:B0-23--:R-:W-:-:S03]  /*c620*/  FFMA.FTZ R5, R11, R70, R69 ;  /* 0x000000460b057223 */ /* 0x00dfc60000010045 */
        /* <DEDUP_REMOVED lines=16> */
.L_x_1808:
[----:B------:R-:W-:Y:S01]  /*c730*/  LOP3.LUT P0, RZ, R3, 0x100, RZ, 0xc0, !PT ;  /* 0x0000010003ff7812 */ /* 0x000fe2000780c0ff */
[----:B------:R-:W-:-:S12]  /*c740*/  BSSY B0, `(.L_x_1809) ;  /* 0x0000015000007945 */ /* 0x000fd80003800000 */
[----:B------:R-:W-:Y:S05]  /*c750*/  @!P0 BRA `(.L_x_1810) ;  /* 0x00000000004c8947 */ /* 0x000fea0003800000 */
[----:B------:R-:W-:Y:S01]  /*c760*/  SHF.R.S32.HI R4, RZ, 0x1f, R117 ;  /* 0x0000001fff047819 */ /* 0x000fe20000011475 */
[----:B------:R-:W-:Y:S01]  /*c770*/  ULDC.64 UR6, c[0x0][0x288] ;  /* 0x0000a20000067ab9 */ /* 0x000fe20000000a00 */
[----:B0-23--:R-:W-:Y:S01]  /*c780*/  MOV R5, R43 ;  /* 0x0000002b00057202 */ /* 0x00dfe20000000f00 */
        /* <DEDUP_REMOVED lines=16> */
.L_x_1810:
[----:B------:R-:W-:Y:S05]  /*c890*/  BSYNC B0 ;  /* 0x0000000000007941 */ /* 0x000fea0003800000 */
.L_x_1809:
        /* <DEDUP_REMOVED lines=28> */
.L_x_1811:
[----:B------:R-:W-:Y:S01]  /*ca60*/  LOP3.LUT P0, RZ, R3, 0x80, RZ, 0xc0, !PT ;  /* 0x0000008003ff7812 */ /* 0x000fe2000780c0ff */
[----:B------:R-:W-:-:S12]  /*ca70*/  BSSY B0, `(.L_x_1812) ;  /* 0x0000015000007945 */ /* 0x000fd80003800000 */
[----:B------:R-:W-:Y:S05]  /*ca80*/  @!P0 BRA `(.L_x_1813) ;  /* 0x00000000004c8947 */ /* 0x000fea0003800000 */
[----:B------:R-:W-:Y:S01]  /*ca90*/  SHF.R.S32.HI R4, RZ, 0x1f, R116 ;  /* 0x0000001fff047819 */ /* 0x000fe20000011474 */
[----:B------:R-:W-:Y:S01]  /*caa0*/  ULDC.64 UR6, c[0x0][0x288] ;  /* 0x0000a20000067ab9 */ /* 0x000fe20000000a00 */
[----:B0-234-:R-:W-:Y:S01]  /*cab0*/  MOV R5, R43 ;  /* 0x0000002b00057202 */ /* 0x01dfe20000000f00 */
        /* <DEDUP_REMOVED lines=16> */
.L_x_1813:
[----:B------:R-:W-:Y:S05]  /*cbc0*/  BSYNC B0 ;  /* 0x0000000000007941 */ /* 0x000fea0003800000 */
.L_x_1812:
        /* <DEDUP_REMOVED lines=28> */
.L_x_1814:
        /* <DEDUP_REMOVED lines=22> */
.L_x_1816:
[----:B------:R-:W-:Y:S05]  /*cef0*/  BSYNC B0 ;  /* 0x0000000000007941 */ /* 0x000fea0003800000 */
.L_x_1815:
        /* <DEDUP_REMOVED lines=28> */
.L_x_1817:
        /* <DEDUP_REMOVED lines=22> */
.L_x_1819:
[----:B------:R-:W-:Y:S05]  /*d220*/  BSYNC B0 ;  /* 0x0000000000007941 */ /* 0x000fea0003800000 */
.L_x_1818:
        /* <DEDUP_REMOVED lines=28> */
.L_x_1820:
        /* <DEDUP_REMOVED lines=22> */
.L_x_1822:
[----:B------:R-:W-:Y:S05]  /*d550*/  BSYNC B0 ;  /* 0x0000000000007941 */ /* 0x000fea0003800000 */
.L_x_1821:
        /* <DEDUP_REMOVED lines=28> */
.L_x_1823:
        /* <DEDUP_REMOVED lines=22> */
.L_x_1825:
[----:B------:R-:W-:Y:S05]  /*d880*/  BSYNC B0 ;  /* 0x0000000000007941 */ /* 0x000fea0003800000 */
.L_x_1824:
        /* <DEDUP_REMOVED lines=28> */
.L_x_1826:
        /* <DEDUP_REMOVED lines=16> */
[----:B------:R-:W-:Y:S02]  /*db50*/  FFMA.FTZ R4, R29, UR5, R36 ;  /* 0x000000051d047c23 */ /* 0x000fe40008010024 */
[----:B------:R-:W-:Y:S02]  /*db60*/  FMUL.FTZ R5, R5, UR23 ;  /* 0x0000001705057c20 */ /* 0x000fe40008410000 */
[----:B------:R-:W-:-:S04]  /*db70*/  FFMA.FTZ R4, R11, R70, -R4 ;  /* 0x000000460b047223 */ /* 0x000fc80000010804 */
[----:B------:R-:W-:-:S05]  /*db80*/  FMUL.FTZ R4, R4, UR23 ;  /* 0x0000001704047c20 */ /* 0x000fca0008410000 */
[----:B------:R-:W-:-:S05]  /*db90*/  F2FP.F16.F32.PACK_AB R5, R4, R5 ;  /* 0x000000050405723e */ /* 0x000fca00000000ff */
[----:B------:R0:W-:Y:S02]  /*dba0*/  STG.E desc[UR18][R6.64], R5 ;  /* 0x0000000506007986 */ /* 0x0001e4000c101912 */
.L_x_1828:
[----:B------:R-:W-:Y:S05]  /*dbb0*/  BSYNC B0 ;  /* 0x0000000000007941 */ /* 0x000fea0003800000 */
.L_x_1827:
        /* <DEDUP_REMOVED lines=28> */
.L_x_1829:
        /* <DEDUP_REMOVED lines=22> */
.L_x_1831:
[----:B------:R-:W-:Y:S05]  /*dee0*/  BSYNC B0 ;  /* 0x0000000000007941 */ /* 0x000fea0003800000 */
.L_x_1830:
        /* <DEDUP_REMOVED lines=28> */
.L_x_1832:
        /* <DEDUP_REMOVED lines=21> */
.L_x_1834:
[----:B------:R-:W-:Y:S05]  /*e200*/  BSYNC B0 ;  /* 0x0000000000007941 */ /* 0x000fea0003800000 */
.L_x_1833:
        /* <DEDUP_REMOVED lines=27> */
.L_x_1835:
        /* <DEDUP_REMOVED lines=21> */
.L_x_1837:
[----:B------:R-:W-:Y:S05]  /*e510*/  BSYNC B0 ;  /* 0x0000000000007941 */ /* 0x000fea0003800000 */
.L_x_1836:
        /* <DEDUP_REMOVED lines=27> */
.L_x_1838:
        /* <DEDUP_REMOVED lines=21> */
.L_x_1840:
[----:B------:R-:W-:Y:S05]  /*e820*/  BSYNC B0 ;  /* 0x0000000000007941 */ /* 0x000fea0003800000 */
.L_x_1839:
        /* <DEDUP_REMOVED lines=27> */
.L_x_1841:
        /* <DEDUP_REMOVED lines=21> */
.L_x_1843:
[----:B------:R-:W-:Y:S05]  /*eb30*/  BSYNC B0 ;  /* 0x0000000000007941 */ /* 0x000fea0003800000 */
.L_x_1842:
        /* <DEDUP_REMOVED lines=27> */
.L_x_1844:
        /* <DEDUP_REMOVED lines=21> */
.L_x_1846:
[----:B------:R-:W-:Y:S05]  /*ee40*/  BSYNC B0 ;  /* 0x0000000000007941 */ /* 0x000fea0003800000 */
.L_x_1845:
        /* <DEDUP_REMOVED lines=27> */
.L_x_1847:
        /* <DEDUP_REMOVED lines=18> */
[----:B------:R-:W-:Y:S01]  /*f120*/  FFMA.FTZ R4, R9, R70, -R4 ;  /* 0x0000004609047223 */ /* 0x000fe20000010804 */
[----:B------:R-:W-:-:S03]  /*f130*/  FMUL.FTZ R5, R5, UR23 ;  /* 0x0000001705057c20 */ /* 0x000fc60008410000 */
[----:B------:R-:W-:-:S05]  /*f140*/  FMUL.FTZ R4, R4, UR23 ;  /* 0x0000001704047c20 */ /* 0x000fca0008410000 */
[----:B------:R-:W-:-:S05]  /*f150*/  F2FP.F16.F32.PACK_AB R5, R4, R5 ;  /* 0x000000050405723e */ /* 0x000fca00000000ff */
[----:B------:R0:W-:Y:S02]  /*f160*/  STG.E desc[UR18][R6.64], R5 ;  /* 0x0000000506007986 */ /* 0x0001e4000c101912 */
.L_x_1849:
[----:B------:R-:W-:Y:S05]  /*f170*/  BSYNC B0 ;  /* 0x0000000000007941 */ /* 0x000fea0003800000 */
.L_x_1848:
        /* <DEDUP_REMOVED lines=28> */
.L_x_1850:
        /* <DEDUP_REMOVED lines=23> */
.L_x_1852:
[----:B------:R-:W-:Y:S05]  /*f4b0*/  BSYNC B0 ;  /* 0x0000000000007941 */ /* 0x000fea0003800000 */
.L_x_1851:
        /* <DEDUP_REMOVED lines=28> */
.L_x_1853:
        /* <DEDUP_REMOVED lines=23> */
.L_x_1855:
[----:B------:R-:W-:Y:S05]  /*f7f0*/  BSYNC B0 ;  /* 0x0000000000007941 */ /* 0x000fea0003800000 */
.L_x_1854:
[----:B------:R-:W-:Y:S01]  /*f800*/  ISETP.NE.AND P0, PT, RZ, UR21, PT ;  /* 0x00000015ff007c0c */ /* 0x000fe2000bf05270 */
[----:B------:R-:W-:Y:S01]  /*f810*/  FADD.FTZ R29, R29, -UR22 ;  /* 0x800000161d1d7e21 */ /* 0x000fe20008010000 */
[----:B------:R-:W-:Y:S01]  /*f820*/  FADD.FTZ R65, R65, -UR22 ;  /* 0x8000001641417e21 */ /* 0x000fe20008010000 */
[----:B-1----:R-:W-:Y:S02]  /*f830*/  IMAD R8, R34, UR20, R8 ;  /* 0x0000001422087c24 */ /* 0x002fe4000f8e0208 */
[--C-:B------:R-:W-:Y:S02]  /*f840*/  HADD2.F32 R10, -RZ, R66.reuse.H0_H0 ;  /* 0x20000042ff0a7230 */ /* 0x100fe40000004100 */
        /* <DEDUP_REMOVED lines=23> */
.L_x_1856:
        /* <DEDUP_REMOVED lines=23> */
.L_x_1858:
[----:B------:R-:W-:Y:S05]  /*fb30*/  BSYNC B0 ;  /* 0x0000000000007941 */ /* 0x000fea0003800000 */
.L_x_1857:
        /* <DEDUP_REMOVED lines=30> */
.L_x_1859:
        /* <DEDUP_REMOVED lines=27> */
.L_x_1861:
[----:B------:R-:W-:Y:S05]  /*fed0*/  BSYNC B0 ;  /* 0x0000000000007941 */ /* 0x000fea0003800000 */
.L_x_1860:
        /* <DEDUP_REMOVED lines=27> */
.L_x_1862:
        /* <DEDUP_REMOVED lines=27> */
.L_x_1864:
[----:B------:R-:W-:Y:S05]  /*10240*/  BSYNC B0 ;  /* 0x0000000000007941 */ /* 0x000fea0003800000 */
.L_x_1863:
        /* <DEDUP_REMOVED lines=27> */
.L_x_1865:
        /* <DEDUP_REMOVED lines=27> */
.L_x_1867:
[----:B------:R-:W-:Y:S05]  /*105b0*/  BSYNC B0 ;  /* 0x0000000000007941 */ /* 0x000fea0003800000 */
.L_x_1866:
        /* <DEDUP_REMOVED lines=27> */
.L_x_1868:
        /* <DEDUP_REMOVED lines=27> */
.L_x_1870:
[----:B------:R-:W-:Y:S05]  /*10920*/  BSYNC B0 ;  /* 0x0000000000007941 */ /* 0x000fea0003800000 */
.L_x_1869:
        /* <DEDUP_REMOVED lines=27> */
.L_x_1871:
        /* <DEDUP_REMOVED lines=27> */
.L_x_1873:
[----:B------:R-:W-:Y:S05]  /*10c90*/  BSYNC B0 ;  /* 0x0000000000007941 */ /* 0x000fea0003800000 */
.L_x_1872:
        /* <DEDUP_REMOVED lines=27> */
.L_x_1874:
        /* <DEDUP_REMOVED lines=27> */
.L_x_1876:
[----:B------:R-:W-:Y:S05]  /*11000*/  BSYNC B0 ;  /* 0x0000000000007941 */ /* 0x000fea0003800000 */
.L_x_1875:
        /* <DEDUP_REMOVED lines=26> */
.L_x_1877:
[----:B------:R-:W-:Y:S01]  /*111b0*/  ISETP.GE.U32.AND P0, PT, R15, UR6, PT ;  /* 0x000000060f007c0c */ /* 0x000fe2000bf06070 */
[----:B------:R-:W-:Y:S03]  /*111c0*/  BSSY B0, `(.L_x_1878) ;  /* 0x0000015000007945 */ /* 0x000fe60003800000 */
[----:B------:R-:W-:-:S04]  /*111d0*/  ISETP.GE.AND.EX P0, PT, R96, UR7, PT, P0 ;  /* 0x0000000760007c0c */ /* 0x000fc8000bf06300 */
[----:B------:R-:W-:-:S13]  /*111e0*/  ISETP.GT.U32.OR P0, PT, R0, 0x1df, P0 ;  /* 0x000001df0000780c */ /* 0x000fda0000704470 */
[----:B------:R-:W-:Y:S05]  /*111f0*/  @P0 BRA `(.L_x_1879) ;  /* 0x0000000000440947 */ /* 0x000fea0003800000 */
[----:B------:R-:W-:Y:S01]  /*11200*/  ULDC.64 UR6, c[0x0][0x288] ;  /* 0x0000a20000067ab9 */ /* 0x000fe20000000a00 */
[----:B------:R-:W-:Y:S01]  /*11210*/  MOV R42, R44 ;  /* 0x0000002c002a7202 */ /* 0x000fe20000000f00 */
[--C-:B------:R-:W-:Y:S01]  /*11220*/  FFMA.FTZ R7, R11, UR5, R36.reuse ;  /* 0x000000050b077c23 */ /* 0x100fe20008010024 */
[----:B------:R-:W-:Y:S02]  /*11230*/  IMAD R96, R96, UR6, RZ ;  /* 0x0000000660607c24 */ /* 0x000fe4000f8e02ff */
        /* <DEDUP_REMOVED lines=13> */
.L_x_1879:
[----:B------:R-:W-:Y:S05]  /*11310*/  BSYNC B0 ;  /* 0x0000000000007941 */ /* 0x000fea0003800000 */
.L_x_1878:
        /* <DEDUP_REMOVED lines=9> */
.L_x_1733:
        /* <DEDUP_REMOVED lines=19> */
.L_x_1882:
[----:B------:R-:W-:Y:S05]  /*114e0*/  BSYNC B0 ;  /* 0x0000000000007941 */ /* 0x000fea0003800000 */
.L_x_1881:
        /* <DEDUP_REMOVED lines=11> */
.L_x_1884:
[----:B------:R-:W2:Y:S04]  /*115a0*/  LDG.E.STRONG.GPU R5, desc[UR18][R2.64] ;  /* 0x0000001202057981 */ /* 0x000ea8000c1ef900 */
[----:B--2---:R-:W-:Y:S01]  /*115b0*/  CCTL.IVALL ;  /* 0x00000000ff00798f */ /* 0x004fe20002000000 */
[----:B------:R-:W-:Y:S05]  /*115c0*/  YIELD ;  /* 0x0000000000007946 */ /* 0x000fea0003800000 */
[----:B------:R-:W-:-:S13]  /*115d0*/  ISETP.NE.AND P0, PT, R5, R4, PT ;  /* 0x000000040500720c */ /* 0x000fda0003f05270 */
[----:B------:R-:W-:Y:S05]  /*115e0*/  @P0 BRA `(.L_x_1884) ;  /* 0xfffffffc00ec0947 */ /* 0x000fea000383ffff */
.L_x_1883:
        /* <DEDUP_REMOVED lines=25> */
.L_x_1885:
        /* <DEDUP_REMOVED lines=25> */
.L_x_1886:
        /* <DEDUP_REMOVED lines=15> */
.L_x_5612:


//--------------------- .text._Z35group_norm_nhwc_bwd_one_pass_kernelI11Fp16IOBf16WLi512ELi120ELi480EEv26Group_norm_nhwc_bwd_params --------------------------
	.section	.text._Z35group_norm_nhwc_bwd_one_pass_kernelI11Fp16IOBf16WLi512ELi120ELi480EEv26Group_norm_nhwc_bwd_params,"ax",@progbits
	.align	128
        .global         _Z35group_norm_nhwc_bwd_one_pass_kernelI11Fp16IOBf16WLi512ELi120ELi480EEv26Group_norm_nhwc_bwd_params
        .type           _Z35group_norm_nhwc_bwd_one_pass_kernelI11Fp16IOBf16WLi512ELi120ELi480EEv26Group_norm_nhwc_bwd_params,@function
        .size           _Z35group_norm_nhwc_bwd_one_pass_kernelI11Fp16IOBf16WLi512ELi120ELi480EEv26Group_norm_nhwc_bwd_params,(.L_x_5613 - _Z35group_norm_nhwc_bwd_one_pass_kernelI11Fp16IOBf16WLi512ELi120ELi480EEv26Group_norm_nhwc_bwd_params)
        .other          _Z35group_norm_nhwc_bwd_one_pass_kernelI11Fp16IOBf16WLi512ELi120ELi480EEv26Group_norm_nhwc_bwd_params,@"STO_CUDA_ENTRY STV_DEFAULT"
_Z35group_norm_nhwc_bwd_one_pass_kernelI11Fp16IOBf16WLi512ELi120ELi480EEv26Group_norm_nhwc_bwd_params:
.text._Z35group_norm_nhwc_bwd_one_pass_kernelI11Fp16IOBf16WLi512ELi120ELi480EEv26Group_norm_nhwc_bwd_params:
        /* <DEDUP_REMOVED lines=32> */
.L_x_1974:
        /* <DEDUP_REMOVED lines=42> */
[----:B------:R-:W-:Y:S10]  /*04a0*/  STL [R1+0x418], R120 ;  /* 0x0004187801007387 */ /* 0x000ff40000100800 */
        /* <DEDUP_REMOVED lines=779> */
[----:B------:R-:W-:-:S03]  /*3560*/  ISETP.GE.U32.AND P3, PT, R13, UR18, PT ;  /* 0x000000120d007c0c */ /* 0x000fc6000bf66070 */
[----:B------:R0:W-:Y:S01]  /*3570*/  @!P4 STL.64 [R1+0x2a8], R52 ;  /* 0x0002a8340100c387 */ /* 0x0001e20000100a00 */
[----:B------:R-:W-:-:S13]  /*3580*/  ISETP.GE.OR.EX P5, PT, R0, UR19, P1, P3 ;  /* 0x0000001300007c0c */ /* 0x000fda0008fa6730 */
[----:B------:R-:W1:Y:S01]  /*3590*/  @!P5 LDC.64 R118, c[0x0][0x288] ;  /* 0x0000a200ff76db82 */ /* 0x000e620000000a00 */
[----:B------:R-:W-:Y:S02]  /*35a0*/  @!P5 MOV R116, R64 ;  /* 0x000000400074d202 */ /* 0x000fe40000000f00 */
[----:B------:R-:W-:Y:S02]  /*35b0*/  @!P5 MOV R117, R63 ;  /* 0x0000003f0075d202 */ /* 0x000fe40000000f00 */
[----:B------:R-:W-:Y:S01]  /*35c0*/  @P5 LOP3.LUT R84, R84, 0x4, RZ, 0xfc, !PT ;  /* 0x0000000454545812 */ /* 0x000fe200078efcff */
[----:B-1----:R-:W-:-:S04]  /*35d0*/  @!P5 IMAD R0, R0, R118, RZ ;  /* 0x000000760000d224 */ /* 0x002fc800078e02ff */
        /* <DEDUP_REMOVED lines=23> */
[----:B------:R1:W5:Y:S01]  /*3750*/  @!P2 LDG.E R3, desc[UR10][R114.64] ;  /* 0x0000000a7203a981 */ /* 0x000362000c1e1900 */
        /* <DEDUP_REMOVED lines=30> */
[----:B------:R1:W-:Y:S06]  /*3940*/  @!P5 STL.64 [R1+0x240], R122 ;  /* 0x0002407a0100d387 */ /* 0x0003ec0000100a00 */
[----:B-1----:R-:W1:Y:S01]  /*3950*/  @!P3 LDC.64 R122, c[0x0][0x230] ;  /* 0x00008c00ff7abb82 */ /* 0x002e620000000a00 */
[----:B0-----:R-:W-:-:S04]  /*3960*/  @!P3 IMAD R110, R110, R8, RZ ;  /* 0x000000086e6eb224 */ /* 0x001fc800078e02ff */
[----:B------:R-:W-:Y:S01]  /*3970*/  @!P3 IMAD R9, R13, R9, R110 ;  /* 0x000000090d09b224 */ /* 0x000fe200078e026e */
[----:B------:R-:W-:-:S05]  /*3980*/  @!P3 MOV R110, R64 ;  /* 0x00000040006eb202 */ /* 0x000fca0000000f00 */
[----:B------:R-:W-:-:S05]  /*3990*/  @!P3 IMAD.WIDE.U32 R110, R13, R8, R110 ;  /* 0x000000080d6eb225 */ /* 0x000fca00078e006e */
[----:B------:R-:W-:-:S04]  /*39a0*/  @!P3 IADD3 R9, R111, R9, RZ ;  /* 0x000000096f09b210 */ /* 0x000fc80007ffe0ff */
[C---:B------:R-:W-:Y:S02]  /*39b0*/  @!P3 SHF.L.U64.HI R11, R110.reuse, 0x1, R9 ;  /* 0x000000016e0bb819 */ /* 0x040fe40000010209 */
[----:B------:R-:W0:Y:S01]  /*39c0*/  @!P3 LDC.64 R8, c[0x0][0x228] ;  /* 0x00008a00ff08bb82 */ /* 0x000e220000000a00 */
[----:B------:R-:W-:-:S04]  /*39d0*/  @!P3 SHF.L.U32 R110, R110, 0x1, RZ ;  /* 0x000000016e6eb819 */ /* 0x000fc800000006ff */
[C---:B-1----:R-:W-:Y:S02]  /*39e0*/  @!P3 IADD3 R122, P0, R110.reuse, R122, RZ ;  /* 0x0000007a6e7ab210 */ /* 0x042fe40007f1e0ff */
[----:B------:R-:W-:Y:S02]  /*39f0*/  LOP3.LUT P2, RZ, R85, 0x1, RZ, 0xc0, !PT ;  /* 0x0000000155ff7812 */ /* 0x000fe4000784c0ff */
[----:B------:R-:W-:Y:S02]  /*3a00*/  @!P3 IADD3.X R123, R11, R123, RZ, P0, !PT ;  /* 0x0000007b0b7bb210 */ /* 0x000fe400007fe4ff */
[----:B0-----:R-:W-:-:S04]  /*3a10*/  @!P3 IADD3 R116, P0, R110, R8, RZ ;  /* 0x000000086e74b210 */ /* 0x001fc80007f1e0ff */
[----:B------:R-:W-:Y:S02]  /*3a20*/  @!P3 IADD3.X R117, R11, R9, RZ, P0, !PT ;  /* 0x000000090b75b210 */ /* 0x000fe400007fe4ff */
[----:B------:R-:W-:-:S06]  /*3a30*/  CS2R R8, SRZ ;  /* 0x0000000000087805 */ /* 0x000fcc000001ff00 */
[----:B------:R-:W2:Y:S04]  /*3a40*/  @!P2 LDG.E R9, desc[UR10][R108.64] ;  /* 0x0000000a6c09a981 */ /* 0x000ea8000c1e1900 */
[----:B------:R0:W2:Y:S01]  /*3a50*/  @!P2 LDG.E R8, desc[UR10][R16.64] ;  /* 0x0000000a1008a981 */ /* 0x0000a2000c1e1900 */
[----:B------:R-:W-:-:S04]  /*3a60*/  IADD3 R13, R121, 0x130, RZ ;  /* 0x00000130790d7810 */ /* 0x000fc80007ffe0ff */
        /* <DEDUP_REMOVED lines=26> */
[----:B------:R-:W0:Y:S03]  /*3c10*/  @!P2 LDC.64 R104, c[0x0][0x228] ;  /* 0x00008a00ff68ab82 */ /* 0x000e260000000a00 */
[----:B------:R-:W-:Y:S01]  /*3c20*/  @!P2 STL.64 [R1+0x218], R112 ;  /* 0x000218700100a387 */ /* 0x000fe20000100a00 */
[C---:B------:R-:W-:Y:S02]  /*3c30*/  LOP3.LUT P5, RZ, R12.reuse, 0x10, RZ, 0xc0, !PT ;  /* 0x000000100cff7812 */ /* 0x040fe400078ac0ff */
[C---:B------:R-:W-:Y:S02]  /*3c40*/  LOP3.LUT P4, RZ, R12.reuse, 0x8, RZ, 0xc0, !PT ;  /* 0x000000080cff7812 */ /* 0x040fe4000788c0ff */
[----:B------:R-:W-:-:S02]  /*3c50*/  LOP3.LUT P3, RZ, R12, 0x4, RZ, 0xc0, !PT ;  /* 0x000000040cff7812 */ /* 0x000fc4000786c0ff */
[----:B------:R-:W-:Y:S02]  /*3c60*/  IADD3 R17, R121, 0x138, RZ ;  /* 0x0000013879117810 */ /* 0x000fe40007ffe0ff */
[----:B------:R-:W-:Y:S01]  /*3c70*/  LOP3.LUT R84, R84, 0xf7ffffff, RZ, 0xc0, !PT ;  /* 0xf7ffffff54547812 */ /* 0x000fe200078ec0ff */
[----:B------:R1:W-:Y:S02]  /*3c80*/  STL.64 [R1+0x380], R122 ;  /* 0x0003807a01007387 */ /* 0x0003e40000100a00 */
[----:B-1----:R-:W-:Y:S02]  /*3c90*/  MOV R122, R114 ;  /* 0x00000072007a7202 */ /* 0x002fe40000000f00 */
[----:B------:R-:W-:Y:S01]  /*3ca0*/  MOV R123, R115 ;  /* 0x00000073007b7202 */ /* 0x000fe20000000f00 */
[----:B--2---:R0:W-:Y:S02]  /*3cb0*/  STL.64 [R1+0x3f0], R8 ;  /* 0x0003f00801007387 */ /* 0x0041e40000100a00 */
[----:B0-----:R-:W-:-:S04]  /*3cc0*/  @!P2 IADD3 R8, P0, R106, R104, RZ ;  /* 0x000000686a08a210 */ /* 0x001fc80007f1e0ff */
[----:B------:R-:W-:Y:S02]  /*3cd0*/  @!P2 IADD3.X R9, R13, R105, RZ, P0, !PT ;  /* 0x000000690d09a210 */ /* 0x000fe400007fe4ff */
[----:B------:R-:W-:Y:S02]  /*3ce0*/  LOP3.LUT P2, RZ, R12, 0x1, RZ, 0xc0, !PT ;  /* 0x000000010cff7812 */ /* 0x000fe4000784c0ff */
[----:B------:R-:W-:Y:S02]  /*3cf0*/  CS2R R12, SRZ ;  /* 0x00000000000c7805 */ /* 0x000fe4000001ff00 */
[----:B------:R-:W-:-:S04]  /*3d00*/  ISETP.GE.U32.AND P0, PT, R17, UR18, PT ;  /* 0x0000001211007c0c */ /* 0x000fc8000bf06070 */
[----:B------:R-:W2:Y:S05]  /*3d10*/  @!P3 LDG.E R13, desc[UR10][R22.64] ;  /* 0x0000000a160db981 */ /* 0x000eaa000c1e1900 */
[----:B------:R0:W2:Y:S02]  /*3d20*/  @!P2 LDG.E R12, desc[UR10][R14.64] ;  /* 0x0000000a0e0ca981 */ /* 0x0000a4000c1e1900 */
[----:B0-----:R-:W-:Y:S02]  /*3d30*/  CS2R R14, SRZ ;  /* 0x00000000000e7805 */ /* 0x001fe4000001ff00 */
[----:B------:R-:W-:-:S04]  /*3d40*/  @P2 LOP3.LUT R84, R84, 0x8000000, RZ, 0xfc, !PT ;  /* 0x0800000054542812 */ /* 0x000fc800078efcff */
[----:B------:R0:W2:Y:S04]  /*3d50*/  @!P2 LDG.E R15, desc[UR10][R102.64] ;  /* 0x0000000a660fa981 */ /* 0x0000a8000c1e1900 */
[----:B------:R1:W2:Y:S01]  /*3d60*/  @!P3 LDG.E R14, desc[UR10][R72.64] ;  /* 0x0000000a480eb981 */ /* 0x0002a2000c1e1900 */
[----:B0-----:R-:W-:-:S04]  /*3d70*/  SHF.R.S32.HI R102, RZ, 0x1f, R17 ;  /* 0x0000001fff667819 */ /* 0x001fc80000011411 */
[----:B------:R-:W-:-:S13]  /*3d80*/  ISETP.GE.OR.EX P2, PT, R102, UR19, P1, P0 ;  /* 0x0000001366007c0c */ /* 0x000fda0008f46700 */
[----:B------:R-:W0:Y:S01]  /*3d90*/  @!P2 LDC.64 R22, c[0x0][0x288] ;  /* 0x0000a200ff16ab82 */ /* 0x000e220000000a00 */
[----:B-1----:R-:W-:Y:S02]  /*3da0*/  @!P2 MOV R72, R64 ;  /* 0x000000400048a202 */ /* 0x002fe40000000f00 */
[----:B------:R-:W-:-:S05]  /*3db0*/  @!P2 MOV R73, R63 ;  /* 0x0000003f0049a202 */ /* 0x000fca0000000f00 */
[----:B------:R-:W1:Y:S01]  /*3dc0*/  @!P2 LDC.64 R114, c[0x0][0x228] ;  /* 0x00008a00ff72ab82 */ /* 0x000e620000000a00 */
        /* <DEDUP_REMOVED lines=13> */
[----:B------:R0:W2:Y:S01]  /*3ea0*/  @!P4 LDG.E R17, desc[UR10][R18.64] ;  /* 0x0000000a1211c981 */ /* 0x0000a2000c1e1900 */
[----:B------:R-:W-:Y:S02]  /*3eb0*/  @P2 LOP3.LUT R84, R84, 0x20, RZ, 0xfc, !PT ;  /* 0x0000002054542812 */ /* 0x000fe400078efcff */
[----:B0-----:R-:W-:Y:S01]  /*3ec0*/  IADD3 R19, R121, 0x140, RZ ;  /* 0x0000014079137810 */ /* 0x001fe20007ffe0ff */
[----:B------:R-:W-:-:S03]  /*3ed0*/  HFMA2.MMA R18, -RZ, RZ, 0, 0 ;  /* 0x00000000ff127435 */ /* 0x000fc600000001ff */
[----:B------:R-:W-:Y:S02]  /*3ee0*/  SHF.R.S32.HI R23, RZ, 0x1f, R19 ;  /* 0x0000001fff177819 */ /* 0x000fe40000011413 */
[----:B------:R-:W-:-:S04]  /*3ef0*/  ISETP.GE.U32.AND P0, PT, R19, UR18, PT ;  /* 0x0000001213007c0c */ /* 0x000fc8000bf06070 */
[----:B------:R-:W-:Y:S01]  /*3f00*/  ISETP.GE.OR.EX P2, PT, R23, UR19, P1, P0 ;  /* 0x0000001317007c0c */ /* 0x000fe20008f46700 */
[----:B------:R0:W2:Y:S02]  /*3f10*/  @!P5 LDG.E R18, desc[UR10][R20.64] ;  /* 0x0000000a1412d981 */ /* 0x0000a4000c1e1900 */
[----:B0-----:R-:W-:-:S06]  /*3f20*/  MOV R21, RZ ;  /* 0x000000ff00157202 */ /* 0x001fcc0000000f00 */
[----:B------:R0:W2:Y:S04]  /*3f30*/  @!P5 LDG.E R21, desc[UR10][R98.64] ;  /* 0x0000000a6215d981 */ /* 0x0000a8000c1e1900 */
[----:B0-----:R-:W0:Y:S01]  /*3f40*/  @!P2 LDC.64 R98, c[0x0][0x288] ;  /* 0x0000a200ff62ab82 */ /* 0x001e220000000a00 */
[----:B------:R-:W-:-:S10]  /*3f50*/  HFMA2.MMA R22, -RZ, RZ, 0, 0 ;  /* 0x00000000ff167435 */ /* 0x000fd400000001ff */
[----:B------:R1:W2:Y:S02]  /*3f60*/  @!P4 LDG.E R22, desc[UR10][R100.64] ;  /* 0x0000000a6416c981 */ /* 0x0002a4000c1e1900 */
        /* <DEDUP_REMOVED lines=16> */
[----:B------:R1:W-:Y:S03]  /*4070*/  STL.64 [R1+0x390], R102 ;  /* 0x0003906601007387 */ /* 0x0003e60000100a00 */
        /* <DEDUP_REMOVED lines=84> */
[----:B------:R-:W5:Y:S01]  /*45c0*/  @!P4 LDC.64 R104, c[0x0][0x230] ;  /* 0x00008c00ff68cb82 */ /* 0x000f620000000a00 */
        /* <DEDUP_REMOVED lines=9> */
[----:B-----5:R-:W-:-:S04]  /*4660*/  @!P4 IADD3 R104, P2, R34, R104, RZ ;  /* 0x000000682268c210 */ /* 0x020fc80007f5e0ff */
        /* <DEDUP_REMOVED lines=10> */
[----:B------:R-:W5:Y:S04]  /*4710*/  @!P0 LDG.E R35, desc[UR10][R86.64] ;  /* 0x0000000a56238981 */ /* 0x000f68000c1e1900 */
[----:B------:R0:W5:Y:S01]  /*4720*/  @!P0 LDG.E R31, desc[UR10][R36.64] ;  /* 0x0000000a241f8981 */ /* 0x000162000c1e1900 */
[----:B------:R-:W-:Y:S02]  /*4730*/  LOP3.LUT P3, RZ, R85, 0x4000, RZ, 0xc0, !PT ;  /* 0x0000400055ff7812 */ /* 0x000fe4000786c0ff */
[----:B0-----:R-:W-:-:S04]  /*4740*/  IADD3 R37, R121, 0x160, RZ ;  /* 0x0000016079257810 */ /* 0x001fc80007ffe0ff */
[----:B------:R-:W-:-:S07]  /*4750*/  SHF.R.S32.HI R86, RZ, 0x1f, R37 ;  /* 0x0000001fff567819 */ /* 0x000fce0000011425 */
[----:B------:R0:W5:Y:S01]  /*4760*/  @!P3 LDG.E R34, desc[UR10][R58.64] ;  /* 0x0000000a3a22b981 */ /* 0x000162000c1e1900 */
[----:B------:R-:W-:-:S04]  /*4770*/  ISETP.GE.U32.AND P4, PT, R37, UR6, PT ;  /* 0x0000000625007c0c */ /* 0x000fc8000bf86070 */
[----:B------:R-:W-:-:S13]  /*4780*/  ISETP.GE.OR.EX P5, PT, R86, UR7, P1, P4 ;  /* 0x0000000756007c0c */ /* 0x000fda0008fa6740 */
[----:B0-----:R-:W0:Y:S01]  /*4790*/  @!P5 LDC.64 R58, c[0x0][0x288] ;  /* 0x0000a200ff3adb82 */ /* 0x001e220000000a00 */
[----:B------:R-:W-:-:S06]  /*47a0*/  MOV R36, RZ ;  /* 0x000000ff00247202 */ /* 0x000fcc0000000f00 */
[----:B------:R1:W5:Y:S02]  /*47b0*/  @!P3 LDG.E R36, desc[UR10][R60.64] ;  /* 0x0000000a3c24b981 */ /* 0x000364000c1e1900 */
        /* <DEDUP_REMOVED lines=16> */
[----:B------:R0:W5:Y:S02]  /*48c0*/  @!P2 LDG.E R37, desc[UR10][R38.64] ;  /* 0x0000000a2625a981 */ /* 0x000164000c1e1900 */
[----:B0-----:R-:W-:Y:S02]  /*48d0*/  CS2R R38, SRZ ;  /* 0x0000000000267805 */ /* 0x001fe4000001ff00 */
[----:B------:R-:W-:-:S04]  /*48e0*/  LOP3.LUT R84, R84, 0xffffbfff, RZ, 0xc0, !PT ;  /* 0xffffbfff54547812 */ /* 0x000fc800078ec0ff */
[----:B------:R0:W5:Y:S01]  /*48f0*/  @!P2 LDG.E R38, desc[UR10][R82.64] ;  /* 0x0000000a5226a981 */ /* 0x000162000c1e1900 */
[----:B------:R-:W-:Y:S02]  /*4900*/  LOP3.LUT P0, RZ, R85, 0x1000, RZ, 0xc0, !PT ;  /* 0x0000100055ff7812 */ /* 0x000fe4000780c0ff */
[----:B------:R-:W-:Y:S02]  /*4910*/  @P5 LOP3.LUT R84, R84, 0x4000, RZ, 0xfc, !PT ;  /* 0x0000400054545812 */ /* 0x000fe400078efcff */
[----:B0-----:R-:W-:-:S04]  /*4920*/  IADD3 R83, R121, 0x168, RZ ;  /* 0x0000016879537810 */ /* 0x001fc80007ffe0ff */
[----:B------:R-:W-:-:S05]  /*4930*/  SHF.R.S32.HI R86, RZ, 0x1f, R83 ;  /* 0x0000001fff567819 */ /* 0x000fca0000011453 */
[----:B------:R-:W5:Y:S01]  /*4940*/  @!P0 LDG.E R39, desc[UR10][R80.64] ;  /* 0x0000000a50278981 */ /* 0x000f62000c1e1900 */
[----:B------:R-:W-:-:S04]  /*4950*/  ISETP.GE.U32.AND P4, PT, R83, UR6, PT ;  /* 0x0000000653007c0c */ /* 0x000fc8000bf86070 */
[----:B------:R-:W-:Y:S02]  /*4960*/  ISETP.GE.OR.EX P5, PT, R86, UR7, P1, P4 ;  /* 0x0000000756007c0c */ /* 0x000fe40008fa6740 */
[----:B------:R-:W-:-:S06]  /*4970*/  MOV R82, RZ ;  /* 0x000000ff00527202 */ /* 0x000fcc0000000f00 */
[----:B------:R0:W5:Y:S05]  /*4980*/  @!P0 LDG.E R82, desc[UR10][R78.64] ;  /* 0x0000000a4e528981 */ /* 0x00016a000c1e1900 */
        /* <DEDUP_REMOVED lines=21> */
[----:B------:R0:W5:Y:S01]  /*4ae0*/  @!P3 LDG.E R83, desc[UR10][R54.64] ;  /* 0x0000000a3653b981 */ /* 0x000162000c1e1900 */
[----:B------:R-:W-:Y:S01]  /*4af0*/  LOP3.LUT P2, RZ, R85, 0x20000, RZ, 0xc0, !PT ;  /* 0x0002000055ff7812 */ /* 0x000fe2000784c0ff */
[----:B0-----:R-:W0:Y:S01]  /*4b00*/  @!P4 LDC.64 R54, c[0x0][0x288] ;  /* 0x0000a200ff36cb82 */ /* 0x001e220000000a00 */
[----:B------:R-:W-:-:S06]  /*4b10*/  MOV R86, RZ ;  /* 0x000000ff00567202 */ /* 0x000fcc0000000f00 */
[----:B------:R1:W5:Y:S02]  /*4b20*/  @!P3 LDG.E R86, desc[UR10][R66.64] ;  /* 0x0000000a4256b981 */ /* 0x000364000c1e1900 */
[----:B-1----:R-:W-:-:S06]  /*4b30*/  CS2R R66, SRZ ;  /* 0x0000000000427805 */ /* 0x002fcc000001ff00 */
[----:B------:R1:W5:Y:S04]  /*4b40*/  @!P2 LDG.E R67, desc[UR10][R56.64] ;  /* 0x0000000a3843a981 */ /* 0x000368000c1e1900 */
[----:B------:R0:W5:Y:S01]  /*4b50*/  @!P2 LDG.E R66, desc[UR10][R70.64] ;  /* 0x0000000a4642a981 */ /* 0x000162000c1e1900 */
        /* <DEDUP_REMOVED lines=19> */
[----:B------:R0:W5:Y:S03]  /*4c90*/  @!P0 LDG.E R70, desc[UR10][R76.64] ;  /* 0x0000000a4c468981 */ /* 0x000166000c1e1900 */
[----:B------:R-:W-:Y:S01]  /*4ca0*/  @P4 LOP3.LUT R84, R84, 0x1000, RZ, 0xfc, !PT ;  /* 0x0000100054544812 */ /* 0x000fe200078efcff */
[----:B------:R1:W5:Y:S01]  /*4cb0*/  @!P0 LDG.E R71, desc[UR10][R74.64] ;  /* 0x0000000a4a478981 */ /* 0x000362000c1e1900 */
[----:B0-----:R-:W-:-:S04]  /*4cc0*/  IADD3 R76, R121, 0x178, RZ ;  /* 0x00000178794c7810 */ /* 0x001fc80007ffe0ff */
[----:B------:R-:W-:Y:S02]  /*4cd0*/  SHF.R.S32.HI R77, RZ, 0x1f, R76 ;  /* 0x0000001fff4d7819 */ /* 0x000fe4000001144c */
[----:B------:R-:W-:Y:S02]  /*4ce0*/  ISETP.GE.U32.AND P4, PT, R76, UR6, PT ;  /* 0x000000064c007c0c */ /* 0x000fe4000bf86070 */
[----:B------:R-:W-:Y:S02]  /*4cf0*/  LOP3.LUT P3, RZ, R85, 0x200000, RZ, 0xc0, !PT ;  /* 0x0020000055ff7812 */ /* 0x000fe4000786c0ff */
[----:B------:R-:W-:Y:S02]  /*4d00*/  ISETP.GE.OR.EX P4, PT, R77, UR7, P1, P4 ;  /* 0x000000074d007c0c */ /* 0x000fe40008f86740 */
[----:B-1----:R-:W-:-:S09]  /*4d10*/  CS2R R74, SRZ ;  /* 0x00000000004a7805 */ /* 0x002fd2000001ff00 */
[----:B------:R0:W5:Y:S04]  /*4d20*/  @!P3 LDG.E R75, desc[UR10][R40.64] ;  /* 0x0000000a284bb981 */ /* 0x000168000c1e1900 */
[----:B------:R1:W5:Y:S01]  /*4d30*/  @!P3 LDG.E R74, desc[UR10][R48.64] ;  /* 0x0000000a304ab981 */ /* 0x000362000c1e1900 */
        /* <DEDUP_REMOVED lines=18> */
[----:B------:R0:W5:Y:S02]  /*4e60*/  @!P2 LDG.E R76, desc[UR10][R68.64] ;  /* 0x0000000a444ca981 */ /* 0x000164000c1e1900 */
[----:B0-----:R-:W-:Y:S02]  /*4e70*/  CS2R R68, SRZ ;  /* 0x0000000000447805 */ /* 0x001fe4000001ff00 */
[----:B------:R-:W-:-:S04]  /*4e80*/  LOP3.LUT P0, RZ, R85, 0x80000, RZ, 0xc0, !PT ;  /* 0x0008000055ff7812 */ /* 0x000fc8000780c0ff */
[----:B------:R0:W5:Y:S01]  /*4e90*/  @!P2 LDG.E R68, desc[UR10][R44.64] ;  /* 0x0000000a2c44a981 */ /* 0x000162000c1e1900 */
[----:B------:R-:W-:-:S08]  /*4ea0*/  ISETP.GE.U32.AND P2, PT, R87, UR6, PT ;  /* 0x0000000657007c0c */ /* 0x000fd0000bf46070 */
[----:B------:R1:W5:Y:S01]  /*4eb0*/  @!P0 LDG.E R69, desc[UR10][R42.64] ;  /* 0x0000000a2a458981 */ /* 0x000362000c1e1900 */
[----:B0-----:R-:W-:-:S03]  /*4ec0*/  SHF.R.S32.HI R44, RZ, 0x1f, R87 ;  /* 0x0000001fff2c7819 */ /* 0x001fc60000011457 */
[----:B------:R0:W5:Y:S01]  /*4ed0*/  @!P0 LDG.E R77, desc[UR10][R46.64] ;  /* 0x0000000a2e4d8981 */ /* 0x000162000c1e1900 */
        /* <DEDUP_REMOVED lines=21> */
[----:B0-----:R-:W4:Y:S01]  /*5030*/  LDL.LU R120, [R1+0x418] ;  /* 0x0004180001787983 */ /* 0x001f220000300800 */
[----:B------:R-:W-:Y:S02]  /*5040*/  @!P4 SHF.R.U32.HI R47, RZ, 0x10, R4 ;  /* 0x00000010ff2fc819 */ /* 0x000fe40000011604 */
[----:B----4-:R-:W-:-:S04]  /*5050*/  PRMT R120, RZ, 0x7610, R120 ;  /* 0x00007610ff787816 */ /* 0x010fc80000000078 */
[----:B------:R-:W-:-:S05]  /*5060*/  @!P4 PRMT R120, R47, 0x7610, R120 ;  /* 0x000076102f78c816 */ /* 0x000fca0000000078 */
[----:B------:R0:W-:Y:S04]  /*5070*/  STL.S16 [R1+0x2da], R120 ;  /* 0x0002da7801007387 */ /* 0x0001e80000100600 */
[----:B0-----:R-:W4:Y:S04]  /*5080*/  LDL.LU R120, [R1+0x414] ;  /* 0x0004140001787983 */ /* 0x001f280000300800 */
[----:B------:R0:W-:Y:S02]  /*5090*/  STL.64 [R1+0x378], R114 ;  /* 0x0003787201007387 */ /* 0x0001e40000100a00 */
[----:B0-----:R-:W-:-:S02]  /*50a0*/  MOV R114, R52 ;  /* 0x0000003400727202 */ /* 0x001fc40000000f00 */
[----:B------:R-:W-:Y:S02]  /*50b0*/  MOV R115, R53 ;  /* 0x0000003500737202 */ /* 0x000fe40000000f00 */
[----:B------:R-:W2:Y:S01]  /*50c0*/  LDL.LU.64 R52, [R1+0x280] ;  /* 0x0002800001347983 */ /* 0x000ea20000300a00 */
[----:B----4-:R-:W-:-:S04]  /*50d0*/  PRMT R120, RZ, 0x7610, R120 ;  /* 0x00007610ff787816 */ /* 0x010fc80000000078 */
[----:B------:R-:W-:-:S05]  /*50e0*/  @!P4 PRMT R120, R0, 0x7610, R120 ;  /* 0x000076100078c816 */ /* 0x000fca0000000078 */
[----:B------:R0:W-:Y:S04]  /*50f0*/  STL.S16 [R1+0x2d6], R120 ;  /* 0x0002d67801007387 */ /* 0x0001e80000100600 */
[----:B0-----:R-:W4:Y:S01]  /*5100*/  LDL.LU R120, [R1+0x410] ;  /* 0x0004100001787983 */ /* 0x001f220000300800 */
[----:B------:R-:W-:Y:S02]  /*5110*/  LOP3.LUT P2, RZ, R85, 0x8, RZ, 0xc0, !PT ;  /* 0x0000000855ff7812 */ /* 0x000fe4000784c0ff */
[----:B------:R-:W-:-:S04]  /*5120*/  PRMT R47, RZ, 0x7610, R47 ;  /* 0x00007610ff2f7816 */ /* 0x000fc8000000002f */
[----:B------:R-:W-:-:S05]  /*5130*/  @!P4 PRMT R47, R4, 0x7610, R47 ;  /* 0x00007610042fc816 */ /* 0x000fca000000002f */
[----:B------:R0:W-:Y:S02]  /*5140*/  STL.S16 [R1+0x2d8], R47 ;  /* 0x0002d82f01007387 */ /* 0x0001e40000100600 */
[----:B0-----:R-:W-:Y:S02]  /*5150*/  @!P2 SHF.R.U32.HI R47, RZ, 0x10, R3 ;  /* 0x00000010ff2fa819 */ /* 0x001fe40000011603 */
[----:B------:R-:W-:Y:S01]  /*5160*/  LOP3.LUT P3, RZ, R85, 0x1000000, RZ, 0xc0, !PT ;  /* 0x0100000055ff7812 */ /* 0x000fe2000786c0ff */
[----:B------:R0:W-:Y:S02]  /*5170*/  STL [R1+0x10], R0 ;  /* 0x0000100001007387 */ /* 0x0001e40000100800 */
[----:B0-----:R-:W-:-:S10]  /*5180*/  MOV R0, RZ ;  /* 0x000000ff00007202 */ /* 0x001fd40000000f00 */
[----:B--2---:R-:W2:Y:S04]  /*5190*/  @!P3 LDG.E R0, desc[UR10][R52.64] ;  /* 0x0000000a3400b981 */ /* 0x004ea8000c1e1900 */
[----:B------:R0:W-:Y:S04]  /*51a0*/  STL.64 [R1+0x398], R118 ;  /* 0x0003987601007387 */ /* 0x0001e80000100a00 */
[----:B------:R-:W3:Y:S04]  /*51b0*/  LDL.LU.64 R52, [R1+0x408] ;  /* 0x0004080001347983 */ /* 0x000ee80000300a00 */
[----:B0-----:R-:W5:Y:S01]  /*51c0*/  LDL.LU.64 R118, [R1+0x238] ;  /* 0x0002380001767983 */ /* 0x001f620000300a00 */
[----:B----4-:R-:W-:-:S04]  /*51d0*/  PRMT R120, RZ, 0x7610, R120 ;  /* 0x00007610ff787816 */ /* 0x010fc80000000078 */
[----:B------:R-:W-:-:S05]  /*51e0*/  @!P2 PRMT R120, R47, 0x7610, R120 ;  /* 0x000076102f78a816 */ /* 0x000fca0000000078 */
[----:B------:R0:W-:Y:S04]  /*51f0*/  STL.S16 [R1+0x2d4], R120 ;  /* 0x0002d47801007387 */ /* 0x0001e80000100600 */
[----:B0-----:R-:W4:Y:S01]  /*5200*/  LDL.LU R120, [R1+0x400] ;  /* 0x0004000001787983 */ /* 0x001f220000300800 */
[----:B------:R-:W-:Y:S02]  /*5210*/  @!P2 SHF.R.U32.HI R47, RZ, 0x10, R2 ;  /* 0x00000010ff2fa819 */ /* 0x000fe40000011602 */
[C---:B------:R-:W-:Y:S02]  /*5220*/  @!P6 IADD3.X R43, R46.reuse, R43, RZ, P0, !PT ;  /* 0x0000002b2e2be210 */ /* 0x040fe400007fe4ff */
[----:B------:R-:W-:Y:S02]  /*5230*/  LOP3.LUT P0, RZ, R85, 0x800000, RZ, 0xc0, !PT ;  /* 0x0080000055ff7812 */ /* 0x000fe4000780c0ff */
[----:B------:R-:W-:-:S02]  /*5240*/  @!P6 IADD3.X R45, R46, R45, RZ, P5, !PT ;  /* 0x0000002d2e2de210 */ /* 0x000fc40002ffe4ff */
[----:B------:R-:W-:Y:S01]  /*5250*/  LOP3.LUT P5, RZ, R85, 0x4, RZ, 0xc0, !PT ;  /* 0x0000000455ff7812 */ /* 0x000fe200078ac0ff */
[----:B------:R0:W-:Y:S02]  /*5260*/  STL.64 [R1+0x3e0], R14 ;  /* 0x0003e00e01007387 */ /* 0x0001e40000100a00 */
[----:B0-----:R-:W-:Y:S02]  /*5270*/  PRMT R15, RZ, 0x7610, R15 ;  /* 0x00007610ff0f7816 */ /* 0x001fe4000000000f */
[----:B------:R-:W-:Y:S02]  /*5280*/  PRMT R14, RZ, 0x7610, R14 ;  /* 0x00007610ff0e7816 */ /* 0x000fe4000000000e */
[----:B------:R-:W-:-:S06]  /*5290*/  @!P2 PRMT R15, R2, 0x7610, R15 ;  /* 0x00007610020fa816 */ /* 0x000fcc000000000f */
[----:B------:R-:W-:Y:S01]  /*52a0*/  @!P5 PRMT R14, R5, 0x7610, R14 ;  /* 0x00007610050ed816 */ /* 0x000fe2000000000e */
[----:B------:R-:W-:Y:S04]  /*52b0*/  STL.S16 [R1+0x2d0], R15 ;  /* 0x0002d00f01007387 */ /* 0x000fe80000100600 */
[----:B------:R0:W-:Y:S04]  /*52c0*/  STL.S16 [R1+0x2e0], R14 ;  /* 0x0002e00e01007387 */ /* 0x0001e80000100600 */
[----:B0-----:R-:W2:Y:S01]  /*52d0*/  LDL.LU.64 R14, [R1+0x2a0] ;  /* 0x0002a000010e7983 */ /* 0x001ea20000300a00 */
[----:B------:R-:W-:-:S04]  /*52e0*/  PRMT R87, RZ, 0x7610, R87 ;  /* 0x00007610ff577816 */ /* 0x000fc80000000057 */
[----:B------:R-:W-:Y:S02]  /*52f0*/  @!P2 PRMT R87, R3, 0x7610, R87 ;  /* 0x000076100357a816 */ /* 0x000fe40000000057 */
[----:B------:R-:W-:Y:S01]  /*5300*/  LOP3.LUT R84, R84, 0xfffffbff, RZ, 0xc0, !PT ;  /* 0xfffffbff54547812 */ /* 0x000fe200078ec0ff */
[----:B------:R0:W-:Y:S04]  /*5310*/  STL [R1+0x110], R4 ;  /* 0x0001100401007387 */ /* 0x0001e80000100800 */
[----:B------:R-:W-:Y:S01]  /*5320*/  STL.S16 [R1+0x2ce], R87 ;  /* 0x0002ce5701007387 */ /* 0x000fe20000100600 */
[----:B------:R-:W-:-:S03]  /*5330*/  @P6 LOP3.LUT R84, R84, 0x400, RZ, 0xfc, !PT ;  /* 0x0000040054546812 */ /* 0x000fc600078efcff */
[----:B------:R1:W-:Y:S01]  /*5340*/  STL [R1+0x114], R2 ;  /* 0x0001140201007387 */ /* 0x0003e20000100800 */
[----:B0-----:R-:W-:-:S03]  /*5350*/  PRMT R4, RZ, 0x7610, R4 ;  /* 0x00007610ff047816 */ /* 0x001fc60000000004 */
[----:B------:R-:W-:Y:S01]  /*5360*/  STL [R1+0x14], R3 ;  /* 0x0000140301007387 */ /* 0x000fe20000100800 */
[----:B-1----:R-:W-:Y:S02]  /*5370*/  @!P5 SHF.R.U32.HI R2, RZ, 0x10, R5 ;  /* 0x00000010ff02d819 */ /* 0x002fe40000011605 */
[----:B----4-:R-:W-:-:S04]  /*5380*/  PRMT R120, RZ, 0x7610, R120 ;  /* 0x00007610ff787816 */ /* 0x010fc80000000078 */
[----:B------:R-:W-:Y:S01]  /*5390*/  @!P2 PRMT R120, R47, 0x7610, R120 ;  /* 0x000076102f78a816 */ /* 0x000fe20000000078 */
[----:B------:R-:W-:-:S04]  /*53a0*/  HFMA2.MMA R47, -RZ, RZ, 0, 0 ;  /* 0x00000000ff2f7435 */ /* 0x000fc800000001ff */
[----:B------:R0:W-:Y:S06]  /*53b0*/  STL.S16 [R1+0x2d2], R120 ;  /* 0x0002d27801007387 */ /* 0x0001ec0000100600 */
[----:B---3--:R1:W3:Y:S04]  /*53c0*/  @!P0 LDG.E R47, desc[UR10][R52.64] ;  /* 0x0000000a342f8981 */ /* 0x0082e8000c1e1900 */
[----:B0-----:R-:W4:Y:S01]  /*53d0*/  LDL.LU R120, [R1+0x3fc] ;  /* 0x0003fc0001787983 */ /* 0x001f220000300800 */
[----:B-1----:R-:W-:-:S06]  /*53e0*/  MOV R52, RZ ;  /* 0x000000ff00347202 */ /* 0x002fcc0000000f00 */
[----:B-----5:R0:W5:Y:S02]  /*53f0*/  @!P0 LDG.E R52, desc[UR10][R118.64] ;  /* 0x0000000a76348981 */ /* 0x020164000c1e1900 */
[----:B0-----:R-:W-:Y:S02]  /*5400*/  MOV R118, R114 ;  /* 0x0000007200767202 */ /* 0x001fe40000000f00 */
[----:B------:R-:W-:Y:S02]  /*5410*/  MOV R119, R115 ;  /* 0x0000007300777202 */ /* 0x000fe40000000f00 */
[----:B------:R-:W-:Y:S02]  /*5420*/  MOV R114, R72 ;  /* 0x0000004800727202 */ /* 0x000fe40000000f00 */
[----:B------:R-:W-:Y:S02]  /*5430*/  MOV R115, R73 ;  /* 0x0000004900737202 */ /* 0x000fe40000000f00 */
[----:B------:R-:W-:-:S02]  /*5440*/  MOV R72, R8 ;  /* 0x0000000800487202 */ /* 0x000fc40000000f00 */
[----:B------:R-:W-:Y:S02]  /*5450*/  MOV R73, R9 ;  /* 0x0000000900497202 */ /* 0x000fe40000000f00 */
[----:B------:R-:W3:Y:S01]  /*5460*/  LDL.LU.64 R8, [R1+0x2c0] ;  /* 0x0002c00001087983 */ /* 0x000ee20000300a00 */
[----:B------:R-:W-:-:S04]  /*5470*/  IADD3 R53, R121, 0x188, RZ ;  /* 0x0000018879357810 */ /* 0x000fc80007ffe0ff */
[----:B------:R-:W-:Y:S02]  /*5480*/  SHF.R.S32.HI R87, RZ, 0x1f, R53 ;  /* 0x0000001fff577819 */ /* 0x000fe40000011435 */
[----:B------:R-:W-:Y:S02]  /*5490*/  ISETP.GE.U32.AND P0, PT, R53, UR6, PT ;  /* 0x0000000635007c0c */ /* 0x000fe4000bf06070 */
[----:B------:R-:W-:Y:S02]  /*54a0*/  @!P5 PRMT R4, R2, 0x7610, R4 ;  /* 0x000076100204d816 */ /* 0x000fe40000000004 */
[----:B------:R-:W-:Y:S02]  /*54b0*/  ISETP.GE.OR.EX P6, PT, R87, UR7, P1, P0 ;  /* 0x0000000757007c0c */ /* 0x000fe40008fc6700 */
[----:B------:R-:W-:Y:S02]  /*54c0*/  PRMT R3, RZ, 0x7610, R3 ;  /* 0x00007610ff037816 */ /* 0x000fe40000000003 */
[----:B------:R-:W-:-:S04]  /*54d0*/  @!P5 SHF.R.U32.HI R2, RZ, 0x10, R6 ;  /* 0x00000010ff02d819 */ /* 0x000fc80000011606 */
[----:B------:R-:W-:-:S05]  /*54e0*/  @!P5 PRMT R3, R2, 0x7610, R3 ;  /* 0x000076100203d816 */ /* 0x000fca0000000003 */
[----:B------:R0:W-:Y:S02]  /*54f0*/  STL.S16 [R1+0x2de], R3 ;  /* 0x0002de0301007387 */ /* 0x0001e40000100600 */
[----:B0-----:R-:W0:Y:S02]  /*5500*/  @!P6 LDC.64 R2, c[0x0][0x288] ;  /* 0x0000a200ff02eb82 */ /* 0x001e240000000a00 */
[----:B------:R1:W-:Y:S04]  /*5510*/  STL [R1+0x18], R5 ;  /* 0x0000180501007387 */ /* 0x0003e80000100800 */
[----:B------:R2:W-:Y:S01]  /*5520*/  STL.S16 [R1+0x2e2], R4 ;  /* 0x0002e20401007387 */ /* 0x0005e20000100600 */
[----:B-1----:R-:W-:Y:S02]  /*5530*/  @!P6 MOV R5, R63 ;  /* 0x0000003f0005e202 */ /* 0x002fe40000000f00 */
[----:B--2---:R-:W-:Y:S01]  /*5540*/  @!P6 MOV R4, R64 ;  /* 0x000000400004e202 */ /* 0x004fe20000000f00 */
        /* <DEDUP_REMOVED lines=8> */
[C---:B------:R-:W-:Y:S01]  /*55d0*/  LOP3.LUT P0, RZ, R85.reuse, 0x2, RZ, 0xc0, !PT ;  /* 0x0000000255ff7812 */ /* 0x040fe2000780c0ff */
[----:B------:R2:W-:Y:S01]  /*55e0*/  STL.64 [R1+0x3a8], R100 ;  /* 0x0003a86401007387 */ /* 0x0005e20000100a00 */
[----:B------:R-:W-:Y:S02]  /*55f0*/  LOP3.LUT P4, RZ, R85, 0x400000, RZ, 0xc0, !PT ;  /* 0x0040000055ff7812 */ /* 0x000fe4000788c0ff */
[----:B0-----:R-:W-:-:S04]  /*5600*/  @!P6 IADD3 R2, P2, R87, R2, RZ ;  /* 0x000000025702e210 */ /* 0x001fc80007f5e0ff */
[----:B------:R-:W-:Y:S02]  /*5610*/  @!P6 IADD3.X R3, R53, R3, RZ, P2, !PT ;  /* 0x000000033503e210 */ /* 0x000fe400017fe4ff */
[----:B-1----:R-:W-:-:S04]  /*5620*/  @!P6 IADD3 R4, P2, R87, R4, RZ ;  /* 0x000000045704e210 */ /* 0x002fc80007f5e0ff */
[----:B------:R-:W-:Y:S02]  /*5630*/  @!P6 IADD3.X R5, R53, R5, RZ, P2, !PT ;  /* 0x000000053505e210 */ /* 0x000fe400017fe4ff */
[----:B------:R-:W-:Y:S02]  /*5640*/  PRMT R53, RZ, 0x7610, R53 ;  /* 0x00007610ff357816 */ /* 0x000fe40000000035 */
[----:B--2---:R-:W-:Y:S02]  /*5650*/  PRMT R101, RZ, 0x7610, R101 ;  /* 0x00007610ff657816 */ /* 0x004fe40000000065 */
[----:B------:R-:W-:Y:S01]  /*5660*/  @!P0 PRMT R53, R10, 0x7610, R53 ;  /* 0x000076100a358816 */ /* 0x000fe20000000035 */
[----:B------:R0:W-:Y:S01]  /*5670*/  STL [R1+0x3cc], R100 ;  /* 0x0003cc6401007387 */ /* 0x0001e20000100800 */
[----:B------:R-:W-:-:S03]  /*5680*/  @!P5 PRMT R101, R6, 0x7610, R101 ;  /* 0x000076100665d816 */ /* 0x000fc60000000065 */
[----:B------:R1:W-:Y:S04]  /*5690*/  STL [R1+0x118], R6 ;  /* 0x0001180601007387 */ /* 0x0003e80000100800 */
[----:B------:R2:W-:Y:S01]  /*56a0*/  STL.S16 [R1+0x284], R53 ;  /* 0x0002843501007387 */ /* 0x0005e20000100600 */
[----:B0-----:R-:W-:Y:S02]  /*56b0*/  PRMT R100, RZ, 0x7610, R100 ;  /* 0x00007610ff647816 */ /* 0x001fe40000000064 */
[----:B-1----:R-:W-:Y:S02]  /*56c0*/  @!P0 SHF.R.U32.HI R6, RZ, 0x10, R7 ;  /* 0x00000010ff068819 */ /* 0x002fe40000011607 */
[----:B--2---:R-:W-:Y:S02]  /*56d0*/  MOV R53, RZ ;  /* 0x000000ff00357202 */ /* 0x004fe40000000f00 */
[----:B------:R-:W-:-:S02]  /*56e0*/  @!P0 PRMT R100, R6, 0x7610, R100 ;  /* 0x0000761006648816 */ /* 0x000fc40000000064 */
[----:B------:R-:W-:Y:S01]  /*56f0*/  @!P0 SHF.R.U32.HI R6, RZ, 0x10, R10 ;  /* 0x00000010ff068819 */ /* 0x000fe2000001160a */
[----:B------:R-:W-:-:S10]  /*5700*/  HFMA2.MMA R87, -RZ, RZ, 0, 0 ;  /* 0x00000000ff577435 */ /* 0x000fd400000001ff */
[----:B------:R-:W2:Y:S04]  /*5710*/  @!P4 LDG.E R87, desc[UR10][R14.64] ;  /* 0x0000000a0e57c981 */ /* 0x000ea8000c1e1900 */
[----:B------:R-:W5:Y:S04]  /*5720*/  LDL.LU.64 R14, [R1+0x278] ;  /* 0x00027800010e7983 */ /* 0x000f680000300a00 */
[----:B------:R-:W-:Y:S04]  /*5730*/  STL.S16 [R1+0x2cc], R101 ;  /* 0x0002cc6501007387 */ /* 0x000fe80000100600 */
[----:B------:R0:W-:Y:S04]  /*5740*/  STL.S16 [R1+0x286], R100 ;  /* 0x0002866401007387 */ /* 0x0001e80000100600 */
[----:B0-----:R-:W2:Y:S01]  /*5750*/  LDL.LU.64 R100, [R1+0x268] ;  /* 0x0002680001647983 */ /* 0x001ea20000300a00 */
[----:B----4-:R-:W-:-:S04]  /*5760*/  PRMT R120, RZ, 0x7610, R120 ;  /* 0x00007610ff787816 */ /* 0x010fc80000000078 */
[----:B------:R-:W-:-:S05]  /*5770*/  @!P0 PRMT R120, R6, 0x7610, R120 ;  /* 0x0000761006788816 */ /* 0x000fca0000000078 */
[----:B------:R0:W-:Y:S04]  /*5780*/  STL.S16 [R1+0x2a2], R120 ;  /* 0x0002a27801007387 */ /* 0x0001e80000100600 */
[----:B0-----:R-:W4:Y:S04]  /*5790*/  LDL.LU R120, [R1+0x3f8] ;  /* 0x0003f80001787983 */ /* 0x001f280000300800 */
[----:B---3--:R0:W3:Y:S04]  /*57a0*/  @!P4 LDG.E R53, desc[UR10][R8.64] ;  /* 0x0000000a0835c981 */ /* 0x0080e8000c1e1900 */
[----:B------:R-:W5:Y:S01]  /*57b0*/  LDL.LU.64 R8, [R1+0x3f0] ;  /* 0x0003f00001087983 */ /* 0x000f620000300a00 */
[----:B------:R-:W-:Y:S01]  /*57c0*/  HFMA2.MMA R46, -RZ, RZ, 0, 0 ;  /* 0x00000000ff2e7435 */ /* 0x000fe200000001ff */
[----:B------:R-:W-:-:S09]  /*57d0*/  LOP3.LUT R84, R84, 0xfffffff7, RZ, 0xc0, !PT ;  /* 0xfffffff754547812 */ /* 0x000fd200078ec0ff */
[----:B------:R-:W3:Y:S01]  /*57e0*/  @!P3 LDG.E R46, desc[UR10][R124.64] ;  /* 0x0000000a7c2eb981 */ /* 0x000ee2000c1e1900 */
[C---:B------:R-:W-:Y:S02]  /*57f0*/  LOP3.LUT P3, RZ, R85.reuse, 0x1, RZ, 0xc0, !PT ;  /* 0x0000000155ff7812 */ /* 0x040fe4000786c0ff */
[----:B------:R-:W-:Y:S02]  /*5800*/  PRMT R6, RZ, 0x7610, R6 ;  /* 0x00007610ff067816 */ /* 0x000fe40000000006 */
[----:B------:R-:W-:Y:S02]  /*5810*/  PRMT R89, RZ, 0x7610, R89 ;  /* 0x00007610ff597816 */ /* 0x000fe40000000059 */
[----:B------:R-:W-:Y:S02]  /*5820*/  PRMT R88, RZ, 0x7610, R88 ;  /* 0x00007610ff587816 */ /* 0x000fe40000000058 */
[----:B------:R-:W-:Y:S02]  /*5830*/  @P6 LOP3.LUT R84, R84, 0x8, RZ, 0xfc, !PT ;  /* 0x0000000854546812 */ /* 0x000fe400078efcff */
[----:B------:R-:W-:-:S02]  /*5840*/  LOP3.LUT P2, RZ, R85, 0x10000000, RZ, 0xc0, !PT ;  /* 0x1000000055ff7812 */ /* 0x000fc4000784c0ff */
[----:B------:R-:W-:Y:S02]  /*5850*/  @!P0 PRMT R6, R7, 0x7610, R6 ;  /* 0x0000761007068816 */ /* 0x000fe40000000006 */
[----:B------:R-:W-:-:S03]  /*5860*/  LOP3.LUT P0, RZ, R84, 0x20000000, RZ, 0xc0, !PT ;  /* 0x2000000054ff7812 */ /* 0x000fc6000780c0ff */
[----:B------:R-:W-:Y:S04]  /*5870*/  STL.S16 [R1+0x282], R6 ;  /* 0x0002820601007387 */ /* 0x000fe80000100600 */
[----:B------:R1:W-:Y:S04]  /*5880*/  STL.64 [R1+0x3c0], R116 ;  /* 0x0003c07401007387 */ /* 0x0003e80000100a00 */
[----:B------:R-:W-:Y:S04]  /*5890*/  STL.64 [R1+0x3b8], R98 ;  /* 0x0003b86201007387 */ /* 0x000fe80000100a00 */
[----:B------:R0:W-:Y:S01]  /*58a0*/  STL.64 [R1+0x3d0], R98 ;  /* 0x0003d06201007387 */ /* 0x0001e20000100a00 */
[----:B-1----:R-:W-:-:S02]  /*58b0*/  PRMT R117, RZ, 0x7610, R117 ;  /* 0x00007610ff757816 */ /* 0x002fc40000000075 */
[----:B0-----:R-:W-:Y:S02]  /*58c0*/  PRMT R99, RZ, 0x7610, R99 ;  /* 0x00007610ff637816 */ /* 0x001fe40000000063 */
[----:B------:R-:W-:Y:S02]  /*58d0*/  PRMT R98, RZ, 0x7610, R98 ;  /* 0x00007610ff627816 */ /* 0x000fe40000000062 */
[----:B------:R-:W-:-:S05]  /*58e0*/  @!P0 PRMT R99, R16, 0x7610, R99 ;  /* 0x0000761010638816 */ /* 0x000fca0000000063 */
[----:B------:R-:W-:Y:S04]  /*58f0*/  STL.S16 [R1+0x2a0], R99 ;  /* 0x0002a06301007387 */ /* 0x000fe80000100600 */
[----:B------:R0:W-:Y:S02]  /*5900*/  STL [R1+0x11c], R10 ;  /* 0x00011c0a01007387 */ /* 0x0001e40000100800 */
[----:B0-----:R-:W-:Y:S02]  /*5910*/  IADD3 R10, R121, 0x190, RZ ;  /* 0x00000190790a7810 */ /* 0x001fe40007ffe0ff */
[----:B----4-:R-:W-:Y:S02]  /*5920*/  PRMT R120, RZ, 0x7610, R120 ;  /* 0x00007610ff787816 */ /* 0x010fe40000000078 */
[----:B-----5:R-:W-:-:S02]  /*5930*/  @!P3 PRMT R89, R9, 0x7610, R89 ;  /* 0x000076100959b816 */ /* 0x020fc40000000059 */
[----:B------:R-:W-:Y:S02]  /*5940*/  @!P3 PRMT R88, R8, 0x7610, R88 ;  /* 0x000076100858b816 */ /* 0x000fe40000000058 */
[----:B------:R-:W-:Y:S01]  /*5950*/  @!P3 SHF.R.U32.HI R6, RZ, 0x10, R9 ;  /* 0x00000010ff06b819 */ /* 0x000fe20000011609 */
[----:B------:R-:W-:Y:S04]  /*5960*/  STL.S16 [R1+0x280], R89 ;  /* 0x0002805901007387 */ /* 0x000fe80000100600 */
[----:B------:R0:W-:Y:S01]  /*5970*/  STL.S16 [R1+0x2a6], R88 ;  /* 0x0002a65801007387 */ /* 0x0001e20000100600 */
[----:B------:R-:W-:Y:S02]  /*5980*/  @!P3 PRMT R120, R6, 0x7610, R120 ;  /* 0x000076100678b816 */ /* 0x000fe40000000078 */
[----:B------:R-:W-:-:S02]  /*5990*/  @!P3 SHF.R.U32.HI R6, RZ, 0x10, R8 ;  /* 0x00000010ff06b819 */ /* 0x000fc40000011608 */
[----:B0-----:R-:W-:Y:S02]  /*59a0*/  CS2R R88, SRZ ;  /* 0x0000000000587805 */ /* 0x001fe4000001ff00 */
[----:B------:R-:W-:Y:S02]  /*59b0*/  @!P3 PRMT R117, R6, 0x7610, R117 ;  /* 0x000076100675b816 */ /* 0x000fe40000000075 */
[----:B------:R-:W-:Y:S02]  /*59c0*/  @!P0 SHF.R.U32.HI R6, RZ, 0x10, R16 ;  /* 0x00000010ff068819 */ /* 0x000fe40000011610 */
[----:B------:R-:W4:Y:S02]  /*59d0*/  @!P2 LDG.E R88, desc[UR10][R14.64] ;  /* 0x0000000a0e58a981 */ /* 0x000f24000c1e1900 */
[----:B------:R-:W-:Y:S02]  /*59e0*/  @!P0 PRMT R98, R6, 0x7610, R98 ;  /* 0x0000761006628816 */ /* 0x000fe40000000062 */
[----:B--2---:R-:W2:Y:S04]  /*59f0*/  @!P2 LDG.E R89, desc[UR10][R100.64] ;  /* 0x0000000a6459a981 */ /* 0x004ea8000c1e1900 */
[----:B------:R-:W5:Y:S04]  /*5a00*/  LDL.LU.64 R14, [R1+0x3e0] ;  /* 0x0003e000010e7983 */ /* 0x000f680000300a00 */
[----:B------:R0:W-:Y:S04]  /*5a10*/  STL.S16 [R1+0x2c2], R98 ;  /* 0x0002c26201007387 */ /* 0x0001e80000100600 */
[----:B------:R-:W3:Y:S04]  /*5a20*/  LDL.LU.64 R100, [R1+0x298] ;  /* 0x0002980001647983 */ /* 0x000ee80000300a00 */
[----:B0-----:R-:W4:Y:S01]  /*5a30*/  LDL.LU.64 R98, [R1+0x2b8] ;  /* 0x0002b80001627983 */ /* 0x001f220000300a00 */
[----:B------:R-:W-:-:S03]  /*5a40*/  ISETP.GE.U32.AND P2, PT, R10, UR6, PT ;  /* 0x000000060a007c0c */ /* 0x000fc6000bf46070 */
[----:B------:R0:W-:Y:S01]  /*5a50*/  STL [R1+0x120], R8 ;  /* 0x0001200801007387 */ /* 0x0001e20000100800 */
[----:B------:R-:W-:-:S03]  /*5a60*/  @!P0 SHF.R.U32.HI R6, RZ, 0x10, R11 ;  /* 0x00000010ff068819 */ /* 0x000fc6000001160b */
[----:B------:R1:W-:Y:S01]  /*5a70*/  STL [R1+0x1c], R7 ;  /* 0x00001c0701007387 */ /* 0x0003e20000100800 */
[----:B0-----:R-:W-:-:S04]  /*5a80*/  SHF.R.S32.HI R8, RZ, 0x1f, R10 ;  /* 0x0000001fff087819 */ /* 0x001fc8000001140a */
[----:B------:R-:W-:Y:S02]  /*5a90*/  ISETP.GE.OR.EX P3, PT, R8, UR7, P1, P2 ;  /* 0x0000000708007c0c */ /* 0x000fe40008f66720 */
[----:B-1----:R-:W-:-:S04]  /*5aa0*/  PRMT R7, RZ, 0x7610, R7 ;  /* 0x00007610ff077816 */ /* 0x002fc80000000007 */
[----:B------:R-:W-:-:S05]  /*5ab0*/  @!P0 PRMT R7, R6, 0x7610, R7 ;  /* 0x0000761006078816 */ /* 0x000fca0000000007 */
[----:B------:R0:W-:Y:S02]  /*5ac0*/  STL.S16 [R1+0x2c4], R7 ;  /* 0x0002c40701007387 */ /* 0x0001e40000100600 */
[----:B0-----:R-:W0:Y:S02]  /*5ad0*/  @!P3 LDC.64 R6, c[0x0][0x288] ;  /* 0x0000a200ff06bb82 */ /* 0x001e240000000a00 */
[----:B------:R-:W-:Y:S04]  /*5ae0*/  STL [R1+0x24], R16 ;  /* 0x0000241001007387 */ /* 0x000fe80000100800 */
[----:B------:R1:W-:Y:S02]  /*5af0*/  STL [R1+0x20], R9 ;  /* 0x0000200901007387 */ /* 0x0003e40000100800 */
[----:B-1----:R-:W-:Y:S01]  /*5b00*/  @!P3 MOV R9, R63 ;  /* 0x0000003f0009b202 */ /* 0x002fe20000000f00 */
        /* <DEDUP_REMOVED lines=13> */
[----:B------:R-:W-:Y:S01]  /*5be0*/  LOP3.LUT P2, RZ, R84, 0x8000000, RZ, 0xc0, !PT ;  /* 0x0800000054ff7812 */ /* 0x000fe2000784c0ff */
[----:B------:R0:W-:Y:S01]  /*5bf0*/  STL.S16 [R1+0x2a4], R120 ;  /* 0x0002a47801007387 */ /* 0x0001e20000100600 */
[----:B------:R-:W-:Y:S02]  /*5c00*/  PRMT R91, RZ, 0x7610, R91 ;  /* 0x00007610ff5b7816 */ /* 0x000fe4000000005b */
[----:B------:R-:W-:Y:S01]  /*5c10*/  LOP3.LUT P4, RZ, R85, 0x8000000, RZ, 0xc0, !PT ;  /* 0x0800000055ff7812 */ /* 0x000fe2000788c0ff */
[----:B0-----:R-:W2:Y:S01]  /*5c20*/  LDL.LU R120, [R1+0x3e8] ;  /* 0x0003e80001787983 */ /* 0x001ea20000300800 */
[----:B------:R-:W-:-:S04]  /*5c30*/  PRMT R90, RZ, 0x7610, R90 ;  /* 0x00007610ff5a7816 */ /* 0x000fc8000000005a */
[----:B------:R-:W-:-:S05]  /*5c40*/  @!P0 PRMT R90, R11, 0x7610, R90 ;  /* 0x000076100b5a8816 */ /* 0x000fca000000005a */
[----:B------:R0:W-:Y:S02]  /*5c50*/  STL.S16 [R1+0x27e], R90 ;  /* 0x00027e5a01007387 */ /* 0x0001e40000100600 */
[----:B0-----:R-:W-:Y:S01]  /*5c60*/  HFMA2.MMA R90, -RZ, RZ, 0, 0 ;  /* 0x00000000ff5a7435 */ /* 0x001fe200000001ff */
[----:B-----5:R-:W-:-:S05]  /*5c70*/  @!P2 PRMT R91, R15, 0x7610, R91 ;  /* 0x000076100f5ba816 */ /* 0x020fca000000005b */
[----:B------:R0:W-:Y:S04]  /*5c80*/  STL.S16 [R1+0x26e], R91 ;  /* 0x00026e5b01007387 */ /* 0x0001e80000100600 */
[----:B---3--:R-:W3:Y:S01]  /*5c90*/  @!P4 LDG.E R90, desc[UR10][R100.64] ;  /* 0x0000000a645ac981 */ /* 0x008ee2000c1e1900 */
[----:B0-----:R-:W-:-:S03]  /*5ca0*/  MOV R91, RZ ;  /* 0x000000ff005b7202 */ /* 0x001fc60000000f00 */
[----:B------:R-:W5:Y:S04]  /*5cb0*/  LDL.LU.64 R100, [R1+0x270] ;  /* 0x0002700001647983 */ /* 0x000f680000300a00 */
[----:B----4-:R0:W4:Y:S04]  /*5cc0*/  @!P4 LDG.E R91, desc[UR10][R98.64] ;  /* 0x0000000a625bc981 */ /* 0x010128000c1e1900 */
[----:B------:R-:W0:Y:S01]  /*5cd0*/  LDL.LU.64 R98, [R1+0x3d0] ;  /* 0x0003d00001627983 */ /* 0x000e220000300a00 */
[----:B------:R-:W-:Y:S02]  /*5ce0*/  PRMT R116, RZ, 0x7610, R116 ;  /* 0x00007610ff747816 */ /* 0x000fe40000000074 */
[----:B------:R-:W-:-:S04]  /*5cf0*/  @!P2 SHF.R.U32.HI R10, RZ, 0x10, R12 ;  /* 0x00000010ff0aa819 */ /* 0x000fc8000001160c */
[----:B------:R-:W-:Y:S01]  /*5d00*/  @!P2 PRMT R116, R10, 0x7610, R116 ;  /* 0x000076100a74a816 */ /* 0x000fe20000000074 */
[----:B------:R-:W-:Y:S04]  /*5d10*/  STL.S16 [R1+0x2c0], R117 ;  /* 0x0002c07501007387 */ /* 0x000fe80000100600 */
[----:B------:R1:W-:Y:S04]  /*5d20*/  STL.S16 [R1+0x27a], R116 ;  /* 0x00027a7401007387 */ /* 0x0003e80000100600 */
[----:B-1----:R-:W3:Y:S01]  /*5d30*/  LDL.LU.64 R116, [R1+0x260] ;  /* 0x0002600001747983 */ /* 0x002ee20000300a00 */
[----:B------:R-:W-:-:S02]  /*5d40*/  LOP3.LUT R85, R85, 0xfdffffff, RZ, 0xc0, !PT ;  /* 0xfdffffff55557812 */ /* 0x000fc400078ec0ff */
[----:B------:R-:W-:Y:S02]  /*5d50*/  @!P2 SHF.R.U32.HI R10, RZ, 0x10, R15 ;  /* 0x00000010ff0aa819 */ /* 0x000fe4000001160f */
[----:B------:R-:W-:Y:S02]  /*5d60*/  @P3 LOP3.LUT R85, R85, 0x2000000, RZ, 0xfc, !PT ;  /* 0x0200000055553812 */ /* 0x000fe400078efcff */
[C---:B------:R-:W-:Y:S02]  /*5d70*/  LOP3.LUT P3, RZ, R84.reuse, 0x10000000, RZ, 0xc0, !PT ;  /* 0x1000000054ff7812 */ /* 0x040fe4000786c0ff */
[----:B------:R-:W-:Y:S02]  /*5d80*/  PRMT R93, RZ, 0x7610, R93 ;  /* 0x00007610ff5d7816 */ /* 0x000fe4000000005d */
[----:B------:R-:W-:Y:S02]  /*5d90*/  LOP3.LUT P0, RZ, R85, 0x4000000, RZ, 0xc0, !PT ;  /* 0x0400000055ff7812 */ /* 0x000fe4000780c0ff */
[----:B------:R-:W-:-:S02]  /*5da0*/  LOP3.LUT P4, RZ, R84, 0x4000000, RZ, 0xc0, !PT ;  /* 0x0400000054ff7812 */ /* 0x000fc4000788c0ff */
[----:B--2---:R-:W-:-:S04]  /*5db0*/  PRMT R120, RZ, 0x7610, R120 ;  /* 0x00007610ff787816 */ /* 0x004fc80000000078 */
[----:B------:R-:W-:Y:S02]  /*5dc0*/  @!P2 PRMT R120, R10, 0x7610, R120 ;  /* 0x000076100a78a816 */ /* 0x000fe40000000078 */
[----:B------:R-:W-:-:S04]  /*5dd0*/  PRMT R10, RZ, 0x7610, R10 ;  /* 0x00007610ff0a7816 */ /* 0x000fc8000000000a */
[----:B------:R-:W-:-:S05]  /*5de0*/  @!P2 PRMT R10, R12, 0x7610, R10 ;  /* 0x000076100c0aa816 */ /* 0x000fca000000000a */
[----:B------:R1:W-:Y:S02]  /*5df0*/  STL.S16 [R1+0x26c], R10 ;  /* 0x00026c0a01007387 */ /* 0x0003e40000100600 */
[----:B-1----:R-:W-:Y:S02]  /*5e00*/  @!P3 SHF.R.U32.HI R10, RZ, 0x10, R14 ;  /* 0x00000010ff0ab819 */ /* 0x002fe4000001160e */
[----:B------:R1:W-:Y:S04]  /*5e10*/  STL.S16 [R1+0x27c], R120 ;  /* 0x00027c7801007387 */ /* 0x0003e80000100600 */
[----:B-1----:R-:W2:Y:S01]  /*5e20*/  LDL.LU R120, [R1+0x3d8] ;  /* 0x0003d80001787983 */ /* 0x002ea20000300800 */
[----:B0-----:R-:W-:-:S04]  /*5e30*/  PRMT R99, RZ, 0x7610, R99 ;  /* 0x00007610ff637816 */ /* 0x001fc80000000063 */
[----:B------:R-:W-:Y:S02]  /*5e40*/  @!P3 PRMT R99, R10, 0x7610, R99 ;  /* 0x000076100a63b816 */ /* 0x000fe40000000063 */
[----:B------:R-:W-:-:S04]  /*5e50*/  @!P3 SHF.R.U32.HI R10, RZ, 0x10, R13 ;  /* 0x00000010ff0ab819 */ /* 0x000fc8000001160d */
[----:B------:R-:W-:-:S05]  /*5e60*/  @!P3 PRMT R93, R10, 0x7610, R93 ;  /* 0x000076100a5db816 */ /* 0x000fca000000005d */
[----:B------:R0:W-:Y:S02]  /*5e70*/  STL.S16 [R1+0x29c], R93 ;  /* 0x00029c5d01007387 */ /* 0x0001e40000100600 */
[----:B0-----:R-:W-:Y:S01]  /*5e80*/  HFMA2.MMA R93, -RZ, RZ, 0, 0 ;  /* 0x00000000ff5d7435 */ /* 0x001fe200000001ff */
[----:B------:R-:W-:-:S04]  /*5e90*/  PRMT R98, RZ, 0x7610, R98 ;  /* 0x00007610ff627816 */ /* 0x000fc80000000062 */
[----:B------:R-:W-:-:S05]  /*5ea0*/  @!P4 PRMT R98, R22, 0x7610, R98 ;  /* 0x000076101662c816 */ /* 0x000fca0000000062 */
[----:B-----5:R0:W5:Y:S04]  /*5eb0*/  @!P0 LDG.E R93, desc[UR10][R100.64] ;  /* 0x0000000a645d8981 */ /* 0x020168000c1e1900 */
[----:B------:R-:W0:Y:S04]  /*5ec0*/  LDL.LU R100, [R1+0x3cc] ;  /* 0x0003cc0001647983 */ /* 0x000e280000300800 */
[----:B------:R-:W-:Y:S04]  /*5ed0*/  STL.S16 [R1+0x298], R99 ;  /* 0x0002986301007387 */ /* 0x000fe80000100600 */
[----:B------:R1:W-:Y:S04]  /*5ee0*/  STL.S16 [R1+0x270], R98 ;  /* 0x0002706201007387 */ /* 0x0003e80000100600 */
[----:B-1----:R-:W4:Y:S01]  /*5ef0*/  LDL.LU.64 R98, [R1+0x290] ;  /* 0x0002900001627983 */ /* 0x002f220000300a00 */
[----:B------:R-:W-:-:S04]  /*5f00*/  PRMT R92, RZ, 0x7610, R92 ;  /* 0x00007610ff5c7816 */ /* 0x000fc8000000005c */
[----:B------:R-:W-:Y:S02]  /*5f10*/  @!P3 PRMT R92, R14, 0x7610, R92 ;  /* 0x000076100e5cb816 */ /* 0x000fe4000000005c */
[----:B------:R-:W-:-:S03]  /*5f20*/  PRMT R10, RZ, 0x7610, R10 ;  /* 0x00007610ff0a7816 */ /* 0x000fc6000000000a */
[----:B------:R1:W-:Y:S01]  /*5f30*/  STL.S16 [R1+0x278], R92 ;  /* 0x0002785c01007387 */ /* 0x0003e20000100600 */
[----:B------:R-:W-:-:S03]  /*5f40*/  @!P3 PRMT R10, R13, 0x7610, R10 ;  /* 0x000076100d0ab816 */ /* 0x000fc6000000000a */
[----:B------:R3:W-:Y:S01]  /*5f50*/  STL [R1+0x2c], R14 ;  /* 0x00002c0e01007387 */ /* 0x0007e20000100800 */
[----:B-1----:R-:W-:-:S03]  /*5f60*/  MOV R92, RZ ;  /* 0x000000ff005c7202 */ /* 0x002fc60000000f00 */
[----:B------:R1:W-:Y:S01]  /*5f70*/  STL [R1+0x128], R15 ;  /* 0x0001280f01007387 */ /* 0x0003e20000100800 */
[----:B---3--:R-:W-:-:S03]  /*5f80*/  IADD3 R14, R121, 0x198, RZ ;  /* 0x00000198790e7810 */ /* 0x008fc60007ffe0ff */
[----:B------:R-:W3:Y:S01]  /*5f90*/  @!P0 LDG.E R92, desc[UR10][R116.64] ;  /* 0x0000000a745c8981 */ /* 0x000ee2000c1e1900 */
[----:B------:R-:W-:-:S03]  /*5fa0*/  ISETP.GE.U32.AND P0, PT, R14, UR6, PT ;  /* 0x000000060e007c0c */ /* 0x000fc6000bf06070 */
[----:B------:R1:W-:Y:S02]  /*5fb0*/  STL [R1+0x28], R12 ;  /* 0x0000280c01007387 */ /* 0x0003e40000100800 */
[----:B-1----:R-:W-:Y:S02]  /*5fc0*/  SHF.R.S32.HI R15, RZ, 0x1f, R14 ;  /* 0x0000001fff0f7819 */ /* 0x002fe4000001140e */
[----:B------:R1:W-:Y:S02]  /*5fd0*/  STL.S16 [R1+0x29a], R10 ;  /* 0x00029a0a01007387 */ /* 0x0003e40000100600 */
[----:B------:R-:W-:Y:S02]  /*5fe0*/  ISETP.GE.OR.EX P2, PT, R15, UR7, P1, P0 ;  /* 0x000000070f007c0c */ /* 0x000fe40008f46700 */
[----:B------:R1:W-:Y:S01]  /*5ff0*/  STL [R1+0x124], R11 ;  /* 0x0001240b01007387 */ /* 0x0003e20000100800 */
[----:B------:R-:W-:-:S03]  /*6000*/  PRMT R12, RZ, 0x7610, R12 ;  /* 0x00007610ff0c7816 */ /* 0x000fc6000000000c */
[----:B------:R-:W-:Y:S01]  /*6010*/  STL [R1+0x12c], R13 ;  /* 0x00012c0d01007387 */ /* 0x000fe20000100800 */
[----:B-1----:R-:W-:Y:S02]  /*6020*/  @!P4 SHF.R.U32.HI R10, RZ, 0x10, R22 ;  /* 0x00000010ff0ac819 */ /* 0x002fe40000011616 */
[----:B------:R-:W-:Y:S01]  /*6030*/  LOP3.LUT P5, RZ, R84, 0x40000000, RZ, 0xc0, !PT ;  /* 0x4000000054ff7812 */ /* 0x000fe200078ac0ff */
[----:B------:R-:W-:Y:S01]  /*6040*/  STL [R1+0x30], R22 ;  /* 0x0000301601007387 */ /* 0x000fe20000100800 */
[----:B------:R-:W-:Y:S02]  /*6050*/  @!P4 PRMT R12, R10, 0x7610, R12 ;  /* 0x000076100a0cc816 */ /* 0x000fe4000000000c */
[----:B------:R-:W-:Y:S01]  /*6060*/  PRMT R11, RZ, 0x7610, R11 ;  /* 0x00007610ff0b7816 */ /* 0x000fe2000000000b */
[----:B------:R-:W-:Y:S01]  /*6070*/  STL [R1+0x34], R18 ;  /* 0x0000341201007387 */ /* 0x000fe20000100800 */
[----:B------:R-:W-:Y:S02]  /*6080*/  @!P4 SHF.R.U32.HI R10, RZ, 0x10, R17 ;  /* 0x00000010ff0ac819 */ /* 0x000fe40000011611 */
[----:B------:R-:W-:Y:S01]  /*6090*/  LOP3.LUT P3, RZ, R85, 0x80000000, RZ, 0xc0, !PT ;  /* 0x8000000055ff7812 */ /* 0x000fe2000786c0ff */
[----:B------:R-:W-:Y:S01]  /*60a0*/  STL [R1+0x138], R19 ;  /* 0x0001381301007387 */ /* 0x000fe20000100800 */
[----:B------:R-:W-:-:S02]  /*60b0*/  @!P4 PRMT R11, R10, 0x7610, R11 ;  /* 0x000076100a0bc816 */ /* 0x000fc4000000000b */
[----:B------:R-:W-:Y:S01]  /*60c0*/  LOP3.LUT P6, RZ, R84, 0x80000000, RZ, 0xc0, !PT ;  /* 0x8000000054ff7812 */ /* 0x000fe200078cc0ff */
[----:B------:R-:W-:Y:S04]  /*60d0*/  STL [R1+0x130], R17 ;  /* 0x0001301101007387 */ /* 0x000fe80000100800 */
[----:B------:R1:W-:Y:S01]  /*60e0*/  STL.S16 [R1+0x274], R11 ;  /* 0x0002740b01007387 */ /* 0x0003e20000100600 */
[----:B------:R-:W-:Y:S02]  /*60f0*/  PRMT R96, RZ, 0x7610, R96 ;  /* 0x00007610ff607816 */ /* 0x000fe40000000060 */
[----:B------:R-:W-:Y:S01]  /*6100*/  PRMT R95, RZ, 0x7610, R95 ;  /* 0x00007610ff5f7816 */ /* 0x000fe2000000005f */
[----:B------:R-:W5:Y:S01]  /*6110*/  LDL.LU.64 R116, [R1+0x2b0] ;  /* 0x0002b00001747983 */ /* 0x000f620000300a00 */
[----:B-1----:R-:W1:Y:S03]  /*6120*/  @!P2 LDC.64 R10, c[0x0][0x288] ;  /* 0x0000a200ff0aab82 */ /* 0x002e660000000a00 */
[----:B------:R1:W-:Y:S01]  /*6130*/  STL.S16 [R1+0x272], R12 ;  /* 0x0002720c01007387 */ /* 0x0003e20000100600 */
[----:B------:R-:W-:-:S02]  /*6140*/  @!P2 MOV R13, R63 ;  /* 0x0000003f000da202 */ /* 0x000fc40000000f00 */
[----:B-1----:R-:W-:Y:S01]  /*6150*/  @!P2 MOV R12, R64 ;  /* 0x00000040000ca202 */ /* 0x002fe20000000f00 */
[----:B------:R-:W-:-:S04]  /*6160*/  @!P2 IMAD R15, R15, R10, RZ ;  /* 0x0000000a0f0fa224 */ /* 0x000fc800078e02ff */
[----:B------:R-:W-:-:S04]  /*6170*/  @!P2 IMAD.WIDE.U32 R12, R14, R10, R12 ;  /* 0x0000000a0e0ca225 */ /* 0x000fc800078e000c */
[----:B------:R-:W-:-:S05]  /*6180*/  @!P2 IMAD R11, R14, R11, R15 ;  /* 0x0000000b0e0ba224 */ /* 0x000fca00078e020f */
[----:B------:R-:W-:-:S04]  /*6190*/  @!P2 IADD3 R11, R13, R11, RZ ;  /* 0x0000000b0d0ba210 */ /* 0x000fc80007ffe0ff */
[C---:B------:R-:W-:Y:S02]  /*61a0*/  @!P2 SHF.L.U64.HI R14, R12.reuse, 0x1, R11 ;  /* 0x000000010c0ea819 */ /* 0x040fe4000001020b */
[----:B------:R-:W1:Y:S01]  /*61b0*/  @!P2 LDC.64 R10, c[0x0][0x230] ;  /* 0x00008c00ff0aab82 */ /* 0x000e620000000a00 */
[----:B------:R-:W-:-:S07]  /*61c0*/  @!P2 SHF.L.U32 R15, R12, 0x1, RZ ;  /* 0x000000010c0fa819 */ /* 0x000fce00000006ff */
[----:B------:R-:W2:Y:S01]  /*61d0*/  @!P2 LDC.64 R12, c[0x0][0x228] ;  /* 0x00008a00ff0cab82 */ /* 0x000ea20000000a00 */
[----:B------:R-:W-:-:S04]  /*61e0*/  PRMT R22, RZ, 0x7610, R22 ;  /* 0x00007610ff167816 */ /* 0x000fc80000000016 */
[----:B------:R-:W-:Y:S02]  /*61f0*/  @!P4 PRMT R22, R17, 0x7610, R22 ;  /* 0x000076101116c816 */ /* 0x000fe40000000016 */
[----:B-1----:R-:W-:-:S04]  /*6200*/  @!P2 IADD3 R10, P0, R15, R10, RZ ;  /* 0x0000000a0f0aa210 */ /* 0x002fc80007f1e0ff */
[----:B------:R-:W-:Y:S01]  /*6210*/  @!P2 IADD3.X R11, R14, R11, RZ, P0, !PT ;  /* 0x0000000b0e0ba210 */ /* 0x000fe200007fe4ff */
[----:B------:R1:W-:Y:S01]  /*6220*/  STL.S16 [R1+0x266], R22 ;  /* 0x0002661601007387 */ /* 0x0003e20000100600 */
[----:B--2---:R-:W-:-:S04]  /*6230*/  @!P2 IADD3 R12, P0, R15, R12, RZ ;  /* 0x0000000c0f0ca210 */ /* 0x004fc80007f1e0ff */
[----:B------:R-:W-:Y:S02]  /*6240*/  @!P2 IADD3.X R13, R14, R13, RZ, P0, !PT ;  /* 0x0000000d0e0da210 */ /* 0x000fe400007fe4ff */
[----:B------:R-:W-:Y:S01]  /*6250*/  @!P5 SHF.R.U32.HI R14, RZ, 0x10, R18 ;  /* 0x00000010ff0ed819 */ /* 0x000fe20000011612 */
[----:B-1----:R-:W-:Y:S01]  /*6260*/  HFMA2.MMA R22, -RZ, RZ, 0, 0 ;  /* 0x00000000ff167435 */ /* 0x002fe200000001ff */
[----:B------:R-:W-:Y:S02]  /*6270*/  PRMT R120, RZ, 0x7610, R120 ;  /* 0x00007610ff787816 */ /* 0x000fe40000000078 */
[----:B0-----:R-:W-:-:S04]  /*6280*/  PRMT R100, RZ, 0x7610, R100 ;  /* 0x00007610ff647816 */ /* 0x001fc80000000064 */
[----:B------:R-:W-:-:S05]  /*6290*/  @!P5 PRMT R100, R14, 0x7610, R100 ;  /* 0x000076100e64d816 */ /* 0x000fca0000000064 */
[----:B------:R0:W-:Y:S04]  /*62a0*/  STL.S16 [R1+0x268], R100 ;  /* 0x0002686401007387 */ /* 0x0001e80000100600 */
[----:B----4-:R-:W2:Y:S04]  /*62b0*/  @!P3 LDG.E R22, desc[UR10][R98.64] ;  /* 0x0000000a6216b981 */ /* 0x010ea8000c1e1900 */
[----:B0-----:R-:W4:Y:S04]  /*62c0*/  LDL.LU.64 R100, [R1+0x250] ;  /* 0x0002500001647983 */ /* 0x001f280000300a00 */
[----:B------:R-:W3:Y:S01]  /*62d0*/  LDL.LU.64 R98, [R1+0x258] ;  /* 0x0002580001627983 */ /* 0x000ee20000300a00 */
[----:B------:R-:W-:-:S04]  /*62e0*/  @!P5 SHF.R.U32.HI R14, RZ, 0x10, R21 ;  /* 0x00000010ff0ed819 */ /* 0x000fc80000011615 */
[----:B------:R-:W-:-:S05]  /*62f0*/  @!P5 PRMT R120, R14, 0x7610, R120 ;  /* 0x000076100e78d816 */ /* 0x000fca0000000078 */
[----:B------:R0:W-:Y:S04]  /*6300*/  STL.S16 [R1+0x26a], R120 ;  /* 0x00026a7801007387 */ /* 0x0001e80000100600 */
[----:B0-----:R-:W5:Y:S01]  /*6310*/  LDL.LU R120, [R1+0x3c8] ;  /* 0x0003c80001787983 */ /* 0x001f620000300800 */
[----:B------:R-:W-:-:S04]  /*6320*/  PRMT R14, RZ, 0x7610, R14 ;  /* 0x00007610ff0e7816 */ /* 0x000fc8000000000e */
[----:B------:R-:W-:-:S05]  /*6330*/  @!P5 PRMT R14, R18, 0x7610, R14 ;  /* 0x00007610120ed816 */ /* 0x000fca000000000e */
[----:B------:R0:W-:Y:S01]  /*6340*/  STL.S16 [R1+0x260], R14 ;  /* 0x0002600e01007387 */ /* 0x0001e20000100600 */
[----:B------:R-:W-:Y:S02]  /*6350*/  LOP3.LUT R85, R85, 0xffff7fff, RZ, 0xc0, !PT ;  /* 0xffff7fff55557812 */ /* 0x000fe400078ec0ff */
[----:B0-----:R-:W-:-:S04]  /*6360*/  @!P6 SHF.R.U32.HI R14, RZ, 0x10, R20 ;  /* 0x00000010ff0ee819 */ /* 0x001fc80000011614 */
[----:B------:R-:W-:Y:S02]  /*6370*/  @!P6 PRMT R96, R14, 0x7610, R96 ;  /* 0x000076100e60e816 */ /* 0x000fe40000000060 */
[----:B------:R-:W-:Y:S02]  /*6380*/  @!P6 SHF.R.U32.HI R14, RZ, 0x10, R19 ;  /* 0x00000010ff0ee819 */ /* 0x000fe40000011613 */
[----:B------:R-:W-:Y:S02]  /*6390*/  PRMT R18, RZ, 0x7610, R18 ;  /* 0x00007610ff127816 */ /* 0x000fe40000000012 */
[----:B------:R-:W-:Y:S02]  /*63a0*/  @!P6 PRMT R95, R14, 0x7610, R95 ;  /* 0x000076100e5fe816 */ /* 0x000fe4000000005f */
[----:B------:R-:W-:Y:S02]  /*63b0*/  PRMT R14, RZ, 0x7610, R14 ;  /* 0x00007610ff0e7816 */ /* 0x000fe4000000000e */
[----:B------:R-:W-:-:S02]  /*63c0*/  @P2 LOP3.LUT R85, R85, 0x8000, RZ, 0xfc, !PT ;  /* 0x0000800055552812 */ /* 0x000fc400078efcff */
[----:B------:R-:W-:Y:S02]  /*63d0*/  @!P6 PRMT R18, R20, 0x7610, R18 ;  /* 0x000076101412e816 */ /* 0x000fe40000000012 */
[----:B------:R-:W-:Y:S02]  /*63e0*/  @!P6 PRMT R14, R19, 0x7610, R14 ;  /* 0x00007610130ee816 */ /* 0x000fe4000000000e */
[C---:B------:R-:W-:Y:S02]  /*63f0*/  LOP3.LUT P6, RZ, R85.reuse, 0x100, RZ, 0xc0, !PT ;  /* 0x0000010055ff7812 */ /* 0x040fe400078cc0ff */
[----:B------:R-:W-:Y:S01]  /*6400*/  LOP3.LUT P2, RZ, R85, 0x40000000, RZ, 0xc0, !PT ;  /* 0x4000000055ff7812 */ /* 0x000fe2000784c0ff */
[----:B------:R0:W-:Y:S04]  /*6410*/  STL.S16 [R1+0x292], R95 ;  /* 0x0002925f01007387 */ /* 0x0001e80000100600 */
[----:B------:R1:W-:Y:S01]  /*6420*/  STL.S16 [R1+0x264], R18 ;  /* 0x0002641201007387 */ /* 0x0003e20000100600 */
[----:B0-----:R-:W-:-:S03]  /*6430*/  HFMA2.MMA R95, -RZ, RZ, 0, 0 ;  /* 0x00000000ff5f7435 */ /* 0x001fc600000001ff */
[----:B------:R0:W-:Y:S01]  /*6440*/  STL.S16 [R1+0x276], R96 ;  /* 0x0002766001007387 */ /* 0x0001e20000100600 */
[----:B-1----:R-:W-:-:S03]  /*6450*/  IADD3 R18, R121, 0x1a0, RZ ;  /* 0x000001a079127810 */ /* 0x002fc60007ffe0ff */
[----:B------:R1:W-:Y:S01]  /*6460*/  STL.S16 [R1+0x290], R14 ;  /* 0x0002900e01007387 */ /* 0x0003e20000100600 */
[----:B------:R-:W-:Y:S02]  /*6470*/  PRMT R16, RZ, 0x7610, R16 ;  /* 0x00007610ff107816 */ /* 0x000fe40000000010 */
[----:B------:R-:W-:Y:S02]  /*6480*/  SHF.R.S32.HI R19, RZ, 0x1f, R18 ;  /* 0x0000001fff137819 */ /* 0x000fe40000011412 */
[----:B0-----:R-:W-:Y:S02]  /*6490*/  MOV R96, RZ ;  /* 0x000000ff00607202 */ /* 0x001fe40000000f00 */
[----:B------:R-:W-:Y:S02]  /*64a0*/  ISETP.GE.U32.AND P0, PT, R18, UR6, PT ;  /* 0x0000000612007c0c */ /* 0x000fe4000bf06070 */
[----:B-1----:R-:W-:Y:S02]  /*64b0*/  @!P6 SHF.R.U32.HI R14, RZ, 0x10, R28 ;  /* 0x00000010ff0ee819 */ /* 0x002fe4000001161c */
[----:B------:R-:W-:-:S02]  /*64c0*/  PRMT R15, RZ, 0x7610, R15 ;  /* 0x00007610ff0f7816 */ /* 0x000fc4000000000f */
[----:B------:R-:W-:Y:S02]  /*64d0*/  @!P6 PRMT R16, R14, 0x7610, R16 ;  /* 0x000076100e10e816 */ /* 0x000fe40000000010 */
[----:B------:R-:W-:-:S04]  /*64e0*/  @!P6 SHF.R.U32.HI R14, RZ, 0x10, R23 ;  /* 0x00000010ff0ee819 */ /* 0x000fc80000011617 */
[----:B------:R-:W-:-:S05]  /*64f0*/  @!P6 PRMT R15, R14, 0x7610, R15 ;  /* 0x000076100e0fe816 */ /* 0x000fca000000000f */
[----:B------:R0:W-:Y:S01]  /*6500*/  STL.S16 [R1+0x294], R15 ;  /* 0x0002940f01007387 */ /* 0x0001e20000100600 */
[----:B------:R-:W-:-:S04]  /*6510*/  PRMT R17, RZ, 0x7610, R17 ;  /* 0x00007610ff117816 */ /* 0x000fc80000000011 */
[----:B------:R-:W-:Y:S01]  /*6520*/  @!P6 PRMT R17, R28, 0x7610, R17 ;  /* 0x000076101c11e816 */ /* 0x000fe20000000011 */
[----:B------:R1:W-:Y:S04]  /*6530*/  STL.S16 [R1+0x25e], R16 ;  /* 0x00025e1001007387 */ /* 0x0003e80000100600 */
[----:B------:R1:W-:Y:S01]  /*6540*/  STL.S16 [R1+0x25c], R17 ;  /* 0x00025c1101007387 */ /* 0x0003e20000100600 */
[----:B------:R-:W-:-:S04]  /*6550*/  PRMT R94, RZ, 0x7610, R94 ;  /* 0x00007610ff5e7816 */ /* 0x000fc8000000005e */
[----:B------:R-:W-:Y:S02]  /*6560*/  @!P5 PRMT R94, R21, 0x7610, R94 ;  /* 0x00007610155ed816 */ /* 0x000fe4000000005e */
[----:B------:R-:W-:Y:S01]  /*6570*/  LOP3.LUT P5, RZ, R85, 0x80, RZ, 0xc0, !PT ;  /* 0x0000008055ff7812 */ /* 0x000fe200078ac0ff */
[----:B----4-:R-:W4:Y:S04]  /*6580*/  @!P2 LDG.E R96, desc[UR10][R100.64] ;  /* 0x0000000a6460a981 */ /* 0x010f28000c1e1900 */
[----:B---3--:R-:W3:Y:S01]  /*6590*/  @!P2 LDG.E R95, desc[UR10][R98.64] ;  /* 0x0000000a625fa981 */ /* 0x008ee2000c1e1900 */
[----:B------:R-:W-:Y:S02]  /*65a0*/  ISETP.GE.OR.EX P2, PT, R19, UR7, P1, P0 ;  /* 0x0000000713007c0c */ /* 0x000fe40008f46700 */
[----:B-----5:R-:W-:-:S11]  /*65b0*/  PRMT R120, RZ, 0x7610, R120 ;  /* 0x00007610ff787816 */ /* 0x020fd60000000078 */
[----:B0-----:R-:W0:Y:S01]  /*65c0*/  @!P2 LDC.64 R14, c[0x0][0x288] ;  /* 0x0000a200ff0eab82 */ /* 0x001e220000000a00 */
[----:B-1----:R-:W-:Y:S01]  /*65d0*/  @!P2 MOV R16, R64 ;  /* 0x000000400010a202 */ /* 0x002fe20000000f00 */
[----:B------:R-:W5:Y:S01]  /*65e0*/  LDL.LU.64 R98, [R1+0x288] ;  /* 0x0002880001627983 */ /* 0x000f620000300a00 */
[----:B------:R-:W-:-:S03]  /*65f0*/  @!P2 MOV R17, R63 ;  /* 0x0000003f0011a202 */ /* 0x000fc60000000f00 */
[----:B------:R-:W-:Y:S01]  /*6600*/  STL [R1+0x3c], R28 ;  /* 0x00003c1c01007387 */ /* 0x000fe20000100800 */
[----:B------:R-:W-:-:S03]  /*6610*/  LOP3.LUT P4, RZ, R85, 0x20000000, RZ, 0xc0, !PT ;  /* 0x2000000055ff7812 */ /* 0x000fc6000788c0ff */
[----:B------:R-:W-:Y:S04]  /*6620*/  STL.S16 [R1+0x262], R94 ;  /* 0x0002625e01007387 */ /* 0x000fe80000100600 */
[----:B------:R-:W2:Y:S01]  /*6630*/  LDL.LU.64 R100, [R1+0x2a8] ;  /* 0x0002a80001647983 */ /* 0x000ea20000300a00 */
        /* <DEDUP_REMOVED lines=12> */
[----:B------:R-:W-:-:S04]  /*6700*/  @!P5 SHF.R.U32.HI R18, RZ, 0x10, R24 ;  /* 0x00000010ff12d819 */ /* 0x000fc80000011618 */
[----:B------:R-:W-:-:S05]  /*6710*/  @!P5 PRMT R120, R18, 0x7610, R120 ;  /* 0x000076101278d816 */ /* 0x000fca0000000078 */
[----:B------:R0:W-:Y:S04]  /*6720*/  STL.S16 [R1+0x258], R120 ;  /* 0x0002587801007387 */ /* 0x0001e80000100600 */
[----:B0-----:R-:W4:Y:S01]  /*6730*/  LDL.LU R120, [R1+0x3b4] ;  /* 0x0003b40001787983 */ /* 0x001f220000300800 */
[----:B------:R-:W-:Y:S02]  /*6740*/  @!P5 SHF.R.U32.HI R18, RZ, 0x10, R27 ;  /* 0x00000010ff12d819 */ /* 0x000fe4000001161b */
[----:B------:R-:W-:-:S04]  /*6750*/  PRMT R28, RZ, 0x7610, R28 ;  /* 0x00007610ff1c7816 */ /* 0x000fc8000000001c */
[----:B------:R-:W-:-:S05]  /*6760*/  @!P6 PRMT R28, R23, 0x7610, R28 ;  /* 0x00007610171ce816 */ /* 0x000fca000000001c */
[----:B------:R0:W-:Y:S02]  /*6770*/  STL.S16 [R1+0x256], R28 ;  /* 0x0002561c01007387 */ /* 0x0001e40000100600 */
[----:B0-----:R-:W-:-:S10]  /*6780*/  HFMA2.MMA R28, -RZ, RZ, 0, 0 ;  /* 0x00000000ff1c7435 */ /* 0x001fd400000001ff */
[----:B-----5:R0:W5:Y:S04]  /*6790*/  @!P4 LDG.E R28, desc[UR10][R98.64] ;  /* 0x0000000a621cc981 */ /* 0x020168000c1e1900 */
[----:B------:R-:W0:Y:S01]  /*67a0*/  LDL.LU.64 R98, [R1+0x3b8] ;  /* 0x0003b80001627983 */ /* 0x000e220000300a00 */
[----:B----4-:R-:W-:-:S04]  /*67b0*/  PRMT R120, RZ, 0x7610, R120 ;  /* 0x00007610ff787816 */ /* 0x010fc80000000078 */
[----:B------:R-:W-:-:S05]  /*67c0*/  @!P5 PRMT R120, R18, 0x7610, R120 ;  /* 0x000076101278d816 */ /* 0x000fca0000000078 */
[----:B------:R1:W-:Y:S04]  /*67d0*/  STL.S16 [R1+0x25a], R120 ;  /* 0x00025a7801007387 */ /* 0x0003e80000100600 */
[----:B-1----:R-:W4:Y:S01]  /*67e0*/  LDL.LU R120, [R1+0x3b0] ;  /* 0x0003b00001787983 */ /* 0x002f220000300800 */
[----:B------:R-:W-:Y:S02]  /*67f0*/  MOV R94, RZ ;  /* 0x000000ff005e7202 */ /* 0x000fe40000000f00 */
[----:B------:R-:W-:-:S04]  /*6800*/  PRMT R18, RZ, 0x7610, R18 ;  /* 0x00007610ff127816 */ /* 0x000fc80000000012 */
[----:B------:R-:W3:Y:S01]  /*6810*/  @!P3 LDG.E R94, desc[UR10][R116.64] ;  /* 0x0000000a745eb981 */ /* 0x000ee2000c1e1900 */
[----:B------:R-:W-:Y:S02]  /*6820*/  LOP3.LUT P3, RZ, R85, 0x40, RZ, 0xc0, !PT ;  /* 0x0000004055ff7812 */ /* 0x000fe4000786c0ff */
[----:B------:R-:W-:-:S05]  /*6830*/  @!P5 PRMT R18, R24, 0x7610, R18 ;  /* 0x000076101812d816 */ /* 0x000fca0000000012 */
[----:B------:R1:W-:Y:S04]  /*6840*/  STL.S16 [R1+0x252], R18 ;  /* 0x0002521201007387 */ /* 0x0003e80000100600 */
[----:B------:R2:W-:Y:S04]  /*6850*/  STL [R1+0x40], R24 ;  /* 0x0000401801007387 */ /* 0x0005e80000100800 */
[----:B------:R-:W-:Y:S01]  /*6860*/  STL [R1+0x144], R25 ;  /* 0x0001441901007387 */ /* 0x000fe20000100800 */
[----:B-1----:R-:W-:Y:S02]  /*6870*/  @!P3 SHF.R.U32.HI R18, RZ, 0x10, R26 ;  /* 0x00000010ff12b819 */ /* 0x002fe4000001161a */
[----:B------:R-:W-:Y:S01]  /*6880*/  LOP3.LUT R85, R85, 0xffffffdf, RZ, 0xc0, !PT ;  /* 0xffffffdf55557812 */ /* 0x000fe200078ec0ff */
[----:B------:R-:W-:Y:S03]  /*6890*/  STL [R1+0x38], R20 ;  /* 0x0000381401007387 */ /* 0x000fe60000100800 */
[----:B------:R-:W-:Y:S01]  /*68a0*/  @P2 LOP3.LUT R85, R85, 0x20, RZ, 0xfc, !PT ;  /* 0x0000002055552812 */ /* 0x000fe200078efcff */
[----:B------:R-:W-:Y:S01]  /*68b0*/  STL [R1+0x134], R21 ;  /* 0x0001341501007387 */ /* 0x000fe20000100800 */
[----:B------:R-:W-:-:S02]  /*68c0*/  LOP3.LUT P2, RZ, R84, 0x4, RZ, 0xc0, !PT ;  /* 0x0000000454ff7812 */ /* 0x000fc4000784c0ff */
[----:B--2---:R-:W-:Y:S02]  /*68d0*/  PRMT R24, RZ, 0x7610, R24 ;  /* 0x00007610ff187816 */ /* 0x004fe40000000018 */
[----:B------:R-:W-:Y:S01]  /*68e0*/  PRMT R97, RZ, 0x7610, R97 ;  /* 0x00007610ff617816 */ /* 0x000fe20000000061 */
[----:B------:R-:W-:Y:S01]  /*68f0*/  STL [R1+0x13c], R23 ;  /* 0x00013c1701007387 */ /* 0x000fe20000100800 */
[----:B------:R-:W-:Y:S02]  /*6900*/  @!P3 PRMT R24, R25, 0x7610, R24 ;  /* 0x000076101918b816 */ /* 0x000fe40000000018 */
[----:B------:R-:W-:Y:S01]  /*6910*/  PRMT R19, RZ, 0x7610, R19 ;  /* 0x00007610ff137816 */ /* 0x000fe20000000013 */
[----:B------:R-:W-:Y:S04]  /*6920*/  STL [R1+0x148], R29 ;  /* 0x0001481d01007387 */ /* 0x000fe80000100800 */
[----:B------:R1:W-:Y:S04]  /*6930*/  STL.S16 [R1+0x28a], R24 ;  /* 0x00028a1801007387 */ /* 0x0003e80000100600 */
[----:B------:R-:W-:Y:S04]  /*6940*/  STL [R1+0x4c], R30 ;  /* 0x00004c1e01007387 */ /* 0x000fe80000100800 */
[----:B------:R-:W-:Y:S01]  /*6950*/  STL [R1+0x150], R31 ;  /* 0x0001501f01007387 */ /* 0x000fe20000100800 */
[----:B-1----:R-:W-:-:S03]  /*6960*/  IADD3 R24, R121, 0x1a8, RZ ;  /* 0x000001a879187810 */ /* 0x002fc60007ffe0ff */
[----:B------:R-:W-:Y:S01]  /*6970*/  STL [R1+0x44], R26 ;  /* 0x0000441a01007387 */ /* 0x000fe20000100800 */
[----:B------:R-:W-:Y:S02]  /*6980*/  ISETP.GE.U32.AND P0, PT, R24, UR6, PT ;  /* 0x0000000618007c0c */ /* 0x000fe4000bf06070 */
[----:B------:R-:W-:Y:S01]  /*6990*/  PRMT R20, RZ, 0x7610, R20 ;  /* 0x00007610ff147816 */ /* 0x000fe20000000014 */
[----:B------:R-:W-:Y:S01]  /*69a0*/  STL [R1+0x140], R27 ;  /* 0x0001401b01007387 */ /* 0x000fe20000100800 */
[----:B0-----:R-:W-:-:S03]  /*69b0*/  PRMT R98, RZ, 0x7610, R98 ;  /* 0x00007610ff627816 */ /* 0x001fc60000000062 */
[----:B------:R-:W2:Y:S01]  /*69c0*/  LDL.LU.64 R116, [R1+0x3c0] ;  /* 0x0003c00001747983 */ /* 0x000ea20000300a00 */
[----:B----4-:R-:W-:-:S04]  /*69d0*/  PRMT R120, RZ, 0x7610, R120 ;  /* 0x00007610ff787816 */ /* 0x010fc80000000078 */
[----:B------:R-:W-:-:S05]  /*69e0*/  @!P3 PRMT R120, R18, 0x7610, R120 ;  /* 0x000076101278b816 */ /* 0x000fca0000000078 */
[----:B------:R0:W-:Y:S04]  /*69f0*/  STL.S16 [R1+0x288], R120 ;  /* 0x0002887801007387 */ /* 0x0001e80000100600 */
[----:B0-----:R-:W4:Y:S01]  /*6a00*/  LDL.LU R120, [R1+0x3a0] ;  /* 0x0003a00001787983 */ /* 0x001f220000300800 */
[----:B------:R-:W-:-:S04]  /*6a10*/  @!P3 SHF.R.U32.HI R18, RZ, 0x10, R25 ;  /* 0x00000010ff12b819 */ /* 0x000fc80000011619 */
[----:B------:R-:W-:-:S05]  /*6a20*/  @!P3 PRMT R98, R18, 0x7610, R98 ;  /* 0x000076101262b816 */ /* 0x000fca0000000062 */
[----:B------:R0:W-:Y:S02]  /*6a30*/  STL.S16 [R1+0x28c], R98 ;  /* 0x00028c6201007387 */ /* 0x0001e40000100600 */
[----:B0-----:R-:W-:-:S06]  /*6a40*/  MOV R98, RZ ;  /* 0x000000ff00627202 */ /* 0x001fcc0000000f00 */
[----:B------:R0:W5:Y:S02]  /*6a50*/  @!P2 LDG.E R98, desc[UR10][R114.64] ;  /* 0x0000000a7262a981 */ /* 0x000164000c1e1900 */
[----:B0-----:R-:W-:Y:S02]  /*6a60*/  MOV R114, R102 ;  /* 0x0000006600727202 */ /* 0x001fe40000000f00 */
[----:B------:R-:W-:Y:S02]  /*6a70*/  MOV R115, R103 ;  /* 0x0000006700737202 */ /* 0x000fe40000000f00 */
[----:B------:R-:W3:Y:S01]  /*6a80*/  LDL.LU.64 R102, [R1+0x240] ;  /* 0x0002400001667983 */ /* 0x000ee20000300a00 */
[----:B------:R-:W-:-:S04]  /*6a90*/  SHF.R.S32.HI R25, RZ, 0x1f, R24 ;  /* 0x0000001fff197819 */ /* 0x000fc80000011418 */
[----:B------:R-:W-:Y:S02]  /*6aa0*/  ISETP.GE.OR.EX P6, PT, R25, UR7, P1, P0 ;  /* 0x0000000719007c0c */ /* 0x000fe40008fc6700 */
[----:B------:R-:W-:-:S13]  /*6ab0*/  LOP3.LUT P0, RZ, R85, 0x800, RZ, 0xc0, !PT ;  /* 0x0000080055ff7812 */ /* 0x000fda000780c0ff */
[----:B------:R-:W-:-:S04]  /*6ac0*/  @!P0 SHF.R.U32.HI R18, RZ, 0x10, R33 ;  /* 0x00000010ff128819 */ /* 0x000fc80000011621 */
        /* <DEDUP_REMOVED lines=18> */
[----:B------:R-:W-:Y:S02]  /*6bf0*/  PRMT R23, RZ, 0x7610, R23 ;  /* 0x00007610ff177816 */ /* 0x000fe40000000017 */
[----:B------:R-:W-:-:S03]  /*6c00*/  @!P3 PRMT R97, R26, 0x7610, R97 ;  /* 0x000076101a61b816 */ /* 0x000fc60000000061 */
[----:B------:R-:W1:Y:S01]  /*6c10*/  @!P6 LDC.64 R20, c[0x0][0x228] ;  /* 0x00008a00ff14eb82 */ /* 0x000e620000000a00 */
[----:B------:R-:W-:Y:S01]  /*6c20*/  @!P5 PRMT R23, R27, 0x7610, R23 ;  /* 0x000076101b17d816 */ /* 0x000fe20000000017 */
[----:B------:R2:W-:Y:S04]  /*6c30*/  STL.S16 [R1+0x250], R97 ;  /* 0x0002506101007387 */ /* 0x0005e80000100600 */
[----:B------:R2:W-:Y:S02]  /*6c40*/  STL.S16 [R1+0x254], R23 ;  /* 0x0002541701007387 */ /* 0x0005e40000100600 */
[----:B--2---:R-:W-:Y:S01]  /*6c50*/  HFMA2.MMA R97, -RZ, RZ, 0, 0 ;  /* 0x00000000ff617435 */ /* 0x004fe200000001ff */
[----:B------:R-:W-:Y:S02]  /*6c60*/  MOV R23, RZ ;  /* 0x000000ff00177202 */ /* 0x000fe40000000f00 */
[----:B0-----:R-:W-:-:S04]  /*6c70*/  @!P6 IADD3 R18, P0, R25, R18, RZ ;  /* 0x000000121912e210 */ /* 0x001fc80007f1e0ff */
[----:B------:R0:W2:Y:S01]  /*6c80*/  @!P4 LDG.E R23, desc[UR10][R100.64] ;  /* 0x0000000a6417c981 */ /* 0x0000a2000c1e1900 */
[----:B------:R-:W-:-:S03]  /*6c90*/  LOP3.LUT P4, RZ, R85, 0x400, RZ, 0xc0, !PT ;  /* 0x0000040055ff7812 */ /* 0x000fc6000788c0ff */
[----:B------:R-:W2:Y:S01]  /*6ca0*/  @!P2 LDG.E R97, desc[UR10][R118.64] ;  /* 0x0000000a7661a981 */ /* 0x000ea2000c1e1900 */
[C---:B------:R-:W-:Y:S02]  /*6cb0*/  LOP3.LUT P2, RZ, R85.reuse, 0x200, RZ, 0xc0, !PT ;  /* 0x0000020055ff7812 */ /* 0x040fe4000784c0ff */
[----:B------:R-:W-:Y:S02]  /*6cc0*/  LOP3.LUT R85, R85, 0xffffffef, RZ, 0xc0, !PT ;  /* 0xffffffef55557812 */ /* 0x000fe400078ec0ff */
[C---:B------:R-:W-:Y:S01]  /*6cd0*/  @!P6 IADD3.X R19, R24.reuse, R19, RZ, P0, !PT ;  /* 0x000000131813e210 */ /* 0x040fe200007fe4ff */
[----:B------:R-:W0:Y:S01]  /*6ce0*/  LDL.LU.64 R100, [R1+0x3a8] ;  /* 0x0003a80001647983 */ /* 0x000e220000300a00 */
[----:B-1----:R-:W-:Y:S02]  /*6cf0*/  @!P6 IADD3 R20, P0, R25, R20, RZ ;  /* 0x000000141914e210 */ /* 0x002fe40007f1e0ff */
[----:B------:R-:W-:Y:S01]  /*6d00*/  @P6 LOP3.LUT R85, R85, 0x10, RZ, 0xfc, !PT ;  /* 0x0000001055556812 */ /* 0x000fe200078efcff */
[----:B------:R-:W5:Y:S01]  /*6d10*/  LDL.LU.64 R118, [R1+0x398] ;  /* 0x0003980001767983 */ /* 0x000f620000300a00 */
[----:B------:R-:W-:-:S02]  /*6d20*/  @!P6 IADD3.X R21, R24, R21, RZ, P0, !PT ;  /* 0x000000151815e210 */ /* 0x000fc400007fe4ff */
[----:B------:R-:W-:Y:S02]  /*6d30*/  LOP3.LUT P0, RZ, R85, 0x800, RZ, 0xc0, !PT ;  /* 0x0000080055ff7812 */ /* 0x000fe4000780c0ff */
[----:B------:R-:W-:-:S11]  /*6d40*/  PRMT R24, RZ, 0x7610, R24 ;  /* 0x00007610ff187816 */ /* 0x000fd60000000018 */
[----:B------:R-:W-:-:S05]  /*6d50*/  @!P0 PRMT R24, R29, 0x7610, R24 ;  /* 0x000076101d188816 */ /* 0x000fca0000000018 */
[----:B------:R1:W-:Y:S02]  /*6d60*/  STL.S16 [R1+0x238], R24 ;  /* 0x0002381801007387 */ /* 0x0003e40000100600 */
[----:B-1----:R-:W-:Y:S02]  /*6d70*/  @!P4 SHF.R.U32.HI R24, RZ, 0x10, R30 ;  /* 0x00000010ff18c819 */ /* 0x002fe4000001161e */
[----:B------:R-:W-:Y:S01]  /*6d80*/  LOP3.LUT P3, RZ, R84, 0x2, RZ, 0xc0, !PT ;  /* 0x0000000254ff7812 */ /* 0x000fe2000786c0ff */
[----:B------:R-:W-:Y:S01]  /*6d90*/  HFMA2.MMA R29, -RZ, RZ, 0, 0 ;  /* 0x00000000ff1d7435 */ /* 0x000fe200000001ff */
[----:B----4-:R-:W-:-:S04]  /*6da0*/  PRMT R120, RZ, 0x7610, R120 ;  /* 0x00007610ff787816 */ /* 0x010fc80000000078 */
[----:B------:R-:W-:-:S05]  /*6db0*/  @!P4 PRMT R120, R24, 0x7610, R120 ;  /* 0x000076101878c816 */ /* 0x000fca0000000078 */
[----:B------:R1:W-:Y:S04]  /*6dc0*/  STL.S16 [R1+0x23c], R120 ;  /* 0x00023c7801007387 */ /* 0x0003e80000100600 */
[----:B-1----:R-:W4:Y:S04]  /*6dd0*/  LDL.LU R120, [R1+0x38c] ;  /* 0x00038c0001787983 */ /* 0x002f280000300800 */
[----:B---3--:R1:W3:Y:S04]  /*6de0*/  @!P3 LDG.E R29, desc[UR10][R102.64] ;  /* 0x0000000a661db981 */ /* 0x0082e8000c1e1900 */
[----:B------:R-:W1:Y:S01]  /*6df0*/  LDL.LU.64 R102, [R1+0x390] ;  /* 0x0003900001667983 */ /* 0x000e620000300a00 */
[----:B------:R-:W-:-:S04]  /*6e00*/  PRMT R99, RZ, 0x7610, R99 ;  /* 0x00007610ff637816 */ /* 0x000fc80000000063 */
[----:B------:R-:W-:-:S05]  /*6e10*/  @!P4 PRMT R99, R32, 0x7610, R99 ;  /* 0x000076102063c816 */ /* 0x000fca0000000063 */
[----:B------:R2:W-:Y:S02]  /*6e20*/  STL.S16 [R1+0x23e], R99 ;  /* 0x00023e6301007387 */ /* 0x0005e40000100600 */
[----:B--2---:R-:W-:-:S06]  /*6e30*/  MOV R99, RZ ;  /* 0x000000ff00637202 */ /* 0x004fcc0000000f00 */
[----:B------:R-:W2:Y:S04]  /*6e40*/  @!P3 LDG.E R99, desc[UR10][R122.64] ;  /* 0x0000000a7a63b981 */ /* 0x000ea8000c1e1900 */
[----:B------:R-:W5:Y:S01]  /*6e50*/  LDL.LU.64 R122, [R1+0x380] ;  /* 0x00038000017a7983 */ /* 0x000f620000300a00 */
[----:B------:R-:W-:Y:S02]  /*6e60*/  @!P4 SHF.R.U32.HI R24, RZ, 0x10, R32 ;  /* 0x00000010ff18c819 */ /* 0x000fe40000011620 */
[----:B------:R-:W-:Y:S02]  /*6e70*/  LOP3.LUT P5, RZ, R84, 0x1, RZ, 0xc0, !PT ;  /* 0x0000000154ff7812 */ /* 0x000fe400078ac0ff */
[----:B0-----:R-:W-:Y:S02]  /*6e80*/  PRMT R101, RZ, 0x7610, R101 ;  /* 0x00007610ff657816 */ /* 0x001fe40000000065 */
[----:B------:R-:W-:-:S04]  /*6e90*/  PRMT R100, RZ, 0x7610, R100 ;  /* 0x00007610ff647816 */ /* 0x000fc80000000064 */
[----:B------:R-:W-:-:S05]  /*6ea0*/  @!P2 PRMT R100, R35, 0x7610, R100 ;  /* 0x000076102364a816 */ /* 0x000fca0000000064 */
[----:B------:R-:W-:Y:S01]  /*6eb0*/  STL.S16 [R1+0x230], R100 ;  /* 0x0002306401007387 */ /* 0x000fe20000100600 */
[----:B----4-:R-:W-:-:S04]  /*6ec0*/  PRMT R120, RZ, 0x7610, R120 ;  /* 0x00007610ff787816 */ /* 0x010fc80000000078 */
[----:B------:R-:W-:-:S05]  /*6ed0*/  @!P4 PRMT R120, R24, 0x7610, R120 ;  /* 0x000076101878c816 */ /* 0x000fca0000000078 */
[----:B------:R0:W-:Y:S04]  /*6ee0*/  STL.S16 [R1+0x240], R120 ;  /* 0x0002407801007387 */ /* 0x0001e80000100600 */
[----:B0-----:R-:W4:Y:S01]  /*6ef0*/  LDL.LU R120, [R1+0x388] ;  /* 0x0003880001787983 */ /* 0x001f220000300800 */
[----:B------:R-:W-:-:S04]  /*6f00*/  PRMT R24, RZ, 0x7610, R24 ;  /* 0x00007610ff187816 */ /* 0x000fc80000000018 */
[----:B------:R-:W-:-:S05]  /*6f10*/  @!P4 PRMT R24, R30, 0x7610, R24 ;  /* 0x000076101e18c816 */ /* 0x000fca0000000018 */
[----:B------:R0:W-:Y:S01]  /*6f20*/  STL.S16 [R1+0x23a], R24 ;  /* 0x00023a1801007387 */ /* 0x0001e20000100600 */
[----:B-1----:R-:W-:Y:S02]  /*6f30*/  PRMT R102, RZ, 0x7610, R102 ;  /* 0x00007610ff667816 */ /* 0x002fe40000000066 */
[----:B0-----:R-:W-:-:S04]  /*6f40*/  @!P2 SHF.R.U32.HI R24, RZ, 0x10, R35 ;  /* 0x00000010ff18a819 */ /* 0x001fc80000011623 */
[----:B------:R-:W-:Y:S02]  /*6f50*/  @!P2 PRMT R102, R24, 0x7610, R102 ;  /* 0x000076101866a816 */ /* 0x000fe40000000066 */
[----:B------:R-:W-:-:S04]  /*6f60*/  @!P2 SHF.R.U32.HI R24, RZ, 0x10, R31 ;  /* 0x00000010ff18a819 */ /* 0x000fc8000001161f */
[----:B------:R-:W-:-:S05]  /*6f70*/  @!P2 PRMT R101, R24, 0x7610, R101 ;  /* 0x000076101865a816 */ /* 0x000fca0000000065 */
[----:B------:R0:W-:Y:S02]  /*6f80*/  STL.S16 [R1+0x236], R101 ;  /* 0x0002366501007387 */ /* 0x0001e40000100600 */
[----:B0-----:R-:W-:-:S06]  /*6f90*/  CS2R R100, SRZ ;  /* 0x0000000000647805 */ /* 0x001fcc000001ff00 */
[----:B------:R-:W2:Y:S01]  /*6fa0*/  @!P5 LDG.E R100, desc[UR10][R114.64] ;  /* 0x0000000a7264d981 */ /* 0x000ea2000c1e1900 */
[----:B------:R-:W-:Y:S02]  /*6fb0*/  LOP3.LUT R84, R84, 0xff7fffff, RZ, 0xc0, !PT ;  /* 0xff7fffff54547812 */ /* 0x000fe400078ec0ff */
[----:B------:R-:W-:Y:S01]  /*6fc0*/  PRMT R30, RZ, 0x7610, R30 ;  /* 0x00007610ff1e7816 */ /* 0x000fe2000000001e */
[----:B-----5:R0:W5:Y:S04]  /*6fd0*/  @!P5 LDG.E R101, desc[UR10][R122.64] ;  /* 0x0000000a7a65d981 */ /* 0x020168000c1e1900 */
[----:B------:R-:W3:Y:S01]  /*6fe0*/  LDL.LU.64 R114, [R1+0x218] ;  /* 0x0002180001727983 */ /* 0x000ee20000300a00 */
[----:B------:R-:W-:-:S04]  /*6ff0*/  @P6 LOP3.LUT R84, R84, 0x800000, RZ, 0xfc, !PT ;  /* 0x0080000054546812 */ /* 0x000fc800078efcff */
[C---:B------:R-:W-:Y:S02]  /*7000*/  LOP3.LUT P4, RZ, R84.reuse, 0x40, RZ, 0xc0, !PT ;  /* 0x0000004054ff7812 */ /* 0x040fe4000788c0ff */
[----:B------:R-:W-:Y:S02]  /*7010*/  LOP3.LUT R84, R84, 0xfeffffff, RZ, 0xc0, !PT ;  /* 0xfeffffff54547812 */ /* 0x000fe400078ec0ff */
[----:B------:R-:W-:Y:S02]  /*7020*/  @!P2 PRMT R30, R31, 0x7610, R30 ;  /* 0x000076101f1ea816 */ /* 0x000fe4000000001e */
[----:B------:R-:W-:Y:S02]  /*7030*/  @P5 LOP3.LUT R84, R84, 0x1000000, RZ, 0xfc, !PT ;  /* 0x0100000054545812 */ /* 0x000fe400078efcff */
[----:B------:R-:W-:Y:S01]  /*7040*/  LOP3.LUT P5, RZ, R85, 0x4000, RZ, 0xc0, !PT ;  /* 0x0000400055ff7812 */ /* 0x000fe200078ac0ff */
[----:B------:R1:W-:Y:S01]  /*7050*/  STL.S16 [R1+0x234], R30 ;  /* 0x0002341e01007387 */ /* 0x0003e20000100600 */
[----:B------:R-:W-:-:S02]  /*7060*/  PRMT R26, RZ, 0x7610, R26 ;  /* 0x00007610ff1a7816 */ /* 0x000fc4000000001a */
[----:B-1----:R-:W-:-:S09]  /*7070*/  IADD3 R30, R121, 0x1b0, RZ ;  /* 0x000001b0791e7810 */ /* 0x002fd20007ffe0ff */
[----:B------:R-:W-:Y:S02]  /*7080*/  @!P5 SHF.R.U32.HI R24, RZ, 0x10, R36 ;  /* 0x00000010ff18d819 */ /* 0x000fe40000011624 */
[----:B------:R-:W-:Y:S02]  /*7090*/  SHF.R.S32.HI R31, RZ, 0x1f, R30 ;  /* 0x0000001fff1f7819 */ /* 0x000fe4000001141e */
[----:B------:R-:W-:Y:S02]  /*70a0*/  ISETP.GE.U32.AND P0, PT, R30, UR6, PT ;  /* 0x000000061e007c0c */ /* 0x000fe4000bf06070 */
[----:B------:R-:W-:Y:S02]  /*70b0*/  @!P5 PRMT R26, R24, 0x7610, R26 ;  /* 0x00007610181ad816 */ /* 0x000fe4000000001a */
[----:B------:R-:W-:Y:S02]  /*70c0*/  ISETP.GE.OR.EX P6, PT, R31, UR7, P1, P0 ;  /* 0x000000071f007c0c */ /* 0x000fe40008fc6700 */
[----:B------:R-:W-:-:S02]  /*70d0*/  PRMT R25, RZ, 0x7610, R25 ;  /* 0x00007610ff197816 */ /* 0x000fc40000000019 */
[----:B------:R-:W-:-:S04]  /*70e0*/  @!P5 SHF.R.U32.HI R24, RZ, 0x10, R34 ;  /* 0x00000010ff18d819 */ /* 0x000fc80000011622 */
[----:B------:R-:W-:-:S05]  /*70f0*/  @!P5 PRMT R25, R24, 0x7610, R25 ;  /* 0x000076101819d816 */ /* 0x000fca0000000019 */
[----:B------:R1:W-:Y:S02]  /*7100*/  STL.S16 [R1+0x242], R25 ;  /* 0x0002421901007387 */ /* 0x0003e40000100600 */
[----:B-1----:R-:W1:Y:S01]  /*7110*/  @!P6 LDC.64 R24, c[0x0][0x288] ;  /* 0x0000a200ff18eb82 */ /* 0x002e620000000a00 */
[----:B------:R-:W-:-:S04]  /*7120*/  PRMT R27, RZ, 0x7610, R27 ;  /* 0x00007610ff1b7816 */ /* 0x000fc8000000001b */
[----:B------:R-:W-:Y:S01]  /*7130*/  @!P5 PRMT R27, R36, 0x7610, R27 ;  /* 0x00007610241bd816 */ /* 0x000fe2000000001b */
[----:B------:R0:W-:Y:S04]  /*7140*/  STL.S16 [R1+0x222], R26 ;  /* 0x0002221a01007387 */ /* 0x0001e80000100600 */
[----:B------:R0:W-:Y:S02]  /*7150*/  STL.S16 [R1+0x220], R27 ;  /* 0x0002201b01007387 */ /* 0x0001e40000100600 */
[----:B0-----:R-:W-:Y:S02]  /*7160*/  @!P6 MOV R26, R64 ;  /* 0x00000040001ae202 */ /* 0x001fe40000000f00 */
[----:B------:R-:W-:Y:S01]  /*7170*/  @!P6 MOV R27, R63 ;  /* 0x0000003f001be202 */ /* 0x000fe20000000f00 */
[----:B-1----:R-:W-:-:S02]  /*7180*/  @!P6 IMAD R31, R31, R24, RZ ;  /* 0x000000181f1fe224 */ /* 0x002fc400078e02ff */
        /* <DEDUP_REMOVED lines=9> */
[----:B0-----:R-:W-:-:S04]  /*7220*/  @!P6 IADD3 R24, P0, R31, R24, RZ ;  /* 0x000000181f18e210 */ /* 0x001fc80007f1e0ff */
[----:B------:R-:W-:Y:S02]  /*7230*/  @!P6 IADD3.X R25, R30, R25, RZ, P0, !PT ;  /* 0x000000191e19e210 */ /* 0x000fe400007fe4ff */
[----:B-1----:R-:W-:-:S04]  /*7240*/  @!P6 IADD3 R26, P0, R31, R26, RZ ;  /* 0x0000001a1f1ae210 */ /* 0x002fc80007f1e0ff */
[----:B------:R-:W-:Y:S02]  /*7250*/  @!P6 IADD3.X R27, R30, R27, RZ, P0, !PT ;  /* 0x0000001b1e1be210 */ /* 0x000fe400007fe4ff */
[----:B------:R-:W-:-:S04]  /*7260*/  @!P3 SHF.R.U32.HI R30, RZ, 0x10, R37 ;  /* 0x00000010ff1eb819 */ /* 0x000fc80000011625 */
[----:B------:R-:W-:Y:S02]  /*7270*/  @!P3 PRMT R125, R125, 0x5410, R30 ;  /* 0x000054107d7db816 */ /* 0x000fe4000000001e */
[----:B------:R-:W-:Y:S02]  /*7280*/  @!P3 SHF.R.U32.HI R30, RZ, 0x10, R38 ;  /* 0x00000010ff1eb819 */ /* 0x000fe40000011626 */
[----:B------:R-:W-:-:S04]  /*7290*/  PRMT R103, RZ, 0x7610, R103 ;  /* 0x00007610ff677816 */ /* 0x000fc80000000067 */
[----:B------:R-:W-:Y:S01]  /*72a0*/  @!P3 PRMT R103, R38, 0x7610, R103 ;  /* 0x000076102667b816 */ /* 0x000fe20000000067 */
[----:B------:R-:W-:Y:S04]  /*72b0*/  STL.S16 [R1+0x232], R102 ;  /* 0x0002326601007387 */ /* 0x000fe80000100600 */
[----:B------:R-:W-:Y:S01]  /*72c0*/  STL.S16 [R1+0x218], R103 ;  /* 0x0002186701007387 */ /* 0x000fe20000100600 */
[----:B----4-:R-:W-:-:S04]  /*72d0*/  PRMT R120, RZ, 0x7610, R120 ;  /* 0x00007610ff787816 */ /* 0x010fc80000000078 */
[----:B------:R-:W-:-:S05]  /*72e0*/  @!P3 PRMT R120, R30, 0x7610, R120 ;  /* 0x000076101e78b816 */ /* 0x000fca0000000078 */
[----:B------:R0:W-:Y:S04]  /*72f0*/  STL.S16 [R1+0x21a], R120 ;  /* 0x00021a7801007387 */ /* 0x0001e80000100600 */
[----:B0-----:R-:W4:Y:S01]  /*7300*/  LDL.LU R120, [R1+0x370] ;  /* 0x0003700001787983 */ /* 0x001f220000300800 */
[----:B------:R-:W-:Y:S01]  /*7310*/  MOV R103, RZ ;  /* 0x000000ff00677202 */ /* 0x000fe20000000f00 */
[----:B------:R-:W-:-:S05]  /*7320*/  HFMA2.MMA R102, -RZ, RZ, 0, 0 ;  /* 0x00000000ff667435 */ /* 0x000fca00000001ff */
[----:B------:R-:W5:Y:S04]  /*7330*/  @!P4 LDG.E R103, desc[UR10][R72.64] ;  /* 0x0000000a4867c981 */ /* 0x000f68000c1e1900 */
[----:B------:R-:W2:Y:S04]  /*7340*/  LDL.LU.64 R72, [R1+0x368] ;  /* 0x0003680001487983 */ /* 0x000ea80000300a00 */
[----:B---3--:R-:W3:Y:S04]  /*7350*/  @!P4 LDG.E R102, desc[UR10][R114.64] ;  /* 0x0000000a7266c981 */ /* 0x008ee8000c1e1900 */
[----:B------:R-:W5:Y:S01]  /*7360*/  LDL.LU.64 R114, [R1+0x378] ;  /* 0x0003780001727983 */ /* 0x000f620000300a00 */
[----:B------:R-:W-:-:S02]  /*7370*/  LOP3.LUT P2, RZ, R85, 0x1000, RZ, 0xc0, !PT ;  /* 0x0000100055ff7812 */ /* 0x000fc4000784c0ff */
[----:B------:R-:W-:Y:S02]  /*7380*/  LOP3.LUT R85, R85, 0xfffffff7, RZ, 0xc0, !PT ;  /* 0xfffffff755557812 */ /* 0x000fe400078ec0ff */
[----:B------:R-:W-:Y:S01]  /*7390*/  PRMT R123, R123, 0x5410, RZ ;  /* 0x000054107b7b7816 */ /* 0x000fe200000000ff */
[----:B------:R0:W-:Y:S01]  /*73a0*/  STL [R1+0x154], R34 ;  /* 0x0001542201007387 */ /* 0x0001e20000100800 */
[----:B------:R-:W-:Y:S02]  /*73b0*/  PRMT R125, RZ, 0x7610, R125 ;  /* 0x00007610ff7d7816 */ /* 0x000fe4000000007d */
[----:B------:R-:W-:Y:S02]  /*73c0*/  @P6 LOP3.LUT R85, R85, 0x8, RZ, 0xfc, !PT ;  /* 0x0000000855556812 */ /* 0x000fe400078efcff */
[----:B------:R-:W-:Y:S01]  /*73d0*/  @!P5 PRMT R123, R123, 0x5410, R34 ;  /* 0x000054107b7bd816 */ /* 0x000fe20000000022 */
[----:B------:R1:W-:Y:S01]  /*73e0*/  STL [R1+0x50], R35 ;  /* 0x0000502301007387 */ /* 0x0003e20000100800 */
[----:B------:R-:W-:-:S02]  /*73f0*/  @!P3 PRMT R125, R37, 0x7610, R125 ;  /* 0x00007610257db816 */ /* 0x000fc4000000007d */
[----:B0-----:R-:W-:Y:S02]  /*7400*/  PRMT R34, RZ, 0x7610, R34 ;  /* 0x00007610ff227816 */ /* 0x001fe40000000022 */
[----:B------:R-:W-:Y:S02]  /*7410*/  LOP3.LUT P3, RZ, R85, 0x40000, RZ, 0xc0, !PT ;  /* 0x0004000055ff7812 */ /* 0x000fe4000786c0ff */
[----:B------:R-:W-:Y:S02]  /*7420*/  @!P2 PRMT R34, R82, 0x7610, R34 ;  /* 0x000076105222a816 */ /* 0x000fe40000000022 */
[----:B-1----:R-:W-:Y:S02]  /*7430*/  PRMT R35, RZ, 0x7610, R35 ;  /* 0x00007610ff237816 */ /* 0x002fe40000000023 */
[----:B------:R-:W-:Y:S01]  /*7440*/  @!P2 SHF.R.U32.HI R30, RZ, 0x10, R39 ;  /* 0x00000010ff1ea819 */ /* 0x000fe20000011627 */
[----:B------:R0:W-:Y:S01]  /*7450*/  STL.S16 [R1+0x216], R34 ;  /* 0x0002162201007387 */ /* 0x0001e20000100600 */
[----:B------:R-:W-:-:S03]  /*7460*/  @!P2 PRMT R35, R39, 0x7610, R35 ;  /* 0x000076102723a816 */ /* 0x000fc60000000023 */
[----:B------:R1:W-:Y:S01]  /*7470*/  STL [R1+0x58], R37 ;  /* 0x0000582501007387 */ /* 0x0003e20000100800 */
[----:B0-----:R-:W-:-:S03]  /*7480*/  IADD3 R34, R121, 0x1b8, RZ ;  /* 0x000001b879227810 */ /* 0x001fc60007ffe0ff */
[----:B------:R0:W-:Y:S01]  /*7490*/  STL.S16 [R1+0x210], R35 ;  /* 0x0002102301007387 */ /* 0x0001e20000100600 */
[----:B-1----:R-:W-:-:S03]  /*74a0*/  PRMT R37, RZ, 0x7610, R37 ;  /* 0x00007610ff257816 */ /* 0x002fc60000000025 */
[----:B------:R1:W-:Y:S01]  /*74b0*/  STL [R1+0x14c], R32 ;  /* 0x00014c2001007387 */ /* 0x0003e20000100800 */
[----:B------:R-:W-:Y:S02]  /*74c0*/  ISETP.GE.U32.AND P0, PT, R34, UR6, PT ;  /* 0x0000000622007c0c */ /* 0x000fe4000bf06070 */
[----:B0-----:R-:W-:Y:S02]  /*74d0*/  SHF.R.S32.HI R35, RZ, 0x1f, R34 ;  /* 0x0000001fff237819 */ /* 0x001fe40000011422 */
[----:B-1----:R-:W-:Y:S02]  /*74e0*/  PRMT R32, RZ, 0x7610, R32 ;  /* 0x00007610ff207816 */ /* 0x002fe40000000020 */
[----:B------:R-:W-:Y:S01]  /*74f0*/  PRMT R31, RZ, 0x7610, R31 ;  /* 0x00007610ff1f7816 */ /* 0x000fe2000000001f */
[----:B------:R0:W-:Y:S02]  /*7500*/  STL [R1+0x48], R33 ;  /* 0x0000482101007387 */ /* 0x0001e40000100800 */
[----:B0-----:R-:W-:-:S04]  /*7510*/  PRMT R33, RZ, 0x7610, R33 ;  /* 0x00007610ff217816 */ /* 0x001fc80000000021 */
[----:B------:R-:W-:-:S05]  /*7520*/  @!P3 PRMT R33, R83, 0x7610, R33 ;  /* 0x000076105321b816 */ /* 0x000fca0000000021 */
[----:B------:R-:W-:Y:S01]  /*7530*/  STL.S16 [R1+0x212], R33 ;  /* 0x0002122101007387 */ /* 0x000fe20000100600 */
[----:B------:R-:W-:-:S03]  /*7540*/  LOP3.LUT P6, RZ, R84, 0x20, RZ, 0xc0, !PT ;  /* 0x0000002054ff7812 */ /* 0x000fc600078cc0ff */
[----:B------:R0:W-:Y:S02]  /*7550*/  STL [R1+0x158], R38 ;  /* 0x0001582601007387 */ /* 0x0001e40000100800 */
[----:B0-----:R-:W-:Y:S01]  /*7560*/  HFMA2.MMA R38, -RZ, RZ, 0, 0 ;  /* 0x00000000ff267435 */ /* 0x001fe200000001ff */
[C---:B------:R-:W-:Y:S02]  /*7570*/  LOP3.LUT P5, RZ, R84.reuse, 0x10, RZ, 0xc0, !PT ;  /* 0x0000001054ff7812 */ /* 0x040fe400078ac0ff */
[----:B------:R-:W-:-:S05]  /*7580*/  LOP3.LUT R84, R84, 0xfdffffff, RZ, 0xc0, !PT ;  /* 0xfdffffff54547812 */ /* 0x000fca00078ec0ff */
[----:B------:R-:W-:Y:S01]  /*7590*/  @P6 LOP3.LUT R84, R84, 0x2000000, RZ, 0xfc, !PT ;  /* 0x0200000054546812 */ /* 0x000fe200078efcff */
[----:B------:R0:W-:Y:S01]  /*75a0*/  STL [R1+0x5c], R39 ;  /* 0x00005c2701007387 */ /* 0x0001e20000100800 */
[----:B------:R-:W-:Y:S02]  /*75b0*/  LOP3.LUT P4, RZ, R85, 0x10000, RZ, 0xc0, !PT ;  /* 0x0001000055ff7812 */ /* 0x000fe4000788c0ff */
[----:B------:R-:W-:Y:S01]  /*75c0*/  PRMT R123, RZ, 0x7610, R123 ;  /* 0x00007610ff7b7816 */ /* 0x000fe2000000007b */
[----:B0-----:R-:W-:Y:S01]  /*75d0*/  HFMA2.MMA R39, -RZ, RZ, 0, 0 ;  /* 0x00000000ff277435 */ /* 0x001fe200000001ff */
[----:B------:R-:W-:Y:S04]  /*75e0*/  STL [R1+0x15c], R82 ;  /* 0x00015c5201007387 */ /* 0x000fe80000100800 */
[----:B------:R-:W-:Y:S04]  /*75f0*/  STL [R1+0x60], R83 ;  /* 0x0000605301007387 */ /* 0x000fe80000100800 */
[----:B------:R-:W-:Y:S04]  /*7600*/  STL [R1+0x64], R66 ;  /* 0x0000644201007387 */ /* 0x000fe80000100800 */
[----:B------:R0:W3:Y:S04]  /*7610*/  @!P5 LDG.E R39, desc[UR10][R118.64] ;  /* 0x0000000a7627d981 */ /* 0x0000e8000c1e1900 */
[----:B------:R-:W-:Y:S01]  /*7620*/  STL [R1+0x164], R67 ;  /* 0x0001644301007387 */ /* 0x000fe20000100800 */
[----:B0-----:R-:W-:-:S03]  /*7630*/  PRMT R118, R118, 0x5410, RZ ;  /* 0x0000541076767816 */ /* 0x001fc600000000ff */
[----:B------:R-:W-:Y:S01]  /*7640*/  STL [R1+0x54], R36 ;  /* 0x0000542401007387 */ /* 0x000fe20000100800 */
[----:B----4-:R-:W-:-:S04]  /*7650*/  PRMT R120, RZ, 0x7610, R120 ;  /* 0x00007610ff787816 */ /* 0x010fc80000000078 */
[----:B------:R-:W-:Y:S02]  /*7660*/  @!P2 PRMT R120, R30, 0x7610, R120 ;  /* 0x000076101e78a816 */ /* 0x000fe40000000078 */
[----:B------:R-:W-:-:S04]  /*7670*/  @!P2 SHF.R.U32.HI R30, RZ, 0x10, R82 ;  /* 0x00000010ff1ea819 */ /* 0x000fc80000011652 */
[----:B------:R-:W-:Y:S02]  /*7680*/  @!P2 PRMT R37, R30, 0x7610, R37 ;  /* 0x000076101e25a816 */ /* 0x000fe40000000025 */
[----:B------:R-:W-:Y:S02]  /*7690*/  @!P3 SHF.R.U32.HI R30, RZ, 0x10, R83 ;  /* 0x00000010ff1eb819 */ /* 0x000fe40000011653 */
[----:B------:R-:W-:Y:S02]  /*76a0*/  ISETP.GE.OR.EX P2, PT, R35, UR7, P1, P0 ;  /* 0x0000000723007c0c */ /* 0x000fe40008f46700 */
[----:B------:R-:W-:Y:S01]  /*76b0*/  @!P3 PRMT R32, R30, 0x7610, R32 ;  /* 0x000076101e20b816 */ /* 0x000fe20000000020 */
[----:B--2---:R0:W2:Y:S01]  /*76c0*/  @!P6 LDG.E R38, desc[UR10][R72.64] ;  /* 0x0000000a4826e981 */ /* 0x0040a2000c1e1900 */
[----:B------:R-:W-:-:S04]  /*76d0*/  @!P3 SHF.R.U32.HI R30, RZ, 0x10, R86 ;  /* 0x00000010ff1eb819 */ /* 0x000fc80000011656 */
[----:B------:R-:W-:-:S05]  /*76e0*/  @!P3 PRMT R31, R30, 0x7610, R31 ;  /* 0x000076101e1fb816 */ /* 0x000fca000000001f */
[----:B------:R1:W-:Y:S02]  /*76f0*/  STL.S16 [R1+0x244], R31 ;  /* 0x0002441f01007387 */ /* 0x0003e40000100600 */
[----:B-1----:R-:W1:Y:S02]  /*7700*/  @!P2 LDC.64 R30, c[0x0][0x288] ;  /* 0x0000a200ff1eab82 */ /* 0x002e640000000a00 */
[----:B------:R4:W-:Y:S01]  /*7710*/  STL.S16 [R1+0x21e], R32 ;  /* 0x00021e2001007387 */ /* 0x0009e20000100600 */
[----:B------:R-:W-:Y:S02]  /*7720*/  @!P2 MOV R33, R63 ;  /* 0x0000003f0021a202 */ /* 0x000fe40000000f00 */
[----:B----4-:R-:W-:Y:S01]  /*7730*/  @!P2 MOV R32, R64 ;  /* 0x000000400020a202 */ /* 0x010fe20000000f00 */
[----:B-1----:R-:W-:-:S04]  /*7740*/  @!P2 IMAD R35, R35, R30, RZ ;  /* 0x0000001e2323a224 */ /* 0x002fc800078e02ff */
[----:B------:R-:W-:-:S04]  /*7750*/  @!P2 IMAD.WIDE.U32 R32, R34, R30, R32 ;  /* 0x0000001e2220a225 */ /* 0x000fc800078e0020 */
[----:B------:R-:W-:-:S05]  /*7760*/  @!P2 IMAD R31, R34, R31, R35 ;  /* 0x0000001f221fa224 */ /* 0x000fca00078e0223 */
[----:B------:R-:W-:-:S04]  /*7770*/  @!P2 IADD3 R31, R33, R31, RZ ;  /* 0x0000001f211fa210 */ /* 0x000fc80007ffe0ff */
[C---:B------:R-:W-:Y:S02]  /*7780*/  @!P2 SHF.L.U64.HI R34, R32.reuse, 0x1, R31 ;  /* 0x000000012022a819 */ /* 0x040fe4000001021f */
[----:B------:R-:W1:Y:S01]  /*7790*/  @!P2 LDC.64 R30, c[0x0][0x230] ;  /* 0x00008c00ff1eab82 */ /* 0x000e620000000a00 */
[----:B------:R-:W-:-:S07]  /*77a0*/  @!P2 SHF.L.U32 R35, R32, 0x1, RZ ;  /* 0x000000012023a819 */ /* 0x000fce00000006ff */
[----:B------:R-:W4:Y:S01]  /*77b0*/  @!P2 LDC.64 R32, c[0x0][0x228] ;  /* 0x00008a00ff20ab82 */ /* 0x000f220000000a00 */
[----:B0-----:R-:W-:-:S06]  /*77c0*/  CS2R R72, SRZ ;  /* 0x0000000000487805 */ /* 0x001fcc000001ff00 */
[----:B-----5:R0:W5:Y:S01]  /*77d0*/  @!P6 LDG.E R72, desc[UR10][R114.64] ;  /* 0x0000000a7248e981 */ /* 0x020162000c1e1900 */
[----:B------:R-:W-:Y:S02]  /*77e0*/  LOP3.LUT P6, RZ, R85, 0x20000, RZ, 0xc0, !PT ;  /* 0x0002000055ff7812 */ /* 0x000fe400078cc0ff */
[C---:B-1----:R-:W-:Y:S01]  /*77f0*/  @!P2 IADD3 R30, P0, R35.reuse, R30, RZ ;  /* 0x0000001e231ea210 */ /* 0x042fe20007f1e0ff */
[----:B------:R1:W5:Y:S03]  /*7800*/  @!P5 LDG.E R73, desc[UR10][R116.64] ;  /* 0x0000000a7449d981 */ /* 0x000366000c1e1900 */
[----:B------:R-:W-:Y:S02]  /*7810*/  @!P2 IADD3.X R31, R34, R31, RZ, P0, !PT ;  /* 0x0000001f221fa210 */ /* 0x000fe400007fe4ff */
[----:B----4-:R-:W-:Y:S02]  /*7820*/  @!P2 IADD3 R32, P0, R35, R32, RZ ;  /* 0x000000202320a210 */ /* 0x010fe40007f1e0ff */
[----:B------:R-:W-:-:S02]  /*7830*/  LOP3.LUT R85, R85, 0xfffffffb, RZ, 0xc0, !PT ;  /* 0xfffffffb55557812 */ /* 0x000fc400078ec0ff */
[----:B------:R-:W-:Y:S02]  /*7840*/  @!P2 IADD3.X R33, R34, R33, RZ, P0, !PT ;  /* 0x000000212221a210 */ /* 0x000fe400007fe4ff */
[----:B0-----:R-:W-:Y:S02]  /*7850*/  PRMT R115, R115, 0x5410, RZ ;  /* 0x0000541073737816 */ /* 0x001fe400000000ff */
[----:B------:R-:W-:Y:S02]  /*7860*/  @!P6 SHF.R.U32.HI R34, RZ, 0x10, R66 ;  /* 0x00000010ff22e819 */ /* 0x000fe40000011642 */
[----:B------:R-:W-:Y:S02]  /*7870*/  @P2 LOP3.LUT R85, R85, 0x4, RZ, 0xfc, !PT ;  /* 0x0000000455552812 */ /* 0x000fe400078efcff */
[----:B------:R-:W-:Y:S02]  /*7880*/  @!P6 PRMT R115, R115, 0x5410, R34 ;  /* 0x000054107373e816 */ /* 0x000fe40000000022 */
[----:B------:R-:W-:-:S02]  /*7890*/  LOP3.LUT P2, RZ, R84, 0x200, RZ, 0xc0, !PT ;  /* 0x0000020054ff7812 */ /* 0x000fc4000784c0ff */
[----:B------:R-:W-:Y:S02]  /*78a0*/  PRMT R114, R114, 0x5410, RZ ;  /* 0x0000541072727816 */ /* 0x000fe400000000ff */
[----:B------:R-:W-:Y:S02]  /*78b0*/  @!P6 SHF.R.U32.HI R34, RZ, 0x10, R67 ;  /* 0x00000010ff22e819 */ /* 0x000fe40000011643 */
[----:B------:R-:W-:Y:S02]  /*78c0*/  PRMT R115, RZ, 0x7610, R115 ;  /* 0x00007610ff737816 */ /* 0x000fe40000000073 */
[----:B------:R-:W-:Y:S02]  /*78d0*/  @!P3 PRMT R114, R114, 0x5410, R86 ;  /* 0x000054107272b816 */ /* 0x000fe40000000056 */
[----:B------:R-:W-:Y:S02]  /*78e0*/  LOP3.LUT P3, RZ, R85, 0x200000, RZ, 0xc0, !PT ;  /* 0x0020000055ff7812 */ /* 0x000fe4000786c0ff */
[----:B------:R-:W-:-:S02]  /*78f0*/  CS2R R82, SRZ ;  /* 0x0000000000527805 */ /* 0x000fc4000001ff00 */
[----:B------:R-:W-:Y:S02]  /*7900*/  @!P6 PRMT R123, R34, 0x7610, R123 ;  /* 0x00007610227be816 */ /* 0x000fe4000000007b */
[----:B------:R-:W-:Y:S02]  /*7910*/  @!P6 PRMT R115, R66, 0x7610, R115 ;  /* 0x000076104273e816 */ /* 0x000fe40000000073 */
[----:B-1----:R-:W-:Y:S01]  /*7920*/  PRMT R116, R116, 0x5410, RZ ;  /* 0x0000541074747816 */ /* 0x002fe200000000ff */
[----:B------:R0:W4:Y:S01]  /*7930*/  @!P2 LDG.E R82, desc[UR10][R108.64] ;  /* 0x0000000a6c52a981 */ /* 0x000122000c1e1900 */
[----:B------:R-:W-:Y:S02]  /*7940*/  @!P4 SHF.R.U32.HI R34, RZ, 0x10, R70 ;  /* 0x00000010ff22c819 */ /* 0x000fe40000011646 */
[----:B------:R-:W-:Y:S01]  /*7950*/  IADD3 R66, R121, 0x1c0, RZ ;  /* 0x000001c079427810 */ /* 0x000fe20007ffe0ff */
[----:B------:R1:W4:Y:S01]  /*7960*/  @!P2 LDG.E R83, desc[UR10][R112.64] ;  /* 0x0000000a7053a981 */ /* 0x000322000c1e1900 */
[----:B------:R-:W-:-:S02]  /*7970*/  @!P6 PRMT R118, R118, 0x5410, R67 ;  /* 0x000054107676e816 */ /* 0x000fc40000000043 */
[----:B------:R-:W-:Y:S02]  /*7980*/  @!P4 PRMT R116, R116, 0x5410, R34 ;  /* 0x000054107474c816 */ /* 0x000fe40000000022 */
[----:B------:R-:W-:Y:S02]  /*7990*/  SHF.R.S32.HI R67, RZ, 0x1f, R66 ;  /* 0x0000001fff437819 */ /* 0x000fe40000011442 */
[----:B------:R-:W-:Y:S02]  /*79a0*/  ISETP.GE.U32.AND P0, PT, R66, UR6, PT ;  /* 0x0000000642007c0c */ /* 0x000fe4000bf06070 */
[----:B------:R-:W-:Y:S02]  /*79b0*/  PRMT R36, RZ, 0x7610, R36 ;  /* 0x00007610ff247816 */ /* 0x000fe40000000024 */
[----:B------:R-:W-:Y:S02]  /*79c0*/  @!P4 SHF.R.U32.HI R34, RZ, 0x10, R71 ;  /* 0x00000010ff22c819 */ /* 0x000fe40000011647 */
[----:B0-----:R-:W-:-:S02]  /*79d0*/  PRMT R109, RZ, 0x5410, RZ ;  /* 0x00005410ff6d7816 */ /* 0x001fc400000000ff */
[----:B------:R-:W-:Y:S02]  /*79e0*/  ISETP.GE.OR.EX P2, PT, R67, UR7, P1, P0 ;  /* 0x0000000743007c0c */ /* 0x000fe40008f46700 */
[----:B------:R-:W-:Y:S02]  /*79f0*/  @!P4 PRMT R36, R34, 0x7610, R36 ;  /* 0x000076102224c816 */ /* 0x000fe40000000024 */
[----:B------:R-:W-:Y:S02]  /*7a00*/  @!P3 SHF.R.U32.HI R34, RZ, 0x10, R74 ;  /* 0x00000010ff22b819 */ /* 0x000fe4000001164a */
[----:B------:R-:W-:Y:S02]  /*7a10*/  @!P3 PRMT R109, R74, 0x7610, R109 ;  /* 0x000076104a6db816 */ /* 0x000fe4000000006d */
[----:B-1----:R-:W-:Y:S02]  /*7a20*/  PRMT R112, R112, 0x5410, RZ ;  /* 0x0000541070707816 */ /* 0x002fe400000000ff */
[----:B------:R-:W-:-:S02]  /*7a30*/  @!P3 PRMT R109, R109, 0x5410, R34 ;  /* 0x000054106d6db816 */ /* 0x000fc40000000022 */
[----:B------:R-:W-:-:S04]  /*7a40*/  @!P3 SHF.R.U32.HI R34, RZ, 0x10, R75 ;  /* 0x00000010ff22b819 */ /* 0x000fc8000001164b */
[----:B------:R-:W-:Y:S02]  /*7a50*/  @!P3 PRMT R112, R112, 0x5410, R34 ;  /* 0x000054107070b816 */ /* 0x000fe40000000022 */
[----:B------:R-:W0:Y:S01]  /*7a60*/  @!P2 LDC.64 R34, c[0x0][0x288] ;  /* 0x0000a200ff22ab82 */ /* 0x000e220000000a00 */
[----:B------:R1:W-:Y:S04]  /*7a70*/  STL.S16 [R1+0x21c], R37 ;  /* 0x00021c2501007387 */ /* 0x0003e80000100600 */
[----:B------:R3:W-:Y:S01]  /*7a80*/  STL.S16 [R1+0x246], R36 ;  /* 0x0002462401007387 */ /* 0x0007e20000100600 */
[----:B-1----:R-:W-:Y:S02]  /*7a90*/  @!P2 MOV R37, R63 ;  /* 0x0000003f0025a202 */ /* 0x002fe40000000f00 */
[----:B---3--:R-:W-:Y:S01]  /*7aa0*/  @!P2 MOV R36, R64 ;  /* 0x000000400024a202 */ /* 0x008fe20000000f00 */
        /* <DEDUP_REMOVED lines=9> */
[----:B------:R-:W-:Y:S02]  /*7b40*/  PRMT R116, RZ, 0x7610, R116 ;  /* 0x00007610ff747816 */ /* 0x000fe40000000074 */
[----:B------:R-:W-:Y:S01]  /*7b50*/  PRMT R117, R117, 0x5410, RZ ;  /* 0x0000541075757816 */ /* 0x000fe200000000ff */
[----:B------:R3:W-:Y:S01]  /*7b60*/  STL [R1+0x160], R86 ;  /* 0x0001605601007387 */ /* 0x0007e20000100800 */
[----:B------:R-:W-:Y:S02]  /*7b70*/  @!P4 PRMT R116, R70, 0x7610, R116 ;  /* 0x000076104674c816 */ /* 0x000fe40000000074 */
[----:B------:R-:W-:Y:S02]  /*7b80*/  @!P4 PRMT R117, R117, 0x5410, R71 ;  /* 0x000054107575c816 */ /* 0x000fe40000000047 */
[----:B0-----:R-:W-:-:S02]  /*7b90*/  @!P2 IADD3 R34, P0, R67, R34, RZ ;  /* 0x000000224322a210 */ /* 0x001fc40007f1e0ff */
[----:B---3--:R-:W-:Y:S02]  /*7ba0*/  PRMT R86, RZ, 0x7610, R86 ;  /* 0x00007610ff567816 */ /* 0x008fe40000000056 */
        /* <DEDUP_REMOVED lines=25> */
[----:B0-----:R-:W-:Y:S02]  /*7d40*/  PRMT R107, RZ, 0x7610, R107 ;  /* 0x00007610ff6b7816 */ /* 0x001fe4000000006b */
[----:B------:R-:W-:Y:S01]  /*7d50*/  PRMT R106, RZ, 0x7610, R106 ;  /* 0x00007610ff6a7816 */ /* 0x000fe2000000006a */
[----:B-1----:R-:W-:Y:S01]  /*7d60*/  HFMA2.MMA R68, -RZ, RZ, 0, 0 ;  /* 0x00000000ff447435 */ /* 0x002fe200000001ff */
[----:B------:R-:W-:Y:S01]  /*7d70*/  @!P4 PRMT R107, R66, 0x7610, R107 ;  /* 0x00007610426bc816 */ /* 0x000fe2000000006b */
[----:B------:R0:W-:Y:S01]  /*7d80*/  STL [R1+0x74], R69 ;  /* 0x0000744501007387 */ /* 0x0001e20000100800 */
[----:B------:R-:W-:Y:S02]  /*7d90*/  @!P4 SHF.R.U32.HI R66, RZ, 0x10, R77 ;  /* 0x00000010ff42c819 */ /* 0x000fe4000001164d */
[----:B--2---:R-:W-:Y:S01]  /*7da0*/  PRMT R110, RZ, 0x7610, R110 ;  /* 0x00007610ff6e7816 */ /* 0x004fe2000000006e */
[----:B------:R1:W-:Y:S01]  /*7db0*/  STL [R1+0x6c], R74 ;  /* 0x00006c4a01007387 */ /* 0x0003e20000100800 */
[----:B------:R-:W-:-:S02]  /*7dc0*/  @!P4 PRMT R106, R69, 0x7610, R106 ;  /* 0x00007610456ac816 */ /* 0x000fc4000000006a */
[----:B------:R-:W-:Y:S01]  /*7dd0*/  LOP3.LUT P3, RZ, R85, 0x1000000, RZ, 0xc0, !PT ;  /* 0x0100000055ff7812 */ /* 0x000fe2000786c0ff */
[----:B------:R-:W2:Y:S01]  /*7de0*/  @!P2 LDG.E R68, desc[UR10][R104.64] ;  /* 0x0000000a6844a981 */ /* 0x000ea2000c1e1900 */
[----:B0-----:R-:W-:Y:S02]  /*7df0*/  IADD3 R69, R121, 0x1c8, RZ ;  /* 0x000001c879457810 */ /* 0x001fe40007ffe0ff */
[----:B------:R-:W-:Y:S02]  /*7e00*/  @!P4 PRMT R110, R66, 0x7610, R110 ;  /* 0x00007610426ec816 */ /* 0x000fe4000000006e */
[----:B-1----:R-:W-:Y:S02]  /*7e10*/  MOV R74, RZ ;  /* 0x000000ff004a7202 */ /* 0x002fe40000000f00 */
[----:B------:R-:W-:Y:S02]  /*7e20*/  SHF.R.S32.HI R66, RZ, 0x1f, R69 ;  /* 0x0000001fff427819 */ /* 0x000fe40000011445 */
[----:B------:R-:W-:-:S02]  /*7e30*/  ISETP.GE.U32.AND P0, PT, R69, UR6, PT ;  /* 0x0000000645007c0c */ /* 0x000fc4000bf06070 */
[----:B------:R0:W2:Y:S02]  /*7e40*/  @!P2 LDG.E R74, desc[UR10][R50.64] ;  /* 0x0000000a324aa981 */ /* 0x0000a4000c1e1900 */
[----:B------:R-:W-:Y:S02]  /*7e50*/  ISETP.GE.OR.EX P2, PT, R66, UR7, P1, P0 ;  /* 0x0000000742007c0c */ /* 0x000fe40008f46700 */
[----:B------:R-:W-:Y:S02]  /*7e60*/  PRMT R110, R110, 0x5410, RZ ;  /* 0x000054106e6e7816 */ /* 0x000fe400000000ff */
[----:B0-----:R-:W-:-:S04]  /*7e70*/  @!P3 SHF.R.U32.HI R50, RZ, 0x10, R46 ;  /* 0x00000010ff32b819 */ /* 0x001fc8000001162e */
[----:B------:R-:W-:-:S05]  /*7e80*/  @!P3 PRMT R110, R110, 0x5410, R50 ;  /* 0x000054106e6eb816 */ /* 0x000fca0000000032 */
[----:B------:R-:W0:Y:S01]  /*7e90*/  @!P2 LDC.64 R50, c[0x0][0x288] ;  /* 0x0000a200ff32ab82 */ /* 0x000e220000000a00 */
[----:B------:R-:W-:Y:S01]  /*7ea0*/  PRMT R106, R106, 0x5410, RZ ;  /* 0x000054106a6a7816 */ /* 0x000fe200000000ff */
[----:B------:R1:W-:Y:S01]  /*7eb0*/  STL [R1+0x78], R46 ;  /* 0x0000782e01007387 */ /* 0x0003e20000100800 */
[----:B------:R-:W-:Y:S02]  /*7ec0*/  PRMT R111, R111, 0x5410, RZ ;  /* 0x000054106f6f7816 */ /* 0x000fe400000000ff */
        /* <DEDUP_REMOVED lines=13> */
[----:B------:R-:W-:Y:S02]  /*7fa0*/  PRMT R75, R75, 0x5410, RZ ;  /* 0x000054104b4b7816 */ /* 0x000fe400000000ff */
[----:B------:R-:W-:Y:S02]  /*7fb0*/  PRMT R105, R105, 0x5410, RZ ;  /* 0x0000541069697816 */ /* 0x000fe400000000ff */
[----:B------:R-:W-:Y:S02]  /*7fc0*/  @!P6 PRMT R75, R75, 0x5410, R76 ;  /* 0x000054104b4be816 */ /* 0x000fe4000000004c */
[----:B------:R-:W-:Y:S02]  /*7fd0*/  LOP3.LUT P6, RZ, R85, 0x800000, RZ, 0xc0, !PT ;  /* 0x0080000055ff7812 */ /* 0x000fe400078cc0ff */
[----:B------:R-:W-:Y:S02]  /*7fe0*/  PRMT R107, R107, 0x5410, RZ ;  /* 0x000054106b6b7816 */ /* 0x000fe400000000ff */
[----:B------:R-:W-:Y:S01]  /*7ff0*/  LOP3.LUT P5, RZ, R84, 0x4000, RZ, 0xc0, !PT ;  /* 0x0000400054ff7812 */ /* 0x000fe200078ac0ff */
[----:B------:R5:W-:Y:S01]  /*8000*/  STL [R1+0x178], R0 ;  /* 0x0001780001007387 */ /* 0x000be20000100800 */
[----:B------:R-:W-:-:S02]  /*8010*/  @!P3 PRMT R105, R105, 0x5410, R0 ;  /* 0x000054106969b816 */ /* 0x000fc40000000000 */
[----:B0-----:R-:W-:Y:S02]  /*8020*/  @!P2 IADD3 R50, P0, R69, R50, RZ ;  /* 0x000000324532a210 */ /* 0x001fe40007f1e0ff */
[----:B------:R-:W-:Y:S02]  /*8030*/  @!P4 PRMT R107, R107, 0x5410, R77 ;  /* 0x000054106b6bc816 */ /* 0x000fe4000000004d */
[----:B------:R-:W-:Y:S01]  /*8040*/  @!P2 IADD3.X R51, R46, R51, RZ, P0, !PT ;  /* 0x000000332e33a210 */ /* 0x000fe200007fe4ff */
[----:B-----5:R-:W-:Y:S01]  /*8050*/  HFMA2.MMA R0, -RZ, RZ, 0, 0 ;  /* 0x00000000ff007435 */ /* 0x020fe200000001ff */
[----:B------:R-:W-:Y:S02]  /*8060*/  LOP3.LUT P4, RZ, R85, 0x400000, RZ, 0xc0, !PT ;  /* 0x0040000055ff7812 */ /* 0x000fe4000788c0ff */
[----:B-1----:R-:W-:Y:S02]  /*8070*/  @!P2 IADD3 R66, P0, R69, R66, RZ ;  /* 0x000000424542a210 */ /* 0x002fe40007f1e0ff */
[----:B------:R-:W-:-:S02]  /*8080*/  PRMT R105, RZ, 0x7610, R105 ;  /* 0x00007610ff697816 */ /* 0x000fc40000000069 */
[----:B------:R-:W-:Y:S02]  /*8090*/  @!P2 IADD3.X R67, R46, R67, RZ, P0, !PT ;  /* 0x000000432e43a210 */ /* 0x000fe400007fe4ff */
[----:B------:R-:W-:Y:S01]  /*80a0*/  @!P6 SHF.R.U32.HI R46, RZ, 0x10, R47 ;  /* 0x00000010ff2ee819 */ /* 0x000fe2000001162f */
[----:B------:R0:W5:Y:S01]  /*80b0*/  @!P5 LDG.E R0, desc[UR10][R58.64] ;  /* 0x0000000a3a00d981 */ /* 0x000162000c1e1900 */
[----:B------:R-:W-:Y:S02]  /*80c0*/  PRMT R69, R69, 0x5410, RZ ;  /* 0x0000541045457816 */ /* 0x000fe400000000ff */
[----:B------:R-:W-:Y:S02]  /*80d0*/  @!P6 PRMT R105, R46, 0x7610, R105 ;  /* 0x000076102e69e816 */ /* 0x000fe40000000069 */
[----:B------:R-:W-:Y:S02]  /*80e0*/  @!P6 SHF.R.U32.HI R46, RZ, 0x10, R52 ;  /* 0x00000010ff2ee819 */ /* 0x000fe40000011634 */
[----:B------:R-:W-:-:S02]  /*80f0*/  LOP3.LUT R85, R85, 0xfffffffe, RZ, 0xc0, !PT ;  /* 0xfffffffe55557812 */ /* 0x000fc400078ec0ff */
[----:B0-----:R-:W-:Y:S02]  /*8100*/  PRMT R59, RZ, 0x7610, R59 ;  /* 0x00007610ff3b7816 */ /* 0x001fe4000000003b */
[----:B------:R-:W-:Y:S02]  /*8110*/  @!P6 PRMT R69, R69, 0x5410, R46 ;  /* 0x000054104545e816 */ /* 0x000fe4000000002e */
[----:B------:R-:W-:Y:S02]  /*8120*/  @!P4 PRMT R59, R53, 0x7610, R59 ;  /* 0x00007610353bc816 */ /* 0x000fe4000000003b */
[----:B------:R-:W-:Y:S02]  /*8130*/  @P2 LOP3.LUT R85, R85, 0x1, RZ, 0xfc, !PT ;  /* 0x0000000155552812 */ /* 0x000fe400078efcff */
[----:B------:R-:W-:Y:S02]  /*8140*/  PRMT R113, R113, 0x5410, RZ ;  /* 0x0000541071717816 */ /* 0x000fe400000000ff */
[----:B------:R-:W-:-:S02]  /*8150*/  @!P4 SHF.R.U32.HI R46, RZ, 0x10, R87 ;  /* 0x00000010ff2ec819 */ /* 0x000fc40000011657 */
[----:B------:R-:W-:Y:S02]  /*8160*/  LOP3.LUT P2, RZ, R84, 0x2000, RZ, 0xc0, !PT ;  /* 0x0000200054ff7812 */ /* 0x000fe4000784c0ff */
[----:B------:R-:W-:Y:S01]  /*8170*/  MOV R58, RZ ;  /* 0x000000ff003a7202 */ /* 0x000fe20000000f00 */
[----:B------:R0:W-:Y:S01]  /*8180*/  STL.S16 [R1+0x24e], R59 ;  /* 0x00024e3b01007387 */ /* 0x0001e20000100600 */
[----:B------:R-:W-:Y:S02]  /*8190*/  LOP3.LUT P3, RZ, R85, 0x10000000, RZ, 0xc0, !PT ;  /* 0x1000000055ff7812 */ /* 0x000fe4000786c0ff */
[----:B------:R-:W-:Y:S01]  /*81a0*/  @!P4 PRMT R113, R113, 0x5410, R46 ;  /* 0x000054107171c816 */ /* 0x000fe2000000002e */
[----:B------:R1:W-:Y:S01]  /*81b0*/  STL [R1+0x70], R76 ;  /* 0x0000704c01007387 */ /* 0x0003e20000100800 */
[----:B------:R-:W-:Y:S02]  /*81c0*/  @!P4 SHF.R.U32.HI R46, RZ, 0x10, R53 ;  /* 0x00000010ff2ec819 */ /* 0x000fe40000011635 */
[----:B------:R-:W-:Y:S01]  /*81d0*/  PRMT R104, RZ, 0x5410, RZ ;  /* 0x00005410ff687816 */ /* 0x000fe200000000ff */
[----:B------:R4:W5:Y:S01]  /*81e0*/  @!P5 LDG.E R58, desc[UR10][R60.64] ;  /* 0x0000000a3c3ad981 */ /* 0x000962000c1e1900 */
[----:B0-----:R-:W-:Y:S01]  /*81f0*/  HFMA2.MMA R59, -RZ, RZ, 0, 0 ;  /* 0x00000000ff3b7435 */ /* 0x001fe200000001ff */
[----:B-1----:R-:W-:-:S02]  /*8200*/  PRMT R76, RZ, 0x7610, R76 ;  /* 0x00007610ff4c7816 */ /* 0x002fc4000000004c */
[----:B----4-:R-:W-:Y:S02]  /*8210*/  MOV R60, RZ ;  /* 0x000000ff003c7202 */ /* 0x010fe40000000f00 */
[----:B------:R-:W-:-:S05]  /*8220*/  @!P4 PRMT R76, R46, 0x7610, R76 ;  /* 0x000076102e4cc816 */ /* 0x000fca000000004c */
[----:B------:R-:W4:Y:S01]  /*8230*/  @!P2 LDG.E R59, desc[UR10][R78.64] ;  /* 0x0000000a4e3ba981 */ /* 0x000f22000c1e1900 */
[----:B------:R-:W-:Y:S02]  /*8240*/  IADD3 R61, R121, 0x1d0, RZ ;  /* 0x000001d0793d7810 */ /* 0x000fe40007ffe0ff */
[----:B------:R-:W-:Y:S01]  /*8250*/  @!P6 PRMT R104, R104, 0x5410, R47 ;  /* 0x000054106868e816 */ /* 0x000fe2000000002f */
[----:B------:R0:W-:Y:S01]  /*8260*/  STL.S16 [R1+0x28e], R76 ;  /* 0x00028e4c01007387 */ /* 0x0001e20000100600 */
[----:B------:R-:W-:-:S03]  /*8270*/  @!P3 SHF.R.U32.HI R46, RZ, 0x10, R88 ;  /* 0x00000010ff2eb819 */ /* 0x000fc60000011658 */
[----:B------:R1:W4:Y:S01]  /*8280*/  @!P2 LDG.E R60, desc[UR10][R80.64] ;  /* 0x0000000a503ca981 */ /* 0x000322000c1e1900 */
[----:B------:R-:W-:Y:S02]  /*8290*/  ISETP.GE.U32.AND P2, PT, R61, UR6, PT ;  /* 0x000000063d007c0c */ /* 0x000fe4000bf46070 */
[----:B------:R-:W-:Y:S01]  /*82a0*/  @!P6 PRMT R104, R52, 0x7610, R104 ;  /* 0x000076103468e816 */ /* 0x000fe20000000068 */
[----:B------:R1:W-:Y:S01]  /*82b0*/  STL [R1+0x17c], R52 ;  /* 0x00017c3401007387 */ /* 0x0003e20000100800 */
[----:B0-----:R-:W-:-:S03]  /*82c0*/  SHF.R.S32.HI R76, RZ, 0x1f, R61 ;  /* 0x0000001fff4c7819 */ /* 0x001fc6000001143d */
[----:B------:R0:W-:Y:S01]  /*82d0*/  STL [R1+0x7c], R47 ;  /* 0x00007c2f01007387 */ /* 0x0001e20000100800 */
[----:B------:R-:W-:Y:S02]  /*82e0*/  ISETP.GE.OR.EX P2, PT, R76, UR7, P1, P2 ;  /* 0x000000074c007c0c */ /* 0x000fe40008f46720 */
[----:B-1----:R-:W-:-:S04]  /*82f0*/  PRMT R52, RZ, 0x7610, R52 ;  /* 0x00007610ff347816 */ /* 0x002fc80000000034 */
[----:B------:R-:W-:Y:S02]  /*8300*/  @!P3 PRMT R52, R46, 0x7610, R52 ;  /* 0x000076102e34b816 */ /* 0x000fe40000000034 */
[----:B0-----:R-:W-:Y:S02]  /*8310*/  PRMT R47, RZ, 0x7610, R47 ;  /* 0x00007610ff2f7816 */ /* 0x001fe4000000002f */
[----:B------:R-:W-:-:S04]  /*8320*/  @!P3 SHF.R.U32.HI R46, RZ, 0x10, R89 ;  /* 0x00000010ff2eb819 */ /* 0x000fc80000011659 */
        /* <DEDUP_REMOVED lines=20> */
[----:B------:R-:W-:Y:S01]  /*8470*/  LOP3.LUT P0, RZ, R85, 0x8000000, RZ, 0xc0, !PT ;  /* 0x0800000055ff7812 */ /* 0x000fe2000780c0ff */
[----:B------:R-:W-:Y:S01]  /*8480*/  HFMA2.MMA R61, -RZ, RZ, 0, 0 ;  /* 0x00000000ff3d7435 */ /* 0x000fe200000001ff */
[----:B------:R-:W-:Y:S02]  /*8490*/  PRMT R80, R80, 0x5410, RZ ;  /* 0x0000541050507816 */ /* 0x000fe400000000ff */
[----:B------:R-:W-:Y:S02]  /*84a0*/  PRMT R69, RZ, 0x7610, R69 ;  /* 0x00007610ff457816 */ /* 0x000fe40000000045 */
[----:B------:R-:W-:Y:S02]  /*84b0*/  @!P3 PRMT R80, R80, 0x5410, R89 ;  /* 0x000054105050b816 */ /* 0x000fe40000000059 */
[----:B------:R-:W-:-:S02]  /*84c0*/  @!P4 PRMT R69, R87, 0x7610, R69 ;  /* 0x000076105745c816 */ /* 0x000fc40000000045 */
[----:B------:R-:W-:Y:S01]  /*84d0*/  LOP3.LUT P4, RZ, R85, 0x4000000, RZ, 0xc0, !PT ;  /* 0x0400000055ff7812 */ /* 0x000fe2000788c0ff */
[----:B------:R0:W4:Y:S01]  /*84e0*/  @!P5 LDG.E R61, desc[UR10][R54.64] ;  /* 0x0000000a363dd981 */ /* 0x000122000c1e1900 */
        /* <DEDUP_REMOVED lines=12> */
[----:B------:R-:W-:Y:S02]  /*85b0*/  PRMT R113, RZ, 0x7610, R113 ;  /* 0x00007610ff717816 */ /* 0x000fe40000000071 */
        /* <DEDUP_REMOVED lines=17> */
[----:B------:R-:W-:-:S04]  /*86d0*/  ISETP.GE.U32.AND P3, PT, R41, UR6, PT ;  /* 0x0000000629007c0c */ /* 0x000fc8000bf66070 */
[----:B------:R-:W-:Y:S01]  /*86e0*/  ISETP.GE.OR.EX P3, PT, R56, UR7, P1, P3 ;  /* 0x0000000738007c0c */ /* 0x000fe20008f66730 */
[----:B------:R1:W-:Y:S01]  /*86f0*/  STL [R1+0x18c], R92 ;  /* 0x00018c5c01007387 */ /* 0x0003e20000100800 */
[----:B0-----:R-:W-:Y:S02]  /*8700*/  @!P6 SHF.R.U32.HI R48, RZ, 0x10, R22 ;  /* 0x00000010ff30e819 */ /* 0x001fe40000011616 */
[----:B-1----:R-:W-:-:S04]  /*8710*/  PRMT R92, R92, 0x5410, RZ ;  /* 0x000054105c5c7816 */ /* 0x002fc800000000ff */
[----:B------:R-:W-:-:S05]  /*8720*/  @!P6 PRMT R92, R92, 0x5410, R48 ;  /* 0x000054105c5ce816 */ /* 0x000fca0000000030 */
[----:B------:R-:W0:Y:S01]  /*8730*/  @!P3 LDC.64 R48, c[0x0][0x288] ;  /* 0x0000a200ff30bb82 */ /* 0x000e220000000a00 */
[----:B------:R-:W-:-:S04]  /*8740*/  PRMT R79, RZ, 0x5410, RZ ;  /* 0x00005410ff4f7816 */ /* 0x000fc800000000ff */
[----:B------:R-:W-:Y:S01]  /*8750*/  @!P0 PRMT R79, R79, 0x5410, R90 ;  /* 0x000054104f4f8816 */ /* 0x000fe2000000005a */
[----:B------:R1:W-:Y:S01]  /*8760*/  STL [R1+0x188], R91 ;  /* 0x0001885b01007387 */ /* 0x0003e20000100800 */
[----:B------:R-:W-:Y:S02]  /*8770*/  PRMT R78, RZ, 0x7610, R78 ;  /* 0x00007610ff4e7816 */ /* 0x000fe4000000004e */
[----:B------:R-:W-:Y:S01]  /*8780*/  @!P0 PRMT R79, R91, 0x7610, R79 ;  /* 0x000076105b4f8816 */ /* 0x000fe2000000004f */
[----:B------:R3:W-:Y:S01]  /*8790*/  STL [R1+0x8c], R93 ;  /* 0x00008c5d01007387 */ /* 0x0007e20000100800 */
[----:B------:R-:W-:Y:S02]  /*87a0*/  @!P4 PRMT R78, R93, 0x7610, R78 ;  /* 0x000076105d4ec816 */ /* 0x000fe4000000004e */
[----:B-1----:R-:W-:Y:S01]  /*87b0*/  PRMT R91, R91, 0x5410, RZ ;  /* 0x000054105b5b7816 */ /* 0x002fe200000000ff */
[----:B------:R1:W-:Y:S03]  /*87c0*/  STL [R1+0x90], R22 ;  /* 0x0000901601007387 */ /* 0x0003e60000100800 */
[----:B------:R-:W-:-:S02]  /*87d0*/  @!P6 PRMT R91, R91, 0x5410, R22 ;  /* 0x000054105b5be816 */ /* 0x000fc40000000016 */
[----:B---3--:R-:W-:Y:S02]  /*87e0*/  PRMT R93, RZ, 0x7610, R93 ;  /* 0x00007610ff5d7816 */ /* 0x008fe4000000005d */
        /* <DEDUP_REMOVED lines=20> */
[----:B------:R-:W-:Y:S01]  /*8930*/  LOP3.LUT P0, RZ, R85, 0x40000000, RZ, 0xc0, !PT ;  /* 0x4000000055ff7812 */ /* 0x000fe2000780c0ff */
[----:B------:R0:W-:Y:S01]  /*8940*/  STL [R1+0x80], R87 ;  /* 0x0000805701007387 */ /* 0x0001e20000100800 */
[----:B------:R-:W-:-:S03]  /*8950*/  PRMT R81, R81, 0x5410, RZ ;  /* 0x0000541051517816 */ /* 0x000fc600000000ff */
[----:B------:R1:W-:Y:S01]  /*8960*/  STL [R1+0x190], R94 ;  /* 0x0001905e01007387 */ /* 0x0003e20000100800 */
[----:B------:R-:W-:-:S03]  /*8970*/  LOP3.LUT P4, RZ, R84, 0x8, RZ, 0xc0, !PT ;  /* 0x0000000854ff7812 */ /* 0x000fc6000788c0ff */
[----:B------:R3:W4:Y:S01]  /*8980*/  @!P2 LDG.E R22, desc[UR10][R42.64] ;  /* 0x0000000a2a16a981 */ /* 0x000722000c1e1900 */
[----:B0-----:R-:W-:-:S04]  /*8990*/  PRMT R87, R87, 0x5410, RZ ;  /* 0x0000541057577816 */ /* 0x001fc800000000ff */
[--C-:B------:R-:W-:Y:S02]  /*89a0*/  @!P6 PRMT R87, R87, 0x5410, R94.reuse ;  /* 0x000054105757e816 */ /* 0x100fe4000000005e */
[----:B-1----:R-:W-:Y:S02]  /*89b0*/  PRMT R94, RZ, 0x7610, R94 ;  /* 0x00007610ff5e7816 */ /* 0x002fe4000000005e */
[----:B---3--:R-:W-:Y:S02]  /*89c0*/  @!P5 SHF.R.U32.HI R42, RZ, 0x10, R28 ;  /* 0x00000010ff2ad819 */ /* 0x008fe4000001161c */
[----:B------:R-:W-:Y:S01]  /*89d0*/  LOP3.LUT R84, R84, 0xffbfffff, RZ, 0xc0, !PT ;  /* 0xffbfffff54547812 */ /* 0x000fe200078ec0ff */
[----:B------:R0:W-:Y:S01]  /*89e0*/  STL [R1+0x94], R95 ;  /* 0x0000945f01007387 */ /* 0x0001e20000100800 */
[--C-:B------:R-:W-:Y:S02]  /*89f0*/  @!P0 SHF.R.U32.HI R41, RZ, 0x10, R95.reuse ;  /* 0x00000010ff298819 */ /* 0x100fe4000001165f */
[----:B------:R-:W-:-:S02]  /*8a00*/  @!P0 PRMT R81, R81, 0x5410, R95 ;  /* 0x0000541051518816 */ /* 0x000fc4000000005f */
[----:B------:R-:W-:Y:S02]  /*8a10*/  @!P5 PRMT R94, R42, 0x7610, R94 ;  /* 0x000076102a5ed816 */ /* 0x000fe4000000005e */
[----:B------:R-:W-:Y:S02]  /*8a20*/  @!P5 SHF.R.U32.HI R42, RZ, 0x10, R23 ;  /* 0x00000010ff2ad819 */ /* 0x000fe40000011617 */
[----:B------:R-:W-:Y:S02]  /*8a30*/  @P3 LOP3.LUT R84, R84, 0x400000, RZ, 0xfc, !PT ;  /* 0x0040000054543812 */ /* 0x000fe400078efcff */
[----:B0-----:R-:W-:Y:S02]  /*8a40*/  PRMT R95, RZ, 0x7610, R95 ;  /* 0x00007610ff5f7816 */ /* 0x001fe4000000005f */
[----:B------:R-:W-:Y:S02]  /*8a50*/  PRMT R94, R94, 0x5410, RZ ;  /* 0x000054105e5e7816 */ /* 0x000fe400000000ff */
[----:B------:R-:W-:-:S02]  /*8a60*/  @!P5 PRMT R95, R42, 0x7610, R95 ;  /* 0x000076102a5fd816 */ /* 0x000fc4000000005f */
        /* <DEDUP_REMOVED lines=11> */
[----:B------:R-:W-:Y:S02]  /*8b20*/  PRMT R87, RZ, 0x7610, R87 ;  /* 0x00007610ff577816 */ /* 0x000fe40000000057 */
[----:B0-----:R-:W-:Y:S02]  /*8b30*/  SHF.R.S32.HI R28, RZ, 0x1f, R23 ;  /* 0x0000001fff1c7819 */ /* 0x001fe40000011417 */
[----:B------:R-:W-:Y:S02]  /*8b40*/  PRMT R95, R95, 0x5410, RZ ;  /* 0x000054105f5f7816 */ /* 0x000fe400000000ff */
[----:B------:R-:W-:Y:S02]  /*8b50*/  ISETP.GE.OR.EX P4, PT, R28, UR7, P1, P4 ;  /* 0x000000071c007c0c */ /* 0x000fe40008f86740 */
[----:B-1----:R-:W-:-:S02]  /*8b60*/  @!P3 SHF.R.U32.HI R2, RZ, 0x10, R97 ;  /* 0x00000010ff02b819 */ /* 0x002fc40000011661 */
[----:B------:R-:W-:Y:S01]  /*8b70*/  PRMT R118, RZ, 0x7610, R118 ;  /* 0x00007610ff767816 */ /* 0x000fe20000000076 */
[----:B------:R0:W-:Y:S01]  /*8b80*/  STL [R1+0x194], R96 ;  /* 0x0001946001007387 */ /* 0x0001e20000100800 */
[----:B------:R-:W-:Y:S02]  /*8b90*/  @!P0 PRMT R87, R41, 0x7610, R87 ;  /* 0x0000761029578816 */ /* 0x000fe40000000057 */
[----:B------:R-:W-:Y:S02]  /*8ba0*/  @!P3 PRMT R95, R95, 0x5410, R2 ;  /* 0x000054105f5fb816 */ /* 0x000fe40000000002 */
[----:B------:R-:W-:Y:S02]  /*8bb0*/  @!P0 SHF.R.U32.HI R41, RZ, 0x10, R96 ;  /* 0x00000010ff298819 */ /* 0x000fe40000011660 */
[----:B------:R-:W-:Y:S02]  /*8bc0*/  @!P0 PRMT R118, R96, 0x7610, R118 ;  /* 0x0000761060768816 */ /* 0x000fe40000000076 */
[----:B------:R-:W-:-:S02]  /*8bd0*/  @!P3 SHF.R.U32.HI R2, RZ, 0x10, R98 ;  /* 0x00000010ff02b819 */ /* 0x000fc40000011662 */
[----:B0-----:R-:W-:-:S04]  /*8be0*/  PRMT R96, R96, 0x5410, RZ ;  /* 0x0000541060607816 */ /* 0x001fc800000000ff */
[----:B------:R-:W-:Y:S02]  /*8bf0*/  @!P3 PRMT R96, R96, 0x5410, R2 ;  /* 0x000054106060b816 */ /* 0x000fe40000000002 */
[----:B------:R-:W0:Y:S01]  /*8c00*/  @!P4 LDC.64 R2, c[0x0][0x288] ;  /* 0x0000a200ff02cb82 */ /* 0x000e220000000a00 */
[----:B------:R-:W-:-:S04]  /*8c10*/  PRMT R117, RZ, 0x7610, R117 ;  /* 0x00007610ff757816 */ /* 0x000fc80000000075 */
[----:B------:R-:W-:Y:S02]  /*8c20*/  @!P0 PRMT R117, R41, 0x7610, R117 ;  /* 0x0000761029758816 */ /* 0x000fe40000000075 */
[----:B------:R-:W-:Y:S01]  /*8c30*/  MOV R41, RZ ;  /* 0x000000ff00297202 */ /* 0x000fe20000000f00 */
[----:B------:R1:W-:Y:S05]  /*8c40*/  STL.S16 [R1+0x214], R120 ;  /* 0x0002147801007387 */ /* 0x0003ea0000100600 */
[----:B------:R5:W3:Y:S01]  /*8c50*/  @!P2 LDG.E R41, desc[UR10][R44.64] ;  /* 0x0000000a2c29a981 */ /* 0x000ae2000c1e1900 */
[----:B--2---:R-:W-:-:S03]  /*8c60*/  @!P4 MOV R4, R64 ;  /* 0x000000400004c202 */ /* 0x004fc60000000f00 */
[----:B-1----:R-:W2:Y:S01]  /*8c70*/  LDL.LU R120, [R1+0x360] ;  /* 0x0003600001787983 */ /* 0x002ea20000300800 */
[----:B-----5:R-:W1:Y:S03]  /*8c80*/  @!P4 LDC.64 R44, c[0x0][0x230] ;  /* 0x00008c00ff2ccb82 */ /* 0x020e660000000a00 */
[----:B------:R5:W-:Y:S01]  /*8c90*/  STL.S16 [R1+0x2a8], R77 ;  /* 0x0002a84d01007387 */ /* 0x000be20000100600 */
[----:B------:R-:W-:Y:S01]  /*8ca0*/  @!P4 MOV R5, R63 ;  /* 0x0000003f0005c202 */ /* 0x000fe20000000f00 */
[----:B0-----:R-:W-:-:S03]  /*8cb0*/  @!P4 IMAD R28, R28, R2, RZ ;  /* 0x000000021c1cc224 */ /* 0x001fc600078e02ff */
[----:B-----5:R-:W0:Y:S01]  /*8cc0*/  @!P4 LDC.64 R76, c[0x0][0x228] ;  /* 0x00008a00ff4ccb82 */ /* 0x020e220000000a00 */
[----:B------:R-:W-:-:S04]  /*8cd0*/  @!P4 IMAD.WIDE.U32 R4, R23, R2, R4 ;  /* 0x000000021704c225 */ /* 0x000fc800078e0004 */
[----:B------:R-:W-:-:S05]  /*8ce0*/  @!P4 IMAD R3, R23, R3, R28 ;  /* 0x000000031703c224 */ /* 0x000fca00078e021c */
[----:B------:R-:W-:Y:S02]  /*8cf0*/  @!P4 IADD3 R2, R5, R3, RZ ;  /* 0x000000030502c210 */ /* 0x000fe40007ffe0ff */
[----:B------:R-:W-:Y:S02]  /*8d00*/  LOP3.LUT P5, RZ, R84, 0x2, RZ, 0xc0, !PT ;  /* 0x0000000254ff7812 */ /* 0x000fe400078ac0ff */
[C---:B------:R-:W-:Y:S02]  /*8d10*/  @!P4 SHF.L.U64.HI R2, R4.reuse, 0x1, R2 ;  /* 0x000000010402c819 */ /* 0x040fe40000010202 */
[----:B------:R-:W-:-:S04]  /*8d20*/  @!P4 SHF.L.U32 R4, R4, 0x1, RZ ;  /* 0x000000010404c819 */ /* 0x000fc800000006ff */
[----:B-1----:R-:W-:-:S04]  /*8d30*/  @!P4 IADD3 R44, P0, R4, R44, RZ ;  /* 0x0000002c042cc210 */ /* 0x002fc80007f1e0ff */
[----:B------:R-:W-:Y:S02]  /*8d40*/  @!P4 IADD3.X R45, R2, R45, RZ, P0, !PT ;  /* 0x0000002d022dc210 */ /* 0x000fe400007fe4ff */
[----:B0-----:R-:W-:Y:S01]  /*8d50*/  @!P4 IADD3 R76, P0, R4, R76, RZ ;  /* 0x0000004c044cc210 */ /* 0x001fe20007f1e0ff */
        /* <DEDUP_REMOVED lines=17> */
[----:B------:R-:W-:Y:S01]  /*8e70*/  LOP3.LUT P0, RZ, R85, 0x2000000, RZ, 0xc0, !PT ;  /* 0x0200000055ff7812 */ /* 0x000fe2000780c0ff */
[----:B------:R-:W-:Y:S01]  /*8e80*/  HFMA2.MMA R23, -RZ, RZ, 0, 0 ;  /* 0x00000000ff177435 */ /* 0x000fe200000001ff */
[----:B------:R-:W-:Y:S01]  /*8e90*/  PRMT R93, R93, 0x5410, RZ ;  /* 0x000054105d5d7816 */ /* 0x000fe200000000ff */
[----:B------:R0:W-:Y:S01]  /*8ea0*/  STL [R1+0x9c], R97 ;  /* 0x00009c6101007387 */ /* 0x0001e20000100800 */
[----:B------:R-:W-:-:S02]  /*8eb0*/  PRMT R114, RZ, 0x7610, R114 ;  /* 0x00007610ff727816 */ /* 0x000fc40000000072 */
[----:B------:R-:W-:Y:S01]  /*8ec0*/  @!P3 PRMT R93, R93, 0x5410, R97 ;  /* 0x000054105d5db816 */ /* 0x000fe20000000061 */
[----:B------:R1:W-:Y:S04]  /*8ed0*/  STL [R1+0x19c], R98 ;  /* 0x00019c6201007387 */ /* 0x0003e80000100800 */
[----:B------:R-:W-:Y:S02]  /*8ee0*/  @!P5 SHF.R.U32.HI R2, RZ, 0x10, R101 ;  /* 0x00000010ff02d819 */ /* 0x000fe40000011665 */
[----:B0-----:R-:W-:Y:S01]  /*8ef0*/  PRMT R97, R97, 0x5410, RZ ;  /* 0x0000541061617816 */ /* 0x001fe200000000ff */
[----:B------:R0:W5:Y:S01]  /*8f00*/  @!P0 LDG.E R23, desc[UR10][R6.64] ;  /* 0x0000000a06178981 */ /* 0x000162000c1e1900 */
[----:B------:R-:W-:Y:S02]  /*8f10*/  LOP3.LUT P4, RZ, R85, 0x8000, RZ, 0xc0, !PT ;  /* 0x0000800055ff7812 */ /* 0x000fe4000788c0ff */
[----:B------:R-:W-:-:S02]  /*8f20*/  @!P3 PRMT R114, R98, 0x7610, R114 ;  /* 0x000076106272b816 */ /* 0x000fc40000000072 */
[----:B------:R-:W-:Y:S02]  /*8f30*/  @!P5 PRMT R97, R97, 0x5410, R2 ;  /* 0x000054106161d816 */ /* 0x000fe40000000002 */
[----:B-1----:R-:W-:Y:S02]  /*8f40*/  PRMT R98, R98, 0x5410, RZ ;  /* 0x0000541062627816 */ /* 0x002fe400000000ff */
[----:B------:R-:W-:Y:S02]  /*8f50*/  @!P5 SHF.R.U32.HI R2, RZ, 0x10, R100 ;  /* 0x00000010ff02d819 */ /* 0x000fe40000011664 */
[----:B0-----:R-:W-:Y:S02]  /*8f60*/  CS2R R6, SRZ ;  /* 0x0000000000067805 */ /* 0x001fe4000001ff00 */
[----:B------:R-:W-:Y:S02]  /*8f70*/  LOP3.LUT P3, RZ, R84, 0x40, RZ, 0xc0, !PT ;  /* 0x0000004054ff7812 */ /* 0x000fe4000786c0ff */
[----:B------:R-:W-:-:S02]  /*8f80*/  @!P5 PRMT R98, R98, 0x5410, R2 ;  /* 0x000054106262d816 */ /* 0x000fc40000000002 */
[----:B------:R-:W-:Y:S01]  /*8f90*/  PRMT R88, RZ, 0x7610, R88 ;  /* 0x00007610ff587816 */ /* 0x000fe20000000058 */
[----:B------:R0:W5:Y:S01]  /*8fa0*/  @!P0 LDG.E R6, desc[UR10][R8.64] ;  /* 0x0000000a08068981 */ /* 0x000162000c1e1900 */
[----:B------:R-:W-:Y:S02]  /*8fb0*/  PRMT R98, RZ, 0x7610, R98 ;  /* 0x00007610ff627816 */ /* 0x000fe40000000062 */
[----:B------:R-:W-:Y:S01]  /*8fc0*/  @!P5 PRMT R88, R101, 0x7610, R88 ;  /* 0x000076106558d816 */ /* 0x000fe20000000058 */
[----:B------:R1:W5:Y:S01]  /*8fd0*/  @!P4 LDG.E R7, desc[UR10][R10.64] ;  /* 0x0000000a0a07c981 */ /* 0x000362000c1e1900 */
[----:B------:R-:W-:Y:S02]  /*8fe0*/  @!P5 PRMT R98, R100, 0x7610, R98 ;  /* 0x000076106462d816 */ /* 0x000fe40000000062 */
[----:B0-----:R-:W-:-:S04]  /*8ff0*/  IADD3 R9, R121, 0x1e8, RZ ;  /* 0x000001e879097810 */ /* 0x001fc80007ffe0ff */
[----:B-1----:R-:W-:Y:S02]  /*9000*/  SHF.R.S32.HI R10, RZ, 0x1f, R9 ;  /* 0x0000001fff0a7819 */ /* 0x002fe40000011409 */
[----:B------:R-:W-:Y:S01]  /*9010*/  ISETP.GE.U32.AND P5, PT, R9, UR6, PT ;  /* 0x0000000609007c0c */ /* 0x000fe2000bfa6070 */
[----:B------:R0:W-:Y:S01]  /*9020*/  STL [R1+0x1a0], R99 ;  /* 0x0001a06301007387 */ /* 0x0001e20000100800 */
[----:B------:R-:W-:Y:S02]  /*9030*/  @!P3 SHF.R.U32.HI R2, RZ, 0x10, R102 ;  /* 0x00000010ff02b819 */ /* 0x000fe40000011666 */
[----:B------:R-:W-:Y:S01]  /*9040*/  ISETP.GE.OR.EX P5, PT, R10, UR7, P1, P5 ;  /* 0x000000070a007c0c */ /* 0x000fe20008fa6750 */
[----:B------:R1:W-:Y:S01]  /*9050*/  STL [R1+0x1a4], R100 ;  /* 0x0001a46401007387 */ /* 0x0003e20000100800 */
[----:B0-----:R-:W-:-:S04]  /*9060*/  PRMT R99, RZ, 0x7610, R99 ;  /* 0x00007610ff637816 */ /* 0x001fc80000000063 */
[----:B------:R-:W-:Y:S02]  /*9070*/  @!P3 PRMT R99, R2, 0x7610, R99 ;  /* 0x000076100263b816 */ /* 0x000fe40000000063 */
[----:B------:R-:W-:Y:S02]  /*9080*/  @!P3 SHF.R.U32.HI R2, RZ, 0x10, R103 ;  /* 0x00000010ff02b819 */ /* 0x000fe40000011667 */
[----:B-1----:R-:W-:-:S04]  /*9090*/  PRMT R100, RZ, 0x7610, R100 ;  /* 0x00007610ff647816 */ /* 0x002fc80000000064 */
[----:B------:R-:W-:Y:S02]  /*90a0*/  @!P3 PRMT R100, R2, 0x7610, R100 ;  /* 0x000076100264b816 */ /* 0x000fe40000000064 */
[----:B------:R-:W0:Y:S01]  /*90b0*/  @!P5 LDC.64 R2, c[0x0][0x288] ;  /* 0x0000a200ff02db82 */ /* 0x000e220000000a00 */
[----:B------:R-:W-:Y:S01]  /*90c0*/  MOV R8, RZ ;  /* 0x000000ff00087202 */ /* 0x000fe20000000f00 */
[----:B------:R1:W-:Y:S05]  /*90d0*/  STL [R1+0xa0], R29 ;  /* 0x0000a01d01007387 */ /* 0x0003ea0000100800 */
[----:B------:R4:W5:Y:S01]  /*90e0*/  @!P4 LDG.E R8, desc[UR10][R12.64] ;  /* 0x0000000a0c08c981 */ /* 0x000962000c1e1900 */
        /* <DEDUP_REMOVED lines=12> */
[----:B-1----:R-:W-:Y:S01]  /*91b0*/  @!P5 IADD3 R28, P0, R4, R28, RZ ;  /* 0x0000001c041cd210 */ /* 0x002fe20007f1e0ff */
[----:B------:R0:W-:Y:S03]  /*91c0*/  STL [R1+0x88], R90 ;  /* 0x0000885a01007387 */ /* 0x0001e60000100800 */
[----:B------:R-:W-:Y:S02]  /*91d0*/  @!P5 IADD3.X R29, R2, R29, RZ, P0, !PT ;  /* 0x0000001d021dd210 */ /* 0x000fe400007fe4ff */
[----:B------:R-:W-:Y:S02]  /*91e0*/  LOP3.LUT P0, RZ, R84, 0x10, RZ, 0xc0, !PT ;  /* 0x0000001054ff7812 */ /* 0x000fe4000780c0ff */
[----:B------:R-:W-:-:S02]  /*91f0*/  PRMT R108, RZ, 0x7610, R108 ;  /* 0x00007610ff6c7816 */ /* 0x000fc4000000006c */
[----:B------:R-:W-:Y:S02]  /*9200*/  @!P6 SHF.R.U32.HI R2, RZ, 0x10, R38 ;  /* 0x00000010ff02e819 */ /* 0x000fe40000011626 */
[----:B0-----:R-:W-:Y:S01]  /*9210*/  PRMT R90, R90, 0x5410, RZ ;  /* 0x000054105a5a7816 */ /* 0x001fe200000000ff */
[----:B------:R0:W-:Y:S01]  /*9220*/  STL [R1+0x1a8], R103 ;  /* 0x0001a86701007387 */ /* 0x0001e20000100800 */
[----:B------:R-:W-:Y:S02]  /*9230*/  @!P3 PRMT R108, R103, 0x7610, R108 ;  /* 0x00007610676cb816 */ /* 0x000fe4000000006c */
[----:B------:R-:W-:Y:S02]  /*9240*/  @!P6 PRMT R90, R90, 0x5410, R2 ;  /* 0x000054105a5ae816 */ /* 0x000fe40000000002 */
[----:B------:R-:W-:Y:S02]  /*9250*/  @!P6 SHF.R.U32.HI R2, RZ, 0x10, R72 ;  /* 0x00000010ff02e819 */ /* 0x000fe40000011648 */
[----:B0-----:R-:W-:-:S02]  /*9260*/  PRMT R103, RZ, 0x7610, R103 ;  /* 0x00007610ff677816 */ /* 0x001fc40000000067 */
[----:B------:R-:W-:Y:S02]  /*9270*/  LOP3.LUT R84, R84, 0xfffbffff, RZ, 0xc0, !PT ;  /* 0xfffbffff54547812 */ /* 0x000fe400078ec0ff */
[----:B------:R-:W-:Y:S02]  /*9280*/  @!P6 PRMT R103, R2, 0x7610, R103 ;  /* 0x000076100267e816 */ /* 0x000fe40000000067 */
[----:B------:R-:W-:Y:S02]  /*9290*/  PRMT R100, R100, 0x5410, RZ ;  /* 0x0000541064647816 */ /* 0x000fe400000000ff */
[----:B------:R-:W-:Y:S02]  /*92a0*/  @!P0 SHF.R.U32.HI R2, RZ, 0x10, R39 ;  /* 0x00000010ff028819 */ /* 0x000fe40000011627 */
[----:B------:R-:W-:Y:S02]  /*92b0*/  @P5 LOP3.LUT R84, R84, 0x40000, RZ, 0xfc, !PT ;  /* 0x0004000054545812 */ /* 0x000fe400078efcff */
[----:B------:R-:W-:-:S02]  /*92c0*/  @!P0 PRMT R100, R100, 0x5410, R2 ;  /* 0x0000541064648816 */ /* 0x000fc40000000002 */
[----:B------:R-:W-:Y:S02]  /*92d0*/  LOP3.LUT P5, RZ, R85, 0x20, RZ, 0xc0, !PT ;  /* 0x0000002055ff7812 */ /* 0x000fe400078ac0ff */
[----:B------:R-:W-:Y:S02]  /*92e0*/  PRMT R11, RZ, 0x7610, R11 ;  /* 0x00007610ff0b7816 */ /* 0x000fe4000000000b */
[----:B------:R-:W-:Y:S01]  /*92f0*/  @!P0 SHF.R.U32.HI R2, RZ, 0x10, R73 ;  /* 0x00000010ff028819 */ /* 0x000fe20000011649 */
[----:B------:R-:W-:Y:S01]  /*9300*/  HFMA2.MMA R9, -RZ, RZ, 0, 0 ;  /* 0x00000000ff097435 */ /* 0x000fe200000001ff */
[----:B------:R-:W-:Y:S02]  /*9310*/  PRMT R90, RZ, 0x7610, R90 ;  /* 0x00007610ff5a7816 */ /* 0x000fe4000000005a */
[----:B------:R-:W-:Y:S02]  /*9320*/  PRMT R89, R89, 0x5410, RZ ;  /* 0x0000541059597816 */ /* 0x000fe400000000ff */
[----:B------:R-:W-:-:S02]  /*9330*/  @!P0 PRMT R11, R2, 0x7610, R11 ;  /* 0x00007610020b8816 */ /* 0x000fc4000000000b */
[----:B------:R-:W-:Y:S02]  /*9340*/  @!P6 PRMT R90, R38, 0x7610, R90 ;  /* 0x00007610265ae816 */ /* 0x000fe4000000005a */
[----:B------:R-:W-:Y:S01]  /*9350*/  @!P6 PRMT R89, R89, 0x5410, R72 ;  /* 0x000054105959e816 */ /* 0x000fe20000000048 */
[----:B------:R0:W4:Y:S01]  /*9360*/  @!P5 LDG.E R9, desc[UR10][R14.64] ;  /* 0x0000000a0e09d981 */ /* 0x000122000c1e1900 */
[----:B------:R-:W-:Y:S02]  /*9370*/  LOP3.LUT P6, RZ, R84, 0x800000, RZ, 0xc0, !PT ;  /* 0x0080000054ff7812 */ /* 0x000fe400078cc0ff */
[----:B------:R-:W-:Y:S01]  /*9380*/  PRMT R97, RZ, 0x7610, R97 ;  /* 0x00007610ff617816 */ /* 0x000fe20000000061 */
[----:B------:R1:W-:Y:S01]  /*9390*/  STL.S16 [R1+0x2b2], R11 ;  /* 0x0002b20b01007387 */ /* 0x0003e20000100600 */
[----:B------:R-:W-:Y:S02]  /*93a0*/  MOV R10, RZ ;  /* 0x000000ff000a7202 */ /* 0x000fe40000000f00 */
[----:B------:R-:W-:-:S02]  /*93b0*/  @!P3 PRMT R97, R102, 0x7610, R97 ;  /* 0x000076106661b816 */ /* 0x000fc40000000061 */
[----:B------:R-:W-:Y:S02]  /*93c0*/  LOP3.LUT P3, RZ, R84, 0x200, RZ, 0xc0, !PT ;  /* 0x0000020054ff7812 */ /* 0x000fe4000786c0ff */
[----:B0-----:R-:W-:Y:S01]  /*93d0*/  MOV R14, RZ ;  /* 0x000000ff000e7202 */ /* 0x001fe20000000f00 */
[----:B------:R0:W4:Y:S01]  /*93e0*/  @!P5 LDG.E R10, desc[UR10][R16.64] ;  /* 0x0000000a100ad981 */ /* 0x000122000c1e1900 */
[----:B-1----:R-:W-:Y:S01]  /*93f0*/  HFMA2.MMA R11, -RZ, RZ, 0, 0 ;  /* 0x00000000ff0b7435 */ /* 0x002fe200000001ff */
[----:B------:R-:W-:-:S03]  /*9400*/  IADD3 R15, R121, 0x1f0, RZ ;  /* 0x000001f0790f7810 */ /* 0x000fc60007ffe0ff */
[----:B------:R-:W4:Y:S01]  /*9410*/  @!P6 LDG.E R14, desc[UR10][R20.64] ;  /* 0x0000000a140ee981 */ /* 0x000f22000c1e1900 */
[----:B0-----:R-:W-:-:S05]  /*9420*/  SHF.R.S32.HI R16, RZ, 0x1f, R15 ;  /* 0x0000001fff107819 */ /* 0x001fca000001140f */
[----:B------:R0:W4:Y:S01]  /*9430*/  @!P6 LDG.E R11, desc[UR10][R18.64] ;  /* 0x0000000a120be981 */ /* 0x000122000c1e1900 */
[----:B------:R-:W-:Y:S02]  /*9440*/  ISETP.GE.U32.AND P6, PT, R15, UR6, PT ;  /* 0x000000060f007c0c */ /* 0x000fe4000bfc6070 */
[----:B------:R-:W-:Y:S02]  /*9450*/  PRMT R3, RZ, 0x7610, R3 ;  /* 0x00007610ff037816 */ /* 0x000fe40000000003 */
[----:B------:R-:W-:Y:S02]  /*9460*/  ISETP.GE.OR.EX P6, PT, R16, UR7, P1, P6 ;  /* 0x0000000710007c0c */ /* 0x000fe40008fc6760 */
[----:B------:R-:W-:Y:S02]  /*9470*/  @!P3 SHF.R.U32.HI R2, RZ, 0x10, R82 ;  /* 0x00000010ff02b819 */ /* 0x000fe40000011652 */
[----:B------:R-:W-:Y:S01]  /*9480*/  PRMT R4, RZ, 0x7610, R4 ;  /* 0x00007610ff047816 */ /* 0x000fe20000000004 */
[----:B------:R1:W-:Y:S01]  /*9490*/  STL [R1+0xb4], R82 ;  /* 0x0000b45201007387 */ /* 0x0003e20000100800 */
[----:B------:R-:W-:-:S02]  /*94a0*/  @!P3 PRMT R3, R2, 0x7610, R3 ;  /* 0x000076100203b816 */ /* 0x000fc40000000003 */
[C---:B------:R-:W-:Y:S02]  /*94b0*/  @!P3 PRMT R4, R82.reuse, 0x7610, R4 ;  /* 0x000076105204b816 */ /* 0x040fe40000000004 */
[----:B------:R-:W-:Y:S01]  /*94c0*/  @!P3 SHF.R.U32.HI R2, RZ, 0x10, R83 ;  /* 0x00000010ff02b819 */ /* 0x000fe20000011653 */
[----:B------:R3:W-:Y:S01]  /*94d0*/  STL.S16 [R1+0x2b4], R3 ;  /* 0x0002b40301007387 */ /* 0x0007e20000100600 */
[----:B------:R-:W-:Y:S01]  /*94e0*/  PRMT R5, RZ, 0x7610, R5 ;  /* 0x00007610ff057816 */ /* 0x000fe20000000005 */
[----:B0-----:R-:W0:Y:S01]  /*94f0*/  @!P6 LDC.64 R18, c[0x0][0x228] ;  /* 0x00008a00ff12eb82 */ /* 0x001e220000000a00 */
[----:B-1----:R-:W-:-:S04]  /*9500*/  PRMT R82, R82, 0x5410, RZ ;  /* 0x0000541052527816 */ /* 0x002fc800000000ff */
[----:B------:R-:W-:-:S03]  /*9510*/  @!P3 PRMT R82, R82, 0x5410, R2 ;  /* 0x000054105252b816 */ /* 0x000fc60000000002 */
[----:B---3--:R-:W1:Y:S01]  /*9520*/  @!P6 LDC.64 R2, c[0x0][0x288] ;  /* 0x0000a200ff02eb82 */ /* 0x008e620000000a00 */
[----:B------:R-:W-:Y:S01]  /*9530*/  @!P0 PRMT R5, R73, 0x7610, R5 ;  /* 0x0000761049058816 */ /* 0x000fe20000000005 */
[----:B------:R3:W-:Y:S04]  /*9540*/  STL.S16 [R1+0x2ae], R4 ;  /* 0x0002ae0401007387 */ /* 0x0007e80000100600 */
[----:B------:R2:W-:Y:S01]  /*9550*/  STL.S16 [R1+0x2b0], R5 ;  /* 0x0002b00501007387 */ /* 0x0005e20000100600 */
[----:B---3--:R-:W-:Y:S01]  /*9560*/  @!P6 MOV R4, R64 ;  /* 0x000000400004e202 */ /* 0x008fe20000000f00 */
[----:B-1----:R-:W-:-:S04]  /*9570*/  @!P6 IMAD R16, R16, R2, RZ ;  /* 0x000000021010e224 */ /* 0x002fc800078e02ff */
[----:B------:R-:W-:Y:S02]  /*9580*/  @!P6 IMAD R3, R15, R3, R16 ;  /* 0x000000030f03e224 */ /* 0x000fe400078e0210 */
[----:B------:R-:W1:Y:S01]  /*9590*/  @!P6 LDC.64 R16, c[0x0][0x230] ;  /* 0x00008c00ff10eb82 */ /* 0x000e620000000a00 */
[----:B--2---:R-:W-:-:S03]  /*95a0*/  @!P6 MOV R5, R63 ;  /* 0x0000003f0005e202 */ /* 0x004fc60000000f00 */
[----:B------:R-:W-:Y:S01]  /*95b0*/  @!P6 IMAD.WIDE.U32 R4, R15, R2, R4 ;  /* 0x000000020f04e225 */ /* 0x000fe200078e0004 */
[----:B------:R2:W-:Y:S04]  /*95c0*/  STL [R1+0xac], R38 ;  /* 0x0000ac2601007387 */ /* 0x0005e80000100800 */
[----:B------:R-:W-:-:S04]  /*95d0*/  @!P6 IADD3 R2, R5, R3, RZ ;  /* 0x000000030502e210 */ /* 0x000fc80007ffe0ff */
[C---:B------:R-:W-:Y:S02]  /*95e0*/  @!P6 SHF.L.U64.HI R2, R4.reuse, 0x1, R2 ;  /* 0x000000010402e819 */ /* 0x040fe40000010202 */
[----:B--2---:R-:W-:Y:S02]  /*95f0*/  PRMT R38, RZ, 0x7610, R38 ;  /* 0x00007610ff267816 */ /* 0x004fe40000000026 */
[----:B------:R-:W-:Y:S02]  /*9600*/  @!P6 SHF.L.U32 R4, R4, 0x1, RZ ;  /* 0x000000010404e819 */ /* 0x000fe400000006ff */
[----:B------:R-:W-:Y:S02]  /*9610*/  @!P0 PRMT R38, R39, 0x7610, R38 ;  /* 0x0000761027268816 */ /* 0x000fe40000000026 */
[----:B-1----:R-:W-:-:S04]  /*9620*/  @!P6 IADD3 R16, P0, R4, R16, RZ ;  /* 0x000000100410e210 */ /* 0x002fc80007f1e0ff */
[----:B------:R-:W-:Y:S02]  /*9630*/  @!P6 IADD3.X R17, R2, R17, RZ, P0, !PT ;  /* 0x000000110211e210 */ /* 0x000fe400007fe4ff */
[----:B0-----:R-:W-:-:S04]  /*9640*/  @!P6 IADD3 R18, P0, R4, R18, RZ ;  /* 0x000000120412e210 */ /* 0x001fc80007f1e0ff */
[----:B------:R-:W-:Y:S02]  /*9650*/  @!P6 IADD3.X R19, R2, R19, RZ, P0, !PT ;  /* 0x000000130213e210 */ /* 0x000fe400007fe4ff */
[C---:B------:R-:W-:Y:S02]  /*9660*/  LOP3.LUT P0, RZ, R84.reuse, 0x80, RZ, 0xc0, !PT ;  /* 0x0000008054ff7812 */ /* 0x040fe4000780c0ff */
[----:B------:R-:W-:-:S04]  /*9670*/  LOP3.LUT R84, R84, 0xfffeffff, RZ, 0xc0, !PT ;  /* 0xfffeffff54547812 */ /* 0x000fc800078ec0ff */
[----:B------:R-:W-:-:S04]  /*9680*/  @P6 LOP3.LUT R84, R84, 0x10000, RZ, 0xfc, !PT ;  /* 0x0001000054546812 */ /* 0x000fc800078efcff */
[C---:B------:R-:W-:Y:S02]  /*9690*/  LOP3.LUT P6, RZ, R84.reuse, 0x100, RZ, 0xc0, !PT ;  /* 0x0000010054ff7812 */ /* 0x040fe400078cc0ff */
[----:B------:R-:W-:Y:S01]  /*96a0*/  LOP3.LUT P5, RZ, R85, 0x8, RZ, 0xc0, !PT ;  /* 0x0000000855ff7812 */ /* 0x000fe200078ac0ff */
[----:B------:R-:W-:Y:S01]  /*96b0*/  HFMA2.MMA R15, -RZ, RZ, 0, 0 ;  /* 0x00000000ff0f7435 */ /* 0x000fe200000001ff */
[----:B------:R-:W-:Y:S02]  /*96c0*/  LOP3.LUT R84, R84, 0xfff7ffff, RZ, 0xc0, !PT ;  /* 0xfff7ffff54547812 */ /* 0x000fe400078ec0ff */
[----:B------:R-:W-:Y:S02]  /*96d0*/  PRMT R38, R38, 0x5410, RZ ;  /* 0x0000541026267816 */ /* 0x000fe400000000ff */
[----:B------:R-:W-:-:S05]  /*96e0*/  MOV R20, RZ ;  /* 0x000000ff00147202 */ /* 0x000fca0000000f00 */
[----:B------:R-:W-:Y:S02]  /*96f0*/  @!P6 SHF.R.U32.HI R2, RZ, 0x10, R70 ;  /* 0x00000010ff02e819 */ /* 0x000fe40000011646 */
[----:B------:R-:W-:Y:S01]  /*9700*/  @P5 LOP3.LUT R84, R84, 0x80000, RZ, 0xfc, !PT ;  /* 0x0008000054545812 */ /* 0x000fe200078efcff */
[----:B------:R0:W2:Y:S01]  /*9710*/  @!P5 LDG.E R15, desc[UR10][R24.64] ;  /* 0x0000000a180fd981 */ /* 0x0000a2000c1e1900 */
[----:B------:R-:W-:Y:S02]  /*9720*/  @!P6 PRMT R38, R38, 0x5410, R2 ;  /* 0x000054102626e816 */ /* 0x000fe40000000002 */
[----:B------:R-:W-:Y:S01]  /*9730*/  PRMT R91, RZ, 0x7610, R91 ;  /* 0x00007610ff5b7816 */ /* 0x000fe2000000005b */
[----:B------:R1:W3:Y:S01]  /*9740*/  @!P5 LDG.E R20, desc[UR10][R26.64] ;  /* 0x0000000a1a14d981 */ /* 0x0002e2000c1e1900 */
[----:B------:R-:W-:Y:S02]  /*9750*/  @!P6 SHF.R.U32.HI R2, RZ, 0x10, R71 ;  /* 0x00000010ff02e819 */ /* 0x000fe40000011647 */
[----:B------:R-:W-:-:S02]  /*9760*/  LOP3.LUT P5, RZ, R84, 0x4000, RZ, 0xc0, !PT ;  /* 0x0000400054ff7812 */ /* 0x000fc400078ac0ff */
[----:B------:R-:W-:Y:S02]  /*9770*/  @!P6 PRMT R91, R2, 0x7610, R91 ;  /* 0x00007610025be816 */ /* 0x000fe4000000005b */
[----:B0-----:R-:W-:Y:S02]  /*9780*/  PRMT R25, RZ, 0x7610, R25 ;  /* 0x00007610ff197816 */ /* 0x001fe40000000019 */
[----:B------:R-:W-:Y:S01]  /*9790*/  @!P0 SHF.R.U32.HI R2, RZ, 0x10, R68 ;  /* 0x00000010ff028819 */ /* 0x000fe20000011644 */
[----:B------:R0:W-:Y:S01]  /*97a0*/  STL [R1+0x1ac], R72 ;  /* 0x0001ac4801007387 */ /* 0x0001e20000100800 */
[----:B------:R-:W-:Y:S02]  /*97b0*/  PRMT R4, RZ, 0x7610, R4 ;  /* 0x00007610ff047816 */ /* 0x000fe40000000004 */
[----:B------:R-:W-:Y:S02]  /*97c0*/  @!P0 PRMT R25, R2, 0x7610, R25 ;  /* 0x0000761002198816 */ /* 0x000fe40000000019 */
[----:B------:R-:W-:Y:S01]  /*97d0*/  PRMT R120, RZ, 0x7610, R120 ;  /* 0x00007610ff787816 */ /* 0x000fe20000000078 */
[----:B------:R5:W-:Y:S01]  /*97e0*/  STL [R1+0xb8], R70 ;  /* 0x0000b84601007387 */ /* 0x000be20000100800 */
[----:B0-----:R-:W-:-:S03]  /*97f0*/  PRMT R72, RZ, 0x7610, R72 ;  /* 0x00007610ff487816 */ /* 0x001fc60000000048 */
[----:B------:R0:W-:Y:S01]  /*9800*/  STL.S16 [R1+0x2b8], R25 ;  /* 0x0002b81901007387 */ /* 0x0001e20000100600 */
[----:B------:R-:W-:Y:S02]  /*9810*/  @!P0 PRMT R4, R74, 0x7610, R4 ;  /* 0x000076104a048816 */ /* 0x000fe40000000004 */
[----:B------:R-:W-:Y:S02]  /*9820*/  @!P6 PRMT R72, R70, 0x7610, R72 ;  /* 0x000076104648e816 */ /* 0x000fe40000000048 */
[----:B------:R-:W-:Y:S02]  /*9830*/  PRMT R21, RZ, 0x7610, R21 ;  /* 0x00007610ff157816 */ /* 0x000fe40000000015 */
[----:B------:R-:W-:Y:S02]  /*9840*/  @!P0 SHF.R.U32.HI R2, RZ, 0x10, R74 ;  /* 0x00000010ff028819 */ /* 0x000fe4000001164a */
[----:B-----5:R-:W-:Y:S02]  /*9850*/  PRMT R70, RZ, 0x7610, R70 ;  /* 0x00007610ff467816 */ /* 0x020fe40000000046 */
[----:B0-----:R-:W-:-:S02]  /*9860*/  IADD3 R25, R121, 0x1f8, RZ ;  /* 0x000001f879197810 */ /* 0x001fc40007ffe0ff */
[----:B------:R-:W-:Y:S01]  /*9870*/  @!P5 PRMT R120, R0, 0x7610, R120 ;  /* 0x000076100078d816 */ /* 0x000fe20000000078 */
[----:B------:R0:W-:Y:S01]  /*9880*/  STL.S16 [R1+0x2ba], R4 ;  /* 0x0002ba0401007387 */ /* 0x0001e20000100600 */
[----:B------:R-:W-:Y:S02]  /*9890*/  @!P0 PRMT R21, R2, 0x7610, R21 ;  /* 0x0000761002158816 */ /* 0x000fe40000000015 */
[----:B------:R-:W-:Y:S01]  /*98a0*/  @!P0 PRMT R70, R68, 0x7610, R70 ;  /* 0x0000761044468816 */ /* 0x000fe20000000046 */
[----:B------:R5:W-:Y:S01]  /*98b0*/  STL.S16 [R1+0x2b6], R120 ;  /* 0x0002b67801007387 */ /* 0x000be20000100600 */
[----:B------:R-:W-:Y:S02]  /*98c0*/  ISETP.GE.U32.AND P0, PT, R25, UR6, PT ;  /* 0x0000000619007c0c */ /* 0x000fe4000bf06070 */
[----:B0-----:R-:W-:Y:S01]  /*98d0*/  SHF.R.S32.HI R4, RZ, 0x1f, R25 ;  /* 0x0000001fff047819 */ /* 0x001fe20000011419 */
[----:B-----5:R-:W5:Y:S03]  /*98e0*/  LDL.LU R120, [R1+0x35c] ;  /* 0x00035c0001787983 */ /* 0x020f660000300800 */
[----:B------:R-:W-:Y:S01]  /*98f0*/  ISETP.GE.OR.EX P0, PT, R4, UR7, P1, P0 ;  /* 0x0000000704007c0c */ /* 0x000fe20008f06700 */
[----:B------:R-:W-:Y:S01]  /*9900*/  ULDC.64 UR6, c[0x0][0x248] ;  /* 0x0000920000067ab9 */ /* 0x000fe20000000a00 */
[----:B------:R-:W-:Y:S01]  /*9910*/  @!P5 SHF.R.U32.HI R2, RZ, 0x10, R0 ;  /* 0x00000010ff02d819 */ /* 0x000fe20000011600 */
[----:B------:R0:W-:Y:S01]  /*9920*/  STL [R1+0xc0], R0 ;  /* 0x0000c00001007387 */ /* 0x0001e20000100800 */
[----:B------:R-:W-:-:S02]  /*9930*/  PRMT R3, RZ, 0x7610, R3 ;  /* 0x00007610ff037816 */ /* 0x000fc40000000003 */
[----:B------:R-:W-:Y:S02]  /*9940*/  PRMT R5, RZ, 0x7610, R5 ;  /* 0x00007610ff057816 */ /* 0x000fe40000000005 */
[----:B0-----:R-:W-:-:S04]  /*9950*/  @!P5 SHF.R.U32.HI R0, RZ, 0x10, R58 ;  /* 0x00000010ff00d819 */ /* 0x001fc8000001163a */
[----:B------:R-:W-:Y:S02]  /*9960*/  @!P5 PRMT R3, R0, 0x7610, R3 ;  /* 0x000076100003d816 */ /* 0x000fe40000000003 */
[----:B------:R-:W-:-:S03]  /*9970*/  @!P5 PRMT R5, R2, 0x7610, R5 ;  /* 0x000076100205d816 */ /* 0x000fc60000000005 */
[----:B------:R0:W-:Y:S02]  /*9980*/  STL.S16 [R1+0x2c6], R3 ;  /* 0x0002c60301007387 */ /* 0x0001e40000100600 */
[----:B0-----:R-:W0:Y:S02]  /*9990*/  @!P0 LDC.64 R2, c[0x0][0x288] ;  /* 0x0000a200ff028b82 */ /* 0x001e240000000a00 */
[----:B------:R1:W-:Y:S01]  /*99a0*/  STL.S16 [R1+0x2be], R5 ;  /* 0x0002be0501007387 */ /* 0x0003e20000100600 */
[----:B------:R-:W-:Y:S02]  /*99b0*/  PRMT R96, RZ, 0x7610, R96 ;  /* 0x00007610ff607816 */ /* 0x000fe40000000060 */
[----:B-1----:R-:W-:Y:S01]  /*99c0*/  @!P0 MOV R5, R63 ;  /* 0x0000003f00058202 */ /* 0x002fe20000000f00 */
[----:B0-----:R-:W-:Y:S01]  /*99d0*/  @!P0 IMAD R0, R4, R2, RZ ;  /* 0x0000000204008224 */ /* 0x001fe200078e02ff */
[----:B------:R-:W-:-:S03]  /*99e0*/  @!P0 MOV R4, R64 ;  /* 0x0000004000048202 */ /* 0x000fc60000000f00 */
[C---:B------:R-:W-:Y:S02]  /*99f0*/  @!P0 IMAD R0, R25.reuse, R3, R0 ;  /* 0x0000000319008224 */ /* 0x040fe400078e0200 */
[----:B------:R-:W-:Y:S02]  /*9a00*/  @!P0 IMAD.WIDE.U32 R4, R25, R2, R4 ;  /* 0x0000000219048225 */ /* 0x000fe400078e0004 */
[----:B------:R-:W0:Y:S01]  /*9a10*/  @!P0 LDC.64 R2, c[0x0][0x230] ;  /* 0x00008c00ff028b82 */ /* 0x000e220000000a00 */
[----:B------:R-:W-:Y:S02]  /*9a20*/  @!P3 PRMT R96, R83, 0x7610, R96 ;  /* 0x000076105360b816 */ /* 0x000fe40000000060 */
[----:B------:R-:W-:Y:S02]  /*9a30*/  @!P0 IADD3 R0, R5, R0, RZ ;  /* 0x0000000005008210 */ /* 0x000fe40007ffe0ff */
[----:B------:R-:W-:Y:S01]  /*9a40*/  LOP3.LUT P3, RZ, R85, 0x4, RZ, 0xc0, !PT ;  /* 0x0000000455ff7812 */ /* 0x000fe2000786c0ff */
[----:B------:R1:W-:Y:S01]  /*9a50*/  STL.S16 [R1+0x2bc], R21 ;  /* 0x0002bc1501007387 */ /* 0x0003e20000100600 */
[----:B------:R-:W-:-:S02]  /*9a60*/  @!P0 SHF.L.U64.HI R0, R4, 0x1, R0 ;  /* 0x0000000104008819 */ /* 0x000fc40000010200 */
[----:B------:R-:W-:Y:S02]  /*9a70*/  @!P0 SHF.L.U32 R25, R4, 0x1, RZ ;  /* 0x0000000104198819 */ /* 0x000fe400000006ff */
[----:B------:R-:W4:Y:S01]  /*9a80*/  @!P0 LDC.64 R4, c[0x0][0x228] ;  /* 0x00008a00ff048b82 */ /* 0x000f220000000a00 */
[----:B------:R-:W-:Y:S01]  /*9a90*/  MOV R24, RZ ;  /* 0x000000ff00187202 */ /* 0x000fe20000000f00 */
[----:B-1----:R-:W-:-:S05]  /*9aa0*/  HFMA2.MMA R21, -RZ, RZ, 0, 0 ;  /* 0x00000000ff157435 */ /* 0x002fca00000001ff */
[----:B------:R-:W3:Y:S05]  /*9ab0*/  @!P3 LDG.E R24, desc[UR10][R32.64] ;  /* 0x0000000a2018b981 */ /* 0x000eea000c1e1900 */
[----:B------:R1:W3:Y:S01]  /*9ac0*/  @!P3 LDG.E R21, desc[UR10][R30.64] ;  /* 0x0000000a1e15b981 */ /* 0x0002e2000c1e1900 */
[C---:B------:R-:W-:Y:S02]  /*9ad0*/  LOP3.LUT P3, RZ, R84.reuse, 0x2000, RZ, 0xc0, !PT ;  /* 0x0000200054ff7812 */ /* 0x040fe4000786c0ff */
[----:B------:R-:W-:-:S04]  /*9ae0*/  LOP3.LUT R84, R84, 0xffff7fff, RZ, 0xc0, !PT ;  /* 0xffff7fff54547812 */ /* 0x000fc800078ec0ff */
[----:B------:R-:W-:Y:S02]  /*9af0*/  @P1 LOP3.LUT R84, R84, 0x8000, RZ, 0xfc, !PT ;  /* 0x0000800054541812 */ /* 0x000fe400078efcff */
[C---:B0-----:R-:W-:Y:S02]  /*9b00*/  @!P0 IADD3 R2, P1, R25.reuse, R2, RZ ;  /* 0x0000000219028210 */ /* 0x041fe40007f3e0ff */
[----:B------:R-:W-:Y:S02]  /*9b10*/  LOP3.LUT R84, R84, 0xfffdffff, RZ, 0xc0, !PT ;  /* 0xfffdffff54547812 */ /* 0x000fe400078ec0ff */
[----:B------:R-:W-:Y:S02]  /*9b20*/  @!P0 IADD3.X R3, R0, R3, RZ, P1, !PT ;  /* 0x0000000300038210 */ /* 0x000fe40000ffe4ff */
[----:B----4-:R-:W-:Y:S02]  /*9b30*/  @!P0 IADD3 R4, P1, R25, R4, RZ ;  /* 0x0000000419048210 */ /* 0x010fe40007f3e0ff */
[----:B------:R-:W-:-:S02]  /*9b40*/  @P0 LOP3.LUT R84, R84, 0x20000, RZ, 0xfc, !PT ;  /* 0x0002000054540812 */ /* 0x000fc400078efcff */
[----:B------:R-:W-:Y:S02]  /*9b50*/  PRMT R92, RZ, 0x7610, R92 ;  /* 0x00007610ff5c7816 */ /* 0x000fe4000000005c */
[----:B------:R-:W-:Y:S02]  /*9b60*/  @!P0 IADD3.X R5, R0, R5, RZ, P1, !PT ;  /* 0x0000000500058210 */ /* 0x000fe40000ffe4ff */
[----:B------:R-:W-:Y:S02]  /*9b70*/  LOP3.LUT P0, RZ, R84, 0x1000, RZ, 0xc0, !PT ;  /* 0x0000100054ff7812 */ /* 0x000fe4000780c0ff */
[----:B------:R-:W-:Y:S02]  /*9b80*/  @!P6 PRMT R92, R71, 0x7610, R92 ;  /* 0x00007610475ce816 */ /* 0x000fe4000000005c */
[----:B------:R-:W-:Y:S02]  /*9b90*/  LOP3.LUT P6, RZ, R85, 0x2, RZ, 0xc0, !PT ;  /* 0x0000000255ff7812 */ /* 0x000fe400078cc0ff */
[----:B------:R-:W-:Y:S01]  /*9ba0*/  PRMT R26, RZ, 0x7610, R26 ;  /* 0x00007610ff1a7816 */ /* 0x000fe2000000001a */
[----:B------:R-:W-:Y:S01]  /*9bb0*/  HFMA2.MMA R0, -RZ, RZ, 0, 0 ;  /* 0x00000000ff007435 */ /* 0x000fe200000001ff */
[----:B------:R-:W-:-:S02]  /*9bc0*/  PRMT R124, RZ, 0x7610, R124 ;  /* 0x00007610ff7c7816 */ /* 0x000fc4000000007c */
[----:B------:R-:W-:Y:S02]  /*9bd0*/  @!P3 SHF.R.U32.HI R25, RZ, 0x10, R59 ;  /* 0x00000010ff19b819 */ /* 0x000fe4000001163b */
[----:B------:R-:W-:Y:S02]  /*9be0*/  @!P3 PRMT R26, R60, 0x7610, R26 ;  /* 0x000076103c1ab816 */ /* 0x000fe4000000001a */
[----:B------:R-:W-:Y:S02]  /*9bf0*/  @!P3 PRMT R124, R25, 0x7610, R124 ;  /* 0x00007610197cb816 */ /* 0x000fe4000000007c */
[----:B------:R-:W-:Y:S01]  /*9c00*/  PRMT R82, RZ, 0x7610, R82 ;  /* 0x00007610ff527816 */ /* 0x000fe20000000052 */
[----:B------:R-:W4:Y:S01]  /*9c10*/  @!P6 LDG.E R0, desc[UR10][R34.64] ;  /* 0x0000000a2200e981 */ /* 0x000f22000c1e1900 */
[----:B------:R-:W-:Y:S02]  /*9c20*/  PRMT R122, RZ, 0x7610, R122 ;  /* 0x00007610ff7a7816 */ /* 0x000fe4000000007a */
[----:B------:R-:W-:Y:S01]  /*9c30*/  @!P3 SHF.R.U32.HI R25, RZ, 0x10, R60 ;  /* 0x00000010ff19b819 */ /* 0x000fe2000001163c */
[----:B------:R0:W-:Y:S01]  /*9c40*/  STL.S16 [R1+0x22a], R26 ;  /* 0x00022a1a01007387 */ /* 0x0001e20000100600 */
[----:B------:R-:W-:-:S02]  /*9c50*/  PRMT R119, RZ, 0x7610, R119 ;  /* 0x00007610ff777816 */ /* 0x000fc40000000077 */
[----:B------:R-:W-:Y:S02]  /*9c60*/  @!P5 PRMT R82, R58, 0x7610, R82 ;  /* 0x000076103a52d816 */ /* 0x000fe40000000052 */
[----:B------:R-:W-:Y:S02]  /*9c70*/  @!P3 PRMT R122, R25, 0x7610, R122 ;  /* 0x00007610197ab816 */ /* 0x000fe4000000007a */
[----:B------:R-:W-:Y:S02]  /*9c80*/  LOP3.LUT P5, RZ, R84, 0x800, RZ, 0xc0, !PT ;  /* 0x0000080054ff7812 */ /* 0x000fe400078ac0ff */
[----:B0-----:R-:W-:Y:S02]  /*9c90*/  @!P0 SHF.R.U32.HI R26, RZ, 0x10, R61 ;  /* 0x00000010ff1a8819 */ /* 0x001fe4000001163d */
[----:B------:R-:W-:Y:S02]  /*9ca0*/  MOV R25, RZ ;  /* 0x000000ff00197202 */ /* 0x000fe40000000f00 */
[----:B------:R-:W-:-:S02]  /*9cb0*/  @!P0 PRMT R119, R26, 0x7610, R119 ;  /* 0x000076101a778816 */ /* 0x000fc40000000077 */
[----:B------:R-:W-:Y:S02]  /*9cc0*/  PRMT R27, RZ, 0x7610, R27 ;  /* 0x00007610ff1b7816 */ /* 0x000fe4000000001b */
[----:B------:R-:W-:Y:S01]  /*9cd0*/  @!P0 SHF.R.U32.HI R26, RZ, 0x10, R54 ;  /* 0x00000010ff1a8819 */ /* 0x000fe20000011636 */
[----:B------:R-:W4:Y:S03]  /*9ce0*/  @!P6 LDG.E R25, desc[UR10][R36.64] ;  /* 0x0000000a2419e981 */ /* 0x000f26000c1e1900 */
[----:B------:R-:W-:Y:S01]  /*9cf0*/  @!P0 PRMT R27, R26, 0x7610, R27 ;  /* 0x000076101a1b8816 */ /* 0x000fe2000000001b */
[----:B------:R0:W-:Y:S04]  /*9d00*/  STL [R1+0xa8], R102 ;  /* 0x0000a86601007387 */ /* 0x0001e80000100800 */
[----:B------:R1:W-:Y:S01]  /*9d10*/  STL.S16 [R1+0x2e4], R27 ;  /* 0x0002e41b01007387 */ /* 0x0003e20000100600 */
[----:B------:R-:W-:-:S02]  /*9d20*/  LOP3.LUT P1, RZ, R85, 0x1, RZ, 0xc0, !PT ;  /* 0x0000000155ff7812 */ /* 0x000fc4000782c0ff */
[----:B0-----:R-:W-:Y:S02]  /*9d30*/  PRMT R102, RZ, 0x7610, R102 ;  /* 0x00007610ff667816 */ /* 0x001fe40000000066 */
[----:B-1----:R-:W-:Y:S02]  /*9d40*/  @!P5 SHF.R.U32.HI R27, RZ, 0x10, R55 ;  /* 0x00000010ff1bd819 */ /* 0x002fe40000011637 */
[----:B------:R-:W-:Y:S02]  /*9d50*/  PRMT R30, RZ, 0x7610, R30 ;  /* 0x00007610ff1e7816 */ /* 0x000fe4000000001e */
[----:B------:R-:W-:Y:S02]  /*9d60*/  @!P5 PRMT R102, R27, 0x7610, R102 ;  /* 0x000076101b66d816 */ /* 0x000fe40000000066 */
[----:B------:R-:W-:-:S04]  /*9d70*/  @!P5 SHF.R.U32.HI R27, RZ, 0x10, R40 ;  /* 0x00000010ff1bd819 */ /* 0x000fc80000011628 */
[----:B------:R-:W-:Y:S02]  /*9d80*/  @!P5 PRMT R30, R27, 0x7610, R30 ;  /* 0x000076101b1ed816 */ /* 0x000fe4000000001e */
[----:B------:R-:W-:-:S06]  /*9d90*/  MOV R27, RZ ;  /* 0x000000ff001b7202 */ /* 0x000fcc0000000f00 */
[----:B------:R-:W4:Y:S01]  /*9da0*/  @!P1 LDG.E R27, desc[UR10][R66.64] ;  /* 0x0000000a421b9981 */ /* 0x000f22000c1e1900 */
[----:B------:R-:W-:-:S10]  /*9db0*/  HFMA2.MMA R26, -RZ, RZ, 0, 0 ;  /* 0x00000000ff1a7435 */ /* 0x000fd400000001ff */
[----:B------:R0:W4:Y:S01]  /*9dc0*/  @!P1 LDG.E R26, desc[UR10][R50.64] ;  /* 0x0000000a321a9981 */ /* 0x000122000c1e1900 */
[----:B------:R-:W-:-:S03]  /*9dd0*/  PRMT R70, R70, 0x5410, RZ ;  /* 0x0000541046467816 */ /* 0x000fc600000000ff */
[----:B------:R1:W-:Y:S01]  /*9de0*/  STL [R1+0xbc], R68 ;  /* 0x0000bc4401007387 */ /* 0x0003e20000100800 */
[----:B------:R-:W-:-:S03]  /*9df0*/  PRMT R32, RZ, 0x7610, R32 ;  /* 0x00007610ff207816 */ /* 0x000fc60000000020 */
[----:B------:R2:W-:Y:S01]  /*9e00*/  STL.S16 [R1+0x2ea], R30 ;  /* 0x0002ea1e01007387 */ /* 0x0005e20000100600 */
[----:B------:R-:W-:Y:S02]  /*9e10*/  @!P0 PRMT R70, R70, 0x5410, R61 ;  /* 0x0000541046468816 */ /* 0x000fe4000000003d */
[----:B-1----:R-:W-:Y:S02]  /*9e20*/  PRMT R68, R68, 0x5410, RZ ;  /* 0x0000541044447816 */ /* 0x002fe400000000ff */
[----:B--2---:R-:W-:Y:S02]  /*9e30*/  @!P2 SHF.R.U32.HI R30, RZ, 0x10, R22 ;  /* 0x00000010ff1ea819 */ /* 0x004fe40000011616 */
[----:B------:R-:W-:Y:S02]  /*9e40*/  @!P0 PRMT R68, R68, 0x5410, R54 ;  /* 0x0000541044448816 */ /* 0x000fe40000000036 */
[----:B------:R-:W-:Y:S02]  /*9e50*/  LOP3.LUT P0, RZ, R84, 0x8, RZ, 0xc0, !PT ;  /* 0x0000000854ff7812 */ /* 0x000fe4000780c0ff */
[----:B------:R-:W-:-:S02]  /*9e60*/  @!P2 PRMT R32, R30, 0x7610, R32 ;  /* 0x000076101e20a816 */ /* 0x000fc40000000020 */
[----:B------:R-:W-:Y:S02]  /*9e70*/  PRMT R31, RZ, 0x7610, R31 ;  /* 0x00007610ff1f7816 */ /* 0x000fe4000000001f */
[----:B------:R-:W-:Y:S01]  /*9e80*/  @!P2 SHF.R.U32.HI R30, RZ, 0x10, R41 ;  /* 0x00000010ff1ea819 */ /* 0x000fe20000011629 */
[----:B------:R1:W-:Y:S01]  /*9e90*/  STL [R1+0x1c4], R60 ;  /* 0x0001c43c01007387 */ /* 0x0003e20000100800 */
[----:B------:R-:W-:Y:S02]  /*9ea0*/  PRMT R72, R72, 0x5410, RZ ;  /* 0x0000541048487816 */ /* 0x000fe400000000ff */
[----:B------:R-:W-:Y:S01]  /*9eb0*/  @!P2 PRMT R31, R30, 0x7610, R31 ;  /* 0x000076101e1fa816 */ /* 0x000fe2000000001f */
[----:B------:R-:W-:Y:S01]  /*9ec0*/  STL [R1+0xc4], R59 ;  /* 0x0000c43b01007387 */ /* 0x000fe20000100800 */
[----:B------:R-:W-:Y:S02]  /*9ed0*/  @!P5 PRMT R72, R72, 0x5410, R40 ;  /* 0x000054104848d816 */ /* 0x000fe40000000028 */
[----:B-1----:R-:W-:Y:S01]  /*9ee0*/  PRMT R60, R60, 0x5410, RZ ;  /* 0x000054103c3c7816 */ /* 0x002fe200000000ff */
[----:B------:R1:W-:Y:S01]  /*9ef0*/  STL [R1+0x1c0], R58 ;  /* 0x0001c03a01007387 */ /* 0x0003e20000100800 */
[----:B------:R-:W-:-:S02]  /*9f00*/  PRMT R68, RZ, 0x7610, R68 ;  /* 0x00007610ff447816 */ /* 0x000fc40000000044 */
[----:B------:R-:W-:Y:S01]  /*9f10*/  @!P5 PRMT R60, R60, 0x5410, R55 ;  /* 0x000054103c3cd816 */ /* 0x000fe20000000037 */
[----:B------:R2:W-:Y:S01]  /*9f20*/  STL.S16 [R1+0x2ec], R31 ;  /* 0x0002ec1f01007387 */ /* 0x0005e20000100600 */
[----:B------:R-:W-:Y:S02]  /*9f30*/  LOP3.LUT P5, RZ, R85, 0x2000000, RZ, 0xc0, !PT ;  /* 0x0200000055ff7812 */ /* 0x000fe400078ac0ff */
[----:B------:R-:W-:Y:S02]  /*9f40*/  @!P2 PRMT R68, R41, 0x7610, R68 ;  /* 0x000076102944a816 */ /* 0x000fe40000000044 */
[----:B-1----:R-:W-:Y:S02]  /*9f50*/  PRMT R58, RZ, 0x7610, R58 ;  /* 0x00007610ff3a7816 */ /* 0x002fe4000000003a */
[----:B--2---:R-:W-:-:S04]  /*9f60*/  @!P0 SHF.R.U32.HI R31, RZ, 0x10, R42 ;  /* 0x00000010ff1f8819 */ /* 0x004fc8000001162a */
[----:B------:R-:W-:Y:S02]  /*9f70*/  @!P0 PRMT R58, R31, 0x7610, R58 ;  /* 0x000076101f3a8816 */ /* 0x000fe4000000003a */
[----:B------:R-:W-:Y:S01]  /*9f80*/  @!P0 SHF.R.U32.HI R31, RZ, 0x10, R43 ;  /* 0x00000010ff1f8819 */ /* 0x000fe2000001162b */
[----:B------:R1:W-:Y:S01]  /*9f90*/  STL [R1+0xa4], R101 ;  /* 0x0000a46501007387 */ /* 0x0003e20000100800 */
[----:B------:R-:W-:Y:S02]  /*9fa0*/  PRMT R58, R58, 0x5410, RZ ;  /* 0x000054103a3a7816 */ /* 0x000fe400000000ff */
[----:B------:R-:W-:Y:S01]  /*9fb0*/  PRMT R60, RZ, 0x7610, R60 ;  /* 0x00007610ff3c7816 */ /* 0x000fe2000000003c */
[----:B------:R2:W-:Y:S01]  /*9fc0*/  STL.S16 [R1+0x2e6], R32 ;  /* 0x0002e62001007387 */ /* 0x0005e20000100600 */
[----:B------:R-:W-:Y:S02]  /*9fd0*/  @!P0 PRMT R58, R58, 0x5410, R42 ;  /* 0x000054103a3a8816 */ /* 0x000fe4000000002a */
[----:B------:R-:W-:-:S02]  /*9fe0*/  @!P0 PRMT R60, R43, 0x7610, R60 ;  /* 0x000076102b3c8816 */ /* 0x000fc4000000003c */
[----:B-1----:R-:W-:Y:S02]  /*9ff0*/  PRMT R101, RZ, 0x7610, R101 ;  /* 0x00007610ff657816 */ /* 0x002fe40000000065 */
[----:B--2---:R-:W-:Y:S02]  /*a000*/  @!P5 SHF.R.U32.HI R32, RZ, 0x10, R23 ;  /* 0x00000010ff20d819 */ /* 0x004fe40000011617 */
[----:B-----5:R-:W-:-:S04]  /*a010*/  PRMT R120, RZ, 0x7610, R120 ;  /* 0x00007610ff787816 */ /* 0x020fc80000000078 */
[C---:B------:R-:W-:Y:S02]  /*a020*/  @!P3 PRMT R120, R59.reuse, 0x7610, R120 ;  /* 0x000076103b78b816 */ /* 0x040fe40000000078 */
[----:B------:R-:W-:-:S04]  /*a030*/  PRMT R59, R59, 0x5410, RZ ;  /* 0x000054103b3b7816 */ /* 0x000fc800000000ff */
[----:B------:R-:W-:Y:S02]  /*a040*/  @!P2 PRMT R59, R59, 0x5410, R22 ;  /* 0x000054103b3ba816 */ /* 0x000fe40000000016 */
[----:B------:R-:W-:Y:S02]  /*a050*/  LOP3.LUT P2, RZ, R84, 0x200000, RZ, 0xc0, !PT ;  /* 0x0020000054ff7812 */ /* 0x000fe4000784c0ff */
[----:B------:R-:W-:-:S04]  /*a060*/  PRMT R59, RZ, 0x7610, R59 ;  /* 0x00007610ff3b7816 */ /* 0x000fc8000000003b */
[----:B------:R-:W-:Y:S02]  /*a070*/  @!P0 PRMT R59, R31, 0x7610, R59 ;  /* 0x000076101f3b8816 */ /* 0x000fe4000000003b */
[----:B------:R-:W-:Y:S02]  /*a080*/  MOV R31, RZ ;  /* 0x000000ff001f7202 */ /* 0x000fe40000000f00 */
[----:B------:R-:W-:Y:S02]  /*a090*/  LOP3.LUT P0, RZ, R85, 0x20, RZ, 0xc0, !PT ;  /* 0x0000002055ff7812 */ /* 0x000fe4000780c0ff */
[----:B------:R-:W-:Y:S02]  /*a0a0*/  @!P5 PRMT R101, R32, 0x7610, R101 ;  /* 0x000076102065d816 */ /* 0x000fe40000000065 */
[----:B------:R1:W2:Y:S01]  /*a0b0*/  @!P2 LDG.E R31, desc[UR10][R52.64] ;  /* 0x0000000a341fa981 */ /* 0x0002a2000c1e1900 */
[----:B------:R-:W-:Y:S02]  /*a0c0*/  PRMT R33, RZ, 0x7610, R33 ;  /* 0x00007610ff217816 */ /* 0x000fe40000000021 */
[----:B------:R-:W-:-:S02]  /*a0d0*/  @!P5 SHF.R.U32.HI R32, RZ, 0x10, R6 ;  /* 0x00000010ff20d819 */ /* 0x000fc40000011606 */
[----:B0-----:R-:W-:Y:S02]  /*a0e0*/  PRMT R50, R50, 0x5410, RZ ;  /* 0x0000541032327816 */ /* 0x001fe400000000ff */
[----:B-1----:R-:W-:Y:S02]  /*a0f0*/  PRMT R52, R52, 0x5410, RZ ;  /* 0x0000541034347816 */ /* 0x002fe400000000ff */
[----:B------:R-:W-:Y:S02]  /*a100*/  @!P5 PRMT R33, R32, 0x7610, R33 ;  /* 0x000076102021d816 */ /* 0x000fe40000000021 */
[----:B------:R-:W-:Y:S02]  /*a110*/  @!P5 PRMT R52, R52, 0x5410, R23 ;  /* 0x000054103434d816 */ /* 0x000fe40000000017 */
[----:B------:R-:W-:Y:S02]  /*a120*/  @!P5 PRMT R50, R50, 0x5410, R6 ;  /* 0x000054103232d816 */ /* 0x000fe40000000006 */
[----:B------:R-:W-:-:S02]  /*a130*/  LOP3.LUT P5, RZ, R85, 0x10, RZ, 0xc0, !PT ;  /* 0x0000001055ff7812 */ /* 0x000fc400078ac0ff */
[----:B------:R-:W-:Y:S02]  /*a140*/  PRMT R34, RZ, 0x7610, R34 ;  /* 0x00007610ff227816 */ /* 0x000fe40000000022 */
[----:B------:R-:W-:Y:S02]  /*a150*/  LOP3.LUT P3, RZ, R84, 0x400000, RZ, 0xc0, !PT ;  /* 0x0040000054ff7812 */ /* 0x000fe4000786c0ff */
[----:B------:R-:W-:Y:S01]  /*a160*/  @!P0 PRMT R34, R10, 0x7610, R34 ;  /* 0x000076100a228816 */ /* 0x000fe20000000022 */
[----:B------:R0:W-:Y:S01]  /*a170*/  STL [R1+0xd0], R22 ;  /* 0x0000d01601007387 */ /* 0x0001e20000100800 */
[----:B------:R-:W-:-:S03]  /*a180*/  PRMT R66, RZ, 0x7610, R66 ;  /* 0x00007610ff427816 */ /* 0x000fc60000000042 */
[----:B------:R1:W-:Y:S01]  /*a190*/  STL.S16 [R1+0x2f2], R34 ;  /* 0x0002f22201007387 */ /* 0x0003e20000100600 */
[----:B0-----:R-:W-:Y:S02]  /*a1a0*/  MOV R22, RZ ;  /* 0x000000ff00167202 */ /* 0x001fe40000000f00 */
[----:B-1----:R-:W-:Y:S01]  /*a1b0*/  @!P5 SHF.R.U32.HI R34, RZ, 0x10, R11 ;  /* 0x00000010ff22d819 */ /* 0x002fe2000001160b */
[----:B------:R0:W-:Y:S01]  /*a1c0*/  STL [R1+0xc8], R61 ;  /* 0x0000c83d01007387 */ /* 0x0001e20000100800 */
[----:B------:R-:W-:Y:S02]  /*a1d0*/  PRMT R35, RZ, 0x7610, R35 ;  /* 0x00007610ff237816 */ /* 0x000fe40000000023 */
[----:B------:R-:W-:Y:S01]  /*a1e0*/  @!P5 PRMT R66, R34, 0x7610, R66 ;  /* 0x000076102242d816 */ /* 0x000fe20000000042 */
[----:B------:R1:W5:Y:S01]  /*a1f0*/  @!P3 LDG.E R22, desc[UR10][R56.64] ;  /* 0x0000000a3816b981 */ /* 0x000362000c1e1900 */
[----:B------:R-:W-:Y:S02]  /*a200*/  @!P5 SHF.R.U32.HI R34, RZ, 0x10, R14 ;  /* 0x00000010ff22d819 */ /* 0x000fe4000001160e */
[----:B0-----:R-:W-:-:S02]  /*a210*/  PRMT R61, RZ, 0x7610, R61 ;  /* 0x00007610ff3d7816 */ /* 0x001fc4000000003d */
[----:B-1----:R-:W-:Y:S02]  /*a220*/  PRMT R57, RZ, 0x7610, R57 ;  /* 0x00007610ff397816 */ /* 0x002fe40000000039 */
[----:B------:R-:W-:Y:S02]  /*a230*/  @!P5 PRMT R61, R34, 0x7610, R61 ;  /* 0x00007610223dd816 */ /* 0x000fe4000000003d */
[----:B------:R-:W-:Y:S02]  /*a240*/  @!P5 PRMT R57, R11, 0x7610, R57 ;  /* 0x000076100b39d816 */ /* 0x000fe40000000039 */
[----:B------:R-:W-:Y:S02]  /*a250*/  @!P5 PRMT R35, R14, 0x7610, R35 ;  /* 0x000076100e23d816 */ /* 0x000fe40000000023 */
[----:B------:R-:W-:Y:S01]  /*a260*/  LOP3.LUT P5, RZ, R84, 0x80000, RZ, 0xc0, !PT ;  /* 0x0008000054ff7812 */ /* 0x000fe200078ac0ff */
[----:B------:R0:W-:Y:S04]  /*a270*/  STL [R1+0x1b4], R83 ;  /* 0x0001b45301007387 */ /* 0x0001e80000100800 */
[----:B------:R1:W-:Y:S01]  /*a280*/  STL.S16 [R1+0x2f6], R33 ;  /* 0x0002f62101007387 */ /* 0x0003e20000100600 */
[----:B------:R-:W-:-:S02]  /*a290*/  PRMT R56, RZ, 0x7610, R56 ;  /* 0x00007610ff387816 */ /* 0x000fc40000000038 */
[----:B0-----:R-:W-:Y:S02]  /*a2a0*/  PRMT R83, RZ, 0x7610, R83 ;  /* 0x00007610ff537816 */ /* 0x001fe40000000053 */
[----:B-1----:R-:W-:Y:S01]  /*a2b0*/  @!P4 SHF.R.U32.HI R33, RZ, 0x10, R7 ;  /* 0x00000010ff21c819 */ /* 0x002fe20000011607 */
[----:B------:R0:W-:Y:S03]  /*a2c0*/  STL [R1+0x1bc], R74 ;  /* 0x0001bc4a01007387 */ /* 0x0001e60000100800 */
[----:B------:R-:W-:Y:S01]  /*a2d0*/  @!P4 PRMT R83, R33, 0x7610, R83 ;  /* 0x000076102153c816 */ /* 0x000fe20000000053 */
[----:B------:R1:W-:Y:S01]  /*a2e0*/  STL.S16 [R1+0x2ee], R35 ;  /* 0x0002ee2301007387 */ /* 0x0003e20000100600 */
[----:B------:R-:W-:Y:S02]  /*a2f0*/  @!P4 SHF.R.U32.HI R33, RZ, 0x10, R8 ;  /* 0x00000010ff21c819 */ /* 0x000fe40000011608 */
[----:B0-----:R-:W-:-:S02]  /*a300*/  PRMT R74, RZ, 0x7610, R74 ;  /* 0x00007610ff4a7816 */ /* 0x001fc4000000004a */
[----:B-1----:R-:W-:Y:S01]  /*a310*/  @!P5 SHF.R.U32.HI R35, RZ, 0x10, R15 ;  /* 0x00000010ff23d819 */ /* 0x002fe2000001160f */
[----:B------:R0:W-:Y:S01]  /*a320*/  STL [R1+0x1b0], R73 ;  /* 0x0001b04901007387 */ /* 0x0001e20000100800 */
[----:B------:R-:W-:Y:S02]  /*a330*/  @!P4 PRMT R74, R33, 0x7610, R74 ;  /* 0x00007610214ac816 */ /* 0x000fe4000000004a */
[----:B------:R-:W-:Y:S01]  /*a340*/  @!P5 PRMT R56, R35, 0x7610, R56 ;  /* 0x000076102338d816 */ /* 0x000fe20000000038 */
[----:B------:R1:W-:Y:S01]  /*a350*/  STL [R1+0x1c8], R54 ;  /* 0x0001c83601007387 */ /* 0x0003e20000100800 */
[----:B------:R-:W-:Y:S02]  /*a360*/  @!P0 SHF.R.U32.HI R33, RZ, 0x10, R9 ;  /* 0x00000010ff218819 */ /* 0x000fe40000011609 */
[----:B---3--:R-:W-:Y:S01]  /*a370*/  @!P5 SHF.R.U32.HI R35, RZ, 0x10, R20 ;  /* 0x00000010ff23d819 */ /* 0x008fe20000011614 */
[----:B------:R3:W-:Y:S01]  /*a380*/  STL [R1+0xcc], R55 ;  /* 0x0000cc3701007387 */ /* 0x0007e20000100800 */
[----:B------:R-:W-:-:S02]  /*a390*/  PRMT R53, RZ, 0x7610, R53 ;  /* 0x00007610ff357816 */ /* 0x000fc40000000035 */
[----:B0-----:R-:W-:Y:S02]  /*a3a0*/  PRMT R73, RZ, 0x7610, R73 ;  /* 0x00007610ff497816 */ /* 0x001fe40000000049 */
[----:B-1----:R-:W-:Y:S02]  /*a3b0*/  PRMT R54, RZ, 0x7610, R54 ;  /* 0x00007610ff367816 */ /* 0x002fe40000000036 */
[----:B---3--:R-:W-:Y:S01]  /*a3c0*/  PRMT R55, RZ, 0x7610, R55 ;  /* 0x00007610ff377816 */ /* 0x008fe20000000037 */
[----:B------:R0:W-:Y:S01]  /*a3d0*/  STL [R1+0x1b8], R71 ;  /* 0x0001b84701007387 */ /* 0x0001e20000100800 */
[----:B------:R-:W-:Y:S02]  /*a3e0*/  @!P0 PRMT R73, R33, 0x7610, R73 ;  /* 0x0000761021498816 */ /* 0x000fe40000000049 */
[----:B------:R-:W-:Y:S02]  /*a3f0*/  @!P5 PRMT R55, R35, 0x7610, R55 ;  /* 0x000076102337d816 */ /* 0x000fe40000000037 */
[----:B------:R-:W-:-:S02]  /*a400*/  @!P5 PRMT R54, R15, 0x7610, R54 ;  /* 0x000076100f36d816 */ /* 0x000fc40000000036 */
[----:B------:R-:W-:Y:S02]  /*a410*/  @!P5 PRMT R53, R20, 0x7610, R53 ;  /* 0x000076101435d816 */ /* 0x000fe40000000035 */
[----:B------:R-:W-:Y:S02]  /*a420*/  @!P0 SHF.R.U32.HI R33, RZ, 0x10, R10 ;  /* 0x00000010ff218819 */ /* 0x000fe4000001160a */
[----:B0-----:R-:W-:Y:S02]  /*a430*/  PRMT R71, RZ, 0x7610, R71 ;  /* 0x00007610ff477816 */ /* 0x001fe40000000047 */
[----:B------:R-:W-:Y:S02]  /*a440*/  PRMT R67, RZ, 0x7610, R67 ;  /* 0x00007610ff437816 */ /* 0x000fe40000000043 */
[----:B------:R-:W-:Y:S01]  /*a450*/  LOP3.LUT P5, RZ, R84, 0x40000, RZ, 0xc0, !PT ;  /* 0x0004000054ff7812 */ /* 0x000fe200078ac0ff */
[----:B------:R-:W-:Y:S01]  /*a460*/  HFMA2.MMA R35, -RZ, RZ, 0, 0 ;  /* 0x00000000ff237435 */ /* 0x000fe200000001ff */
[----:B------:R-:W-:-:S02]  /*a470*/  @!P0 PRMT R71, R33, 0x7610, R71 ;  /* 0x0000761021478816 */ /* 0x000fc40000000047 */
[----:B------:R-:W-:Y:S02]  /*a480*/  @!P0 PRMT R67, R9, 0x7610, R67 ;  /* 0x0000761009438816 */ /* 0x000fe40000000043 */
[----:B------:R-:W-:Y:S02]  /*a490*/  LOP3.LUT P0, RZ, R85, 0x4, RZ, 0xc0, !PT ;  /* 0x0000000455ff7812 */ /* 0x000fe4000780c0ff */
[----:B------:R-:W-:Y:S02]  /*a4a0*/  PRMT R50, RZ, 0x7610, R50 ;  /* 0x00007610ff327816 */ /* 0x000fe40000000032 */
[----:B------:R-:W-:Y:S01]  /*a4b0*/  PRMT R52, RZ, 0x7610, R52 ;  /* 0x00007610ff347816 */ /* 0x000fe20000000034 */
[----:B------:R-:W-:Y:S01]  /*a4c0*/  HFMA2.MMA R30, -RZ, RZ, 0, 0 ;  /* 0x00000000ff1e7435 */ /* 0x000fe200000001ff */
[----:B------:R-:W-:Y:S01]  /*a4d0*/  @!P4 PRMT R50, R7, 0x7610, R50 ;  /* 0x000076100732c816 */ /* 0x000fe20000000032 */
[----:B------:R0:W3:Y:S01]  /*a4e0*/  @!P5 LDG.E R35, desc[UR10][R12.64] ;  /* 0x0000000a0c23d981 */ /* 0x0000e2000c1e1900 */
[----:B------:R-:W-:-:S02]  /*a4f0*/  @!P4 PRMT R52, R8, 0x7610, R52 ;  /* 0x000076100834c816 */ /* 0x000fc40000000034 */
        /* <DEDUP_REMOVED lines=9> */
[----:B----4-:R-:W-:Y:S02]  /*a590*/  @!P6 SHF.R.U32.HI R13, RZ, 0x10, R0 ;  /* 0x00000010ff0de819 */ /* 0x010fe40000011600 */
        /* <DEDUP_REMOVED lines=13> */
[----:B------:R0:W4:Y:S01]  /*a670*/  @!P3 LDG.E R32, desc[UR10][R48.64] ;  /* 0x0000000a3020b981 */ /* 0x000122000c1e1900 */
[----:B------:R-:W-:-:S03]  /*a680*/  @!P0 SHF.R.U32.HI R12, RZ, 0x10, R24 ;  /* 0x00000010ff0c8819 */ /* 0x000fc60000011618 */
[----:B------:R1:W4:Y:S01]  /*a690*/  @!P6 LDG.E R13, desc[UR10][R16.64] ;  /* 0x0000000a100de981 */ /* 0x000322000c1e1900 */
[----:B0-----:R-:W-:Y:S02]  /*a6a0*/  PRMT R49, RZ, 0x7610, R49 ;  /* 0x00007610ff317816 */ /* 0x001fe40000000031 */
[----:B------:R-:W-:Y:S02]  /*a6b0*/  PRMT R48, RZ, 0x7610, R48 ;  /* 0x00007610ff307816 */ /* 0x000fe40000000030 */
[----:B-1----:R-:W-:Y:S02]  /*a6c0*/  PRMT R16, RZ, 0x7610, R16 ;  /* 0x00007610ff107816 */ /* 0x002fe40000000010 */
[----:B------:R-:W-:Y:S02]  /*a6d0*/  @!P0 PRMT R49, R12, 0x7610, R49 ;  /* 0x000076100c318816 */ /* 0x000fe40000000031 */
[----:B------:R-:W-:Y:S02]  /*a6e0*/  @!P0 PRMT R48, R21, 0x7610, R48 ;  /* 0x0000761015308816 */ /* 0x000fe40000000030 */
[----:B------:R-:W-:-:S02]  /*a6f0*/  LOP3.LUT P0, RZ, R84, 0x20000, RZ, 0xc0, !PT ;  /* 0x0002000054ff7812 */ /* 0x000fc4000780c0ff */
[----:B------:R-:W-:Y:S01]  /*a700*/  @!P1 PRMT R16, R27, 0x7610, R16 ;  /* 0x000076101b109816 */ /* 0x000fe20000000010 */
        /* <DEDUP_REMOVED lines=11> */
[----:B0-----:R-:W-:Y:S02]  /*a7c0*/  PRMT R43, RZ, 0x7610, R43 ;  /* 0x00007610ff2b7816 */ /* 0x001fe4000000002b */
[----:B-1----:R-:W-:Y:S01]  /*a7d0*/  @!P1 SHF.R.U32.HI R6, RZ, 0x10, R26 ;  /* 0x00000010ff069819 */ /* 0x002fe2000001161a */
[----:B------:R0:W-:Y:S03]  /*a7e0*/  STL [R1+0xd4], R42 ;  /* 0x0000d42a01007387 */ /* 0x0001e60000100800 */
[----:B------:R-:W-:-:S02]  /*a7f0*/  @!P1 PRMT R43, R6, 0x7610, R43 ;  /* 0x00007610062b9816 */ /* 0x000fc4000000002b */
[----:B------:R-:W-:Y:S02]  /*a800*/  @!P1 SHF.R.U32.HI R6, RZ, 0x10, R27 ;  /* 0x00000010ff069819 */ /* 0x000fe4000001161b */
[----:B------:R-:W-:Y:S02]  /*a810*/  MOV R12, RZ ;  /* 0x000000ff000c7202 */ /* 0x000fe40000000f00 */
[----:B0-----:R-:W-:Y:S01]  /*a820*/  PRMT R42, RZ, 0x7610, R42 ;  /* 0x00007610ff2a7816 */ /* 0x001fe2000000002a */
[----:B------:R0:W-:Y:S03]  /*a830*/  STL [R1+0xdc], R7 ;  /* 0x0000dc0701007387 */ /* 0x0001e60000100800 */
[----:B------:R-:W-:Y:S01]  /*a840*/  @!P1 PRMT R42, R6, 0x7610, R42 ;  /* 0x00007610062a9816 */ /* 0x000fe2000000002a */
[----:B------:R1:W4:Y:S01]  /*a850*/  @!P5 LDG.E R12, desc[UR10][R28.64] ;  /* 0x0000000a1c0cd981 */ /* 0x000322000c1e1900 */
[----:B0-----:R-:W-:-:S06]  /*a860*/  CS2R R6, SRZ ;  /* 0x0000000000067805 */ /* 0x001fcc000001ff00 */
[----:B------:R0:W4:Y:S04]  /*a870*/  @!P6 LDG.E R7, desc[UR10][R18.64] ;  /* 0x0000000a1207e981 */ /* 0x000128000c1e1900 */
[----:B------:R5:W4:Y:S01]  /*a880*/  @!P0 LDG.E R6, desc[UR10][R4.64] ;  /* 0x0000000a04068981 */ /* 0x000b22000c1e1900 */
[----:B------:R-:W-:Y:S02]  /*a890*/  PRMT R37, RZ, 0x7610, R37 ;  /* 0x00007610ff257816 */ /* 0x000fe40000000025 */
[----:B------:R-:W-:Y:S01]  /*a8a0*/  PRMT R36, RZ, 0x7610, R36 ;  /* 0x00007610ff247816 */ /* 0x000fe20000000024 */
[----:B------:R2:W-:Y:S04]  /*a8b0*/  STL [R1+0xb0], R39 ;  /* 0x0000b02701007387 */ /* 0x0005e80000100800 */
[----:B------:R1:W-:Y:S04]  /*a8c0*/  STL [R1+0x1cc], R40 ;  /* 0x0001cc2801007387 */ /* 0x0003e80000100800 */
[----:B------:R-:W-:Y:S01]  /*a8d0*/  STL [R1+0xf0], R0 ;  /* 0x0000f00001007387 */ /* 0x000fe20000100800 */
[----:B--2---:R-:W-:-:S02]  /*a8e0*/  PRMT R39, RZ, 0x7610, R39 ;  /* 0x00007610ff277816 */ /* 0x004fc40000000027 */
[----:B-1----:R-:W-:Y:S02]  /*a8f0*/  PRMT R40, RZ, 0x7610, R40 ;  /* 0x00007610ff287816 */ /* 0x002fe40000000028 */
[----:B------:R-:W-:Y:S02]  /*a900*/  @!P2 PRMT R37, R31, 0x7610, R37 ;  /* 0x000076101f25a816 */ /* 0x000fe40000000025 */
[----:B------:R-:W-:Y:S01]  /*a910*/  PRMT R28, RZ, 0x7610, R28 ;  /* 0x00007610ff1c7816 */ /* 0x000fe2000000001c */
[----:B------:R1:W-:Y:S04]  /*a920*/  STL [R1+0xd8], R23 ;  /* 0x0000d81701007387 */ /* 0x0003e80000100800 */
[----:B------:R2:W-:Y:S01]  /*a930*/  STL [R1+0x1e8], R20 ;  /* 0x0001e81401007387 */ /* 0x0005e20000100800 */
[----:B-1----:R-:W-:-:S03]  /*a940*/  PRMT R23, RZ, 0x7610, R23 ;  /* 0x00007610ff177816 */ /* 0x002fc60000000017 */
[----:B------:R1:W-:Y:S01]  /*a950*/  STL [R1+0x1d0], R41 ;  /* 0x0001d02901007387 */ /* 0x0003e20000100800 */
[----:B--2---:R-:W-:Y:S02]  /*a960*/  PRMT R20, RZ, 0x7610, R20 ;  /* 0x00007610ff147816 */ /* 0x004fe40000000014 */
[----:B0-----:R-:W-:Y:S01]  /*a970*/  PRMT R18, RZ, 0x7610, R18 ;  /* 0x00007610ff127816 */ /* 0x001fe20000000012 */
[----:B------:R0:W-:Y:S01]  /*a980*/  STL [R1+0xf4], R26 ;  /* 0x0000f41a01007387 */ /* 0x0001e20000100800 */
[----:B-1----:R-:W-:-:S03]  /*a990*/  PRMT R41, RZ, 0x7610, R41 ;  /* 0x00007610ff297816 */ /* 0x002fc60000000029 */
[----:B------:R1:W-:Y:S01]  /*a9a0*/  STL [R1+0xe0], R9 ;  /* 0x0000e00901007387 */ /* 0x0003e20000100800 */
[----:B------:R-:W-:Y:S02]  /*a9b0*/  PRMT R17, RZ, 0x7610, R17 ;  /* 0x00007610ff117816 */ /* 0x000fe40000000011 */
[----:B------:R-:W-:Y:S02]  /*a9c0*/  @!P1 PRMT R41, R26, 0x7610, R41 ;  /* 0x000076101a299816 */ /* 0x000fe40000000029 */
[----:B0-----:R-:W-:Y:S01]  /*a9d0*/  PRMT R26, RZ, 0x7610, R26 ;  /* 0x00007610ff1a7816 */ /* 0x001fe2000000001a */
[----:B------:R0:W-:Y:S01]  /*a9e0*/  STL [R1+0xe8], R15 ;  /* 0x0000e80f01007387 */ /* 0x0001e20000100800 */
[----:B------:R-:W-:Y:S02]  /*a9f0*/  PRMT R29, RZ, 0x7610, R29 ;  /* 0x00007610ff1d7816 */ /* 0x000fe4000000001d */
[----:B-1----:R-:W-:Y:S01]  /*aa00*/  PRMT R9, RZ, 0x7610, R9 ;  /* 0x00007610ff097816 */ /* 0x002fe20000000009 */
[----:B------:R1:W-:Y:S01]  /*aa10*/  STL [R1+0xec], R21 ;  /* 0x0000ec1501007387 */ /* 0x0003e20000100800 */
[----:B-----5:R-:W-:-:S02]  /*aa20*/  @!P3 PRMT R26, R22, 0x7610, R26 ;  /* 0x00007610161ab816 */ /* 0x020fc4000000001a */
[----:B------:R-:W-:Y:S01]  /*aa30*/  PRMT R19, RZ, 0x7610, R19 ;  /* 0x00007610ff137816 */ /* 0x000fe20000000013 */
[----:B------:R2:W-:Y:S01]  /*aa40*/  STL [R1+0x1ec], R24 ;  /* 0x0001ec1801007387 */ /* 0x0005e20000100800 */
[----:B0-----:R-:W-:-:S03]  /*aa50*/  PRMT R15, RZ, 0x7610, R15 ;  /* 0x00007610ff0f7816 */ /* 0x001fc6000000000f */
[----:B------:R0:W-:Y:S01]  /*aa60*/  STL [R1+0x1f0], R25 ;  /* 0x0001f01901007387 */ /* 0x0001e20000100800 */
[----:B-1----:R-:W-:-:S03]  /*aa70*/  PRMT R21, RZ, 0x7610, R21 ;  /* 0x00007610ff157816 */ /* 0x002fc60000000015 */
[----:B------:R1:W-:Y:S01]  /*aa80*/  STL [R1+0x1fc], R22 ;  /* 0x0001fc1601007387 */ /* 0x0003e20000100800 */
[----:B--2---:R-:W-:-:S03]  /*aa90*/  PRMT R24, RZ, 0x7610, R24 ;  /* 0x00007610ff187816 */ /* 0x004fc60000000018 */
[----:B------:R2:W-:Y:S01]  /*aaa0*/  STL [R1+0x1e4], R14 ;  /* 0x0001e40e01007387 */ /* 0x0005e20000100800 */
[----:B0-----:R-:W-:-:S03]  /*aab0*/  PRMT R25, RZ, 0x7610, R25 ;  /* 0x00007610ff197816 */ /* 0x001fc60000000019 */
[----:B------:R0:W-:Y:S01]  /*aac0*/  STL [R1+0x1dc], R8 ;  /* 0x0001dc0801007387 */ /* 0x0001e20000100800 */
[----:B-1----:R-:W-:Y:S02]  /*aad0*/  @!P3 SHF.R.U32.HI R22, RZ, 0x10, R22 ;  /* 0x00000010ff16b819 */ /* 0x002fe40000011616 */
[----:B------:R-:W-:Y:S02]  /*aae0*/  PRMT R5, RZ, 0x7610, R5 ;  /* 0x00007610ff057816 */ /* 0x000fe40000000005 */
[----:B--2---:R-:W-:Y:S02]  /*aaf0*/  PRMT R14, RZ, 0x7610, R14 ;  /* 0x00007610ff0e7816 */ /* 0x004fe4000000000e */
[----:B------:R-:W-:Y:S02]  /*ab00*/  PRMT R4, RZ, 0x7610, R4 ;  /* 0x00007610ff047816 */ /* 0x000fe40000000004 */
[----:B0-----:R-:W-:Y:S02]  /*ab10*/  PRMT R8, RZ, 0x7610, R8 ;  /* 0x00007610ff087816 */ /* 0x001fe40000000008 */
[----:B---3--:R-:W-:-:S02]  /*ab20*/  @!P2 SHF.R.U32.HI R0, RZ, 0x10, R30 ;  /* 0x00000010ff00a819 */ /* 0x008fc4000001161e */
[----:B------:R-:W-:Y:S02]  /*ab30*/  @!P2 PRMT R39, R30, 0x7610, R39 ;  /* 0x000076101e27a816 */ /* 0x000fe40000000027 */
[----:B------:R-:W-:Y:S01]  /*ab40*/  @!P2 PRMT R40, R0, 0x7610, R40 ;  /* 0x000076100028a816 */ /* 0x000fe20000000028 */
[----:B------:R0:W-:Y:S01]  /*ab50*/  STL [R1+0x1e0], R10 ;  /* 0x0001e00a01007387 */ /* 0x0001e20000100800 */
[----:B------:R-:W-:Y:S02]  /*ab60*/  @!P3 PRMT R25, R22, 0x7610, R25 ;  /* 0x000076101619b816 */ /* 0x000fe40000000019 */
[----:B------:R-:W-:Y:S01]  /*ab70*/  @!P4 PRMT R24, R33, 0x7610, R24 ;  /* 0x000076102118c816 */ /* 0x000fe20000000018 */
[----:B------:R-:W-:Y:S01]  /*ab80*/  STL [R1+0xe4], R11 ;  /* 0x0000e40b01007387 */ /* 0x000fe20000100800 */
[----:B------:R-:W-:Y:S02]  /*ab90*/  @!P5 PRMT R19, R35, 0x7610, R19 ;  /* 0x000076102313d816 */ /* 0x000fe40000000013 */
[----:B0-----:R-:W-:-:S02]  /*aba0*/  PRMT R10, RZ, 0x7610, R10 ;  /* 0x00007610ff0a7816 */ /* 0x001fc4000000000a */
[----:B----4-:R-:W-:-:S04]  /*abb0*/  @!P3 SHF.R.U32.HI R0, RZ, 0x10, R32 ;  /* 0x00000010ff00b819 */ /* 0x010fc80000011620 */
[----:B------:R-:W-:Y:S02]  /*abc0*/  @!P3 PRMT R28, R0, 0x7610, R28 ;  /* 0x00007610001cb816 */ /* 0x000fe4000000001c */
[----:B------:R-:W-:Y:S02]  /*abd0*/  @!P4 SHF.R.U32.HI R0, RZ, 0x10, R33 ;  /* 0x00000010ff00c819 */ /* 0x000fe40000011621 */
[----:B------:R-:W-:-:S13]  /*abe0*/  R2UR UR16, R2 ;  /* 0x00000000021072ca */ /* 0x000fda00000e0000 */
        /* <DEDUP_REMOVED lines=14> */
[----:B------:R1:W-:Y:S03]  /*acd0*/  STL [R1+0x204], R12 ;  /* 0x0002040c01007387 */ /* 0x0003e60000100800 */
        /* <DEDUP_REMOVED lines=17> */
[----:B------:R-:W-:Y:S01]  /*adf0*/  PRMT R11, RZ, 0x7610, R11 ;  /* 0x00007610ff0b7816 */ /* 0x000fe2000000000b */
[----:B------:R0:W-:Y:S04]  /*ae00*/  STL.S16 [R1+0x22e], R124 ;  /* 0x00022e7c01007387 */ /* 0x0001e80000100600 */
        /* <DEDUP_REMOVED lines=66> */
[----:B0-----:R-:W-:-:S02]  /*b230*/  HFMA2.MMA R124, -RZ, RZ, 0, 0 ;  /* 0x00000000ff7c7435 */ /* 0x001fc400000001ff */
[----:B-1----:R-:W-:Y:S01]  /*b240*/  HFMA2.MMA R122, -RZ, RZ, 0, 0 ;  /* 0x00000000ff7a7435 */ /* 0x002fe200000001ff */
[----:B--2---:R-:W-:Y:S02]  /*b250*/  MOV R119, RZ ;  /* 0x000000ff00777202 */ /* 0x004fe40000000f00 */
[----:B------:R-:W-:-:S04]  /*b260*/  MOV R120, RZ ;  /* 0x000000ff00787202 */ /* 0x000fc80000000f00 */
[----:B---3--:R-:W-:Y:S05]  /*b270*/  @P1 BRA `(.L_x_1889) ;  /* 0x0000000000481947 */ /* 0x008fea0003800000 */
        /* <DEDUP_REMOVED lines=13> */
[----:B------:R-:W5:Y:S01]  /*b350*/  LDG.E.U16 R2, desc[UR10][R2.64+0x2] ;  /* 0x0000020a02027981 */ /* 0x000f62000c1e1500 */
[----:B--2---:R-:W-:Y:S02]  /*b360*/  @P2 SHF.L.U32 R119, R4, 0x10, RZ ;  /* 0x0000001004772819 */ /* 0x004fe400000006ff */
[----:B---3--:R-:W-:Y:S02]  /*b370*/  @P2 SHF.L.U32 R122, R5, 0x10, RZ ;  /* 0x00000010057a2819 */ /* 0x008fe400000006ff */
[----:B----4-:R-:W-:Y:S02]  /*b380*/  SHF.L.U32 R124, R124, 0x10, RZ ;  /* 0x000000107c7c7819 */ /* 0x010fe400000006ff */
[----:B-----5:R-:W-:-:S07]  /*b390*/  SHF.L.U32 R120, R2, 0x10, RZ ;  /* 0x0000001002787819 */ /* 0x020fce00000006ff */
.L_x_1889:
[----:B------:R-:W-:Y:S05]  /*b3a0*/  BSYNC B0 ;  /* 0x0000000000007941 */ /* 0x000fea0003800000 */
.L_x_1888:
        /* <DEDUP_REMOVED lines=14> */
[----:B------:R-:W-:Y:S02]  /*b490*/  PRMT R2, R13, 0x7610, R2 ;  /* 0x000076100d027816 */ /* 0x000fe40000000002 */
        /* <DEDUP_REMOVED lines=35> */
.L_x_1890:
        /* <DEDUP_REMOVED lines=14> */
[----:B------:R-:W-:Y:S01]  /*b7b0*/  FMUL.FTZ R7, R4, R120 ;  /* 0x0000007804077220 */ /* 0x000fe20000410000 */
        /* <DEDUP_REMOVED lines=31> */
.L_x_1891:
        /* <DEDUP_REMOVED lines=56> */
.L_x_1892:
        /* <DEDUP_REMOVED lines=50> */
.L_x_1893:
        /* <DEDUP_REMOVED lines=49> */
.L_x_1894:
        /* <DEDUP_REMOVED lines=49> */
.L_x_1895:
        /* <DEDUP_REMOVED lines=49> */
.L_x_1896:
        /* <DEDUP_REMOVED lines=49> */
.L_x_1897:
        /* <DEDUP_REMOVED lines=49> */
.L_x_1898:
        /* <DEDUP_REMOVED lines=49> */
.L_x_1899:
        /* <DEDUP_REMOVED lines=49> */
.L_x_1900:
        /* <DEDUP_REMOVED lines=49> */
.L_x_1901:
        /* <DEDUP_REMOVED lines=49> */
.L_x_1902:
        /* <DEDUP_REMOVED lines=49> */
.L_x_1903:
        /* <DEDUP_REMOVED lines=49> */
.L_x_1904:
[----:B------:R-:W2:Y:S04]  /*e200*/  LDL.LU.S16 R10, [R1+0x23a] ;  /* 0x00023a00010a7983 */ /* 0x000ea80000300600 */
[----:B------:R-:W3:Y:S01]  /*e210*/  LDL.LU.S16 R37, [R1+0x23e] ;  /* 0x00023e0001257983 */ /* 0x000ee20000300600 */
[----:B--2---:R-:W-:-:S03]  /*e220*/  PRMT R36, R10, 0x7610, R36 ;  /* 0x000076100a247816 */ /* 0x004fc60000000024 */
[----:B------:R-:W2:Y:S01]  /*e230*/  LDL.S16 R10, [R1+0x23c] ;  /* 0x00023c00010a7983 */ /* 0x000ea20000100600 */
[----:B------:R-:W-:-:S03]  /*e240*/  PRMT R39, R36, 0x7610, R39 ;  /* 0x0000761024277816 */ /* 0x000fc60000000027 */
[----:B------:R-:W4:Y:S01]  /*e250*/  LDL.S16 R36, [R1+0x240] ;  /* 0x0002400001247983 */ /* 0x000f220000100600 */
[----:B------:R-:W-:Y:S01]  /*e260*/  FFMA.FTZ R2, R2, R33, R4 ;  /* 0x0000002102027223 */ /* 0x000fe20000010004 */
[----:B------:R-:W-:Y:S01]  /*e270*/  FADD.FTZ R34, R8, R34 ;  /* 0x0000002208227221 */ /* 0x000fe20000010000 */
[----:B------:R-:W-:Y:S01]  /*e280*/  FMUL.FTZ R8, R7, R120 ;  /* 0x0000007807087220 */ /* 0x000fe20000410000 */
[----:B---3--:R-:W-:Y:S01]  /*e290*/  HADD2.F32 R83, -RZ, R37.H0_H0 ;  /* 0x20000025ff537230 */ /* 0x008fe20000004100 */
[----:B--2---:R-:W-:Y:S01]  /*e2a0*/  PRMT R35, R10, 0x7610, R35 ;  /* 0x000076100a237816 */ /* 0x004fe20000000023 */
[----:B------:R-:W-:-:S04]  /*e2b0*/  FMUL.FTZ R10, R11, R124 ;  /* 0x0000007c0b0a7220 */ /* 0x000fc80000410000 */
[----:B------:R-:W-:Y:S01]  /*e2c0*/  FFMA.FTZ R4, R13, R10, R5 ;  /* 0x0000000a0d047223 */ /* 0x000fe20000010005 */
[----:B------:R-:W-:Y:S01]  /*e2d0*/  FADD.FTZ R6, R6, R10 ;  /* 0x0000000a06067221 */ /* 0x000fe20000010000 */
[----:B------:R-:W-:Y:S02]  /*e2e0*/  HADD2.F32 R5, -RZ, R39.H0_H0 ;  /* 0x20000027ff057230 */ /* 0x000fe40000004100 */
[----:B------:R-:W-:Y:S02]  /*e2f0*/  HADD2.F32 R10, -RZ, R35.H0_H0 ;  /* 0x20000023ff0a7230 */ /* 0x000fe40000004100 */
[----:B------:R-:W-:Y:S01]  /*e300*/  FFMA.FTZ R4, R9, R8, R4 ;  /* 0x0000000809047223 */ /* 0x000fe20000010004 */
[----:B------:R-:W-:Y:S01]  /*e310*/  FADD.FTZ R6, R8, R6 ;  /* 0x0000000608067221 */ /* 0x000fe20000010000 */
[----:B------:R-:W-:Y:S01]  /*e320*/  FADD.FTZ R8, R5, -UR16 ;  /* 0x8000001005087e21 */ /* 0x000fe20008010000 */
[----:B------:R-:W-:Y:S01]  /*e330*/  FADD.FTZ R35, R10, -UR16 ;  /* 0x800000100a237e21 */ /* 0x000fe20008010000 */
[----:B----4-:R-:W-:-:S02]  /*e340*/  HADD2.F32 R5, -RZ, R36.H0_H0 ;  /* 0x20000024ff057230 */ /* 0x010fc40000004100 */
        /* <DEDUP_REMOVED lines=21> */
.L_x_1905:
        /* <DEDUP_REMOVED lines=39> */
.L_x_1906:
[----:B------:R-:W2:Y:S04]  /*e710*/  LDL.S16 R41, [R1+0x220] ;  /* 0x0002200001297983 */ /* 0x000ea80000100600 */
[----:B------:R-:W3:Y:S04]  /*e720*/  LDL.LU.S16 R40, [R1+0x222] ;  /* 0x0002220001287983 */ /* 0x000ee80000300600 */
[----:B------:R-:W4:Y:S01]  /*e730*/  LDL.LU.S16 R39, [R1+0x242] ;  /* 0x0002420001277983 */ /* 0x000f220000300600 */
[----:B------:R-:W-:Y:S01]  /*e740*/  FMUL.FTZ R37, R3, R124 ;  /* 0x0000007c03257220 */ /* 0x000fe20000410000 */
[----:B------:R-:W-:Y:S01]  /*e750*/  FADD.FTZ R31, R34, R31 ;  /* 0x0000001f221f7221 */ /* 0x000fe20000010000 */
[----:B------:R-:W-:Y:S01]  /*e760*/  FFMA.FTZ R30, R30, R29, R2 ;  /* 0x0000001d1e1e7223 */ /* 0x000fe20000010002 */
[----:B------:R-:W-:-:S02]  /*e770*/  HADD2.F32 R76, -RZ, R123.H1_H1 ;  /* 0x3000007bff4c7230 */ /* 0x000fc40000004100 */
        /* <DEDUP_REMOVED lines=31> */
.L_x_1907:
[----:B------:R-:W2:Y:S04]  /*e970*/  LDL.S16 R39, [R1+0x218] ;  /* 0x0002180001277983 */ /* 0x000ea80000100600 */
[----:B------:R-:W3:Y:S01]  /*e980*/  LDL.LU.S16 R37, [R1+0x21a] ;  /* 0x00021a0001257983 */ /* 0x000ee20000300600 */
[----:B------:R-:W-:Y:S01]  /*e990*/  FMUL.FTZ R36, R76, R124 ;  /* 0x0000007c4c247220 */ /* 0x000fe20000410000 */
[----:B------:R-:W-:Y:S01]  /*e9a0*/  FFMA.FTZ R28, R28, R27, R32 ;  /* 0x0000001b1c1c7223 */ /* 0x000fe20000010020 */
[----:B------:R-:W-:Y:S02]  /*e9b0*/  FADD.FTZ R29, R33, R29 ;  /* 0x0000001d211d7221 */ /* 0x000fe40000010000 */
[----:B------:R-:W-:Y:S01]  /*e9c0*/  FFMA.FTZ R32, R2, R36, R34 ;  /* 0x0000002402207223 */ /* 0x000fe20000010022 */
[----:B------:R-:W-:-:S02]  /*e9d0*/  HADD2.F32 R34, -RZ, R125.H0_H0 ;  /* 0x2000007dff227230 */ /* 0x000fc40000004100 */
[----:B------:R-:W-:Y:S01]  /*e9e0*/  FADD.FTZ R33, R35, R36 ;  /* 0x0000002423217221 */ /* 0x000fe20000010000 */
[----:B------:R-:W-:Y:S02]  /*e9f0*/  HADD2.F32 R125, -RZ, R125.H1_H1 ;  /* 0x3000007dff7d7230 */ /* 0x000fe40000004100 */
[----:B------:R-:W-:Y:S01]  /*ea00*/  FMUL.FTZ R35, R73, R120 ;  /* 0x0000007849237220 */ /* 0x000fe20000410000 */
[----:B------:R-:W-:Y:S02]  /*ea10*/  FADD.FTZ R34, R34, -UR16 ;  /* 0x8000001022227e21 */ /* 0x000fe40008010000 */
[----:B------:R-:W-:Y:S01]  /*ea20*/  FADD.FTZ R71, R125, -UR16 ;  /* 0x800000107d477e21 */ /* 0x000fe20008010000 */
[----:B------:R-:W-:Y:S01]  /*ea30*/  FFMA.FTZ R32, R77, R35, R32 ;  /* 0x000000234d207223 */ /* 0x000fe20000010020 */
[----:B------:R-:W-:Y:S01]  /*ea40*/  FADD.FTZ R33, R35, R33 ;  /* 0x0000002123217221 */ /* 0x000fe20000010000 */
[----:B------:R-:W-:Y:S01]  /*ea50*/  FMUL.FTZ R74, R34, UR12 ;  /* 0x0000000c224a7c20 */ /* 0x000fe20008410000 */
[----:B------:R-:W-:Y:S01]  /*ea60*/  FMUL.FTZ R71, R71, UR12 ;  /* 0x0000000c47477c20 */ /* 0x000fe20008410000 */
[----:B--2---:R-:W-:-:S02]  /*ea70*/  HADD2.F32 R67, -RZ, R39.H0_H0 ;  /* 0x20000027ff437230 */ /* 0x004fc40000004100 */
[----:B---3--:R-:W-:Y:S01]  /*ea80*/  HADD2.F32 R61, -RZ, R37.H0_H0 ;  /* 0x20000025ff3d7230 */ /* 0x008fe20000004100 */
        /* <DEDUP_REMOVED lines=19> */
.L_x_1908:
[----:B------:R-:W2:Y:S04]  /*ebc0*/  LDL.S16 R39, [R1+0x210] ;  /* 0x0002100001277983 */ /* 0x000ea80000100600 */
[----:B------:R-:W3:Y:S04]  /*ebd0*/  LDL.S16 R37, [R1+0x214] ;  /* 0x0002140001257983 */ /* 0x000ee80000100600 */
[----:B------:R-:W4:Y:S04]  /*ebe0*/  LDL.LU.S16 R36, [R1+0x216] ;  /* 0x0002160001247983 */ /* 0x000f280000300600 */
        /* <DEDUP_REMOVED lines=36> */
.L_x_1909:
[----:B------:R-:W2:Y:S04]  /*ee30*/  LDL.LU.S16 R35, [R1+0x212] ;  /* 0x0002120001237983 */ /* 0x000ea80000300600 */
[----:B------:R-:W3:Y:S04]  /*ee40*/  LDL.LU.S16 R34, [R1+0x21e] ;  /* 0x00021e0001227983 */ /* 0x000ee80000300600 */
[----:B------:R-:W4:Y:S01]  /*ee50*/  LDL.S16 R33, [R1+0x244] ;  /* 0x0002440001217983 */ /* 0x000f220000100600 */
        /* <DEDUP_REMOVED lines=35> */
.L_x_1910:
[----:B------:R-:W-:Y:S01]  /*f090*/  FMUL.FTZ R30, R51, R124 ;  /* 0x0000007c331e7220 */ /* 0x000fe20000410000 */
[----:B------:R-:W-:Y:S01]  /*f0a0*/  FFMA.FTZ R22, R22, R21, R26 ;  /* 0x0000001516167223 */ /* 0x000fe2000001001a */
[----:B------:R-:W-:Y:S01]  /*f0b0*/  FADD.FTZ R23, R27, R23 ;  /* 0x000000171b177221 */ /* 0x000fe20000010000 */
[----:B------:R-:W-:Y:S02]  /*f0c0*/  HADD2.F32 R46, -RZ, R118.H1_H1 ;  /* 0x30000076ff2e7230 */ /* 0x000fe40000004100 */
        /* <DEDUP_REMOVED lines=31> */
.L_x_1911:
[----:B------:R-:W2:Y:S01]  /*f2c0*/  LDL.LU.S16 R29, [R1+0x246] ;  /* 0x00024600011d7983 */ /* 0x000ea20000300600 */
[----:B------:R-:W-:Y:S01]  /*f2d0*/  FMUL.FTZ R28, R46, R124 ;  /* 0x0000007c2e1c7220 */ /* 0x000fe20000410000 */
[----:B------:R-:W-:Y:S01]  /*f2e0*/  FFMA.FTZ R20, R20, R19, R24 ;  /* 0x0000001314147223 */ /* 0x000fe20000010018 */
[----:B------:R-:W-:Y:S01]  /*f2f0*/  FADD.FTZ R21, R25, R21 ;  /* 0x0000001519157221 */ /* 0x000fe20000010000 */
[----:B------:R-:W-:Y:S02]  /*f300*/  HADD2.F32 R42, -RZ, R117.H1_H1 ;  /* 0x30000075ff2a7230 */ /* 0x000fe40000004100 */
[----:B------:R-:W-:Y:S01]  /*f310*/  FFMA.FTZ R24, R49, R28, R26 ;  /* 0x0000001c31187223 */ /* 0x000fe2000001001a */
[--C-:B------:R-:W-:Y:S02]  /*f320*/  HADD2.F32 R26, -RZ, R116.reuse.H0_H0 ;  /* 0x20000074ff1a7230 */ /* 0x100fe40000004100 */
[----:B------:R-:W-:Y:S01]  /*f330*/  FADD.FTZ R25, R27, R28 ;  /* 0x0000001c1b197221 */ /* 0x000fe20000010000 */
[----:B------:R-:W-:-:S02]  /*f340*/  HADD2.F32 R116, -RZ, R116.H1_H1 ;  /* 0x30000074ff747230 */ /* 0x000fc40000004100 */
[----:B------:R-:W-:Y:S01]  /*f350*/  FMUL.FTZ R27, R44, R120 ;  /* 0x000000782c1b7220 */ /* 0x000fe20000410000 */
[----:B------:R-:W-:Y:S02]  /*f360*/  FADD.FTZ R26, R26, -UR16 ;  /* 0x800000101a1a7e21 */ /* 0x000fe40008010000 */
[----:B------:R-:W-:Y:S01]  /*f370*/  FADD.FTZ R43, R116, -UR16 ;  /* 0x80000010742b7e21 */ /* 0x000fe20008010000 */
[----:B------:R-:W-:Y:S01]  /*f380*/  FFMA.FTZ R24, R47, R27, R24 ;  /* 0x0000001b2f187223 */ /* 0x000fe20000010018 */
[----:B------:R-:W-:Y:S01]  /*f390*/  FADD.FTZ R25, R27, R25 ;  /* 0x000000191b197221 */ /* 0x000fe20000010000 */
[----:B------:R-:W-:Y:S01]  /*f3a0*/  FMUL.FTZ R45, R26, UR12 ;  /* 0x0000000c1a2d7c20 */ /* 0x000fe20008410000 */
[----:B------:R-:W-:Y:S01]  /*f3b0*/  FMUL.FTZ R43, R43, UR12 ;  /* 0x0000000c2b2b7c20 */ /* 0x000fe20008410000 */
[----:B--2---:R-:W-:Y:S01]  /*f3c0*/  HADD2.F32 R40, -RZ, R29.H0_H0 ;  /* 0x2000001dff287230 */ /* 0x004fe20000004100 */
        /* <DEDUP_REMOVED lines=19> */
.L_x_1912:
        /* <DEDUP_REMOVED lines=35> */
.L_x_1913:
        /* <DEDUP_REMOVED lines=35> */
.L_x_1914:
[----:B------:R-:W-:Y:S01]  /*f960*/  FMUL.FTZ R22, R33, R124 ;  /* 0x0000007c21167220 */ /* 0x000fe20000410000 */
[----:B------:R-:W-:Y:S01]  /*f970*/  FADD.FTZ R15, R19, R15 ;  /* 0x0000000f130f7221 */ /* 0x000fe20000010000 */
[----:B------:R-:W-:Y:S01]  /*f980*/  FFMA.FTZ R14, R14, R12, R18 ;  /* 0x0000000c0e0e7223 */ /* 0x000fe20000010012 */
[--C-:B------:R-:W-:Y:S02]  /*f990*/  HADD2.F32 R29, -RZ, R107.reuse.H1_H1 ;  /* 0x3000006bff1d7230 */ /* 0x100fe40000004100 */
[----:B------:R-:W-:Y:S01]  /*f9a0*/  FFMA.FTZ R18, R36, R22, R20 ;  /* 0x0000001624127223 */ /* 0x000fe20000010014 */
[----:B------:R-:W-:Y:S01]  /*f9b0*/  FADD.FTZ R19, R21, R22 ;  /* 0x0000001615137221 */ /* 0x000fe20000010000 */
[----:B------:R-:W-:Y:S02]  /*f9c0*/  HADD2.F32 R20, -RZ, R106.H0_H0 ;  /* 0x2000006aff147230 */ /* 0x000fe40000004100 */
[----:B------:R-:W-:Y:S01]  /*f9d0*/  FMUL.FTZ R21, R31, R120 ;  /* 0x000000781f157220 */ /* 0x000fe20000410000 */
[----:B------:R-:W-:-:S02]  /*f9e0*/  HADD2.F32 R22, -RZ, R107.H0_H0 ;  /* 0x2000006bff167230 */ /* 0x000fc40000004100 */
        /* <DEDUP_REMOVED lines=26> */
.L_x_1915:
[----:B------:R-:W-:Y:S02]  /*fb90*/  HADD2.F32 R106, -RZ, R106.H1_H1 ;  /* 0x3000006aff6a7230 */ /* 0x000fe40000004100 */
[----:B------:R-:W-:Y:S01]  /*fba0*/  FMUL.FTZ R20, R29, R124 ;  /* 0x0000007c1d147220 */ /* 0x000fe20000410000 */
[----:B------:R-:W-:Y:S02]  /*fbb0*/  HADD2.F32 R110, -RZ, R110.H1_H1 ;  /* 0x3000006eff6e7230 */ /* 0x000fe40000004100 */
        /* <DEDUP_REMOVED lines=32> */
.L_x_1916:
        /* <DEDUP_REMOVED lines=35> */
.L_x_1917:
[----:B------:R-:W2:Y:S04]  /*fff0*/  LDL.LU.S16 R21, [R1+0x24e] ;  /* 0x00024e0001157983 */ /* 0x000ea80000300600 */
[----:B------:R-:W3:Y:S01]  /*10000*/  LDL.LU.S16 R20, [R1+0x28e] ;  /* 0x00028e0001147983 */ /* 0x000ee20000300600 */
[----:B------:R-:W-:Y:S01]  /*10010*/  FMUL.FTZ R15, R18, R124 ;  /* 0x0000007c120f7220 */ /* 0x000fe20000410000 */
[----:B------:R-:W-:Y:S01]  /*10020*/  FADD.FTZ R7, R12, R7 ;  /* 0x000000070c077221 */ /* 0x000fe20000010000 */
[----:B------:R-:W-:Y:S02]  /*10030*/  HADD2.F32 R69, -RZ, R69.H0_H0 ;  /* 0x20000045ff457230 */ /* 0x000fe40000004100 */
[----:B------:R-:W-:Y:S01]  /*10040*/  FFMA.FTZ R75, R10, R83, R75 ;  /* 0x000000530a4b7223 */ /* 0x000fe2000001004b */
[----:B------:R-:W-:Y:S01]  /*10050*/  FADD.FTZ R12, R14, R15 ;  /* 0x0000000f0e0c7221 */ /* 0x000fe20000010000 */
[----:B------:R-:W-:-:S02]  /*10060*/  HADD2.F32 R14, -RZ, R113.H1_H1 ;  /* 0x30000071ff0e7230 */ /* 0x000fc40000004100 */
[----:B------:R-:W-:Y:S01]  /*10070*/  FFMA.FTZ R10, R26, R15, R13 ;  /* 0x0000000f1a0a7223 */ /* 0x000fe2000001000d */
[----:B------:R-:W-:Y:S01]  /*10080*/  FMUL.FTZ R13, R16, R120 ;  /* 0x00000078100d7220 */ /* 0x000fe20000410000 */
[----:B------:R-:W-:Y:S01]  /*10090*/  FADD.FTZ R17, R69, -UR16 ;  /* 0x8000001045117e21 */ /* 0x000fe20008010000 */
[----:B------:R-:W-:Y:S02]  /*100a0*/  FADD.FTZ R19, R14, -UR16 ;  /* 0x800000100e137e21 */ /* 0x000fe40008010000 */
[----:B------:R-:W-:Y:S01]  /*100b0*/  FFMA.FTZ R10, R23, R13, R10 ;  /* 0x0000000d170a7223 */ /* 0x000fe2000001000a */
[----:B------:R-:W-:Y:S01]  /*100c0*/  FADD.FTZ R12, R13, R12 ;  /* 0x0000000c0d0c7221 */ /* 0x000fe20000010000 */
[----:B------:R-:W-:Y:S01]  /*100d0*/  FMUL.FTZ R17, R17, UR12 ;  /* 0x0000000c11117c20 */ /* 0x000fe20008410000 */
[----:B------:R-:W-:Y:S01]  /*100e0*/  FMUL.FTZ R19, R19, UR12 ;  /* 0x0000000c13137c20 */ /* 0x000fe20008410000 */
[----:B--2---:R-:W-:Y:S02]  /*100f0*/  HADD2.F32 R21, -RZ, R21.H0_H0 ;  /* 0x20000015ff157230 */ /* 0x004fe40000004100 */
        /* <DEDUP_REMOVED lines=20> */
.L_x_1918:
        /* <DEDUP_REMOVED lines=8> */
[----:B------:R-:W-:-:S02]  /*102c0*/  HADD2.F32 R113, -RZ, R113.H0_H0 ;  /* 0x20000071ff717230 */ /* 0x000fc40000004100 */
        /* <DEDUP_REMOVED lines=28> */
.L_x_1919:
        /* <DEDUP_REMOVED lines=35> */
.L_x_1920:
        /* <DEDUP_REMOVED lines=38> */
.L_x_1921:
[----:B------:R-:W-:Y:S01]  /*10920*/  FADD.FTZ R69, R69, R0 ;  /* 0x0000000045457221 */ /* 0x000fe20000010000 */
[----:B------:R-:W-:Y:S01]  /*10930*/  FMUL.FTZ R83, R5, R124 ;  /* 0x0000007c05537220 */ /* 0x000fe20000410000 */
[----:B------:R-:W-:Y:S02]  /*10940*/  HADD2.F32 R0, -RZ, R91.H1_H1 ;  /* 0x3000005bff007230 */ /* 0x000fe40000004100 */
[----:B------:R-:W-:Y:S01]  /*10950*/  FFMA.FTZ R75, R2, R76, R75 ;  /* 0x0000004c024b7223 */ /* 0x000fe2000001004b */
[----:B------:R-:W-:Y:S02]  /*10960*/  HADD2.F32 R84, -RZ, R92.H1_H1 ;  /* 0x3000005cff547230 */ /* 0x000fe40000004100 */
        /* <DEDUP_REMOVED lines=30> */
.L_x_1922:
[----:B------:R-:W-:Y:S02]  /*10b50*/  HADD2.F32 R87, -RZ, R87.H0_H0 ;  /* 0x20000057ff577230 */ /* 0x000fe40000004100 */
[----:B------:R-:W-:Y:S01]  /*10b60*/  FMUL.FTZ R84, R2, R124 ;  /* 0x0000007c02547220 */ /* 0x000fe20000410000 */
[----:B------:R-:W-:Y:S01]  /*10b70*/  FADD.FTZ R79, R79, R76 ;  /* 0x0000004c4f4f7221 */ /* 0x000fe20000010000 */
[----:B------:R-:W-:Y:S01]  /*10b80*/  FFMA.FTZ R80, R77, R73, R80 ;  /* 0x000000494d507223 */ /* 0x000fe20000010050 */
[----:B------:R-:W-:Y:S02]  /*10b90*/  HADD2.F32 R118, -RZ, R118.H0_H0 ;  /* 0x20000076ff767230 */ /* 0x000fe40000004100 */
[----:B------:R-:W-:Y:S01]  /*10ba0*/  FADD.FTZ R87, R87, -UR16 ;  /* 0x8000001057577e21 */ /* 0x000fe20008010000 */
[----:B------:R-:W-:Y:S01]  /*10bb0*/  FFMA.FTZ R76, R3, R84, R78 ;  /* 0x00000054034c7223 */ /* 0x000fe2000001004e */
[----:B------:R-:W-:Y:S02]  /*10bc0*/  HADD2.F32 R78, -RZ, R81.H1_H1 ;  /* 0x30000051ff4e7230 */ /* 0x000fe40000004100 */
[----:B------:R-:W-:Y:S01]  /*10bd0*/  FADD.FTZ R77, R83, R84 ;  /* 0x00000054534d7221 */ /* 0x000fe20000010000 */
[----:B------:R-:W-:Y:S01]  /*10be0*/  FMUL.FTZ R85, R87, UR12 ;  /* 0x0000000c57557c20 */ /* 0x000fe20008410000 */
[----:B------:R-:W-:Y:S01]  /*10bf0*/  FMUL.FTZ R83, R125, R120 ;  /* 0x000000787d537220 */ /* 0x000fe20000410000 */
[----:B------:R-:W-:-:S02]  /*10c00*/  HADD2.F32 R117, -RZ, R117.H0_H0 ;  /* 0x20000075ff757230 */ /* 0x000fc40000004100 */
[----:B------:R-:W-:Y:S01]  /*10c10*/  FADD.FTZ R78, R78, -UR16 ;  /* 0x800000104e4e7e21 */ /* 0x000fe20008010000 */
[----:B------:R0:W-:Y:S01]  /*10c20*/  STL [R1+0x24c], R85 ;  /* 0x00024c5501007387 */ /* 0x0001e20000100800 */
[----:B------:R-:W-:Y:S01]  /*10c30*/  FFMA.FTZ R76, R0, R83, R76 ;  /* 0x00000053004c7223 */ /* 0x000fe2000001004c */
[----:B------:R-:W-:Y:S01]  /*10c40*/  FADD.FTZ R77, R83, R77 ;  /* 0x0000004d534d7221 */ /* 0x000fe20000010000 */
        /* <DEDUP_REMOVED lines=20> */
.L_x_1923:
        /* <DEDUP_REMOVED lines=37> */
.L_x_1924:
        /* <DEDUP_REMOVED lines=37> */
.L_x_1925:
        /* <DEDUP_REMOVED lines=37> */
.L_x_1926:
[----:B------:R-:W-:Y:S01]  /*11480*/  FMUL.FTZ R67, R112, R124 ;  /* 0x0000007c70437220 */ /* 0x000fe20000410000 */
[----:B------:R-:W-:Y:S01]  /*11490*/  FFMA.FTZ R80, R57, R54, R80 ;  /* 0x0000003639507223 */ /* 0x000fe20000010050 */
[----:B------:R-:W-:Y:S02]  /*114a0*/  HADD2.F32 R88, -RZ, R88.H0_H0 ;  /* 0x20000058ff587230 */ /* 0x000fe40000004100 */
[----:B------:R-:W-:Y:S01]  /*114b0*/  FADD.FTZ R79, R79, R56 ;  /* 0x000000384f4f7221 */ /* 0x000fe20000010000 */
[----:B------:R-:W-:Y:S01]  /*114c0*/  FADD.FTZ R57, R66, R67 ;  /* 0x0000004342397221 */ /* 0x000fe20000010000 */
[----:B------:R-:W-:Y:S02]  /*114d0*/  HADD2.F32 R66, -RZ, R97.H1_H1 ;  /* 0x30000061ff427230 */ /* 0x000fe40000004100 */
[----:B------:R-:W-:Y:S01]  /*114e0*/  FFMA.FTZ R56, R76, R67, R61 ;  /* 0x000000434c387223 */ /* 0x000fe2000001003d */
[----:B------:R-:W-:Y:S01]  /*114f0*/  FADD.FTZ R88, R88, -UR16 ;  /* 0x8000001058587e21 */ /* 0x000fe20008010000 */
[----:B------:R-:W-:Y:S01]  /*11500*/  FMUL.FTZ R61, R111, R120 ;  /* 0x000000786f3d7220 */ /* 0x000fe20000410000 */
[----:B------:R-:W-:-:S02]  /*11510*/  HADD2.F32 R110, -RZ, R98.H0_H0 ;  /* 0x20000062ff6e7230 */ /* 0x000fc40000004100 */
[----:B------:R-:W-:Y:S01]  /*11520*/  FADD.FTZ R66, R66, -UR16 ;  /* 0x8000001042427e21 */ /* 0x000fe20008010000 */
[----:B------:R-:W-:Y:S01]  /*11530*/  FMUL.FTZ R71, R88, UR12 ;  /* 0x0000000c58477c20 */ /* 0x000fe20008410000 */
[----:B------:R-:W-:Y:S01]  /*11540*/  FFMA.FTZ R56, R74, R61, R56 ;  /* 0x0000003d4a387223 */ /* 0x000fe20000010038 */
[----:B------:R-:W-:Y:S01]  /*11550*/  FADD.FTZ R57, R61, R57 ;  /* 0x000000393d397221 */ /* 0x000fe20000010000 */
[----:B------:R-:W-:Y:S01]  /*11560*/  FMUL.FTZ R67, R66, UR12 ;  /* 0x0000000c42437c20 */ /* 0x000fe20008410000 */
[----:B------:R-:W-:Y:S01]  /*11570*/  HADD2.F32 R109, -RZ, R98.H1_H1 ;  /* 0x30000062ff6d7230 */ /* 0x000fe20000004100 */
        /* <DEDUP_REMOVED lines=21> */
.L_x_1927:
[----:B------:R-:W-:Y:S01]  /*116d0*/  FMUL.FTZ R61, R110, R124 ;  /* 0x0000007c6e3d7220 */ /* 0x000fe20000410000 */
[----:B------:R-:W-:Y:S02]  /*116e0*/  HADD2.F32 R97, -RZ, R97.H0_H0 ;  /* 0x20000061ff617230 */ /* 0x000fe40000004100 */
        /* <DEDUP_REMOVED lines=33> */
.L_x_1928:
[----:B------:R-:W-:Y:S01]  /*11900*/  FMUL.FTZ R56, R108, R124 ;  /* 0x0000007c6c387220 */ /* 0x000fe20000410000 */
[----:B------:R-:W-:Y:S01]  /*11910*/  FADD.FTZ R79, R79, R51 ;  /* 0x000000334f4f7221 */ /* 0x000fe20000010000 */
[----:B------:R-:W-:Y:S01]  /*11920*/  FFMA.FTZ R80, R53, R48, R80 ;  /* 0x0000003035507223 */ /* 0x000fe20000010050 */
        /* <DEDUP_REMOVED lines=32> */
.L_x_1929:
[----:B------:R-:W4:Y:S04]  /*11b30*/  LDL.S16 R56, [R1+0x2b0] ;  /* 0x0002b00001387983 */ /* 0x000f280000100600 */
[----:B------:R-:W5:Y:S01]  /*11b40*/  LDL.LU.S16 R55, [R1+0x2b2] ;  /* 0x0002b20001377983 */ /* 0x000f620000300600 */
[----:B------:R-:W-:Y:S01]  /*11b50*/  FMUL.FTZ R54, R104, R124 ;  /* 0x0000007c68367220 */ /* 0x000fe20000410000 */
[----:B------:R-:W-:Y:S01]  /*11b60*/  FADD.FTZ R69, R69, R48 ;  /* 0x0000003045457221 */ /* 0x000fe20000010000 */
[----:B------:R-:W-:Y:S02]  /*11b70*/  HADD2.F32 R100, -RZ, R100.H1_H1 ;  /* 0x30000064ff647230 */ /* 0x000fe40000004100 */
[----:B------:R-:W-:Y:S01]  /*11b80*/  FFMA.FTZ R75, R49, R46, R75 ;  /* 0x0000002e314b7223 */ /* 0x000fe2000001004b */
[----:B------:R-:W-:Y:S01]  /*11b90*/  FFMA.FTZ R48, R102, R54, R51 ;  /* 0x0000003666307223 */ /* 0x000fe20000010033 */
[----:B------:R-:W-:-:S02]  /*11ba0*/  HADD2.F32 R51, -RZ, R38.H0_H0 ;  /* 0x20000026ff337230 */ /* 0x000fc40000004100 */
[----:B------:R-:W-:Y:S01]  /*11bb0*/  FADD.FTZ R49, R53, R54 ;  /* 0x0000003635317221 */ /* 0x000fe20000010000 */
[----:B------:R-:W-:Y:S01]  /*11bc0*/  FMUL.FTZ R53, R103, R120 ;  /* 0x0000007867357220 */ /* 0x000fe20000410000 */
[----:B------:R-:W-:Y:S01]  /*11bd0*/  FADD.FTZ R97, R100, -UR16 ;  /* 0x8000001064617e21 */ /* 0x000fe20008010000 */
[----:B------:R-:W-:Y:S02]  /*11be0*/  FADD.FTZ R51, R51, -UR16 ;  /* 0x8000001033337e21 */ /* 0x000fe40008010000 */
[----:B------:R-:W-:Y:S01]  /*11bf0*/  FFMA.FTZ R48, R101, R53, R48 ;  /* 0x0000003565307223 */ /* 0x000fe20000010030 */
[----:B------:R-:W-:Y:S01]  /*11c00*/  FADD.FTZ R49, R53, R49 ;  /* 0x0000003135317221 */ /* 0x000fe20000010000 */
[----:B------:R-:W-:Y:S01]  /*11c10*/  FMUL.FTZ R97, R97, UR12 ;  /* 0x0000000c61617c20 */ /* 0x000fe20008410000 */
[----:B------:R-:W-:Y:S01]  /*11c20*/  FMUL.FTZ R98, R51, UR12 ;  /* 0x0000000c33627c20 */ /* 0x000fe20008410000 */
[----:B----4-:R-:W-:Y:S02]  /*11c30*/  HADD2.F32 R100, -RZ, R56.H0_H0 ;  /* 0x20000038ff647230 */ /* 0x010fe40000004100 */
[----:B-----5:R-:W-:Y:S01]  /*11c40*/  HADD2.F32 R99, -RZ, R55.H0_H0 ;  /* 0x20000037ff637230 */ /* 0x020fe20000004100 */
        /* <DEDUP_REMOVED lines=19> */
.L_x_1930:
[----:B------:R-:W4:Y:S04]  /*11d80*/  LDL.LU.S16 R54, [R1+0x2ae] ;  /* 0x0002ae0001367983 */ /* 0x000f280000300600 */
[----:B------:R-:W5:Y:S01]  /*11d90*/  LDL.S16 R53, [R1+0x2b4] ;  /* 0x0002b40001357983 */ /* 0x000f620000100600 */
[----:B------:R-:W-:Y:S01]  /*11da0*/  FMUL.FTZ R51, R100, R124 ;  /* 0x0000007c64337220 */ /* 0x000fe20000410000 */
[----:B------:R-:W-:Y:S01]  /*11db0*/  FADD.FTZ R79, R79, R46 ;  /* 0x0000002e4f4f7221 */ /* 0x000fe20000010000 */
[----:B------:R-:W-:Y:S01]  /*11dc0*/  FFMA.FTZ R80, R47, R44, R80 ;  /* 0x0000002c2f507223 */ /* 0x000fe20000010050 */
[----:B------:R-:W-:Y:S02]  /*11dd0*/  HADD2.F32 R96, -RZ, R96.H0_H0 ;  /* 0x20000060ff607230 */ /* 0x000fe40000004100 */
[----:B------:R-:W-:Y:S01]  /*11de0*/  FFMA.FTZ R46, R98, R51, R48 ;  /* 0x00000033622e7223 */ /* 0x000fe20000010030 */
[----:B------:R-:W-:Y:S01]  /*11df0*/  FADD.FTZ R47, R49, R51 ;  /* 0x00000033312f7221 */ /* 0x000fe20000010000 */
[----:B------:R-:W-:Y:S01]  /*11e00*/  FMUL.FTZ R49, R99, R120 ;  /* 0x0000007863317220 */ /* 0x000fe20000410000 */
[----:B------:R-:W-:-:S03]  /*11e10*/  HADD2.F32 R95, -RZ, R82.H1_H1 ;  /* 0x30000052ff5f7230 */ /* 0x000fc60000004100 */
[----:B------:R-:W-:Y:S01]  /*11e20*/  FFMA.FTZ R46, R97, R49, R46 ;  /* 0x00000031612e7223 */ /* 0x000fe2000001002e */
[----:B------:R-:W-:Y:S01]  /*11e30*/  FADD.FTZ R47, R49, R47 ;  /* 0x0000002f312f7221 */ /* 0x000fe20000010000 */
[----:B----4-:R-:W-:Y:S02]  /*11e40*/  HADD2.F32 R48, -RZ, R54.H0_H0 ;  /* 0x20000036ff307230 */ /* 0x010fe40000004100 */
[----:B-----5:R-:W-:-:S03]  /*11e50*/  HADD2.F32 R51, -RZ, R53.H0_H0 ;  /* 0x20000035ff337230 */ /* 0x020fc60000004100 */
[----:B------:R-:W-:Y:S02]  /*11e60*/  FADD.FTZ R48, R48, -UR16 ;  /* 0x8000001030307e21 */ /* 0x000fe40008010000 */
[----:B------:R-:W-:Y:S02]  /*11e70*/  FADD.FTZ R51, R51, -UR16 ;  /* 0x8000001033337e21 */ /* 0x000fe40008010000 */
        /* <DEDUP_REMOVED lines=21> */
.L_x_1931:
        /* <DEDUP_REMOVED lines=35> */
.L_x_1932:
[----:B------:R-:W4:Y:S04]  /*12200*/  LDL.S16 R48, [R1+0x2b8] ;  /* 0x0002b80001307983 */ /* 0x000f280000100600 */
[----:B------:R-:W5:Y:S04]  /*12210*/  LDL.LU.S16 R47, [R1+0x2ba] ;  /* 0x0002ba00012f7983 */ /* 0x000f680000300600 */
[----:B------:R-:W2:Y:S01]  /*12220*/  LDL.S16 R46, [R1+0x2bc] ;  /* 0x0002bc00012e7983 */ /* 0x000ea20000100600 */
[----:B------:R-:W-:Y:S01]  /*12230*/  FMUL.FTZ R45, R92, R124 ;  /* 0x0000007c5c2d7220 */ /* 0x000fe20000410000 */
[----:B------:R-:W-:Y:S01]  /*12240*/  FADD.FTZ R79, R79, R42 ;  /* 0x0000002a4f4f7221 */ /* 0x000fe20000010000 */
[----:B------:R-:W-:Y:S01]  /*12250*/  FFMA.FTZ R80, R43, R40, R80 ;  /* 0x000000282b507223 */ /* 0x000fe20000010050 */
[----:B------:R-:W-:-:S02]  /*12260*/  HADD2.F32 R43, -RZ, R70.H0_H0 ;  /* 0x20000046ff2b7230 */ /* 0x000fc40000004100 */
        /* <DEDUP_REMOVED lines=11> */
[----:B0-----:R-:W-:Y:S01]  /*12320*/  FMUL.FTZ R85, R45, UR12 ;  /* 0x0000000c2d557c20 */ /* 0x001fe20008410000 */
        /* <DEDUP_REMOVED lines=19> */
.L_x_1933:
[----:B------:R-:W2:Y:S04]  /*12460*/  LDL.LU.S16 R46, [R1+0x2b6] ;  /* 0x0002b600012e7983 */ /* 0x000ea80000300600 */
[----:B------:R-:W4:Y:S04]  /*12470*/  LDL.LU.S16 R45, [R1+0x2be] ;  /* 0x0002be00012d7983 */ /* 0x000f280000300600 */
[----:B------:R-:W1:Y:S01]  /*12480*/  LDL.LU.S16 R44, [R1+0x2c6] ;  /* 0x0002c600012c7983 */ /* 0x000e620000300600 */
        /* <DEDUP_REMOVED lines=12> */
[----:B-1----:R-:W-:Y:S02]  /*12550*/  HADD2.F32 R83, -RZ, R44.H0_H0 ;  /* 0x2000002cff537230 */ /* 0x002fe40000004100 */
        /* <DEDUP_REMOVED lines=22> */
.L_x_1934:
[----:B------:R-:W2:Y:S04]  /*126c0*/  LDL.S16 R46, [R1+0x22c] ;  /* 0x00022c00012e7983 */ /* 0x000ea80000100600 */
[----:B------:R-:W4:Y:S04]  /*126d0*/  LDL.LU.S16 R43, [R1+0x22e] ;  /* 0x00022e00012b7983 */ /* 0x000f280000300600 */
[----:B------:R-:W5:Y:S04]  /*126e0*/  LDL.S16 R45, [R1+0x22a] ;  /* 0x00022a00012d7983 */ /* 0x000f680000100600 */
[----:B------:R-:W3:Y:S01]  /*126f0*/  LDL.LU.S16 R44, [R1+0x228] ;  /* 0x00022800012c7983 */ /* 0x000ee20000300600 */
        /* <DEDUP_REMOVED lines=9> */
[----:B----4-:R-:W-:-:S03]  /*12790*/  HADD2.F32 R43, -RZ, R43.H0_H0 ;  /* 0x2000002bff2b7230 */ /* 0x010fc60000004100 */
[----:B------:R-:W-:Y:S01]  /*127a0*/  FADD.FTZ R41, R41, -UR16 ;  /* 0x8000001029297e21 */ /* 0x000fe20008010000 */
[----:B-----5:R-:W-:Y:S02]  /*127b0*/  HADD2.F32 R80, -RZ, R45.H0_H0 ;  /* 0x2000002dff507230 */ /* 0x020fe40000004100 */
[----:B------:R-:W-:Y:S01]  /*127c0*/  FADD.FTZ R43, R43, -UR16 ;  /* 0x800000102b2b7e21 */ /* 0x000fe20008010000 */
        /* <DEDUP_REMOVED lines=22> */
.L_x_1935:
[----:B------:R-:W2:Y:S04]  /*12930*/  LDL.S16 R42, [R1+0x226] ;  /* 0x00022600012a7983 */ /* 0x000ea80000100600 */
[----:B------:R-:W3:Y:S01]  /*12940*/  LDL.S16 R43, [R1+0x2e4] ;  /* 0x0002e400012b7983 */ /* 0x000ee20000100600 */
[----:B------:R-:W-:Y:S01]  /*12950*/  FMUL.FTZ R41, R80, R124 ;  /* 0x0000007c50297220 */ /* 0x000fe20000410000 */
[----:B------:R-:W-:Y:S02]  /*12960*/  HADD2.F32 R70, -RZ, R70.H1_H1 ;  /* 0x30000046ff467230 */ /* 0x000fe40000004100 */
[----:B------:R-:W-:Y:S01]  /*12970*/  FFMA.FTZ R36, R36, R33, R75 ;  /* 0x0000002124247223 */ /* 0x000fe2000001004b */
[----:B------:R-:W-:Y:S01]  /*12980*/  FADD.FTZ R35, R69, R35 ;  /* 0x0000002345237221 */ /* 0x000fe20000010000 */
[----:B------:R-:W-:Y:S01]  /*12990*/  FFMA.FTZ R38, R78, R41, R38 ;  /* 0x000000294e267223 */ /* 0x000fe20000010026 */
[----:B------:R-:W-:Y:S01]  /*129a0*/  FADD.FTZ R40, R40, R41 ;  /* 0x0000002928287221 */ /* 0x000fe20000010000 */
[----:B------:R-:W-:Y:S01]  /*129b0*/  FMUL.FTZ R41, R79, R120 ;  /* 0x000000784f297220 */ /* 0x000fe20000410000 */
[----:B------:R-:W-:Y:S01]  /*129c0*/  FADD.FTZ R70, R70, -UR16 ;  /* 0x8000001046467e21 */ /* 0x000fe20008010000 */
[----:B------:R-:W-:-:S02]  /*129d0*/  HADD2.F32 R76, -RZ, R68.H1_H1 ;  /* 0x30000044ff4c7230 */ /* 0x000fc40000004100 */
        /* <DEDUP_REMOVED lines=26> */
.L_x_1936:
        /* <DEDUP_REMOVED lines=37> */
.L_x_1937:
[----:B------:R-:W2:Y:S04]  /*12dd0*/  LDL.LU.S16 R41, [R1+0x2e6] ;  /* 0x0002e60001297983 */ /* 0x000ea80000300600 */
[----:B------:R-:W3:Y:S01]  /*12de0*/  LDL.S16 R40, [R1+0x2ec] ;  /* 0x0002ec0001287983 */ /* 0x000ee20000100600 */
[----:B------:R-:W-:Y:S01]  /*12df0*/  FMUL.FTZ R38, R72, R124 ;  /* 0x0000007c48267220 */ /* 0x000fe20000410000 */
[----:B------:R-:W-:Y:S01]  /*12e00*/  FADD.FTZ R35, R35, R31 ;  /* 0x0000001f23237221 */ /* 0x000fe20000010000 */
[----:B------:R-:W-:Y:S01]  /*12e10*/  FFMA.FTZ R36, R32, R29, R36 ;  /* 0x0000001d20247223 */ /* 0x000fe20000010024 */
[----:B------:R-:W-:Y:S02]  /*12e20*/  HADD2.F32 R68, -RZ, R68.H0_H0 ;  /* 0x20000044ff447230 */ /* 0x000fe40000004100 */
        /* <DEDUP_REMOVED lines=31> */
.L_x_1938:
        /* <DEDUP_REMOVED lines=35> */
.L_x_1939:
        /* <DEDUP_REMOVED lines=37> */
.L_x_1940:
        /* <DEDUP_REMOVED lines=37> */
.L_x_1941:
        /* <DEDUP_REMOVED lines=39> */
.L_x_1942:
        /* <DEDUP_REMOVED lines=39> */
.L_x_1943:
        /* <DEDUP_REMOVED lines=39> */
.L_x_1944:
        /* <DEDUP_REMOVED lines=39> */
.L_x_1945:
        /* <DEDUP_REMOVED lines=39> */
.L_x_1946:
        /* <DEDUP_REMOVED lines=39> */
.L_x_1947:
        /* <DEDUP_REMOVED lines=41> */
.L_x_1948:
        /* <DEDUP_REMOVED lines=41> */
.L_x_1949:
        /* <DEDUP_REMOVED lines=45> */
.L_x_1950:
        /* <DEDUP_REMOVED lines=45> */
.L_x_1951:
        /* <DEDUP_REMOVED lines=49> */
.L_x_1952:
        /* <DEDUP_REMOVED lines=59> */
.L_x_1953:
        /* <DEDUP_REMOVED lines=59> */
[----:B------:R-:W-:-:S04]  /*15ac0*/  FADD.FTZ R115, R115, R110 ;  /* 0x0000006e73737221 */ /* 0x000fc80000010000 */
[----:B------:R-:W-:-:S04]  /*15ad0*/  FADD.FTZ R115, R115, R108 ;  /* 0x0000006c73737221 */ /* 0x000fc80000010000 */
[----:B------:R-:W-:Y:S01]  /*15ae0*/  FADD.FTZ R115, R115, R104 ;  /* 0x0000006873737221 */ /* 0x000fe20000010000 */
[----:B------:R-:W-:-:S03]  /*15af0*/  ISETP.GT.AND P0, PT, R118, 0x1d, PT ;  /* 0x0000001d7600780c */ /* 0x000fc60003f04270 */
[----:B------:R-:W-:-:S04]  /*15b00*/  FADD.FTZ R115, R115, R100 ;  /* 0x0000006473737221 */ /* 0x000fc80000010000 */
        /* <DEDUP_REMOVED lines=14> */
[----:B------:R-:W-:-:S03]  /*15bf0*/  FFMA.FTZ R116, R112, R110, R116 ;  /* 0x0000006e70747223 */ /* 0x000fc60000010074 */
[----:B------:R-:W-:Y:S01]  /*15c00*/  FADD.FTZ R110, R113, R109 ;  /* 0x0000006d716e7221 */ /* 0x000fe20000010000 */
[----:B------:R-:W-:-:S04]  /*15c10*/  FFMA.FTZ R109, R106, R108, R116 ;  /* 0x0000006c6a6d7223 */ /* 0x000fc80000010074 */
[----:B------:R-:W-:Y:S02]  /*15c20*/  FFMA.FTZ R109, R102, R104, R109 ;  /* 0x00000068666d7223 */ /* 0x000fe4000001006d */
[----:B------:R-:W1:Y:S04]  /*15c30*/  SHFL.DOWN PT, R104, R125, 0x2, 0x1f ;  /* 0x08401f007d687f89 */ /* 0x000e6800000e0000 */
[----:B------:R-:W0:Y:S01]  /*15c40*/  SHFL.DOWN PT, R102, R123, 0x2, 0x1f ;  /* 0x08401f007b667f89 */ /* 0x000e2200000e0000 */
[----:B------:R-:W-:-:S04]  /*15c50*/  FFMA.FTZ R109, R98, R100, R109 ;  /* 0x00000064626d7223 */ /* 0x000fc8000001006d */
[----:B------:R-:W-:-:S04]  /*15c60*/  FFMA.FTZ R109, R94, R96, R109 ;  /* 0x000000605e6d7223 */ /* 0x000fc8000001006d */
[----:B------:R-:W-:Y:S01]  /*15c70*/  FFMA.FTZ R109, R90, R92, R109 ;  /* 0x0000005c5a6d7223 */ /* 0x000fe2000001006d */
[----:B------:R-:W-:-:S03]  /*15c80*/  FADD.FTZ R110, R110, R107 ;  /* 0x0000006b6e6e7221 */ /* 0x000fc60000010000 */
[----:B------:R-:W-:Y:S01]  /*15c90*/  FFMA.FTZ R109, R86, R88, R109 ;  /* 0x00000058566d7223 */ /* 0x000fe2000001006d */
[----:B------:R-:W-:Y:S01]  /*15ca0*/  FADD.FTZ R115, R115, R84 ;  /* 0x0000005473737221 */ /* 0x000fe20000010000 */
[----:B------:R-:W-:Y:S02]  /*15cb0*/  FFMA.FTZ R114, R101, R103, R114 ;  /* 0x0000006765727223 */ /* 0x000fe40000010072 */
[----:B------:R-:W-:Y:S01]  /*15cc0*/  FFMA.FTZ R109, R82, R84, R109 ;  /* 0x00000054526d7223 */ /* 0x000fe2000001006d */
[----:B------:R-:W-:Y:S01]  /*15cd0*/  FADD.FTZ R110, R110, R103 ;  /* 0x000000676e6e7221 */ /* 0x000fe20000010000 */
[----:B-1----:R-:W-:Y:S02]  /*15ce0*/  @!P0 FADD.FTZ R125, R125, R104 ;  /* 0x000000687d7d8221 */ /* 0x002fe40000010000 */
[----:B------:R-:W-:Y:S01]  /*15cf0*/  FFMA.FTZ R109, R78, R80, R109 ;  /* 0x000000504e6d7223 */ /* 0x000fe2000001006d */
[----:B------:R-:W-:Y:S01]  /*15d00*/  FADD.FTZ R115, R115, R80 ;  /* 0x0000005073737221 */ /* 0x000fe20000010000 */
[----:B0-----:R-:W-:Y:S01]  /*15d10*/  @!P0 FADD.FTZ R123, R123, R102 ;  /* 0x000000667b7b8221 */ /* 0x001fe20000010000 */
[----:B------:R-:W0:Y:S01]  /*15d20*/  SHFL.DOWN PT, R80, R125, 0x4, 0x1f ;  /* 0x08801f007d507f89 */ /* 0x000e2200000e0000 */
[----:B------:R-:W-:Y:S01]  /*15d30*/  FFMA.FTZ R114, R97, R99, R114 ;  /* 0x0000006361727223 */ /* 0x000fe20000010072 */
[----:B------:R-:W-:-:S02]  /*15d40*/  FADD.FTZ R110, R110, R99 ;  /* 0x000000636e6e7221 */ /* 0x000fc40000010000 */
[----:B------:R-:W1:Y:S01]  /*15d50*/  SHFL.DOWN PT, R78, R123, 0x4, 0x1f ;  /* 0x08801f007b4e7f89 */ /* 0x000e6200000e0000 */
[----:B------:R-:W-:Y:S01]  /*15d60*/  FFMA.FTZ R114, R93, R95, R114 ;  /* 0x0000005f5d727223 */ /* 0x000fe20000010072 */
[----:B------:R-:W-:Y:S01]  /*15d70*/  FADD.FTZ R110, R110, R95 ;  /* 0x0000005f6e6e7221 */ /* 0x000fe20000010000 */
[----:B------:R-:W-:Y:S01]  /*15d80*/  FFMA.FTZ R109, R74, R76, R109 ;  /* 0x0000004c4a6d7223 */ /* 0x000fe2000001006d */
[----:B------:R-:W-:Y:S01]  /*15d90*/  FADD.FTZ R115, R115, R76 ;  /* 0x0000004c73737221 */ /* 0x000fe20000010000 */
[----:B------:R-:W-:Y:S01]  /*15da0*/  FFMA.FTZ R114, R89, R91, R114 ;  /* 0x0000005b59727223 */ /* 0x000fe20000010072 */
[----:B------:R-:W-:Y:S01]  /*15db0*/  FADD.FTZ R110, R110, R91 ;  /* 0x0000005b6e6e7221 */ /* 0x000fe20000010000 */
[----:B------:R-:W-:Y:S01]  /*15dc0*/  ISETP.GT.AND P0, PT, R118, 0x1b, PT ;  /* 0x0000001b7600780c */ /* 0x000fe20003f04270 */
        /* <DEDUP_REMOVED lines=15> */
[----:B------:R-:W-:Y:S01]  /*15ec0*/  FFMA.FTZ R114, R73, R75, R114 ;  /* 0x0000004b49727223 */ /* 0x000fe20000010072 */
[----:B------:R-:W-:Y:S01]  /*15ed0*/  FADD.FTZ R110, R110, R75 ;  /* 0x0000004b6e6e7221 */ /* 0x000fe20000010000 */
[----:B-1----:R-:W-:Y:S01]  /*15ee0*/  @!P0 FADD.FTZ R123, R123, R78 ;  /* 0x0000004e7b7b8221 */ /* 0x002fe20000010000 */
[----:B------:R-:W-:Y:S01]  /*15ef0*/  FFMA.FTZ R109, R50, R52, R109 ;  /* 0x00000034326d7223 */ /* 0x000fe2000001006d */
[----:B------:R-:W-:Y:S01]  /*15f00*/  FADD.FTZ R115, R115, R52 ;  /* 0x0000003473737221 */ /* 0x000fe20000010000 */
[----:B------:R-:W-:Y:S01]  /*15f10*/  FFMA.FTZ R114, R69, R71, R114 ;  /* 0x0000004745727223 */ /* 0x000fe20000010072 */
[----:B------:R-:W-:Y:S01]  /*15f20*/  FADD.FTZ R110, R110, R71 ;  /* 0x000000476e6e7221 */ /* 0x000fe20000010000 */
[----:B------:R-:W0:Y:S02]  /*15f30*/  SHFL.DOWN PT, R52, R125, 0x8, 0x1f ;  /* 0x09001f007d347f89 */ /* 0x000e2400000e0000 */
[----:B------:R-:W-:Y:S01]  /*15f40*/  FFMA.FTZ R114, R61, R67, R114 ;  /* 0x000000433d727223 */ /* 0x000fe20000010072 */
[----:B------:R-:W-:Y:S01]  /*15f50*/  FADD.FTZ R110, R110, R67 ;  /* 0x000000436e6e7221 */ /* 0x000fe20000010000 */
[----:B------:R-:W1:Y:S01]  /*15f60*/  SHFL.DOWN PT, R50, R123, 0x8, 0x1f ;  /* 0x09001f007b327f89 */ /* 0x000e6200000e0000 */
[----:B------:R-:W-:Y:S01]  /*15f70*/  FFMA.FTZ R109, R46, R48, R109 ;  /* 0x000000302e6d7223 */ /* 0x000fe2000001006d */
[----:B------:R-:W-:Y:S01]  /*15f80*/  FFMA.FTZ R114, R57, R59, R114 ;  /* 0x0000003b39727223 */ /* 0x000fe20000010072 */
[----:B------:R-:W-:Y:S01]  /*15f90*/  FADD.FTZ R110, R110, R59 ;  /* 0x0000003b6e6e7221 */ /* 0x000fe20000010000 */
        /* <DEDUP_REMOVED lines=20> */
[----:B-1----:R-:W-:Y:S01]  /*160e0*/  @!P0 FADD.FTZ R123, R123, R50 ;  /* 0x000000327b7b8221 */ /* 0x002fe20000010000 */
[----:B------:R-:W-:Y:S01]  /*160f0*/  FADD.FTZ R110, R110, R39 ;  /* 0x000000276e6e7221 */ /* 0x000fe20000010000 */
[----:B------:R-:W-:Y:S01]  /*16100*/  FFMA.FTZ R109, R26, R28, R109 ;  /* 0x0000001c1a6d7223 */ /* 0x000fe2000001006d */
[----:B------:R-:W-:-:S02]  /*16110*/  FADD.FTZ R115, R115, R28 ;  /* 0x0000001c73737221 */ /* 0x000fc40000010000 */
[----:B------:R-:W0:Y:S01]  /*16120*/  SHFL.DOWN PT, R28, R125, 0x10, 0x1f ;  /* 0x0a001f007d1c7f89 */ /* 0x000e2200000e0000 */
[----:B------:R-:W-:Y:S01]  /*16130*/  FFMA.FTZ R114, R33, R35, R114 ;  /* 0x0000002321727223 */ /* 0x000fe20000010072 */
[----:B------:R-:W-:Y:S02]  /*16140*/  FADD.FTZ R110, R110, R35 ;  /* 0x000000236e6e7221 */ /* 0x000fe40000010000 */
[----:B------:R-:W1:Y:S01]  /*16150*/  SHFL.DOWN PT, R26, R123, 0x10, 0x1f ;  /* 0x0a001f007b1a7f89 */ /* 0x000e6200000e0000 */
[----:B------:R-:W4:Y:S01]  /*16160*/  S2UR UR8, SR_CgaCtaId ;  /* 0x00000000000879c3 */ /* 0x000f220000008800 */
[----:B------:R-:W-:Y:S01]  /*16170*/  FFMA.FTZ R114, R29, R31, R114 ;  /* 0x0000001f1d727223 */ /* 0x000fe20000010072 */
[----:B------:R-:W-:Y:S01]  /*16180*/  FADD.FTZ R110, R110, R31 ;  /* 0x0000001f6e6e7221 */ /* 0x000fe20000010000 */
[----:B------:R-:W-:Y:S02]  /*16190*/  ISETP.GT.AND P0, PT, R118, 0xf, PT ;  /* 0x0000000f7600780c */ /* 0x000fe40003f04270 */
        /* <DEDUP_REMOVED lines=33> */
[----:B------:R-:W-:-:S02]  /*163b0*/  MOV R2, R123 ;  /* 0x0000007b00027202 */ /* 0x000fc40000000f00 */
[----:B------:R-:W-:Y:S02]  /*163c0*/  MOV R3, R125 ;  /* 0x0000007d00037202 */ /* 0x000fe40000000f00 */
[----:B------:R-:W-:Y:S01]  /*163d0*/  MOV R31, UR9 ;  /* 0x00000009001f7c02 */ /* 0x000fe20008000f00 */
[----:B------:R-:W-:Y:S01]  /*163e0*/  BSSY B0, `(.L_x_1954) ;  /* 0x000002e000007945 */ /* 0x000fe20003800000 */
[C---:B--2---:R-:W-:Y:S02]  /*163f0*/  ISETP.NE.AND P2, PT, R117.reuse, RZ, PT ;  /* 0x000000ff7500720c */ /* 0x044fe40003f45270 */
        /* <DEDUP_REMOVED lines=9> */
[----:B------:R-:W1:Y:S04]  /*16490*/  LDS.128 R32, [UR6+0x20] ;  /* 0x00002006ff207984 */ /* 0x000e680008000c00 */
[----:B------:R-:W2:Y:S04]  /*164a0*/  LDS.128 R20, [UR6+0x30] ;  /* 0x00003006ff147984 */ /* 0x000ea80008000c00 */
[----:B------:R-:W3:Y:S04]  /*164b0*/  LDS.128 R16, [UR6+0x40] ;  /* 0x00004006ff107984 */ /* 0x000ee80008000c00 */
[----:B------:R-:W4:Y:S04]  /*164c0*/  LDS.128 R12, [UR6+0x50] ;  /* 0x00005006ff0c7984 */ /* 0x000f280008000c00 */
[----:B------:R-:W4:Y:S01]  /*164d0*/  LDS.128 R4, [UR6+0x60] ;  /* 0x00006006ff047984 */ /* 0x000f220008000c00 */
[----:B0-----:R-:W-:Y:S01]  /*164e0*/  FADD.FTZ R27, R2, R24 ;  /* 0x00000018021b7221 */ /* 0x001fe20000010000 */
[----:B------:R-:W-:-:S03]  /*164f0*/  FADD.FTZ R0, R3, R25 ;  /* 0x0000001903007221 */ /* 0x000fc60000010000 */
[----:B-1----:R-:W-:Y:S01]  /*16500*/  FADD.FTZ R3, R27, R32 ;  /* 0x000000201b037221 */ /* 0x002fe20000010000 */
[----:B------:R-:W-:Y:S01]  /*16510*/  FADD.FTZ R0, R0, R33 ;  /* 0x0000002100007221 */ /* 0x000fe20000010000 */
[----:B------:R-:W0:Y:S02]  /*16520*/  LDS.128 R24, [UR6+0x70] ;  /* 0x00007006ff187984 */ /* 0x000e240008000c00 */
[----:B------:R-:W-:Y:S01]  /*16530*/  FADD.FTZ R3, R3, R34 ;  /* 0x0000002203037221 */ /* 0x000fe20000010000 */
[----:B------:R-:W-:Y:S01]  /*16540*/  FADD.FTZ R0, R0, R35 ;  /* 0x0000002300007221 */ /* 0x000fe20000010000 */
[----:B------:R-:W1:Y:S02]  /*16550*/  LDS.64 R32, [UR6+0x80] ;  /* 0x00008006ff207984 */ /* 0x000e640008000a00 */
        /* <DEDUP_REMOVED lines=22> */
.L_x_1955:
[----:B------:R-:W-:Y:S05]  /*166c0*/  BSYNC B0 ;  /* 0x0000000000007941 */ /* 0x000fea0003800000 */
.L_x_1954:
        /* <DEDUP_REMOVED lines=11> */
[----:B------:R-:W-:Y:S01]  /*16780*/  FADD.FTZ R37, R8, R32 ;  /* 0x0000002008257221 */ /* 0x000fe20000010000 */
[----:B-1----:R-:W-:Y:S01]  /*16790*/  FADD.FTZ R9, R10, R34 ;  /* 0x000000220a097221 */ /* 0x002fe20000010000 */
        /* <DEDUP_REMOVED lines=25> */
.L_x_1957:
[----:B------:R-:W-:Y:S05]  /*16930*/  BSYNC B0 ;  /* 0x0000000000007941 */ /* 0x000fea0003800000 */
.L_x_1956:
        /* <DEDUP_REMOVED lines=29> */
.L_x_1959:
[----:B------:R-:W-:Y:S05]  /*16b10*/  BSYNC B0 ;  /* 0x0000000000007941 */ /* 0x000fea0003800000 */
.L_x_1958:
        /* <DEDUP_REMOVED lines=8> */
[----:B-1----:R-:W1:Y:S01]  /*16ba0*/  LDC.64 R8, c[0x0][0x260] ;  /* 0x00009800ff087b82 */ /* 0x002e620000000a00 */
[----:B0-----:R-:W-:-:S04]  /*16bb0*/  IMAD R0, R6, UR6, RZ ;  /* 0x0000000606007c24 */ /* 0x001fc8000f8e02ff */
[C---:B------:R-:W-:Y:S01]  /*16bc0*/  IMAD R10, R0.reuse, UR7, RZ ;  /* 0x00000007000a7c24 */ /* 0x040fe2000f8e02ff */
[----:B--2---:R-:W-:-:S04]  /*16bd0*/  IADD3 R11, R0, R7, RZ ;  /* 0x00000007000b7210 */ /* 0x004fc80007ffe0ff */
[----:B------:R-:W-:Y:S01]  /*16be0*/  SHF.L.U32 R13, R10, 0x1, RZ ;  /* 0x000000010a0d7819 */ /* 0x000fe200000006ff */
[----:B---3--:R-:W-:-:S04]  /*16bf0*/  IMAD.WIDE.U32 R10, R11, 0x4, R4 ;  /* 0x000000040b0a7825 */ /* 0x008fc800078e0004 */
[----:B-1----:R-:W-:Y:S01]  /*16c00*/  IMAD.WIDE R4, R13, 0x4, R8 ;  /* 0x000000040d047825 */ /* 0x002fe200078e0208 */
        /* <DEDUP_REMOVED lines=25> */
.L_x_1963:
[----:B------:R-:W2:Y:S04]  /*16da0*/  LDG.E.STRONG.GPU R0, desc[UR10][R10.64] ;  /* 0x0000000a0a007981 */ /* 0x000ea8000c1ef900 */
[----:B--2---:R-:W-:Y:S04]  /*16db0*/  CCTL.IVALL ;  /* 0x00000000ff00798f */ /* 0x004fe80002000000 */
[----:B------:R0:W-:Y:S01]  /*16dc0*/  STL [R1], R0 ;  /* 0x0000000001007387 */ /* 0x0001e20000100800 */
[----:B------:R-:W-:-:S13]  /*16dd0*/  ISETP.NE.AND P0, PT, R0, UR6, PT ;  /* 0x0000000600007c0c */ /* 0x000fda000bf05270 */
[----:B0-----:R-:W-:Y:S05]  /*16de0*/  @P0 BRA `(.L_x_1963) ;  /* 0xfffffffc00ec0947 */ /* 0x001fea000383ffff */
.L_x_1962:
[----:B------:R-:W-:Y:S05]  /*16df0*/  BSYNC B0 ;  /* 0x0000000000007941 */ /* 0x000fea0003800000 */
.L_x_1961:
        /* <DEDUP_REMOVED lines=18> */
.L_x_1967:
        /* <DEDUP_REMOVED lines=115> */
.L_x_1966:
        /* <DEDUP_REMOVED lines=61> */
.L_x_1968:
[----:B------:R-:W-:-:S13]  /*17a20*/  ISETP.NE.OR P0, PT, R0, RZ, P0 ;  /* 0x000000ff0000720c */ /* 0x000fda0000705670 */
[----:B------:R-:W-:Y:S05]  /*17a30*/  @!P0 BRA `(.L_x_1964) ;  /* 0x00000000007c8947 */ /* 0x000fea0003800000 */
.L_x_1965:
        /* <DEDUP_REMOVED lines=31> */
.L_x_1964:
        /* <DEDUP_REMOVED lines=11> */
.L_x_1970:
[----:B------:R-:W-:Y:S05]  /*17ce0*/  BSYNC B0 ;  /* 0x0000000000007941 */ /* 0x000fea0003800000 */
.L_x_1969:
        /* <DEDUP_REMOVED lines=19> */
.L_x_1960:
        /* <DEDUP_REMOVED lines=14> */
.L_x_1973:
        /* <DEDUP_REMOVED lines=12> */
[----:B------:R-:W1:Y:S01]  /*17fc0*/  @!P0 LDC.64 R18, c[0x0][0x210] ;  /* 0x00008400ff128b82 */ /* 0x000e620000000a00 */
[--C-:B--2---:R-:W-:Y:S02]  /*17fd0*/  HADD2.F32 R3, -RZ, R2.reuse.H0_H0 ;  /* 0x20000002ff037230 */ /* 0x104fe40000004100 */
[----:B------:R-:W-:-:S02]  /*17fe0*/  HADD2.F32 R2, -RZ, R2.H1_H1 ;  /* 0x30000002ff027230 */ /* 0x000fc40000004100 */
[--C-:B---3--:R-:W-:Y:S02]  /*17ff0*/  HADD2.F32 R11, -RZ, R10.reuse.H0_H0 ;  /* 0x2000000aff0b7230 */ /* 0x108fe40000004100 */
[----:B------:R-:W-:Y:S01]  /*18000*/  FADD.FTZ R3, R3, -UR16 ;  /* 0x8000001003037e21 */ /* 0x000fe20008010000 */
[----:B------:R-:W-:Y:S02]  /*18010*/  HADD2.F32 R10, -RZ, R10.H1_H1 ;  /* 0x3000000aff0a7230 */ /* 0x000fe40000004100 */
[----:B------:R-:W-:Y:S01]  /*18020*/  FADD.FTZ R2, R2, -UR16 ;  /* 0x8000001002027e21 */ /* 0x000fe20008010000 */
[----:B------:R-:W-:Y:S01]  /*18030*/  FMUL.FTZ R20, R3, UR12 ;  /* 0x0000000c03147c20 */ /* 0x000fe20008410000 */
[----:B------:R-:W-:Y:S02]  /*18040*/  FADD.FTZ R11, R11, -UR16 ;  /* 0x800000100b0b7e21 */ /* 0x000fe40008010000 */
[----:B------:R-:W-:Y:S01]  /*18050*/  FMUL.FTZ R21, R2, UR12 ;  /* 0x0000000c02157c20 */ /* 0x000fe20008410000 */
[----:B------:R-:W-:Y:S01]  /*18060*/  @P2 FFMA.FTZ R3, R20, R124, R119 ;  /* 0x0000007c14032223 */ /* 0x000fe20000010077 */
[----:B------:R-:W-:-:S02]  /*18070*/  FMUL.FTZ R22, R11, UR12 ;  /* 0x0000000c0b167c20 */ /* 0x000fc40008410000 */
[----:B------:R-:W-:Y:S01]  /*18080*/  @P2 FFMA.FTZ R2, R21, R120, R122 ;  /* 0x0000007815022223 */ /* 0x000fe2000001007a */
[----:B------:R-:W-:Y:S01]  /*18090*/  @P2 FMUL.FTZ R5, R3, -1.4426950216293334961 ;  /* 0xbfb8aa3b03052820 */ /* 0x000fe20000410000 */
[----:B------:R-:W-:Y:S02]  /*180a0*/  @P2 FFMA.FTZ R14, R22, R124, R119 ;  /* 0x0000007c160e2223 */ /* 0x000fe40000010077 */
[----:B------:R-:W-:Y:S02]  /*180b0*/  @P2 FMUL.FTZ R9, R2, -1.4426950216293334961 ;  /* 0xbfb8aa3b02092820 */ /* 0x000fe40000410000 */
[----:B------:R-:W-:Y:S01]  /*180c0*/  @P2 FMUL.FTZ R16, R14, -1.4426950216293334961 ;  /* 0xbfb8aa3b0e102820 */ /* 0x000fe20000410000 */
[----:B------:R-:W0:Y:S08]  /*180d0*/  @P2 MUFU.EX2 R5, R5 ;  /* 0x0000000500052308 */ /* 0x000e300000000800 */
[----:B------:R-:W2:Y:S08]  /*180e0*/  @P2 MUFU.EX2 R9, R9 ;  /* 0x0000000900092308 */ /* 0x000eb00000000800 */
[----:B------:R-:W3:Y:S01]  /*180f0*/  @P2 MUFU.EX2 R16, R16 ;  /* 0x0000001000102308 */ /* 0x000ee20000000800 */
[----:B0-----:R-:W-:Y:S01]  /*18100*/  @P2 FADD.FTZ R8, R5, 1 ;  /* 0x3f80000005082421 */ /* 0x001fe20000010000 */
[----:B------:R-:W-:-:S04]  /*18110*/  FADD.FTZ R5, R10, -UR16 ;  /* 0x800000100a057e21 */ /* 0x000fc80008010000 */
[----:B------:R-:W-:Y:S01]  /*18120*/  FMUL.FTZ R27, R5, UR12 ;  /* 0x0000000c051b7c20 */ /* 0x000fe20008410000 */
[----:B----4-:R-:W-:Y:S01]  /*18130*/  HADD2.F32 R5, -RZ, R4.H0_H0 ;  /* 0x20000004ff057230 */ /* 0x010fe20000004100 */
[----:B------:R-:W0:Y:S01]  /*18140*/  @P2 MUFU.RCP R8, R8 ;  /* 0x0000000800082308 */ /* 0x000e220000001000 */
[----:B--2---:R-:W-:Y:S01]  /*18150*/  @P2 FADD.FTZ R9, R9, 1 ;  /* 0x3f80000009092421 */ /* 0x004fe20000010000 */
[----:B------:R-:W-:-:S04]  /*18160*/  @P2 FFMA.FTZ R15, R27, R120, R122 ;  /* 0x000000781b0f2223 */ /* 0x000fc8000001007a */
[----:B------:R-:W-:Y:S02]  /*18170*/  @P2 FMUL.FTZ R17, R15, -1.4426950216293334961 ;  /* 0xbfb8aa3b0f112820 */ /* 0x000fe40000410000 */
[----:B------:R2:W4:Y:S01]  /*18180*/  @P2 MUFU.RCP R10, R9 ;  /* 0x00000009000a2308 */ /* 0x0005220000001000 */
[----:B---3--:R-:W-:-:S07]  /*18190*/  @P2 FADD.FTZ R16, R16, 1 ;  /* 0x3f80000010102421 */ /* 0x008fce0000010000 */
[----:B------:R-:W3:Y:S01]  /*181a0*/  @P2 MUFU.EX2 R17, R17 ;  /* 0x0000001100112308 */ /* 0x000ee20000000800 */
[----:B0-----:R-:W-:Y:S01]  /*181b0*/  @P2 FADD.FTZ R12, -R8, 1 ;  /* 0x3f800000080c2421 */ /* 0x001fe20000010100 */
[----:B--2---:R-:W-:Y:S02]  /*181c0*/  HADD2.F32 R9, -RZ, R4.H1_H1 ;  /* 0x30000004ff097230 */ /* 0x004fe40000004100 */
[----:B------:R-:W-:Y:S01]  /*181d0*/  @P2 FMUL.FTZ R8, R5, R8 ;  /* 0x0000000805082220 */ /* 0x000fe20000410000 */
[--C-:B------:R-:W-:Y:S01]  /*181e0*/  FFMA.FTZ R4, R0, R20, R7.reuse ;  /* 0x0000001400047223 */ /* 0x100fe20000010007 */
[----:B------:R-:W-:Y:S02]  /*181f0*/  @P2 FFMA.FTZ R3, R3, R12, 1 ;  /* 0x3f80000003032423 */ /* 0x000fe4000001000c */
[----:B------:R-:W0:Y:S01]  /*18200*/  @P2 MUFU.RCP R16, R16 ;  /* 0x0000001000102308 */ /* 0x000e220000001000 */
[----:B----4-:R-:W-:Y:S01]  /*18210*/  @P2 FADD.FTZ R11, -R10, 1 ;  /* 0x3f8000000a0b2421 */ /* 0x010fe20000010100 */
[----:B------:R-:W-:Y:S01]  /*18220*/  @P2 FMUL.FTZ R10, R9, R10 ;  /* 0x0000000a090a2220 */ /* 0x000fe20000410000 */
[----:B------:R-:W-:Y:S01]  /*18230*/  @P2 FMUL.FTZ R5, R8, R3 ;  /* 0x0000000308052220 */ /* 0x000fe20000410000 */
[----:B------:R-:W-:Y:S01]  /*18240*/  @!P0 MOV R3, R63 ;  /* 0x0000003f00038202 */ /* 0x000fe20000000f00 */
[----:B------:R-:W-:Y:S01]  /*18250*/  @P2 FFMA.FTZ R11, R2, R11, 1 ;  /* 0x3f800000020b2423 */ /* 0x000fe2000001000b */
[----:B------:R-:W-:Y:S01]  /*18260*/  @!P0 MOV R2, R64 ;  /* 0x0000004000028202 */ /* 0x000fe20000000f00 */
[----:B------:R-:W-:Y:S01]  /*18270*/  FFMA.FTZ R8, R0, R21, R7 ;  /* 0x0000001500087223 */ /* 0x000fe20000010007 */
[----:B------:R-:W-:Y:S01]  /*18280*/  FFMA.FTZ R5, R5, R124, -R4 ;  /* 0x0000007c05057223 */ /* 0x000fe20000010804 */
[----:B------:R-:W-:Y:S01]  /*18290*/  @P2 FMUL.FTZ R9, R10, R11 ;  /* 0x0000000b0a092220 */ /* 0x000fe20000410000 */
[----:B-1----:R-:W-:-:S02]  /*182a0*/  @!P0 IMAD R10, R25, R28, RZ ;  /* 0x0000001c190a8224 */ /* 0x002fc400078e02ff */
[----:B---3--:R-:W-:Y:S01]  /*182b0*/  @P2 FADD.FTZ R17, R17, 1 ;  /* 0x3f80000011112421 */ /* 0x008fe20000010000 */
[----:B------:R-:W-:-:S04]  /*182c0*/  @!P0 IMAD.WIDE.U32 R2, R23, R28, R2 ;  /* 0x0000001c17028225 */ /* 0x000fc800078e0002 */
[----:B------:R-:W-:Y:S01]  /*182d0*/  FFMA.FTZ R9, R9, R120, -R8 ;  /* 0x0000007809097223 */ /* 0x000fe20000010808 */
[----:B------:R-:W-:Y:S01]  /*182e0*/  FMUL.FTZ R12, R5, UR12 ;  /* 0x0000000c050c7c20 */ /* 0x000fe20008410000 */
[C---:B------:R-:W-:Y:S01]  /*182f0*/  @!P0 IMAD R11, R23.reuse, R29, R10 ;  /* 0x0000001d170b8224 */ /* 0x040fe200078e020a */
[----:B------:R-:W-:Y:S01]  /*18300*/  @!P0 LEA R4, P3, R2, R18, 0x1 ;  /* 0x0000001202048211 */ /* 0x000fe200078608ff */
[----:B------:R-:W1:Y:S01]  /*18310*/  @P2 MUFU.RCP R10, R17 ;  /* 0x00000011000a2308 */ /* 0x000e620000001000 */
[----:B------:R-:W-:Y:S02]  /*18320*/  IADD3 R23, R23, 0x8, RZ ;  /* 0x0000000817177810 */ /* 0x000fe40007ffe0ff */
[----:B------:R-:W-:Y:S01]  /*18330*/  @!P0 IADD3 R8, R3, R11, RZ ;  /* 0x0000000b03088210 */ /* 0x000fe20007ffe0ff */
[----:B------:R-:W-:Y:S01]  /*18340*/  @!P0 FMUL.FTZ R3, R9, UR12 ;  /* 0x0000000c09038c20 */ /* 0x000fe20008410000 */
[----:B0-----:R-:W-:Y:S02]  /*18350*/  @P2 FADD.FTZ R9, -R16, 1 ;  /* 0x3f80000010092421 */ /* 0x001fe40000010100 */
[----:B------:R-:W-:Y:S01]  /*18360*/  @!P0 LEA.HI.X R5, R2, R19, R8, 0x1, P3 ;  /* 0x0000001302058211 */ /* 0x000fe200018f0c08 */
[----:B------:R-:W-:Y:S01]  /*18370*/  FFMA.FTZ R8, R0, R27, R7 ;  /* 0x0000001b00087223 */ /* 0x000fe20000010007 */
[----:B------:R-:W-:Y:S01]  /*18380*/  @!P0 F2FP.F16.F32.PACK_AB R11, R3, R12 ;  /* 0x0000000c030b823e */ /* 0x000fe200000000ff */
[--C-:B------:R-:W-:Y:S01]  /*18390*/  HADD2.F32 R3, -RZ, R13.reuse.H0_H0 ;  /* 0x2000000dff037230 */ /* 0x100fe20000004100 */
[----:B------:R-:W-:Y:S01]  /*183a0*/  SHF.R.S32.HI R12, RZ, 0x1f, R23 ;  /* 0x0000001fff0c7819 */ /* 0x000fe20000011417 */
[----:B------:R-:W-:-:S02]  /*183b0*/  HADD2.F32 R13, -RZ, R13.H1_H1 ;  /* 0x3000000dff0d7230 */ /* 0x000fc40000004100 */
[----:B------:R-:W-:Y:S01]  /*183c0*/  @P2 FFMA.FTZ R9, R14, R9, 1 ;  /* 0x3f8000000e092423 */ /* 0x000fe20000010009 */
[----:B------:R0:W-:Y:S01]  /*183d0*/  @!P0 STG.E desc[UR10][R4.64], R11 ;  /* 0x0000000b04008986 */ /* 0x0001e2000c10190a */
[----:B------:R-:W-:Y:S01]  /*183e0*/  ISETP.GE.U32.AND P0, PT, R23, UR6, PT ;  /* 0x0000000617007c0c */ /* 0x000fe2000bf06070 */
[----:B------:R-:W-:Y:S01]  /*183f0*/  @P2 FMUL.FTZ R16, R3, R16 ;  /* 0x0000001003102220 */ /* 0x000fe20000410000 */
[----:B-1----:R-:W-:Y:S01]  /*18400*/  @P2 FADD.FTZ R2, -R10, 1 ;  /* 0x3f8000000a022421 */ /* 0x002fe20000010100 */
[----:B------:R-:W-:Y:S01]  /*18410*/  @P2 FMUL.FTZ R10, R13, R10 ;  /* 0x0000000a0d0a2220 */ /* 0x000fe20000410000 */
[----:B------:R-:W-:Y:S01]  /*18420*/  ISETP.GE.OR.EX P0, PT, R12, UR7, P1, P0 ;  /* 0x000000070c007c0c */ /* 0x000fe20008f06700 */
[----:B------:R-:W-:Y:S01]  /*18430*/  @P2 FMUL.FTZ R3, R16, R9 ;  /* 0x0000000910032220 */ /* 0x000fe20000410000 */
[----:B------:R-:W-:Y:S01]  /*18440*/  @P2 FFMA.FTZ R15, R15, R2, 1 ;  /* 0x3f8000000f0f2423 */ /* 0x000fe20000010002 */
[----:B------:R-:W-:Y:S01]  /*18450*/  FFMA.FTZ R2, R0, R22, R7 ;  /* 0x0000001600027223 */ /* 0x000fe20000010007 */
[----:B------:R-:W-:-:S02]  /*18460*/  ISETP.NE.AND P3, PT, R6, 0x40, PT ;  /* 0x000000400600780c */ /* 0x000fc40003f65270 */
[----:B------:R-:W-:Y:S01]  /*18470*/  @P2 FMUL.FTZ R13, R10, R15 ;  /* 0x0000000f0a0d2220 */ /* 0x000fe20000410000 */
[----:B0-----:R-:W-:-:S03]  /*18480*/  FFMA.FTZ R4, R3, R124, -R2 ;  /* 0x0000007c03047223 */ /* 0x001fc60000010802 */
        /* <DEDUP_REMOVED lines=14> */
.L_x_1972:
[----:B------:R-:W-:Y:S05]  /*18570*/  BSYNC B0 ;  /* 0x0000000000007941 */ /* 0x000fea0003800000 */
.L_x_1971:
        /* <DEDUP_REMOVED lines=10> */
.L_x_1887:
        /* <DEDUP_REMOVED lines=25> */
.L_x_1976:
[----:B------:R-:W-:Y:S05]  /*187b0*/  BSYNC B0 ;  /* 0x0000000000007941 */ /* 0x000fea0003800000 */
.L_x_1975:
[----:B------:R-:W-:Y:S05]  /*187c0*/  @P0 EXIT ;  /* 0x000000000000094d */ /* 0x000fea0003800000 */
[----:B------:R-:W-:Y:S05]  /*187d0*/  @P2 BRA `(.L_x_1977) ;  /* 0x0000000000202947 */ /* 0x000fea0003800000 */
[----:B------:R-:W-:-:S05]  /*187e0*/  IMAD R0, R6, R7, RZ ;  /* 0x0000000706007224 */ /* 0x000fca00078e02ff */
[----:B------:R-:W-:-:S13]  /*187f0*/  ISETP.NE.AND P0, PT, R0, -0x1, PT ;  /* 0xffffffff0000780c */ /* 0x000fda0003f05270 */
[----:B------:R-:W-:Y:S05]  /*18800*/  @!P0 BRA `(.L_x_1977) ;  /* 0x0000000000148947 */ /* 0x000fea0003800000 */
.L_x_1978:
[----:B0-----:R-:W2:Y:S04]  /*18810*/  LDG.E.STRONG.GPU R5, desc[UR10][R2.64] ;  /* 0x0000000a02057981 */ /* 0x001ea8000c1ef900 */
[----:B--2---:R-:W-:Y:S01]  /*18820*/  CCTL.IVALL ;  /* 0x00000000ff00798f */ /* 0x004fe20002000000 */
[----:B------:R-:W-:Y:S05]  /*18830*/  YIELD ;  /* 0x0000000000007946 */ /* 0x000fea0003800000 */
[----:B------:R-:W-:-:S13]  /*18840*/  ISETP.NE.AND P0, PT, R5, R0, PT ;  /* 0x000000000500720c */ /* 0x000fda0003f05270 */
[----:B------:R-:W-:Y:S05]  /*18850*/  @P0 BRA `(.L_x_1978) ;  /* 0xfffffffc00ec0947 */ /* 0x000fea000383ffff */
.L_x_1977:
        /* <DEDUP_REMOVED lines=27> */
.L_x_1979:
        /* <DEDUP_REMOVED lines=27> */
.L_x_1980:
        /* <DEDUP_REMOVED lines=12> */
.L_x_5613:


//--------------------- .text._Z35group_norm_nhwc_bwd_one_pass_kernelI11Fp16IOFp16WLi64ELi120ELi480EEv26Group_norm_nhwc_bwd_params --------------------------
	.section	.text._Z35group_norm_nhwc_bwd_one_pass_kernelI11Fp16IOFp16WLi64ELi120ELi480EEv26Group_norm_nhwc_bwd_params,"ax",@progbits
	.align	128
        .global         _Z35group_norm_nhwc_bwd_one_pass_kernelI11Fp16IOFp16WLi64ELi120ELi480EEv26Group_norm_nhwc_bwd_params
        .type           _Z35group_norm_nhwc_bwd_one_pass_kernelI11Fp16IOFp16WLi64ELi120ELi480EEv26Group_norm_nhwc_bwd_params,@function
        .size           _Z35group_norm_nhwc_bwd_one_pass_kernelI11Fp16IOFp16WLi64ELi120ELi480EEv26Group_norm_nhwc_bwd_params,(.L_x_5614 - _Z35group_norm_nhwc_bwd_one_pass_kernelI11Fp16IOFp16WLi64ELi120ELi480EEv26Group_norm_nhwc_bwd_params)
        .other          _Z35group_norm_nhwc_bwd_one_pass_kernelI11Fp16IOFp16WLi64ELi120ELi480EEv26Group_norm_nhwc_bwd_params,@"STO_CUDA_ENTRY STV_DEFAULT"
_Z35group_norm_nhwc_bwd_one_pass_kernelI11Fp16IOFp16WLi64ELi120ELi480EEv26Group_norm_nhwc_bwd_params:
.text._Z35group_norm_nhwc_bwd_one_pass_kernelI11Fp16IOFp16WLi64ELi120ELi480EEv26Group_norm_nhwc_bwd_params:
        /* <DEDUP_REMOVED lines=64> */
.L_x_2032:
        /* <DEDUP_REMOVED lines=248> */
[----:B--2---:R-:W-:Y:S02]  /*1380*/  @P0 HADD2.F32 R11, -RZ, R16.H0_H0 ;  /* 0x20000010ff0b0230 */ /* 0x004fe40000004100 */
[----:B---3--:R-:W-:-:S02]  /*1390*/  @P0 HADD2.F32 R51, -RZ, R17.H0_H0 ;  /* 0x20000011ff330230 */ /* 0x008fc40000004100 */
[----:B----4-:R-:W-:Y:S02]  /*13a0*/  HADD2.F32 R54, -RZ, R54.H0_H0 ;  /* 0x20000036ff367230 */ /* 0x010fe40000004100 */
[----:B------:R-:W-:-:S07]  /*13b0*/  HADD2.F32 R53, -RZ, R53.H0_H0 ;  /* 0x20000035ff357230 */ /* 0x000fce0000004100 */
.L_x_1983:
[----:B------:R-:W-:Y:S05]  /*13c0*/  BSYNC B0 ;  /* 0x0000000000007941 */ /* 0x000fea0003800000 */
.L_x_1982:
        /* <DEDUP_REMOVED lines=37> */
.L_x_1984:
        /* <DEDUP_REMOVED lines=26> */
.L_x_1985:
        /* <DEDUP_REMOVED lines=41> */
.L_x_1986:
        /* <DEDUP_REMOVED lines=38> */
.L_x_1987:
        /* <DEDUP_REMOVED lines=32> */
.L_x_1988:
        /* <DEDUP_REMOVED lines=38> */
.L_x_1989:
        /* <DEDUP_REMOVED lines=36> */
.L_x_1990:
        /* <DEDUP_REMOVED lines=35> */
.L_x_1991:
        /* <DEDUP_REMOVED lines=91> */
.L_x_1993:
[----:B------:R-:W-:Y:S05]  /*2b30*/  BSYNC B0 ;  /* 0x0000000000007941 */ /* 0x000fea0003800000 */
.L_x_1992:
        /* <DEDUP_REMOVED lines=41> */
.L_x_1995:
[----:B------:R-:W-:Y:S05]  /*2dd0*/  BSYNC B0 ;  /* 0x0000000000007941 */ /* 0x000fea0003800000 */
.L_x_1994:
        /* <DEDUP_REMOVED lines=17> */
.L_x_1997:
[----:B------:R-:W-:Y:S05]  /*2ef0*/  BSYNC B0 ;  /* 0x0000000000007941 */ /* 0x000fea0003800000 */
.L_x_1996:
        /* <DEDUP_REMOVED lines=35> */
.L_x_2000:
[----:B------:R-:W2:Y:S04]  /*3130*/  LDG.E.STRONG.GPU R17, desc[UR8][R12.64] ;  /* 0x000000080c117981 */ /* 0x000ea8000c1ef900 */
[----:B--2---:R-:W-:Y:S01]  /*3140*/  CCTL.IVALL ;  /* 0x00000000ff00798f */ /* 0x004fe20002000000 */
[----:B------:R-:W-:Y:S05]  /*3150*/  YIELD ;  /* 0x0000000000007946 */ /* 0x000fea0003800000 */
[----:B------:R-:W-:-:S13]  /*3160*/  ISETP.NE.AND P6, PT, R17, R22, PT ;  /* 0x000000161100720c */ /* 0x000fda0003fc5270 */
[----:B------:R-:W-:Y:S05]  /*3170*/  @P6 BRA `(.L_x_2000) ;  /* 0xfffffffc00ec6947 */ /* 0x000fea000383ffff */
.L_x_1999:
        /* <DEDUP_REMOVED lines=23> */
.L_x_2004:
        /* <DEDUP_REMOVED lines=115> */
.L_x_2003:
        /* <DEDUP_REMOVED lines=63> */
.L_x_2005:
[----:B------:R-:W-:-:S04]  /*3e10*/  LOP3.LUT P6, RZ, R50, 0x1, RZ, 0xc0, !PT ;  /* 0x0000000132ff7812 */ /* 0x000fc800078cc0ff */
[----:B------:R-:W-:-:S13]  /*3e20*/  ISETP.NE.OR P6, PT, R17, RZ, P6 ;  /* 0x000000ff1100720c */ /* 0x000fda00037c5670 */
[----:B------:R-:W-:Y:S05]  /*3e30*/  @!P6 BRA `(.L_x_2001) ;  /* 0x00000000007ce947 */ /* 0x000fea0003800000 */
.L_x_2002:
        /* <DEDUP_REMOVED lines=31> */
.L_x_2001:
        /* <DEDUP_REMOVED lines=10> */
.L_x_2007:
[----:B------:R-:W-:Y:S05]  /*40d0*/  BSYNC B0 ;  /* 0x0000000000007941 */ /* 0x000fea0003800000 */
.L_x_2006:
        /* <DEDUP_REMOVED lines=17> */
.L_x_1998:
        /* <DEDUP_REMOVED lines=42> */
.L_x_2008:
        /* <DEDUP_REMOVED lines=21> */
.L_x_2010:
[----:B------:R-:W-:Y:S05]  /*45e0*/  BSYNC B0 ;  /* 0x0000000000007941 */ /* 0x000fea0003800000 */
.L_x_2009:
        /* <DEDUP_REMOVED lines=28> */
.L_x_2011:
        /* <DEDUP_REMOVED lines=22> */
.L_x_2013:
[----:B------:R-:W-:Y:S05]  /*4910*/  BSYNC B0 ;  /* 0x0000000000007941 */ /* 0x000fea0003800000 */
.L_x_2012:
        /* <DEDUP_REMOVED lines=27> */
.L_x_2014:
        /* <DEDUP_REMOVED lines=22> */
.L_x_2016:
[----:B------:R-:W-:Y:S05]  /*4c30*/  BSYNC B0 ;  /* 0x0000000000007941 */ /* 0x000fea0003800000 */
.L_x_2015:
        /* <DEDUP_REMOVED lines=27> */
.L_x_2017:
        /* <DEDUP_REMOVED lines=21> */
.L_x_2019:
[----:B------:R-:W-:Y:S05]  /*4f40*/  BSYNC B0 ;  /* 0x0000000000007941 */ /* 0x000fea0003800000 */
.L_x_2018:
        /* <DEDUP_REMOVED lines=27> */
.L_x_2020:
        /* <DEDUP_REMOVED lines=22> */
.L_x_2022:
[----:B------:R-:W-:Y:S05]  /*5260*/  BSYNC B0 ;  /* 0x0000000000007941 */ /* 0x000fea0003800000 */
.L_x_2021:
        /* <DEDUP_REMOVED lines=27> */
.L_x_2023:
        /* <DEDUP_REMOVED lines=22> */
.L_x_2025:
[----:B------:R-:W-:Y:S05]  /*5580*/  BSYNC B0 ;  /* 0x0000000000007941 */ /* 0x000fea0003800000 */
.L_x_2024:
        /* <DEDUP_REMOVED lines=29> */
.L_x_2026:
        /* <DEDUP_REMOVED lines=26> */
.L_x_2028:
[----:B------:R-:W-:Y:S05]  /*5900*/  BSYNC B0 ;  /* 0x0000000000007941 */ /* 0x000fea0003800000 */
.L_x_2027:
        /* <DEDUP_REMOVED lines=30> */
.L_x_2029:
        /* <DEDUP_REMOVED lines=19> */
.L_x_2031:
[----:B------:R-:W-:Y:S05]  /*5c20*/  BSYNC B0 ;  /* 0x0000000000007941 */ /* 0x000fea0003800000 */
.L_x_2030:
[----:B0-----:R-:W0:Y:S01]  /*5c30*/  LDC R9, c[0x0][0x10] ;  /* 0x00000400ff097b82 */ /* 0x001e220000000800 */
[----:B------:R-:W-:Y:S02]  /*5c40*/  IADD3 R45, R45, 0x1, RZ ;  /* 0x000000012d2d7810 */ /* 0x000fe40007ffe0ff */
[----:B0-----:R-:W-:-:S04]  /*5c50*/  IADD3 R48, R9, R48, RZ ;  /* 0x0000003009307210 */ /* 0x001fc80007ffe0ff */
[----:B------:R-:W-:-:S13]  /*5c60*/  ISETP.GE.AND P0, PT, R48, UR4, PT ;  /* 0x0000000430007c0c */ /* 0x000fda000bf06270 */
[----:B------:R-:W-:Y:S05]  /*5c70*/  @!P0 BRA `(.L_x_2032) ;  /* 0xffffffa400e08947 */ /* 0x000fea000383ffff */
.L_x_1981:
        /* <DEDUP_REMOVED lines=19> */
.L_x_2034:
[----:B------:R-:W-:Y:S05]  /*5db0*/  BSYNC B0 ;  /* 0x0000000000007941 */ /* 0x000fea0003800000 */
.L_x_2033:
        /* <DEDUP_REMOVED lines=11> */
.L_x_2036:
[----:B------:R-:W2:Y:S04]  /*5e70*/  LDG.E.STRONG.GPU R5, desc[UR8][R2.64] ;  /* 0x0000000802057981 */ /* 0x000ea8000c1ef900 */
[----:B--2---:R-:W-:Y:S01]  /*5e80*/  CCTL.IVALL ;  /* 0x00000000ff00798f */ /* 0x004fe20002000000 */
[----:B------:R-:W-:Y:S05]  /*5e90*/  YIELD ;  /* 0x0000000000007946 */ /* 0x000fea0003800000 */
[----:B------:R-:W-:-:S13]  /*5ea0*/  ISETP.NE.AND P0, PT, R5, R0, PT ;  /* 0x000000000500720c */ /* 0x000fda0003f05270 */
[----:B------:R-:W-:Y:S05]  /*5eb0*/  @P0 BRA `(.L_x_2036) ;  /* 0xfffffffc00ec0947 */ /* 0x000fea000383ffff */
.L_x_2035:
        /* <DEDUP_REMOVED lines=24> */
.L_x_2037:
        /* <DEDUP_REMOVED lines=25> */
.L_x_2038:
        /* <DEDUP_REMOVED lines=11> */
.L_x_5614:


//--------------------- .text._Z35group_norm_nhwc_bwd_one_pass_kernelI11Fp16IOFp16WLi128ELi120ELi480EEv26Group_norm_nhwc_bwd_params --------------------------
	.section	.text._Z35group_norm_nhwc_bwd_one_pass_kernelI11Fp16IOFp16WLi128ELi120ELi480EEv26Group_norm_nhwc_bwd_params,"ax",@progbits
	.align	128
        .global         _Z35group_norm_nhwc_bwd_one_pass_kernelI11Fp16IOFp16WLi128ELi120ELi480EEv26Group_norm_nhwc_bwd_params
        .type           _Z35group_norm_nhwc_bwd_one_pass_kernelI11Fp16IOFp16WLi128ELi120ELi480EEv26Group_norm_nhwc_bwd_params,@function
        .size           _Z35group_norm_nhwc_bwd_one_pass_kernelI11Fp16IOFp16WLi128ELi120ELi480EEv26Group_norm_nhwc_bwd_params,(.L_x_5615 - _Z35group_norm_nhwc_bwd_one_pass_kernelI11Fp16IOFp16WLi128ELi120ELi480EEv26Group_norm_nhwc_bwd_params)
        .other          _Z35group_norm_nhwc_bwd_one_pass_kernelI11Fp16IOFp16WLi128ELi120ELi480EEv26Group_norm_nhwc_bwd_params,@"STO_CUDA_ENTRY STV_DEFAULT"
_Z35group_norm_nhwc_bwd_one_pass_kernelI11Fp16IOFp16WLi128ELi120ELi480EEv26Group_norm_nhwc_bwd_params:
.text._Z35group_norm_nhwc_bwd_one_pass_kernelI11Fp16IOFp16WLi128ELi120ELi480EEv26Group_norm_nhwc_bwd_params:
        /* <DEDUP_REMOVED lines=116> */
.L_x_2122:
        /* <DEDUP_REMOVED lines=416> */
.L_x_2041:
[----:B------:R-:W-:Y:S05]  /*2140*/  BSYNC B0 ;  /* 0x0000000000007941 */ /* 0x000fea0003800000 */
.L_x_2040:
        /* <DEDUP_REMOVED lines=36> */
.L_x_2042:
        /* <DEDUP_REMOVED lines=26> */
.L_x_2043:
        /* <DEDUP_REMOVED lines=41> */
.L_x_2044:
        /* <DEDUP_REMOVED lines=37> */
.L_x_2045:
        /* <DEDUP_REMOVED lines=37> */
.L_x_2046:
        /* <DEDUP_REMOVED lines=36> */
.L_x_2047:
        /* <DEDUP_REMOVED lines=37> */
.L_x_2048:
        /* <DEDUP_REMOVED lines=32> */
.L_x_2049:
        /* <DEDUP_REMOVED lines=38> */
.L_x_2050:
        /* <DEDUP_REMOVED lines=32> */
.L_x_2051:
        /* <DEDUP_REMOVED lines=38> */
.L_x_2052:
        /* <DEDUP_REMOVED lines=32> */
.L_x_2053:
        /* <DEDUP_REMOVED lines=38> */
.L_x_2054:
        /* <DEDUP_REMOVED lines=36> */
.L_x_2055:
        /* <DEDUP_REMOVED lines=35> */
.L_x_2056:
        /* <DEDUP_REMOVED lines=33> */
.L_x_2057:
        /* <DEDUP_REMOVED lines=108> */
.L_x_2059:
[----:B------:R-:W-:Y:S05]  /*4b50*/  BSYNC B0 ;  /* 0x0000000000007941 */ /* 0x000fea0003800000 */
.L_x_2058:
        /* <DEDUP_REMOVED lines=41> */
.L_x_2061:
[----:B------:R-:W-:Y:S05]  /*4df0*/  BSYNC B0 ;  /* 0x0000000000007941 */ /* 0x000fea0003800000 */
.L_x_2060:
        /* <DEDUP_REMOVED lines=13> */
.L_x_2063:
[----:B------:R-:W-:Y:S05]  /*4ed0*/  BSYNC B0 ;  /* 0x0000000000007941 */ /* 0x000fea0003800000 */
.L_x_2062:
        /* <DEDUP_REMOVED lines=34> */
.L_x_2066:
[----:B-1----:R-:W2:Y:S04]  /*5100*/  LDG.E.STRONG.GPU R28, desc[UR8][R24.64] ;  /* 0x00000008181c7981 */ /* 0x002ea8000c1ef900 */
[----:B--2---:R-:W-:Y:S01]  /*5110*/  CCTL.IVALL ;  /* 0x00000000ff00798f */ /* 0x004fe20002000000 */
[----:B------:R-:W-:Y:S05]  /*5120*/  YIELD ;  /* 0x0000000000007946 */ /* 0x000fea0003800000 */
[----:B------:R-:W-:-:S13]  /*5130*/  ISETP.NE.AND P6, PT, R28, R33, PT ;  /* 0x000000211c00720c */ /* 0x000fda0003fc5270 */
[----:B------:R-:W-:Y:S05]  /*5140*/  @P6 BRA `(.L_x_2066) ;  /* 0xfffffffc00ec6947 */ /* 0x000fea000383ffff */
.L_x_2065:
        /* <DEDUP_REMOVED lines=22> */
.L_x_2070:
        /* <DEDUP_REMOVED lines=115> */
.L_x_2069:
        /* <DEDUP_REMOVED lines=63> */
.L_x_2071:
[----:B------:R-:W-:-:S04]  /*5dd0*/  LOP3.LUT P6, RZ, R14, 0x1, RZ, 0xc0, !PT ;  /* 0x000000010eff7812 */ /* 0x000fc800078cc0ff */
[----:B------:R-:W-:-:S13]  /*5de0*/  ISETP.NE.OR P6, PT, R25, RZ, P6 ;  /* 0x000000ff1900720c */ /* 0x000fda00037c5670 */
[----:B------:R-:W-:Y:S05]  /*5df0*/  @!P6 BRA `(.L_x_2067) ;  /* 0x00000000007ce947 */ /* 0x000fea0003800000 */
.L_x_2068:
        /* <DEDUP_REMOVED lines=31> */
.L_x_2067:
        /* <DEDUP_REMOVED lines=10> */
.L_x_2073:
[----:B------:R-:W-:Y:S05]  /*6090*/  BSYNC B0 ;  /* 0x0000000000007941 */ /* 0x000fea0003800000 */
.L_x_2072:
        /* <DEDUP_REMOVED lines=17> */
.L_x_2064:
        /* <DEDUP_REMOVED lines=42> */
.L_x_2074:
        /* <DEDUP_REMOVED lines=21> */
.L_x_2076:
[----:B------:R-:W-:Y:S05]  /*65a0*/  BSYNC B0 ;  /* 0x0000000000007941 */ /* 0x000fea0003800000 */
.L_x_2075:
        /* <DEDUP_REMOVED lines=28> */
.L_x_2077:
        /* <DEDUP_REMOVED lines=21> */
.L_x_2079:
[----:B------:R-:W-:Y:S05]  /*68c0*/  BSYNC B0 ;  /* 0x0000000000007941 */ /* 0x000fea0003800000 */
.L_x_2078:
        /* <DEDUP_REMOVED lines=28> */
.L_x_2080:
        /* <DEDUP_REMOVED lines=21> */
.L_x_2082:
[----:B------:R-:W-:Y:S05]  /*6be0*/  BSYNC B0 ;  /* 0x0000000000007941 */ /* 0x000fea0003800000 */
.L_x_2081:
        /* <DEDUP_REMOVED lines=28> */
.L_x_2083:
        /* <DEDUP_REMOVED lines=21> */
.L_x_2085:
[----:B------:R-:W-:Y:S05]  /*6f00*/  BSYNC B0 ;  /* 0x0000000000007941 */ /* 0x000fea0003800000 */
.L_x_2084:
        /* <DEDUP_REMOVED lines=28> */
.L_x_2086:
        /* <DEDUP_REMOVED lines=21> */
.L_x_2088:
[----:B------:R-:W-:Y:S05]  /*7220*/  BSYNC B0 ;  /* 0x0000000000007941 */ /* 0x000fea0003800000 */
.L_x_2087:
        /* <DEDUP_REMOVED lines=28> */
.L_x_2089:
        /* <DEDUP_REMOVED lines=21> */
.L_x_2091:
[----:B------:R-:W-:Y:S05]  /*7540*/  BSYNC B0 ;  /* 0x0000000000007941 */ /* 0x000fea0003800000 */
.L_x_2090:
        /* <DEDUP_REMOVED lines=28> */
.L_x_2092:
        /* <DEDUP_REMOVED lines=21> */
.L_x_2094:
[----:B------:R-:W-:Y:S05]  /*7860*/  BSYNC B0 ;  /* 0x0000000000007941 */ /* 0x000fea0003800000 */
.L_x_2093:
        /* <DEDUP_REMOVED lines=28> */
.L_x_2095:
        /* <DEDUP_REMOVED lines=20> */
.L_x_2097:
[----:B------:R-:W-:Y:S05]  /*7b70*/  BSYNC B0 ;  /* 0x0000000000007941 */ /* 0x000fea0003800000 */
.L_x_2096:
        /* <DEDUP_REMOVED lines=27> */
.L_x_2098:
        /* <DEDUP_REMOVED lines=20> */
.L_x_2100:
[----:B------:R-:W-:Y:S05]  /*7e70*/  BSYNC B0 ;  /* 0x0000000000007941 */ /* 0x000fea0003800000 */
.L_x_2099:
        /* <DEDUP_REMOVED lines=27> */
.L_x_2101:
        /* <DEDUP_REMOVED lines=20> */
.L_x_2103:
[----:B------:R-:W-:Y:S05]  /*8170*/  BSYNC B0 ;  /* 0x0000000000007941 */ /* 0x000fea0003800000 */
.L_x_2102:
        /* <DEDUP_REMOVED lines=27> */
.L_x_2104:
        /* <DEDUP_REMOVED lines=20> */
.L_x_2106:
[----:B------:R-:W-:Y:S05]  /*8470*/  BSYNC B0 ;  /* 0x0000000000007941 */ /* 0x000fea0003800000 */
.L_x_2105:
        /* <DEDUP_REMOVED lines=27> */
.L_x_2107:
        /* <DEDUP_REMOVED lines=20> */
.L_x_2109:
[----:B------:R-:W-:Y:S05]  /*8770*/  BSYNC B0 ;  /* 0x0000000000007941 */ /* 0x000fea0003800000 */
.L_x_2108:
        /* <DEDUP_REMOVED lines=29> */
.L_x_2110:
        /* <DEDUP_REMOVED lines=25> */
.L_x_2112:
[----:B------:R-:W-:Y:S05]  /*8ae0*/  BSYNC B0 ;  /* 0x0000000000007941 */ /* 0x000fea0003800000 */
.L_x_2111:
        /* <DEDUP_REMOVED lines=27> */
.L_x_2113:
        /* <DEDUP_REMOVED lines=25> */
.L_x_2115:
[----:B------:R-:W-:Y:S05]  /*8e30*/  BSYNC B0 ;  /* 0x0000000000007941 */ /* 0x000fea0003800000 */
.L_x_2114:
        /* <DEDUP_REMOVED lines=27> */
.L_x_2116:
        /* <DEDUP_REMOVED lines=27> */
.L_x_2118:
[----:B------:R-:W-:Y:S05]  /*91a0*/  BSYNC B0 ;  /* 0x0000000000007941 */ /* 0x000fea0003800000 */
.L_x_2117:
        /* <DEDUP_REMOVED lines=25> */
.L_x_2119:
        /* <DEDUP_REMOVED lines=22> */
.L_x_2121:
[----:B------:R-:W-:Y:S05]  /*94a0*/  BSYNC B0 ;  /* 0x0000000000007941 */ /* 0x000fea0003800000 */
.L_x_2120:
[----:B------:R-:W-:Y:S02]  /*94b0*/  IADD3 R7, R4, R7, RZ ;  /* 0x0000000704077210 */ /* 0x000fe40007ffe0ff */
[----:B------:R-:W-:Y:S02]  /*94c0*/  IADD3 R6, R6, 0x1, RZ ;  /* 0x0000000106067810 */ /* 0x000fe40007ffe0ff */
[----:B------:R-:W-:-:S13]  /*94d0*/  ISETP.GE.AND P0, PT, R7, UR4, PT ;  /* 0x0000000407007c0c */ /* 0x000fda000bf06270 */
[----:B------:R-:W-:Y:S05]  /*94e0*/  @!P0 BRA `(.L_x_2122) ;  /* 0xffffff7000948947 */ /* 0x000fea000383ffff */
.L_x_2039:
        /* <DEDUP_REMOVED lines=23> */
.L_x_2124:
[----:B------:R-:W-:Y:S05]  /*9660*/  BSYNC B0 ;  /* 0x0000000000007941 */ /* 0x000fea0003800000 */
.L_x_2123:
[----:B------:R-:W-:Y:S05]  /*9670*/  @P0 EXIT ;  /* 0x000000000000094d */ /* 0x000fea0003800000 */
[----:B------:R-:W-:Y:S05]  /*9680*/  @P2 BRA `(.L_x_2125) ;  /* 0x0000000000202947 */ /* 0x000fea0003800000 */
[----:B------:R-:W-:-:S05]  /*9690*/  IMAD R0, R6, R9, RZ ;  /* 0x0000000906007224 */ /* 0x000fca00078e02ff */
[----:B------:R-:W-:-:S13]  /*96a0*/  ISETP.NE.AND P0, PT, R0, -0x1, PT ;  /* 0xffffffff0000780c */ /* 0x000fda0003f05270 */
[----:B------:R-:W-:Y:S05]  /*96b0*/  @!P0 BRA `(.L_x_2125) ;  /* 0x0000000000148947 */ /* 0x000fea0003800000 */
.L_x_2126:
[----:B-1----:R-:W2:Y:S04]  /*96c0*/  LDG.E.STRONG.GPU R3, desc[UR8][R4.64] ;  /* 0x0000000804037981 */ /* 0x002ea8000c1ef900 */
[----:B--2---:R-:W-:Y:S01]  /*96d0*/  CCTL.IVALL ;  /* 0x00000000ff00798f */ /* 0x004fe20002000000 */
[----:B------:R-:W-:Y:S05]  /*96e0*/  YIELD ;  /* 0x0000000000007946 */ /* 0x000fea0003800000 */
[----:B------:R-:W-:-:S13]  /*96f0*/  ISETP.NE.AND P0, PT, R3, R0, PT ;  /* 0x000000000300720c */ /* 0x000fda0003f05270 */
[----:B------:R-:W-:Y:S05]  /*9700*/  @P0 BRA `(.L_x_2126) ;  /* 0xfffffffc00ec0947 */ /* 0x000fea000383ffff */
.L_x_2125:
        /* <DEDUP_REMOVED lines=24> */
.L_x_2127:
        /* <DEDUP_REMOVED lines=25> */
.L_x_2128:
        /* <DEDUP_REMOVED lines=14> */
.L_x_5615:


//--------------------- .text._Z35group_norm_nhwc_bwd_one_pass_kernelI11Fp16IOFp16WLi256ELi120ELi480EEv26Group_norm_nhwc_bwd_params --------------------------
	.section	.text._Z35group_norm_nhwc_bwd_one_pass_kernelI11Fp16IOFp16WLi256ELi120ELi480EEv26Group_norm_nhwc_bwd_params,"ax",@progbits
	.align	128
        .global         _Z35group_norm_nhwc_bwd_one_pass_kernelI11Fp16IOFp16WLi256ELi120ELi480EEv26Group_norm_nhwc_bwd_params
        .type           _Z35group_norm_nhwc_bwd_one_pass_kernelI11Fp16IOFp16WLi256ELi120ELi480EEv26Group_norm_nhwc_bwd_params,@function
        .size           _Z35group_norm_nhwc_bwd_one_pass_kernelI11Fp16IOFp16WLi256ELi120ELi480EEv26Group_norm_nhwc_bwd_params,(.L_x_5616 - _Z35group_norm_nhwc_bwd_one_pass_kernelI11Fp16IOFp16WLi256ELi120ELi480EEv26Group_norm_nhwc_bwd_params)
        .other          _Z35group_norm_nhwc_bwd_one_pass_kernelI11Fp16IOFp16WLi256ELi120ELi480EEv26Group_norm_nhwc_bwd_params,@"STO_CUDA_ENTRY STV_DEFAULT"
_Z35group_norm_nhwc_bwd_one_pass_kernelI11Fp16IOFp16WLi256ELi120ELi480EEv26Group_norm_nhwc_bwd_params:
.text._Z35group_norm_nhwc_bwd_one_pass_kernelI11Fp16IOFp16WLi256ELi120ELi480EEv26Group_norm_nhwc_bwd_params:
        /* <DEDUP_REMOVED lines=182> */
.L_x_2276:
        /* <DEDUP_REMOVED lines=818> */
.L_x_2131:
[----:B------:R-:W-:Y:S05]  /*3e80*/  BSYNC B0 ;  /* 0x0000000000007941 */ /* 0x000fea0003800000 */
.L_x_2130:
        /* <DEDUP_REMOVED lines=28> */
.L_x_2132:
        /* <DEDUP_REMOVED lines=34> */
.L_x_2133:
        /* <DEDUP_REMOVED lines=40> */
.L_x_2134:
        /* <DEDUP_REMOVED lines=37> */
.L_x_2135:
        /* <DEDUP_REMOVED lines=37> */
.L_x_2136:
        /* <DEDUP_REMOVED lines=37> */
.L_x_2137:
        /* <DEDUP_REMOVED lines=37> */
.L_x_2138:
        /* <DEDUP_REMOVED lines=37> */
.L_x_2139:
        /* <DEDUP_REMOVED lines=37> */
.L_x_2140:
        /* <DEDUP_REMOVED lines=37> */
.L_x_2141:
        /* <DEDUP_REMOVED lines=37> */
.L_x_2142:
        /* <DEDUP_REMOVED lines=37> */
.L_x_2143:
        /* <DEDUP_REMOVED lines=37> */
.L_x_2144:
        /* <DEDUP_REMOVED lines=37> */
.L_x_2145:
        /* <DEDUP_REMOVED lines=37> */
.L_x_2146:
        /* <DEDUP_REMOVED lines=37> */
.L_x_2147:
        /* <DEDUP_REMOVED lines=37> */
.L_x_2148:
        /* <DEDUP_REMOVED lines=37> */
.L_x_2149:
        /* <DEDUP_REMOVED lines=37> */
.L_x_2150:
        /* <DEDUP_REMOVED lines=37> */
.L_x_2151:
        /* <DEDUP_REMOVED lines=37> */
.L_x_2152:
        /* <DEDUP_REMOVED lines=37> */
.L_x_2153:
        /* <DEDUP_REMOVED lines=37> */
.L_x_2154:
        /* <DEDUP_REMOVED lines=37> */
.L_x_2155:
        /* <DEDUP_REMOVED lines=37> */
.L_x_2156:
        /* <DEDUP_REMOVED lines=37> */
.L_x_2157:
        /* <DEDUP_REMOVED lines=37> */
.L_x_2158:
        /* <DEDUP_REMOVED lines=37> */
.L_x_2159:
        /* <DEDUP_REMOVED lines=37> */
.L_x_2160:
        /* <DEDUP_REMOVED lines=37> */
.L_x_2161:
        /* <DEDUP_REMOVED lines=35> */
.L_x_2162:
        /* <DEDUP_REMOVED lines=33> */
.L_x_2163:
        /* <DEDUP_REMOVED lines=90> */
.L_x_2165:
[----:B------:R-:W-:Y:S05]  /*8d40*/  BSYNC B0 ;  /* 0x0000000000007941 */ /* 0x000fea0003800000 */
.L_x_2164:
        /* <DEDUP_REMOVED lines=41> */
.L_x_2167:
[----:B------:R-:W-:Y:S05]  /*8fe0*/  BSYNC B0 ;  /* 0x0000000000007941 */ /* 0x000fea0003800000 */
.L_x_2166:
        /* <DEDUP_REMOVED lines=20> */
.L_x_2169:
[----:B------:R-:W-:Y:S05]  /*9130*/  BSYNC B0 ;  /* 0x0000000000007941 */ /* 0x000fea0003800000 */
.L_x_2168:
        /* <DEDUP_REMOVED lines=40> */
.L_x_2172:
[----:B------:R-:W-:Y:S02]  /*93c0*/  MOV R33, UR25 ;  /* 0x0000001900217c02 */ /* 0x000fe40008000f00 */
[----:B------:R-:W-:-:S05]  /*93d0*/  MOV R32, UR24 ;  /* 0x0000001800207c02 */ /* 0x000fca0008000f00 */
[----:B------:R-:W2:Y:S04]  /*93e0*/  LDG.E.STRONG.GPU R33, desc[UR18][R32.64] ;  /* 0x0000001220217981 */ /* 0x000ea8000c1ef900 */
[----:B--2---:R-:W-:Y:S01]  /*93f0*/  CCTL.IVALL ;  /* 0x00000000ff00798f */ /* 0x004fe20002000000 */
[----:B------:R-:W-:Y:S05]  /*9400*/  YIELD ;  /* 0x0000000000007946 */ /* 0x000fea0003800000 */
[----:B------:R-:W-:-:S13]  /*9410*/  ISETP.NE.AND P6, PT, R33, R34, PT ;  /* 0x000000222100720c */ /* 0x000fda0003fc5270 */
[----:B------:R-:W-:Y:S05]  /*9420*/  @P6 BRA `(.L_x_2172) ;  /* 0xfffffffc00e46947 */ /* 0x000fea000383ffff */
.L_x_2171:
        /* <DEDUP_REMOVED lines=26> */
.L_x_2176:
        /* <DEDUP_REMOVED lines=164> */
.L_x_2175:
        /* <DEDUP_REMOVED lines=88> */
.L_x_2177:
[----:B------:R-:W-:-:S04]  /*a590*/  LOP3.LUT P6, RZ, R3, 0x1, RZ, 0xc0, !PT ;  /* 0x0000000103ff7812 */ /* 0x000fc800078cc0ff */
[----:B------:R-:W-:-:S13]  /*a5a0*/  ISETP.NE.OR P6, PT, R32, RZ, P6 ;  /* 0x000000ff2000720c */ /* 0x000fda00037c5670 */
[----:B------:R-:W-:Y:S05]  /*a5b0*/  @!P6 BRA `(.L_x_2173) ;  /* 0x0000000000b0e947 */ /* 0x000fea0003800000 */
.L_x_2174:
        /* <DEDUP_REMOVED lines=44> */
.L_x_2173:
        /* <DEDUP_REMOVED lines=14> */
.L_x_2179:
[----:B------:R-:W-:Y:S05]  /*a960*/  BSYNC B0 ;  /* 0x0000000000007941 */ /* 0x000fea0003800000 */
.L_x_2178:
        /* <DEDUP_REMOVED lines=25> */
.L_x_2170:
        /* <DEDUP_REMOVED lines=38> */
.L_x_2180:
        /* <DEDUP_REMOVED lines=22> */
.L_x_2182:
[----:B------:R-:W-:Y:S05]  /*aec0*/  BSYNC B0 ;  /* 0x0000000000007941 */ /* 0x000fea0003800000 */
.L_x_2181:
        /* <DEDUP_REMOVED lines=28> */
.L_x_2183:
        /* <DEDUP_REMOVED lines=22> */
.L_x_2185:
[----:B------:R-:W-:Y:S05]  /*b1f0*/  BSYNC B0 ;  /* 0x0000000000007941 */ /* 0x000fea0003800000 */
.L_x_2184:
        /* <DEDUP_REMOVED lines=28> */
.L_x_2186:
        /* <DEDUP_REMOVED lines=22> */
.L_x_2188:
[----:B------:R-:W-:Y:S05]  /*b520*/  BSYNC B0 ;  /* 0x0000000000007941 */ /* 0x000fea0003800000 */
.L_x_2187:
        /* <DEDUP_REMOVED lines=29> */
.L_x_2189:
        /* <DEDUP_REMOVED lines=22> */
.L_x_2191:
[----:B------:R-:W-:Y:S05]  /*b860*/  BSYNC B0 ;  /* 0x0000000000007941 */ /* 0x000fea0003800000 */
.L_x_2190:
        /* <DEDUP_REMOVED lines=28> */
.L_x_2192:
        /* <DEDUP_REMOVED lines=22> */
.L_x_2194:
[----:B------:R-:W-:Y:S05]  /*bb90*/  BSYNC B0 ;  /* 0x0000000000007941 */ /* 0x000fea0003800000 */
.L_x_2193:
        /* <DEDUP_REMOVED lines=32> */
.L_x_2195:
        /* <DEDUP_REMOVED lines=22> */
.L_x_2197:
[----:B------:R-:W-:Y:S05]  /*bf00*/  BSYNC B0 ;  /* 0x0000000000007941 */ /* 0x000fea0003800000 */
.L_x_2196:
        /* <DEDUP_REMOVED lines=28> */
.L_x_2198:
        /* <DEDUP_REMOVED lines=22> */
.L_x_2200:
[----:B------:R-:W-:Y:S05]  /*c230*/  BSYNC B0 ;  /* 0x0000000000007941 */ /* 0x000fea0003800000 */
.L_x_2199:
        /* <DEDUP_REMOVED lines=28> */
.L_x_2201:
        /* <DEDUP_REMOVED lines=22> */
.L_x_2203:
[----:B------:R-:W-:Y:S05]  /*c560*/  BSYNC B0 ;  /* 0x0000000000007941 */ /* 0x000fea0003800000 */
.L_x_2202:
        /* <DEDUP_REMOVED lines=28> */
.L_x_2204:
        /* <DEDUP_REMOVED lines=22> */
.L_x_2206:
[----:B------:R-:W-:Y:S05]  /*c890*/  BSYNC B0 ;  /* 0x0000000000007941 */ /* 0x000fea0003800000 */
.L_x_2205:
        /* <DEDUP_REMOVED lines=28> */
.L_x_2207:
        /* <DEDUP_REMOVED lines=22> */
.L_x_2209:
[----:B------:R-:W-:Y:S05]  /*cbc0*/  BSYNC B0 ;  /* 0x0000000000007941 */ /* 0x000fea0003800000 */
.L_x_2208:
        /* <DEDUP_REMOVED lines=28> */
.L_x_2210:
        /* <DEDUP_REMOVED lines=22> */
.L_x_2212:
[----:B------:R-:W-:Y:S05]  /*cef0*/  BSYNC B0 ;  /* 0x0000000000007941 */ /* 0x000fea0003800000 */
.L_x_2211:
        /* <DEDUP_REMOVED lines=28> */
.L_x_2213:
        /* <DEDUP_REMOVED lines=22> */
.L_x_2215:
[----:B------:R-:W-:Y:S05]  /*d220*/  BSYNC B0 ;  /* 0x0000000000007941 */ /* 0x000fea0003800000 */
.L_x_2214:
        /* <DEDUP_REMOVED lines=28> */
.L_x_2216:
        /* <DEDUP_REMOVED lines=22> */
.L_x_2218:
[----:B------:R-:W-:Y:S05]  /*d550*/  BSYNC B0 ;  /* 0x0000000000007941 */ /* 0x000fea0003800000 */
.L_x_2217:
        /* <DEDUP_REMOVED lines=28> */
.L_x_2219:
        /* <DEDUP_REMOVED lines=22> */
.L_x_2221:
[----:B------:R-:W-:Y:S05]  /*d880*/  BSYNC B0 ;  /* 0x0000000000007941 */ /* 0x000fea0003800000 */
.L_x_2220:
        /* <DEDUP_REMOVED lines=28> */
.L_x_2222:
        /* <DEDUP_REMOVED lines=22> */
.L_x_2224:
[----:B------:R-:W-:Y:S05]  /*dbb0*/  BSYNC B0 ;  /* 0x0000000000007941 */ /* 0x000fea0003800000 */
.L_x_2223:
        /* <DEDUP_REMOVED lines=28> */
.L_x_2225:
        /* <DEDUP_REMOVED lines=22> */
.L_x_2227:
[----:B------:R-:W-:Y:S05]  /*dee0*/  BSYNC B0 ;  /* 0x0000000000007941 */ /* 0x000fea0003800000 */
.L_x_2226:
        /* <DEDUP_REMOVED lines=28> */
.L_x_2228:
        /* <DEDUP_REMOVED lines=21> */
.L_x_2230:
[----:B------:R-:W-:Y:S05]  /*e200*/  BSYNC B0 ;  /* 0x0000000000007941 */ /* 0x000fea0003800000 */
.L_x_2229:
        /* <DEDUP_REMOVED lines=27> */
.L_x_2231:
        /* <DEDUP_REMOVED lines=21> */
.L_x_2233:
[----:B------:R-:W-:Y:S05]  /*e510*/  BSYNC B0 ;  /* 0x0000000000007941 */ /* 0x000fea0003800000 */
.L_x_2232:
        /* <DEDUP_REMOVED lines=27> */
.L_x_2234:
        /* <DEDUP_REMOVED lines=21> */
.L_x_2236:
[----:B------:R-:W-:Y:S05]  /*e820*/  BSYNC B0 ;  /* 0x0000000000007941 */ /* 0x000fea0003800000 */
.L_x_2235:
        /* <DEDUP_REMOVED lines=27> */
.L_x_2237:
        /* <DEDUP_REMOVED lines=21> */
.L_x_2239:
[----:B------:R-:W-:Y:S05]  /*eb30*/  BSYNC B0 ;  /* 0x0000000000007941 */ /* 0x000fea0003800000 */
.L_x_2238:
        /* <DEDUP_REMOVED lines=27> */
.L_x_2240:
        /* <DEDUP_REMOVED lines=21> */
.L_x_2242:
[----:B------:R-:W-:Y:S05]  /*ee40*/  BSYNC B0 ;  /* 0x0000000000007941 */ /* 0x000fea0003800000 */
.L_x_2241:
        /* <DEDUP_REMOVED lines=27> */
.L_x_2243:
        /* <DEDUP_REMOVED lines=23> */
.L_x_2245:
[----:B------:R-:W-:Y:S05]  /*f170*/  BSYNC B0 ;  /* 0x0000000000007941 */ /* 0x000fea0003800000 */
.L_x_2244:
        /* <DEDUP_REMOVED lines=28> */
.L_x_2246:
        /* <DEDUP_REMOVED lines=23> */
.L_x_2248:
[----:B------:R-:W-:Y:S05]  /*f4b0*/  BSYNC B0 ;  /* 0x0000000000007941 */ /* 0x000fea0003800000 */
.L_x_2247:
        /* <DEDUP_REMOVED lines=28> */
.L_x_2249:
        /* <DEDUP_REMOVED lines=23> */
.L_x_2251:
[----:B------:R-:W-:Y:S05]  /*f7f0*/  BSYNC B0 ;  /* 0x0000000000007941 */ /* 0x000fea0003800000 */
.L_x_2250:
        /* <DEDUP_REMOVED lines=28> */
.L_x_2252:
        /* <DEDUP_REMOVED lines=23> */
.L_x_2254:
[----:B------:R-:W-:Y:S05]  /*fb30*/  BSYNC B0 ;  /* 0x0000000000007941 */ /* 0x000fea0003800000 */
.L_x_2253:
        /* <DEDUP_REMOVED lines=30> */
.L_x_2255:
        /* <DEDUP_REMOVED lines=27> */
.L_x_2257:
[----:B------:R-:W-:Y:S05]  /*fed0*/  BSYNC B0 ;  /* 0x0000000000007941 */ /* 0x000fea0003800000 */
.L_x_2256:
        /* <DEDUP_REMOVED lines=27> */
.L_x_2258:
        /* <DEDUP_REMOVED lines=27> */
.L_x_2260:
[----:B------:R-:W-:Y:S05]  /*10240*/  BSYNC B0 ;  /* 0x0000000000007941 */ /* 0x000fea0003800000 */
.L_x_2259:
        /* <DEDUP_REMOVED lines=27> */
.L_x_2261:
        /* <DEDUP_REMOVED lines=27> */
.L_x_2263:
[----:B------:R-:W-:Y:S05]  /*105b0*/  BSYNC B0 ;  /* 0x0000000000007941 */ /* 0x000fea0003800000 */
.L_x_2262:
        /* <DEDUP_REMOVED lines=27> */
.L_x_2264:
        /* <DEDUP_REMOVED lines=27> */
.L_x_2266:
[----:B------:R-:W-:Y:S05]  /*10920*/  BSYNC B0 ;  /* 0x0000000000007941 */ /* 0x000fea0003800000 */
.L_x_2265:
        /* <DEDUP_REMOVED lines=27> */
.L_x_2267:
        /* <DEDUP_REMOVED lines=27> */
.L_x_2269:
[----:B------:R-:W-:Y:S05]  /*10c90*/  BSYNC B0 ;  /* 0x0000000000007941 */ /* 0x000fea0003800000 */
.L_x_2268:
        /* <DEDUP_REMOVED lines=27> */
.L_x_2270:
        /* <DEDUP_REMOVED lines=27> */
.L_x_2272:
[----:B------:R-:W-:Y:S05]  /*11000*/  BSYNC B0 ;  /* 0x0000000000007941 */ /* 0x000fea0003800000 */
.L_x_2271:
        /* <DEDUP_REMOVED lines=26> */
.L_x_2273:
        /* <DEDUP_REMOVED lines=22> */
.L_x_2275:
[----:B------:R-:W-:Y:S05]  /*11310*/  BSYNC B0 ;  /* 0x0000000000007941 */ /* 0x000fea0003800000 */
.L_x_2274:
        /* <DEDUP_REMOVED lines=9> */
.L_x_2129:
        /* <DEDUP_REMOVED lines=19> */
.L_x_2278:
[----:B------:R-:W-:Y:S05]  /*114e0*/  BSYNC B0 ;  /* 0x0000000000007941 */ /* 0x000fea0003800000 */
.L_x_2277:
        /* <DEDUP_REMOVED lines=11> */
.L_x_2280:
[----:B------:R-:W2:Y:S04]  /*115a0*/  LDG.E.STRONG.GPU R5, desc[UR18][R2.64] ;  /* 0x0000001202057981 */ /* 0x000ea8000c1ef900 */
[----:B--2---:R-:W-:Y:S01]  /*115b0*/  CCTL.IVALL ;  /* 0x00000000ff00798f */ /* 0x004fe20002000000 */
[----:B------:R-:W-:Y:S05]  /*115c0*/  YIELD ;  /* 0x0000000000007946 */ /* 0x000fea0003800000 */
[----:B------:R-:W-:-:S13]  /*115d0*/  ISETP.NE.AND P0, PT, R5, R4, PT ;  /* 0x000000040500720c */ /* 0x000fda0003f05270 */
[----:B------:R-:W-:Y:S05]  /*115e0*/  @P0 BRA `(.L_x_2280) ;  /* 0xfffffffc00ec0947 */ /* 0x000fea000383ffff */
.L_x_2279:
        /* <DEDUP_REMOVED lines=25> */
.L_x_2281:
        /* <DEDUP_REMOVED lines=25> */
.L_x_2282:
        /* <DEDUP_REMOVED lines=15> */
.L_x_5616:


//--------------------- .text._Z35group_norm_nhwc_bwd_one_pass_kernelI11Fp16IOFp16WLi512ELi120ELi480EEv26Group_norm_nhwc_bwd_params --------------------------
	.section	.text._Z35group_norm_nhwc_bwd_one_pass_kernelI11Fp16IOFp16WLi512ELi120ELi480EEv26Group_norm_nhwc_bwd_params,"ax",@progbits
	.align	128
        .global         _Z35group_norm_nhwc_bwd_one_pass_kernelI11Fp16IOFp16WLi512ELi120ELi480EEv26Group_norm_nhwc_bwd_params
        .type           _Z35group_norm_nhwc_bwd_one_pass_kernelI11Fp16IOFp16WLi512ELi120ELi480EEv26Group_norm_nhwc_bwd_params,@function
        .size           _Z35group_norm_nhwc_bwd_one_pass_kernelI11Fp16IOFp16WLi512ELi120ELi480EEv26Group_norm_nhwc_bwd_params,(.L_x_5617 - _Z35group_norm_nhwc_bwd_one_pass_kernelI11Fp16IOFp16WLi512ELi120ELi480EEv26Group_norm_nhwc_bwd_params)
        .other          _Z35group_norm_nhwc_bwd_one_pass_kernelI11Fp16IOFp16WLi512ELi120ELi480EEv26Group_norm_nhwc_bwd_params,@"STO_CUDA_ENTRY STV_DEFAULT"
_Z35group_norm_nhwc_bwd_one_pass_kernelI11Fp16IOFp16WLi512ELi120ELi480EEv26Group_norm_nhwc_bwd_params:
.text._Z35group_norm_nhwc_bwd_one_pass_kernelI11Fp16IOFp16WLi512ELi120ELi480EEv26Group_norm_nhwc_bwd_params:
        /* <DEDUP_REMOVED lines=32> */
.L_x_2370:
        /* <DEDUP_REMOVED lines=2838> */
[----:B--2---:R-:W-:Y:S02]  /*b360*/  @P2 HADD2.F32 R119, -RZ, R4.H0_H0 ;  /* 0x20000004ff772230 */ /* 0x004fe40000004100 */
[----:B---3--:R-:W-:Y:S02]  /*b370*/  @P2 HADD2.F32 R122, -RZ, R5.H0_H0 ;  /* 0x20000005ff7a2230 */ /* 0x008fe40000004100 */
[----:B----4-:R-:W-:Y:S02]  /*b380*/  HADD2.F32 R124, -RZ, R124.H0_H0 ;  /* 0x2000007cff7c7230 */ /* 0x010fe40000004100 */
[----:B-----5:R-:W-:-:S07]  /*b390*/  HADD2.F32 R120, -RZ, R2.H0_H0 ;  /* 0x20000002ff787230 */ /* 0x020fce0000004100 */
.L_x_2285:
[----:B------:R-:W-:Y:S05]  /*b3a0*/  BSYNC B0 ;  /* 0x0000000000007941 */ /* 0x000fea0003800000 */
.L_x_2284:
        /* <DEDUP_REMOVED lines=50> */
.L_x_2286:
        /* <DEDUP_REMOVED lines=46> */
.L_x_2287:
        /* <DEDUP_REMOVED lines=56> */
.L_x_2288:
        /* <DEDUP_REMOVED lines=50> */
.L_x_2289:
        /* <DEDUP_REMOVED lines=49> */
.L_x_2290:
        /* <DEDUP_REMOVED lines=49> */
.L_x_2291:
        /* <DEDUP_REMOVED lines=49> */
.L_x_2292:
        /* <DEDUP_REMOVED lines=49> */
.L_x_2293:
        /* <DEDUP_REMOVED lines=49> */
.L_x_2294:
        /* <DEDUP_REMOVED lines=49> */
.L_x_2295:
        /* <DEDUP_REMOVED lines=49> */
.L_x_2296:
        /* <DEDUP_REMOVED lines=49> */
.L_x_2297:
        /* <DEDUP_REMOVED lines=49> */
.L_x_2298:
        /* <DEDUP_REMOVED lines=49> */
.L_x_2299:
        /* <DEDUP_REMOVED lines=49> */
.L_x_2300:
        /* <DEDUP_REMOVED lines=42> */
.L_x_2301:
        /* <DEDUP_REMOVED lines=39> */
.L_x_2302:
        /* <DEDUP_REMOVED lines=38> */
.L_x_2303:
        /* <DEDUP_REMOVED lines=37> */
.L_x_2304:
        /* <DEDUP_REMOVED lines=39> */
.L_x_2305:
        /* <DEDUP_REMOVED lines=38> */
.L_x_2306:
        /* <DEDUP_REMOVED lines=35> */
.L_x_2307:
        /* <DEDUP_REMOVED lines=36> */
.L_x_2308:
        /* <DEDUP_REMOVED lines=35> */
.L_x_2309:
        /* <DEDUP_REMOVED lines=35> */
.L_x_2310:
        /* <DEDUP_REMOVED lines=35> */
.L_x_2311:
        /* <DEDUP_REMOVED lines=35> */
.L_x_2312:
        /* <DEDUP_REMOVED lines=35> */
.L_x_2313:
        /* <DEDUP_REMOVED lines=37> */
.L_x_2314:
        /* <DEDUP_REMOVED lines=37> */
.L_x_2315:
        /* <DEDUP_REMOVED lines=35> */
.L_x_2316:
        /* <DEDUP_REMOVED lines=38> */
.L_x_2317:
        /* <DEDUP_REMOVED lines=35> */
.L_x_2318:
        /* <DEDUP_REMOVED lines=36> */
.L_x_2319:
        /* <DEDUP_REMOVED lines=37> */
.L_x_2320:
        /* <DEDUP_REMOVED lines=37> */
.L_x_2321:
        /* <DEDUP_REMOVED lines=37> */
.L_x_2322:
        /* <DEDUP_REMOVED lines=37> */
.L_x_2323:
        /* <DEDUP_REMOVED lines=35> */
.L_x_2324:
        /* <DEDUP_REMOVED lines=35> */
.L_x_2325:
        /* <DEDUP_REMOVED lines=37> */
.L_x_2326:
        /* <DEDUP_REMOVED lines=37> */
.L_x_2327:
        /* <DEDUP_REMOVED lines=35> */
.L_x_2328:
        /* <DEDUP_REMOVED lines=38> */
.L_x_2329:
        /* <DEDUP_REMOVED lines=38> */
.L_x_2330:
        /* <DEDUP_REMOVED lines=39> */
.L_x_2331:
        /* <DEDUP_REMOVED lines=37> */
.L_x_2332:
        /* <DEDUP_REMOVED lines=37> */
.L_x_2333:
        /* <DEDUP_REMOVED lines=37> */
.L_x_2334:
        /* <DEDUP_REMOVED lines=35> */
.L_x_2335:
        /* <DEDUP_REMOVED lines=37> */
.L_x_2336:
        /* <DEDUP_REMOVED lines=37> */
.L_x_2337:
        /* <DEDUP_REMOVED lines=39> */
.L_x_2338:
        /* <DEDUP_REMOVED lines=39> */
.L_x_2339:
        /* <DEDUP_REMOVED lines=39> */
.L_x_2340:
        /* <DEDUP_REMOVED lines=39> */
.L_x_2341:
        /* <DEDUP_REMOVED lines=39> */
.L_x_2342:
        /* <DEDUP_REMOVED lines=39> */
.L_x_2343:
        /* <DEDUP_REMOVED lines=41> */
.L_x_2344:
        /* <DEDUP_REMOVED lines=41> */
.L_x_2345:
        /* <DEDUP_REMOVED lines=45> */
.L_x_2346:
        /* <DEDUP_REMOVED lines=45> */
.L_x_2347:
        /* <DEDUP_REMOVED lines=49> */
.L_x_2348:
        /* <DEDUP_REMOVED lines=59> */
.L_x_2349:
        /* <DEDUP_REMOVED lines=251> */
.L_x_2351:
[----:B------:R-:W-:Y:S05]  /*166c0*/  BSYNC B0 ;  /* 0x0000000000007941 */ /* 0x000fea0003800000 */
.L_x_2350:
        /* <DEDUP_REMOVED lines=38> */
.L_x_2353:
[----:B------:R-:W-:Y:S05]  /*16930*/  BSYNC B0 ;  /* 0x0000000000007941 */ /* 0x000fea0003800000 */
.L_x_2352:
        /* <DEDUP_REMOVED lines=29> */
.L_x_2355:
[----:B------:R-:W-:Y:S05]  /*16b10*/  BSYNC B0 ;  /* 0x0000000000007941 */ /* 0x000fea0003800000 */
.L_x_2354:
        /* <DEDUP_REMOVED lines=40> */
.L_x_2359:
[----:B------:R-:W2:Y:S04]  /*16da0*/  LDG.E.STRONG.GPU R0, desc[UR10][R10.64] ;  /* 0x0000000a0a007981 */ /* 0x000ea8000c1ef900 */
[----:B--2---:R-:W-:Y:S04]  /*16db0*/  CCTL.IVALL ;  /* 0x00000000ff00798f */ /* 0x004fe80002000000 */
[----:B------:R0:W-:Y:S01]  /*16dc0*/  STL [R1], R0 ;  /* 0x0000000001007387 */ /* 0x0001e20000100800 */
[----:B------:R-:W-:-:S13]  /*16dd0*/  ISETP.NE.AND P0, PT, R0, UR6, PT ;  /* 0x0000000600007c0c */ /* 0x000fda000bf05270 */
[----:B0-----:R-:W-:Y:S05]  /*16de0*/  @P0 BRA `(.L_x_2359) ;  /* 0xfffffffc00ec0947 */ /* 0x001fea000383ffff */
.L_x_2358:
[----:B------:R-:W-:Y:S05]  /*16df0*/  BSYNC B0 ;  /* 0x0000000000007941 */ /* 0x000fea0003800000 */
.L_x_2357:
        /* <DEDUP_REMOVED lines=18> */
.L_x_2363:
        /* <DEDUP_REMOVED lines=115> */
.L_x_2362:
        /* <DEDUP_REMOVED lines=61> */
.L_x_2364:
[----:B------:R-:W-:-:S13]  /*17a20*/  ISETP.NE.OR P0, PT, R0, RZ, P0 ;  /* 0x000000ff0000720c */ /* 0x000fda0000705670 */
[----:B------:R-:W-:Y:S05]  /*17a30*/  @!P0 BRA `(.L_x_2360) ;  /* 0x00000000007c8947 */ /* 0x000fea0003800000 */
.L_x_2361:
        /* <DEDUP_REMOVED lines=31> */
.L_x_2360:
        /* <DEDUP_REMOVED lines=11> */
.L_x_2366:
[----:B------:R-:W-:Y:S05]  /*17ce0*/  BSYNC B0 ;  /* 0x0000000000007941 */ /* 0x000fea0003800000 */
.L_x_2365:
        /* <DEDUP_REMOVED lines=19> */
.L_x_2356:
        /* <DEDUP_REMOVED lines=14> */
.L_x_2369:
        /* <DEDUP_REMOVED lines=103> */
.L_x_2368:
[----:B------:R-:W-:Y:S05]  /*18570*/  BSYNC B0 ;  /* 0x0000000000007941 */ /* 0x000fea0003800000 */
.L_x_2367:
        /* <DEDUP_REMOVED lines=10> */
.L_x_2283:
        /* <DEDUP_REMOVED lines=25> */
.L_x_2372:
[----:B------:R-:W-:Y:S05]  /*187b0*/  BSYNC B0 ;  /* 0x0000000000007941 */ /* 0x000fea0003800000 */
.L_x_2371:
[----:B------:R-:W-:Y:S05]  /*187c0*/  @P0 EXIT ;  /* 0x000000000000094d */ /* 0x000fea0003800000 */
[----:B------:R-:W-:Y:S05]  /*187d0*/  @P2 BRA `(.L_x_2373) ;  /* 0x0000000000202947 */ /* 0x000fea0003800000 */
[----:B------:R-:W-:-:S05]  /*187e0*/  IMAD R0, R6, R7, RZ ;  /* 0x0000000706007224 */ /* 0x000fca00078e02ff */
[----:B------:R-:W-:-:S13]  /*187f0*/  ISETP.NE.AND P0, PT, R0, -0x1, PT ;  /* 0xffffffff0000780c */ /* 0x000fda0003f05270 */
[----:B------:R-:W-:Y:S05]  /*18800*/  @!P0 BRA `(.L_x_2373) ;  /* 0x0000000000148947 */ /* 0x000fea0003800000 */
.L_x_2374:
[----:B0-----:R-:W2:Y:S04]  /*18810*/  LDG.E.STRONG.GPU R5, desc[UR10][R2.64] ;  /* 0x0000000a02057981 */ /* 0x001ea8000c1ef900 */
[----:B--2---:R-:W-:Y:S01]  /*18820*/  CCTL.IVALL ;  /* 0x00000000ff00798f */ /* 0x004fe20002000000 */
[----:B------:R-:W-:Y:S05]  /*18830*/  YIELD ;  /* 0x0000000000007946 */ /* 0x000fea0003800000 */
[----:B------:R-:W-:-:S13]  /*18840*/  ISETP.NE.AND P0, PT, R5, R0, PT ;  /* 0x000000000500720c */ /* 0x000fda0003f05270 */
[----:B------:R-:W-:Y:S05]  /*18850*/  @P0 BRA `(.L_x_2374) ;  /* 0xfffffffc00ec0947 */ /* 0x000fea000383ffff */
.L_x_2373:
        /* <DEDUP_REMOVED lines=27> */
.L_x_2375:
        /* <DEDUP_REMOVED lines=27> */
.L_x_2376:
        /* <DEDUP_REMOVED lines=12> */
.L_x_5617:


//--------------------- .text._Z35group_norm_nhwc_bwd_one_pass_kernelI11Fp32IOFp32WLi64ELi120ELi480EEv26Group_norm_nhwc_bwd_params --------------------------
	.section	.text._Z35group_norm_nhwc_bwd_one_pass_kernelI11Fp32IOFp32WLi64ELi120ELi480EEv26Group_norm_nhwc_bwd_params,"ax",@progbits
	.align	128
        .global         _Z35group_norm_nhwc_bwd_one_pass_kernelI11Fp32IOFp32WLi64ELi120ELi480EEv26Group_norm_nhwc_bwd_params
        .type           _Z35group_norm_nhwc_bwd_one_pass_kernelI11Fp32IOFp32WLi64ELi120ELi480EEv26Group_norm_nhwc_bwd_params,@function
        .size           _Z35group_norm_nhwc_bwd_one_pass_kernelI11Fp32IOFp32WLi64ELi120ELi480EEv26Group_norm_nhwc_bwd_params,(.L_x_5618 - _Z35group_norm_nhwc_bwd_one_pass_kernelI11Fp32IOFp32WLi64ELi120ELi480EEv26Group_norm_nhwc_bwd_params)
        .other          _Z35group_norm_nhwc_bwd_one_pass_kernelI11Fp32IOFp32WLi64ELi120ELi480EEv26Group_norm_nhwc_bwd_params,@"STO_CUDA_ENTRY STV_DEFAULT"
_Z35group_norm_nhwc_bwd_one_pass_kernelI11Fp32IOFp32WLi64ELi120ELi480EEv26Group_norm_nhwc_bwd_params:
.text._Z35group_norm_nhwc_bwd_one_pass_kernelI11Fp32IOFp32WLi64ELi120ELi480EEv26Group_norm_nhwc_bwd_params:
        /* <DEDUP_REMOVED lines=10> */
[----:B------:R-:W-:Y:S01]  /*00a0*/  IMAD.WIDE.U32 R2, R8, -0x77777777, RZ ;  /* 0x8888888908027825 */ /* 0x000fe200078e00ff */
[----:B------:R-:W-:Y:S01]  /*00b0*/  UMOV UR5, 0x400 ;  /* 0x0000040000057882 */ /* 0x000fe20000000000 */
[----:B------:R-:W-:Y:S01]  /*00c0*/  ULDC.64 UR10, c[0x0][0x290] ;  /* 0x0000a400000a7ab9 */ /* 0x000fe20000000a00 */
[----:B------:R-:W-:Y:S02]  /*00d0*/  HFMA2.MMA R2, -RZ, RZ, 0, 0 ;  /* 0x00000000ff027435 */ /* 0x000fe400000001ff */
[----:B------:R-:W-:Y:S02]  /*00e0*/  SHF.R.U32.HI R3, RZ, 0x5, R3 ;  /* 0x00000005ff037819 */ /* 0x000fe40000011603 */
[----:B------:R-:W0:Y:S03]  /*00f0*/  LDC R6, c[0x0][0x2ac] ;  /* 0x0000ab00ff067b82 */ /* 0x000e260000000800 */
[----:B------:R-:W-:-:S05]  /*0100*/  IMAD R78, R3, -0x3c, R8 ;  /* 0xffffffc4034e7824 */ /* 0x000fca00078e0208 */
[----:B------:R-:W1:Y:S01]  /*0110*/  LDC.64 R10, c[0x0][0x288] ;  /* 0x0000a200ff0a7b82 */ /* 0x000e620000000a00 */
[----:B------:R-:W-:-:S07]  /*0120*/  SHF.L.U32 R78, R78, 0x1, RZ ;  /* 0x000000014e4e7819 */ /* 0x000fce00000006ff */
[----:B------:R-:W2:Y:S01]  /*0130*/  S2UR UR6, SR_CgaCtaId ;  /* 0x00000000000679c3 */ /* 0x000ea20000008800 */
[----:B0-----:R-:W-:Y:S01]  /*0140*/  IMAD R7, R6, UR7, R3 ;  /* 0x0000000706077c24 */ /* 0x001fe2000f8e0203 */
[----:B------:R-:W-:Y:S01]  /*0150*/  SHF.R.S32.HI R3, RZ, 0x1f, R8 ;  /* 0x0000001fff037819 */ /* 0x000fe20000011408 */
[----:B------:R-:W0:Y:S03]  /*0160*/  S2R R6, SR_LANEID ;  /* 0x0000000000067919 */ /* 0x000e260000000000 */
[----:B------:R-:W-:Y:S02]  /*0170*/  LEA.HI R3, R3, R8, RZ, 0x5 ;  /* 0x0000000803037211 */ /* 0x000fe400078f28ff */
[----:B------:R-:W-:Y:S01]  /*0180*/  ISETP.GE.U32.AND P1, PT, R7, UR10, PT ;  /* 0x0000000a07007c0c */ /* 0x000fe2000bf26070 */
[----:B-1----:R-:W-:Y:S01]  /*0190*/  IMAD.WIDE.U32 R4, R10, 0x3, RZ ;  /* 0x000000030a047825 */ /* 0x002fe200078e00ff */
[----:B------:R-:W-:Y:S01]  /*01a0*/  LEA R15, R11, R11, 0x1 ;  /* 0x0000000b0b0f7211 */ /* 0x000fe200078e08ff */
[----:B------:R-:W-:Y:S01]  /*01b0*/  ULDC.U8 UR10, c[0x0][0x2a4] ;  /* 0x0000a900000a7ab9 */ /* 0x000fe20000000000 */
[----:B------:R-:W-:-:S02]  /*01c0*/  SHF.R.S32.HI R3, RZ, 0x5, R3 ;  /* 0x00000005ff037819 */ /* 0x000fc40000011403 */
[----:B------:R-:W-:Y:S02]  /*01d0*/  IADD3 R15, R5, R15, RZ ;  /* 0x0000000f050f7210 */ /* 0x000fe40007ffe0ff */
[----:B------:R-:W-:Y:S01]  /*01e0*/  LEA.HI R10, P0, R11, R10, RZ, 0x1 ;  /* 0x0000000a0b0a7211 */ /* 0x000fe200078108ff */
[----:B--2---:R-:W-:Y:S01]  /*01f0*/  ULEA UR5, UR6, UR5, 0x18 ;  /* 0x0000000506057291 */ /* 0x004fe2000f8ec03f */
[----:B------:R-:W-:Y:S02]  /*0200*/  LEA.HI R16, P2, R15, R4, RZ, 0x1 ;  /* 0x000000040f107211 */ /* 0x000fe400078508ff */
[----:B------:R-:W-:Y:S02]  /*0210*/  IADD3.X R19, RZ, R11, RZ, P0, !PT ;  /* 0x0000000bff137210 */ /* 0x000fe400007fe4ff */
[----:B------:R-:W-:Y:S02]  /*0220*/  SHF.R.S32.HI R5, RZ, 0x1f, R7 ;  /* 0x0000001fff057819 */ /* 0x000fe40000011407 */
[----:B------:R-:W-:-:S02]  /*0230*/  LEA R9, R3, UR5, 0x3 ;  /* 0x0000000503097c11 */ /* 0x000fc4000f8e18ff */
[----:B------:R-:W-:Y:S02]  /*0240*/  IADD3.X R3, RZ, R15, RZ, P2, !PT ;  /* 0x0000000fff037210 */ /* 0x000fe400017fe4ff */
[----:B------:R-:W-:Y:S02]  /*0250*/  SHF.R.S64 R10, R10, 0x1, R19 ;  /* 0x000000010a0a7819 */ /* 0x000fe40000001013 */
[----:B------:R-:W-:Y:S02]  /*0260*/  SHF.R.S64 R16, R16, 0x1, R3 ;  /* 0x0000000110107819 */ /* 0x000fe40000001003 */
[----:B------:R-:W-:Y:S02]  /*0270*/  ISETP.GE.AND.EX P1, PT, R5, UR11, PT, P1 ;  /* 0x0000000b05007c0c */ /* 0x000fe4000bf26310 */
[----:B------:R-:W-:Y:S02]  /*0280*/  SHF.R.S32.HI R19, RZ, 0x1, R19 ;  /* 0x00000001ff137819 */ /* 0x000fe40000011413 */
[----:B------:R-:W-:-:S02]  /*0290*/  SHF.R.S32.HI R3, RZ, 0x1, R3 ;  /* 0x00000001ff037819 */ /* 0x000fc40000011403 */
[----:B------:R-:W-:Y:S02]  /*02a0*/  MOV R4, R0 ;  /* 0x0000000000047202 */ /* 0x000fe40000000f00 */
[C---:B------:R-:W-:Y:S02]  /*02b0*/  IADD3 R11, R7.reuse, 0x8, RZ ;  /* 0x00000008070b7810 */ /* 0x040fe40007ffe0ff */
[C---:B------:R-:W-:Y:S02]  /*02c0*/  IADD3 R12, R7.reuse, 0x10, RZ ;  /* 0x00000010070c7810 */ /* 0x040fe40007ffe0ff */
[C---:B------:R-:W-:Y:S02]  /*02d0*/  IADD3 R13, R7.reuse, 0x18, RZ ;  /* 0x00000018070d7810 */ /* 0x040fe40007ffe0ff */
[C---:B------:R-:W-:Y:S02]  /*02e0*/  IADD3 R14, R7.reuse, 0x20, RZ ;  /* 0x00000020070e7810 */ /* 0x040fe40007ffe0ff */
[----:B------:R-:W-:-:S02]  /*02f0*/  IADD3 R15, R7, 0x28, RZ ;  /* 0x00000028070f7810 */ /* 0x000fc40007ffe0ff */
[----:B------:R-:W-:Y:S02]  /*0300*/  ISETP.LT.U32.AND P1, PT, R8, 0x1e0, !P1 ;  /* 0x000001e00800780c */ /* 0x000fe40004f21070 */
[C---:B------:R-:W-:Y:S02]  /*0310*/  IADD3 R17, R7.reuse, 0x30, RZ ;  /* 0x0000003007117810 */ /* 0x040fe40007ffe0ff */
[----:B------:R-:W-:Y:S02]  /*0320*/  IADD3 R18, R7, 0x38, RZ ;  /* 0x0000003807127810 */ /* 0x000fe40007ffe0ff */
[----:B------:R-:W-:Y:S02]  /*0330*/  SHF.L.U64.HI R19, R10, 0x2, R19 ;  /* 0x000000020a137819 */ /* 0x000fe40000010213 */
[----:B0-----:R-:W-:-:S07]  /*0340*/  SHF.L.U64.HI R20, R16, 0x2, R3 ;  /* 0x0000000210147819 */ /* 0x001fce0000010203 */
.L_x_2428:
[----:B01234-:R-:W0:Y:S01]  /*0350*/  LDC R25, c[0x0][0x2a0] ;  /* 0x0000a800ff197b82 */ /* 0x01fe220000000800 */
[----:B------:R-:W-:Y:S01]  /*0360*/  ISETP.GE.AND P4, PT, R4, RZ, PT ;  /* 0x000000ff0400720c */ /* 0x000fe20003f86270 */
[----:B------:R-:W-:Y:S01]  /*0370*/  ULDC.64 UR14, c[0x0][0x290] ;  /* 0x0000a400000e7ab9 */ /* 0x000fe20000000a00 */
[----:B------:R-:W-:Y:S01]  /*0380*/  ULDC.64 UR12, c[0x0][0x298] ;  /* 0x0000a600000c7ab9 */ /* 0x000fe20000000a00 */
[----:B------:R-:W-:Y:S02]  /*0390*/  SHF.R.S32.HI R27, RZ, 0x1f, R13 ;  /* 0x0000001fff1b7819 */ /* 0x000fe4000001140d */
[----:B------:R-:W-:Y:S02]  /*03a0*/  SHF.R.S32.HI R69, RZ, 0x1f, R14 ;  /* 0x0000001fff457819 */ /* 0x000fe4000001140e */
[----:B------:R-:W1:Y:S01]  /*03b0*/  @P1 LDC.64 R30, c[0x0][0x288] ;  /* 0x0000a200ff1e1b82 */ /* 0x000e620000000a00 */
[----:B------:R-:W-:-:S07]  /*03c0*/  SHF.R.S32.HI R71, RZ, 0x1f, R15 ;  /* 0x0000001fff477819 */ /* 0x000fce000001140f */
[----:B------:R-:W2:Y:S01]  /*03d0*/  @P1 LDC.64 R34, c[0x0][0x230] ;  /* 0x00008c00ff221b82 */ /* 0x000ea20000000a00 */
[----:B0-----:R-:W-:-:S07]  /*03e0*/  IABS R3, R25 ;  /* 0x0000001900037213 */ /* 0x001fce0000000000 */
[----:B------:R-:W0:Y:S01]  /*03f0*/  @P1 LDC.64 R32, c[0x0][0x228] ;  /* 0x00008a00ff201b82 */ /* 0x000e220000000a00 */
[----:B------:R-:W3:Y:S08]  /*0400*/  I2F.RP R0, R3 ;  /* 0x0000000300007306 */ /* 0x000ef00000209400 */
[----:B---3--:R-:W3:Y:S02]  /*0410*/  MUFU.RCP R0, R0 ;  /* 0x0000000000007308 */ /* 0x008ee40000001000 */
[----:B---3--:R-:W-:-:S06]  /*0420*/  IADD3 R22, R0, 0xffffffe, RZ ;  /* 0x0ffffffe00167810 */ /* 0x008fcc0007ffe0ff */
[----:B------:R3:W4:Y:S02]  /*0430*/  F2I.FTZ.U32.TRUNC.NTZ R23, R22 ;  /* 0x0000001600177305 */ /* 0x000724000021f000 */
[----:B---3--:R-:W-:Y:S02]  /*0440*/  MOV R22, RZ ;  /* 0x000000ff00167202 */ /* 0x008fe40000000f00 */
[----:B----4-:R-:W-:-:S05]  /*0450*/  IADD3 R24, RZ, -R23, RZ ;  /* 0x80000017ff187210 */ /* 0x010fca0007ffe0ff */
[----:B------:R-:W-:Y:S01]  /*0460*/  IMAD R21, R24, R3, RZ ;  /* 0x0000000318157224 */ /* 0x000fe200078e02ff */
[----:B------:R-:W-:-:S03]  /*0470*/  IABS R24, R4 ;  /* 0x0000000400187213 */ /* 0x000fc60000000000 */
[----:B------:R-:W-:Y:S01]  /*0480*/  IMAD.HI.U32 R23, R23, R21, R22 ;  /* 0x0000001517177227 */ /* 0x000fe200078e0016 */
[----:B------:R-:W-:-:S04]  /*0490*/  LOP3.LUT R21, R4, R25, RZ, 0x3c, !PT ;  /* 0x0000001904157212 */ /* 0x000fc800078e3cff */
[----:B------:R-:W-:Y:S01]  /*04a0*/  ISETP.GE.AND P5, PT, R21, RZ, PT ;  /* 0x000000ff1500720c */ /* 0x000fe20003fa6270 */
[----:B------:R-:W-:-:S05]  /*04b0*/  IMAD.HI.U32 R23, R23, R24, RZ ;  /* 0x0000001817177227 */ /* 0x000fca00078e00ff */
[----:B------:R-:W-:-:S05]  /*04c0*/  IADD3 R0, -R23, RZ, RZ ;  /* 0x000000ff17007210 */ /* 0x000fca0007ffe1ff */
[----:B------:R-:W-:-:S05]  /*04d0*/  IMAD R0, R3, R0, R24 ;  /* 0x0000000003007224 */ /* 0x000fca00078e0218 */
[----:B------:R-:W-:-:S13]  /*04e0*/  ISETP.GT.U32.AND P0, PT, R3, R0, PT ;  /* 0x000000000300720c */ /* 0x000fda0003f04070 */
[-C--:B------:R-:W-:Y:S02]  /*04f0*/  @!P0 IADD3 R0, R0, -R3.reuse, RZ ;  /* 0x8000000300008210 */ /* 0x080fe40007ffe0ff */
[----:B------:R-:W-:Y:S02]  /*0500*/  @!P0 IADD3 R23, R23, 0x1, RZ ;  /* 0x0000000117178810 */ /* 0x000fe40007ffe0ff */
[CC--:B------:R-:W-:Y:S02]  /*0510*/  ISETP.GE.U32.AND P2, PT, R0.reuse, R3.reuse, PT ;  /* 0x000000030000720c */ /* 0x0c0fe40003f46070 */
[----:B------:R-:W-:Y:S02]  /*0520*/  ISETP.GT.U32.AND P3, PT, R3, R0, PT ;  /* 0x000000000300720c */ /* 0x000fe40003f64070 */
[----:B------:R-:W-:Y:S02]  /*0530*/  IADD3 R3, R0, -R3, RZ ;  /* 0x8000000300037210 */ /* 0x000fe40007ffe0ff */
[----:B------:R-:W-:-:S02]  /*0540*/  ISETP.NE.AND P0, PT, R25, RZ, PT ;  /* 0x000000ff1900720c */ /* 0x000fc40003f05270 */
[----:B------:R-:W-:Y:S02]  /*0550*/  SEL R0, R3, R0, !P3 ;  /* 0x0000000003007207 */ /* 0x000fe40005800000 */
[----:B------:R-:W-:Y:S02]  /*0560*/  LOP3.LUT R25, RZ, R25, RZ, 0x33, !PT ;  /* 0x00000019ff197212 */ /* 0x000fe400078e33ff */
[----:B------:R-:W-:Y:S02]  /*0570*/  @!P4 IADD3 R0, -R0, RZ, RZ ;  /* 0x000000ff0000c210 */ /* 0x000fe40007ffe1ff */
[----:B------:R-:W-:Y:S02]  /*0580*/  @P2 IADD3 R23, R23, 0x1, RZ ;  /* 0x0000000117172810 */ /* 0x000fe40007ffe0ff */
[----:B------:R-:W-:Y:S02]  /*0590*/  SEL R21, R25, R0, !P0 ;  /* 0x0000000019157207 */ /* 0x000fe40004000000 */
[----:B------:R-:W-:-:S02]  /*05a0*/  MOV R22, R23 ;  /* 0x0000001700167202 */ /* 0x000fc40000000f00 */
[----:B------:R-:W-:Y:S01]  /*05b0*/  SHF.R.S32.HI R23, RZ, 0x1f, R11 ;  /* 0x0000001fff177819 */ /* 0x000fe2000001140b */
[----:B------:R-:W-:Y:S01]  /*05c0*/  IMAD R3, R21, 0x78, RZ ;  /* 0x0000007815037824 */ /* 0x000fe200078e02ff */
[----:B------:R-:W-:Y:S02]  /*05d0*/  @!P5 IADD3 R22, -R22, RZ, RZ ;  /* 0x000000ff1616d210 */ /* 0x000fe40007ffe1ff */
[----:B------:R-:W-:Y:S02]  /*05e0*/  ISETP.GE.U32.AND P4, PT, R11, UR14, PT ;  /* 0x0000000e0b007c0c */ /* 0x000fe4000bf86070 */
[----:B------:R-:W-:Y:S02]  /*05f0*/  SEL R25, R25, R22, !P0 ;  /* 0x0000001619197207 */ /* 0x000fe40004000000 */
[----:B------:R-:W-:Y:S02]  /*0600*/  ISETP.GE.AND.EX P4, PT, R23, UR15, PT, P4 ;  /* 0x0000000f17007c0c */ /* 0x000fe4000bf86340 */
[----:B------:R-:W-:-:S02]  /*0610*/  SHF.R.S32.HI R22, RZ, 0x1f, R78 ;  /* 0x0000001fff167819 */ /* 0x000fc4000001144e */
[----:B------:R-:W-:Y:S02]  /*0620*/  IADD3 R90, P0, R78, R3, RZ ;  /* 0x000000034e5a7210 */ /* 0x000fe40007f1e0ff */
[----:B------:R-:W-:Y:S02]  /*0630*/  SHF.R.S32.HI R0, RZ, 0x1f, R25 ;  /* 0x0000001fff007819 */ /* 0x000fe40000011419 */
[----:B------:R-:W-:Y:S02]  /*0640*/  ISETP.GT.U32.OR P4, PT, R8, 0x1df, P4 ;  /* 0x000001df0800780c */ /* 0x000fe40002784470 */
[----:B------:R-:W-:Y:S01]  /*0650*/  LEA.HI.X.SX32 R91, R3, R22, 0x1, P0 ;  /* 0x00000016035b7211 */ /* 0x000fe200000f0eff */
[----:B------:R-:W-:Y:S01]  /*0660*/  IMAD R0, R0, UR12, RZ ;  /* 0x0000000c00007c24 */ /* 0x000fe2000f8e02ff */
[----:B------:R-:W-:Y:S02]  /*0670*/  ISETP.GE.U32.AND P0, PT, R12, UR14, PT ;  /* 0x0000000e0c007c0c */ /* 0x000fe4000bf06070 */
[----:B------:R-:W-:Y:S01]  /*0680*/  ISETP.GE.U32.AND P2, PT, R13, UR14, PT ;  /* 0x0000000e0d007c0c */ /* 0x000fe2000bf46070 */
[C---:B------:R-:W-:Y:S01]  /*0690*/  IMAD R93, R25.reuse, UR13, R0 ;  /* 0x0000000d195d7c24 */ /* 0x040fe2000f8e0200 */
[----:B------:R-:W-:Y:S01]  /*06a0*/  ISETP.GE.U32.AND P3, PT, R14, UR14, PT ;  /* 0x0000000e0e007c0c */ /* 0x000fe2000bf66070 */
[----:B------:R-:W-:Y:S01]  /*06b0*/  IMAD.WIDE.U32 R90, R25, UR12, R90 ;  /* 0x0000000c195a7c25 */ /* 0x000fe2000f8e005a */
[----:B------:R-:W-:-:S02]  /*06c0*/  SHF.R.S32.HI R25, RZ, 0x1f, R12 ;  /* 0x0000001fff197819 */ /* 0x000fc4000001140c */
[----:B------:R-:W-:Y:S01]  /*06d0*/  ISETP.GE.AND.EX P2, PT, R27, UR15, PT, P2 ;  /* 0x0000000f1b007c0c */ /* 0x000fe2000bf46320 */
[----:B------:R-:W3:Y:S01]  /*06e0*/  @!P4 LDC.64 R36, c[0x0][0x288] ;  /* 0x0000a200ff24cb82 */ /* 0x000ee20000000a00 */
[----:B------:R-:W-:Y:S01]  /*06f0*/  ISETP.GE.AND.EX P0, PT, R25, UR15, PT, P0 ;  /* 0x0000000f19007c0c */ /* 0x000fe2000bf06300 */
[----:B-1----:R-:W-:Y:S01]  /*0700*/  @P1 IMAD R0, R5, R30, RZ ;  /* 0x0000001e05001224 */ /* 0x002fe200078e02ff */
[----:B------:R-:W-:Y:S02]  /*0710*/  IADD3 R93, R91, R93, RZ ;  /* 0x0000005d5b5d7210 */ /* 0x000fe40007ffe0ff */
[C---:B------:R-:W-:Y:S01]  /*0720*/  ISETP.GT.U32.OR P0, PT, R8.reuse, 0x1df, P0 ;  /* 0x000001df0800780c */ /* 0x040fe20000704470 */
[----:B------:R-:W-:Y:S01]  /*0730*/  @P1 IMAD R31, R7, R31, R0 ;  /* 0x0000001f071f1224 */ /* 0x000fe200078e0200 */
[----:B------:R-:W-:Y:S01]  /*0740*/  @P1 MOV R92, R90 ;  /* 0x0000005a005c1202 */ /* 0x000fe20000000f00 */
[----:B------:R-:W1:Y:S01]  /*0750*/  @!P4 LDC.64 R42, c[0x0][0x230] ;  /* 0x00008c00ff2acb82 */ /* 0x000e620000000a00 */
[----:B------:R-:W-:-:S02]  /*0760*/  ISETP.GT.U32.OR P2, PT, R8, 0x1df, P2 ;  /* 0x000001df0800780c */ /* 0x000fc40001744470 */
[----:B------:R-:W-:Y:S01]  /*0770*/  ISETP.GE.AND.EX P3, PT, R69, UR15, PT, P3 ;  /* 0x0000000f45007c0c */ /* 0x000fe2000bf66330 */
[----:B------:R-:W-:-:S03]  /*0780*/  @P1 IMAD.WIDE.U32 R28, R7, R30, R92 ;  /* 0x0000001e071c1225 */ /* 0x000fc600078e005c */
[----:B------:R-:W-:Y:S01]  /*0790*/  ISETP.GT.U32.OR P3, PT, R8, 0x1df, P3 ;  /* 0x000001df0800780c */ /* 0x000fe20001f64470 */
[----:B------:R-:W4:Y:S01]  /*07a0*/  @!P4 LDC.64 R44, c[0x0][0x228] ;  /* 0x00008a00ff2ccb82 */ /* 0x000f220000000a00 */
[----:B------:R-:W-:Y:S02]  /*07b0*/  @P1 IADD3 R29, R29, R31, RZ ;  /* 0x0000001f1d1d1210 */ /* 0x000fe40007ffe0ff */
[C---:B------:R-:W-:Y:S02]  /*07c0*/  @P1 SHF.L.U32 R41, R28.reuse, 0x2, RZ ;  /* 0x000000021c291819 */ /* 0x040fe400000006ff */
[----:B------:R-:W-:Y:S02]  /*07d0*/  @P1 SHF.L.U64.HI R0, R28, 0x2, R29 ;  /* 0x000000021c001819 */ /* 0x000fe4000001021d */
[----:B------:R-:W-:Y:S01]  /*07e0*/  @!P4 MOV R28, R90 ;  /* 0x0000005a001cc202 */ /* 0x000fe20000000f00 */
[----:B------:R-:W1:Y:S01]  /*07f0*/  @!P0 LDC.64 R38, c[0x0][0x288] ;  /* 0x0000a200ff268b82 */ /* 0x000e620000000a00 */
[----:B------:R-:W-:Y:S01]  /*0800*/  @!P4 MOV R29, R93 ;  /* 0x0000005d001dc202 */ /* 0x000fe20000000f00 */
[----:B---3--:R-:W-:Y:S01]  /*0810*/  @!P4 IMAD R22, R23, R36, RZ ;  /* 0x000000241716c224 */ /* 0x008fe200078e02ff */
[----:B--2---:R-:W-:-:S02]  /*0820*/  @P1 IADD3 R34, P6, R41, R34, RZ ;  /* 0x0000002229221210 */ /* 0x004fc40007fde0ff */
[----:B0-----:R-:W-:Y:S01]  /*0830*/  @P1 IADD3 R40, P5, R41, R32, RZ ;  /* 0x0000002029281210 */ /* 0x001fe20007fbe0ff */
[C---:B------:R-:W-:Y:S01]  /*0840*/  @!P4 IMAD R31, R11.reuse, R37, R22 ;  /* 0x000000250b1fc224 */ /* 0x040fe200078e0216 */
[C---:B------:R-:W-:Y:S01]  /*0850*/  @P1 IADD3.X R35, R0.reuse, R35, RZ, P6, !PT ;  /* 0x0000002300231210 */ /* 0x040fe200037fe4ff */
[----:B------:R-:W0:Y:S01]  /*0860*/  @!P2 LDC.64 R50, c[0x0][0x288] ;  /* 0x0000a200ff32ab82 */ /* 0x000e220000000a00 */
[----:B------:R-:W-:Y:S01]  /*0870*/  @!P4 IMAD.WIDE.U32 R28, R11, R36, R28 ;  /* 0x000000240b1cc225 */ /* 0x000fe200078e001c */
[----:B------:R-:W-:-:S04]  /*0880*/  @P1 IADD3.X R41, R0, R33, RZ, P5, !PT ;  /* 0x0000002100291210 */ /* 0x000fc80002ffe4ff */
[----:B------:R-:W-:Y:S02]  /*0890*/  @!P4 IADD3 R29, R29, R31, RZ ;  /* 0x0000001f1d1dc210 */ /* 0x000fe40007ffe0ff */
[----:B------:R-:W2:Y:S01]  /*08a0*/  @!P0 LDC.64 R48, c[0x0][0x230] ;  /* 0x00008c00ff308b82 */ /* 0x000ea20000000a00 */
[C---:B------:R-:W-:Y:S02]  /*08b0*/  @!P4 SHF.L.U32 R37, R28.reuse, 0x2, RZ ;  /* 0x000000021c25c819 */ /* 0x040fe400000006ff */
[----:B------:R-:W-:Y:S02]  /*08c0*/  @!P4 SHF.L.U64.HI R0, R28, 0x2, R29 ;  /* 0x000000021c00c819 */ /* 0x000fe4000001021d */
[----:B------:R-:W-:Y:S02]  /*08d0*/  @!P0 MOV R28, R90 ;  /* 0x0000005a001c8202 */ /* 0x000fe40000000f00 */
[----:B------:R-:W-:Y:S01]  /*08e0*/  @!P0 MOV R29, R93 ;  /* 0x0000005d001d8202 */ /* 0x000fe20000000f00 */
[----:B------:R-:W3:Y:S01]  /*08f0*/  @!P0 LDC.64 R46, c[0x0][0x228] ;  /* 0x00008a00ff2e8b82 */ /* 0x000ee20000000a00 */
[----:B-1----:R-:W-:Y:S01]  /*0900*/  @!P0 IMAD R22, R25, R38, RZ ;  /* 0x0000002619168224 */ /* 0x002fe200078e02ff */
[----:B------:R-:W-:Y:S01]  /*0910*/  @!P4 IADD3 R30, P5, R37, R42, RZ ;  /* 0x0000002a251ec210 */ /* 0x000fe20007fbe0ff */
[----:B------:R-:W-:Y:S01]  /*0920*/  @!P0 IMAD.WIDE.U32 R28, R12, R38, R28 ;  /* 0x000000260c1c8225 */ /* 0x000fe200078e001c */
[----:B------:R-:W-:-:S02]  /*0930*/  @!P2 MOV R38, R90 ;  /* 0x0000005a0026a202 */ /* 0x000fc40000000f00 */
[----:B------:R-:W-:Y:S01]  /*0940*/  @!P4 IADD3.X R31, R0, R43, RZ, P5, !PT ;  /* 0x0000002b001fc210 */ /* 0x000fe20002ffe4ff */
[----:B------:R-:W-:Y:S01]  /*0950*/  @!P0 IMAD R39, R12, R39, R22 ;  /* 0x000000270c278224 */ /* 0x000fe200078e0216 */
[----:B----4-:R-:W-:Y:S01]  /*0960*/  @!P4 IADD3 R36, P6, R37, R44, RZ ;  /* 0x0000002c2524c210 */ /* 0x010fe20007fde0ff */
[----:B0-----:R-:W-:Y:S01]  /*0970*/  @!P2 IMAD R22, R27, R50, RZ ;  /* 0x000000321b16a224 */ /* 0x001fe200078e02ff */
[----:B------:R-:W0:Y:S02]  /*0980*/  @!P3 LDC.64 R32, c[0x0][0x288] ;  /* 0x0000a200ff20bb82 */ /* 0x000e240000000a00 */
[----:B------:R-:W-:Y:S01]  /*0990*/  @!P0 IADD3 R29, R29, R39, RZ ;  /* 0x000000271d1d8210 */ /* 0x000fe20007ffe0ff */
[----:B------:R-:W-:Y:S01]  /*09a0*/  @!P2 IMAD R43, R13, R51, R22 ;  /* 0x000000330d2ba224 */ /* 0x000fe200078e0216 */
[----:B------:R-:W-:Y:S02]  /*09b0*/  @!P2 MOV R39, R93 ;  /* 0x0000005d0027a202 */ /* 0x000fe40000000f00 */
[----:B------:R-:W-:-:S02]  /*09c0*/  @!P0 SHF.L.U32 R51, R28, 0x2, RZ ;  /* 0x000000021c338819 */ /* 0x000fc400000006ff */
[----:B------:R-:W-:Y:S01]  /*09d0*/  @!P4 IADD3.X R37, R0, R45, RZ, P6, !PT ;  /* 0x0000002d0025c210 */ /* 0x000fe200037fe4ff */
[----:B------:R-:W-:Y:S01]  /*09e0*/  @!P2 IMAD.WIDE.U32 R38, R13, R50, R38 ;  /* 0x000000320d26a225 */ /* 0x000fe200078e0026 */
[----:B------:R-:W-:Y:S01]  /*09f0*/  @!P0 SHF.L.U64.HI R28, R28, 0x2, R29 ;  /* 0x000000021c1c8819 */ /* 0x000fe2000001021d */
[----:B------:R-:W1:Y:S01]  /*0a00*/  @!P2 LDC.64 R58, c[0x0][0x230] ;  /* 0x00008c00ff3aab82 */ /* 0x000e620000000a00 */
[C---:B--2---:R-:W-:Y:S02]  /*0a10*/  @!P0 IADD3 R48, P5, R51.reuse, R48, RZ ;  /* 0x0000003033308210 */ /* 0x044fe40007fbe0ff */
[----:B---3--:R-:W-:Y:S02]  /*0a20*/  @!P0 IADD3 R50, P6, R51, R46, RZ ;  /* 0x0000002e33328210 */ /* 0x008fe40007fde0ff */
[----:B------:R-:W-:Y:S02]  /*0a30*/  @!P2 IADD3 R29, R39, R43, RZ ;  /* 0x0000002b271da210 */ /* 0x000fe40007ffe0ff */
[C---:B------:R-:W-:Y:S01]  /*0a40*/  @!P0 IADD3.X R49, R28.reuse, R49, RZ, P5, !PT ;  /* 0x000000311c318210 */ /* 0x040fe20002ffe4ff */
[----:B------:R-:W2:Y:S01]  /*0a50*/  @!P2 LDC.64 R54, c[0x0][0x228] ;  /* 0x00008a00ff36ab82 */ /* 0x000ea20000000a00 */
[----:B------:R-:W-:-:S02]  /*0a60*/  @!P0 IADD3.X R51, R28, R47, RZ, P6, !PT ;  /* 0x0000002f1c338210 */ /* 0x000fc400037fe4ff */
[----:B------:R-:W-:Y:S02]  /*0a70*/  CS2R R46, SRZ ;  /* 0x00000000002e7805 */ /* 0x000fe4000001ff00 */
[C---:B------:R-:W-:Y:S02]  /*0a80*/  @!P2 SHF.L.U64.HI R0, R38.reuse, 0x2, R29 ;  /* 0x000000022600a819 */ /* 0x040fe4000001021d */
[----:B------:R-:W-:Y:S02]  /*0a90*/  CS2R R28, SRZ ;  /* 0x00000000001c7805 */ /* 0x000fe4000001ff00 */
[----:B------:R-:W-:Y:S02]  /*0aa0*/  ISETP.GE.U32.AND P5, PT, R15, UR14, PT ;  /* 0x0000000e0f007c0c */ /* 0x000fe4000bfa6070 */
[----:B------:R-:W-:Y:S01]  /*0ab0*/  SHF.R.S32.HI R73, RZ, 0x1f, R17 ;  /* 0x0000001fff497819 */ /* 0x000fe20000011411 */
[----:B------:R3:W5:Y:S01]  /*0ac0*/  @!P4 LDG.E.64 R46, desc[UR8][R30.64] ;  /* 0x000000081e2ec981 */ /* 0x000762000c1e1b00 */
[----:B------:R-:W-:Y:S01]  /*0ad0*/  ISETP.GE.AND.EX P5, PT, R71, UR15, PT, P5 ;  /* 0x0000000f47007c0c */ /* 0x000fe2000bfa6350 */
[----:B------:R-:W4:Y:S01]  /*0ae0*/  @!P3 LDC.64 R56, c[0x0][0x230] ;  /* 0x00008c00ff38bb82 */ /* 0x000f220000000a00 */
[----:B------:R-:W-:Y:S01]  /*0af0*/  @!P2 SHF.L.U32 R45, R38, 0x2, RZ ;  /* 0x00000002262da819 */ /* 0x000fe200000006ff */
[----:B------:R0:W5:Y:S01]  /*0b00*/  @!P4 LDG.E.64 R28, desc[UR8][R36.64] ;  /* 0x00000008241cc981 */ /* 0x000162000c1e1b00 */
[----:B------:R-:W-:-:S02]  /*0b10*/  ISETP.GT.U32.OR P4, PT, R8, 0x1df, P5 ;  /* 0x000001df0800780c */ /* 0x000fc40002f84470 */
[----:B------:R-:W-:Y:S02]  /*0b20*/  ISETP.GE.U32.AND P5, PT, R17, UR14, PT ;  /* 0x0000000e11007c0c */ /* 0x000fe4000bfa6070 */
[----:B------:R-:W-:Y:S01]  /*0b30*/  CS2R R42, SRZ ;  /* 0x00000000002a7805 */ /* 0x000fe2000001ff00 */
[----:B------:R-:W4:Y:S01]  /*0b40*/  @!P3 LDC.64 R62, c[0x0][0x228] ;  /* 0x00008a00ff3ebb82 */ /* 0x000f220000000a00 */
[----:B------:R-:W-:Y:S02]  /*0b50*/  ISETP.GE.AND.EX P5, PT, R73, UR15, PT, P5 ;  /* 0x0000000f49007c0c */ /* 0x000fe4000bfa6350 */
[----:B---3--:R-:W-:Y:S01]  /*0b60*/  CS2R R30, SRZ ;  /* 0x00000000001e7805 */ /* 0x008fe2000001ff00 */
[----:B0-----:R-:W-:Y:S01]  /*0b70*/  @!P3 IMAD R22, R69, R32, RZ ;  /* 0x000000204516b224 */ /* 0x001fe200078e02ff */
[----:B------:R-:W-:Y:S01]  /*0b80*/  @!P3 MOV R36, R90 ;  /* 0x0000005a0024b202 */ /* 0x000fe20000000f00 */
[----:B------:R0:W5:Y:S01]  /*0b90*/  @!P0 LDG.E.64 R42, desc[UR8][R48.64] ;  /* 0x00000008302a8981 */ /* 0x000162000c1e1b00 */
[----:B------:R-:W-:Y:S01]  /*0ba0*/  ISETP.GT.U32.OR P5, PT, R8, 0x1df, P5 ;  /* 0x000001df0800780c */ /* 0x000fe20002fa4470 */
[----:B------:R-:W3:Y:S01]  /*0bb0*/  @!P4 LDC.64 R38, c[0x0][0x288] ;  /* 0x0000a200ff26cb82 */ /* 0x000ee20000000a00 */
[----:B------:R-:W-:Y:S01]  /*0bc0*/  @!P3 MOV R37, R93 ;  /* 0x0000005d0025b202 */ /* 0x000fe20000000f00 */
[C---:B------:R-:W-:Y:S01]  /*0bd0*/  @!P3 IMAD R53, R14.reuse, R33, R22 ;  /* 0x000000210e35b224 */ /* 0x040fe200078e0216 */
[----:B------:R4:W5:Y:S01]  /*0be0*/  @!P0 LDG.E.64 R30, desc[UR8][R50.64] ;  /* 0x00000008321e8981 */ /* 0x000962000c1e1b00 */
[----:B-1----:R-:W-:Y:S01]  /*0bf0*/  @!P2 IADD3 R58, P0, R45, R58, RZ ;  /* 0x0000003a2d3aa210 */ /* 0x002fe20007f1e0ff */
[----:B------:R-:W-:Y:S01]  /*0c00*/  @!P3 IMAD.WIDE.U32 R32, R14, R32, R36 ;  /* 0x000000200e20b225 */ /* 0x000fe200078e0024 */
[----:B------:R-:W-:-:S02]  /*0c10*/  SHF.R.S32.HI R75, RZ, 0x1f, R18 ;  /* 0x0000001fff4b7819 */ /* 0x000fc40000011412 */
[----:B0-----:R-:W0:Y:S01]  /*0c20*/  @!P4 LDC.64 R48, c[0x0][0x230] ;  /* 0x00008c00ff30cb82 */ /* 0x001e220000000a00 */
[----:B------:R-:W-:Y:S02]  /*0c30*/  ISETP.GE.U32.AND P6, PT, R18, UR14, PT ;  /* 0x0000000e12007c0c */ /* 0x000fe4000bfc6070 */
[----:B------:R-:W-:Y:S02]  /*0c40*/  @!P2 IADD3.X R59, R0, R59, RZ, P0, !PT ;  /* 0x0000003b003ba210 */ /* 0x000fe400007fe4ff */
[----:B--2---:R-:W-:Y:S02]  /*0c50*/  @!P2 IADD3 R44, P0, R45, R54, RZ ;  /* 0x000000362d2ca210 */ /* 0x004fe40007f1e0ff */
[----:B------:R-:W-:Y:S01]  /*0c60*/  @!P3 IADD3 R33, R33, R53, RZ ;  /* 0x000000352121b210 */ /* 0x000fe20007ffe0ff */
[----:B------:R-:W1:Y:S01]  /*0c70*/  @!P5 LDC.64 R36, c[0x0][0x288] ;  /* 0x0000a200ff24db82 */ /* 0x000e620000000a00 */
[----:B------:R-:W-:Y:S02]  /*0c80*/  ISETP.GE.AND.EX P6, PT, R75, UR15, PT, P6 ;  /* 0x0000000f4b007c0c */ /* 0x000fe4000bfc6360 */
[----:B------:R-:W-:-:S02]  /*0c90*/  @!P3 SHF.L.U32 R53, R32, 0x2, RZ ;  /* 0x000000022035b819 */ /* 0x000fc400000006ff */
[----:B------:R-:W-:Y:S02]  /*0ca0*/  @!P2 IADD3.X R45, R0, R55, RZ, P0, !PT ;  /* 0x00000037002da210 */ /* 0x000fe400007fe4ff */
[----:B------:R-:W-:Y:S01]  /*0cb0*/  ISETP.GT.U32.OR P6, PT, R8, 0x1df, P6 ;  /* 0x000001df0800780c */ /* 0x000fe200037c4470 */
[----:B------:R-:W2:Y:S01]  /*0cc0*/  @!P4 LDC.64 R64, c[0x0][0x228] ;  /* 0x00008a00ff40cb82 */ /* 0x000ea20000000a00 */
[----:B------:R-:W-:Y:S02]  /*0cd0*/  @!P3 SHF.L.U64.HI R0, R32, 0x2, R33 ;  /* 0x000000022000b819 */ /* 0x000fe40000010221 */
[----:B----4-:R-:W-:Y:S01]  /*0ce0*/  @!P3 IADD3 R50, P0, R53, R56, RZ ;  /* 0x000000383532b210 */ /* 0x010fe20007f1e0ff */
[----:B---3--:R-:W-:Y:S01]  /*0cf0*/  @!P4 IMAD R22, R71, R38, RZ ;  /* 0x000000264716c224 */ /* 0x008fe200078e02ff */
[----:B------:R-:W-:Y:S02]  /*0d00*/  @!P4 MOV R52, R90 ;  /* 0x0000005a0034c202 */ /* 0x000fe40000000f00 */
[----:B------:R-:W-:Y:S01]  /*0d10*/  @!P3 IADD3.X R51, R0, R57, RZ, P0, !PT ;  /* 0x000000390033b210 */ /* 0x000fe200007fe4ff */
[----:B------:R-:W3:Y:S01]  /*0d20*/  @!P5 LDC.64 R66, c[0x0][0x230] ;  /* 0x00008c00ff42db82 */ /* 0x000ee20000000a00 */
[----:B------:R-:W-:-:S02]  /*0d30*/  @!P3 IADD3 R62, P0, R53, R62, RZ ;  /* 0x0000003e353eb210 */ /* 0x000fc40007f1e0ff */
[----:B------:R-:W-:Y:S01]  /*0d40*/  @!P4 MOV R53, R93 ;  /* 0x0000005d0035c202 */ /* 0x000fe20000000f00 */
[C---:B------:R-:W-:Y:S02]  /*0d50*/  @!P4 IMAD R55, R15.reuse, R39, R22 ;  /* 0x000000270f37c224 */ /* 0x040fe400078e0216 */
[----:B------:R-:W-:Y:S02]  /*0d60*/  @!P4 IMAD.WIDE.U32 R52, R15, R38, R52 ;  /* 0x000000260f34c225 */ /* 0x000fe400078e0034 */
[----:B------:R-:W4:Y:S01]  /*0d70*/  @!P6 LDC.64 R32, c[0x0][0x288] ;  /* 0x0000a200ff20eb82 */ /* 0x000f220000000a00 */
[----:B------:R-:W-:Y:S02]  /*0d80*/  @!P3 IADD3.X R63, R0, R63, RZ, P0, !PT ;  /* 0x0000003f003fb210 */ /* 0x000fe400007fe4ff */
[----:B------:R-:W-:-:S05]  /*0d90*/  @!P4 IADD3 R53, R53, R55, RZ ;  /* 0x000000373535c210 */ /* 0x000fca0007ffe0ff */
[----:B------:R-:W3:Y:S01]  /*0da0*/  LDC.64 R38, c[0x0][0x248] ;  /* 0x00009200ff267b82 */ /* 0x000ee20000000a00 */
[C---:B------:R-:W-:Y:S02]  /*0db0*/  @!P4 SHF.L.U32 R55, R52.reuse, 0x2, RZ ;  /* 0x000000023437c819 */ /* 0x040fe400000006ff */
[----:B------:R-:W-:Y:S01]  /*0dc0*/  @!P4 SHF.L.U64.HI R0, R52, 0x2, R53 ;  /* 0x000000023400c819 */ /* 0x000fe20000010235 */
[----:B-1----:R-:W-:Y:S01]  /*0dd0*/  @!P5 IMAD R22, R73, R36, RZ ;  /* 0x000000244916d224 */ /* 0x002fe200078e02ff */
[----:B------:R-:W-:Y:S02]  /*0de0*/  @!P5 MOV R52, R90 ;  /* 0x0000005a0034d202 */ /* 0x000fe40000000f00 */
[----:B------:R-:W-:Y:S01]  /*0df0*/  @!P5 MOV R53, R93 ;  /* 0x0000005d0035d202 */ /* 0x000fe20000000f00 */
[----:B------:R-:W-:Y:S01]  /*0e00*/  @!P5 IMAD R57, R17, R37, R22 ;  /* 0x000000251139d224 */ /* 0x000fe200078e0216 */
[----:B0-----:R-:W-:Y:S01]  /*0e10*/  @!P4 IADD3 R48, P0, R55, R48, RZ ;  /* 0x000000303730c210 */ /* 0x001fe20007f1e0ff */
[----:B------:R-:W0:Y:S01]  /*0e20*/  @!P5 LDC.64 R80, c[0x0][0x228] ;  /* 0x00008a00ff50db82 */ /* 0x000e220000000a00 */
[----:B------:R-:W-:-:S02]  /*0e30*/  @!P5 IMAD.WIDE.U32 R52, R17, R36, R52 ;  /* 0x000000241134d225 */ /* 0x000fc400078e0034 */
[C---:B------:R-:W-:Y:S02]  /*0e40*/  @!P4 IADD3.X R49, R0.reuse, R49, RZ, P0, !PT ;  /* 0x000000310031c210 */ /* 0x040fe400007fe4ff */
[----:B--2---:R-:W-:Y:S02]  /*0e50*/  @!P4 IADD3 R64, P0, R55, R64, RZ ;  /* 0x000000403740c210 */ /* 0x004fe40007f1e0ff */
[----:B------:R-:W-:Y:S01]  /*0e60*/  @!P5 IADD3 R53, R53, R57, RZ ;  /* 0x000000393535d210 */ /* 0x000fe20007ffe0ff */
[----:B----4-:R-:W-:Y:S01]  /*0e70*/  @!P6 IMAD R22, R75, R32, RZ ;  /* 0x000000204b16e224 */ /* 0x010fe200078e02ff */
[----:B------:R-:W-:Y:S01]  /*0e80*/  @!P4 IADD3.X R65, R0, R65, RZ, P0, !PT ;  /* 0x000000410041c210 */ /* 0x000fe200007fe4ff */
[----:B------:R-:W1:Y:S01]  /*0e90*/  @!P6 LDC.64 R82, c[0x0][0x230] ;  /* 0x00008c00ff52eb82 */ /* 0x000e620000000a00 */
[C---:B------:R-:W-:Y:S02]  /*0ea0*/  @!P5 SHF.L.U32 R55, R52.reuse, 0x2, RZ ;  /* 0x000000023437d819 */ /* 0x040fe400000006ff */
[----:B------:R-:W-:Y:S01]  /*0eb0*/  @!P5 SHF.L.U64.HI R0, R52, 0x2, R53 ;  /* 0x000000023400d819 */ /* 0x000fe20000010235 */
[----:B---3--:R-:W-:Y:S01]  /*0ec0*/  IMAD.WIDE R38, R4, 0x8, R38 ;  /* 0x0000000804267825 */ /* 0x008fe200078e0226 */
[----:B------:R-:W-:-:S02]  /*0ed0*/  @!P6 MOV R52, R90 ;  /* 0x0000005a0034e202 */ /* 0x000fc40000000f00 */
[----:B------:R-:W-:Y:S01]  /*0ee0*/  @!P6 MOV R53, R93 ;  /* 0x0000005d0035e202 */ /* 0x000fe20000000f00 */
[C---:B------:R-:W-:Y:S01]  /*0ef0*/  @!P6 IMAD R57, R18.reuse, R33, R22 ;  /* 0x000000211239e224 */ /* 0x040fe200078e0216 */
[----:B------:R-:W2:Y:S01]  /*0f00*/  @!P6 LDC.64 R36, c[0x0][0x228] ;  /* 0x00008a00ff24eb82 */ /* 0x000ea20000000a00 */
[----:B------:R-:W-:Y:S02]  /*0f10*/  @!P6 IMAD.WIDE.U32 R52, R18, R32, R52 ;  /* 0x000000201234e225 */ /* 0x000fe400078e0034 */
[----:B------:R3:W4:Y:S01]  /*0f20*/  LDG.E.64 R32, desc[UR8][R38.64] ;  /* 0x0000000826207981 */ /* 0x000722000c1e1b00 */
[----:B------:R-:W-:Y:S02]  /*0f30*/  @!P5 IADD3 R66, P0, R55, R66, RZ ;  /* 0x000000423742d210 */ /* 0x000fe40007f1e0ff */
[----:B------:R-:W-:Y:S02]  /*0f40*/  @!P6 IADD3 R53, R53, R57, RZ ;  /* 0x000000393535e210 */ /* 0x000fe40007ffe0ff */
[----:B------:R-:W-:-:S02]  /*0f50*/  @!P5 IADD3.X R67, R0, R67, RZ, P0, !PT ;  /* 0x000000430043d210 */ /* 0x000fc400007fe4ff */
[----:B0-----:R-:W-:Y:S02]  /*0f60*/  @!P5 IADD3 R80, P0, R55, R80, RZ ;  /* 0x000000503750d210 */ /* 0x001fe40007f1e0ff */
[----:B------:R-:W-:Y:S02]  /*0f70*/  @!P6 SHF.L.U32 R85, R52, 0x2, RZ ;  /* 0x000000023455e819 */ /* 0x000fe400000006ff */
[----:B------:R-:W-:Y:S02]  /*0f80*/  @!P5 IADD3.X R81, R0, R81, RZ, P0, !PT ;  /* 0x000000510051d210 */ /* 0x000fe400007fe4ff */
[----:B------:R-:W-:Y:S02]  /*0f90*/  @!P6 SHF.L.U64.HI R52, R52, 0x2, R53 ;  /* 0x000000023434e819 */ /* 0x000fe40000010235 */
[----:B-1----:R-:W-:-:S04]  /*0fa0*/  @!P6 IADD3 R82, P0, R85, R82, RZ ;  /* 0x000000525552e210 */ /* 0x002fc80007f1e0ff */
[C---:B------:R-:W-:Y:S02]  /*0fb0*/  @!P6 IADD3.X R83, R52.reuse, R83, RZ, P0, !PT ;  /* 0x000000533453e210 */ /* 0x040fe400007fe4ff */
[----:B--2---:R-:W-:Y:S02]  /*0fc0*/  @!P6 IADD3 R84, P0, R85, R36, RZ ;  /* 0x000000245554e210 */ /* 0x004fe40007f1e0ff */
[----:B------:R-:W-:Y:S02]  /*0fd0*/  CS2R R54, SRZ ;  /* 0x0000000000367805 */ /* 0x000fe4000001ff00 */
[----:B------:R-:W-:Y:S02]  /*0fe0*/  CS2R R56, SRZ ;  /* 0x0000000000387805 */ /* 0x000fe4000001ff00 */
[----:B------:R-:W-:Y:S02]  /*0ff0*/  @!P6 IADD3.X R85, R52, R37, RZ, P0, !PT ;  /* 0x000000253455e210 */ /* 0x000fe400007fe4ff */
[----:B------:R-:W-:-:S02]  /*1000*/  CS2R R52, SRZ ;  /* 0x0000000000347805 */ /* 0x000fc4000001ff00 */
[----:B---3--:R-:W-:Y:S01]  /*1010*/  CS2R R38, SRZ ;  /* 0x0000000000267805 */ /* 0x008fe2000001ff00 */
[----:B------:R0:W5:Y:S01]  /*1020*/  @!P2 LDG.E.64 R54, desc[UR8][R44.64] ;  /* 0x000000082c36a981 */ /* 0x000162000c1e1b00 */
[----:B------:R-:W-:-:S03]  /*1030*/  CS2R R60, SRZ ;  /* 0x00000000003c7805 */ /* 0x000fc6000001ff00 */
[----:B------:R1:W5:Y:S04]  /*1040*/  @P1 LDG.E.64 R52, desc[UR8][R40.64] ;  /* 0x0000000828341981 */ /* 0x000368000c1e1b00 */
[----:B------:R2:W5:Y:S01]  /*1050*/  @!P3 LDG.E.64 R56, desc[UR8][R62.64] ;  /* 0x000000083e38b981 */ /* 0x000562000c1e1b00 */
[----:B0-----:R-:W-:-:S03]  /*1060*/  CS2R R44, SRZ ;  /* 0x00000000002c7805 */ /* 0x001fc6000001ff00 */
[----:B------:R-:W5:Y:S01]  /*1070*/  @!P3 LDG.E.64 R38, desc[UR8][R50.64] ;  /* 0x000000083226b981 */ /* 0x000f62000c1e1b00 */
[----:B-1----:R-:W-:-:S03]  /*1080*/  CS2R R40, SRZ ;  /* 0x0000000000287805 */ /* 0x002fc6000001ff00 */
[----:B------:R-:W5:Y:S01]  /*1090*/  @!P5 LDG.E.64 R60, desc[UR8][R80.64] ;  /* 0x00000008503cd981 */ /* 0x000f62000c1e1b00 */
[----:B--2---:R-:W-:-:S03]  /*10a0*/  CS2R R62, SRZ ;  /* 0x00000000003e7805 */ /* 0x004fc6000001ff00 */
[----:B------:R-:W5:Y:S04]  /*10b0*/  @!P4 LDG.E.64 R40, desc[UR8][R48.64] ;  /* 0x000000083028c981 */ /* 0x000f68000c1e1b00 */
[----:B------:R-:W5:Y:S04]  /*10c0*/  @!P6 LDG.E.64 R44, desc[UR8][R82.64] ;  /* 0x00000008522ce981 */ /* 0x000f68000c1e1b00 */
[----:B------:R-:W5:Y:S01]  /*10d0*/  @!P6 LDG.E.64 R62, desc[UR8][R84.64] ;  /* 0x00000008543ee981 */ /* 0x000f62000c1e1b00 */
[----:B------:R-:W-:Y:S02]  /*10e0*/  MOV R22, 0x3f800000 ;  /* 0x3f80000000167802 */ /* 0x000fe40000000f00 */
[----:B------:R-:W-:-:S02]  /*10f0*/  CS2R R76, SRZ ;  /* 0x00000000004c7805 */ /* 0x000fc4000001ff00 */
[----:B------:R-:W-:-:S04]  /*1100*/  CS2R R36, SRZ ;  /* 0x0000000000247805 */ /* 0x000fc8000001ff00 */
[----:B------:R0:W5:Y:S04]  /*1110*/  @P1 LDG.E.64 R76, desc[UR8][R34.64] ;  /* 0x00000008224c1981 */ /* 0x000168000c1e1b00 */
[----:B------:R1:W5:Y:S01]  /*1120*/  @!P2 LDG.E.64 R36, desc[UR8][R58.64] ;  /* 0x000000083a24a981 */ /* 0x000362000c1e1b00 */
[----:B------:R-:W-:Y:S01]  /*1130*/  BSSY B0, `(.L_x_2378) ;  /* 0x0000018000007945 */ /* 0x000fe20003800000 */
[----:B0-----:R-:W-:Y:S02]  /*1140*/  CS2R R34, SRZ ;  /* 0x0000000000227805 */ /* 0x001fe4000001ff00 */
[----:B-1----:R-:W-:-:S04]  /*1150*/  CS2R R58, SRZ ;  /* 0x00000000003a7805 */ /* 0x002fc8000001ff00 */
[----:B------:R0:W5:Y:S04]  /*1160*/  @!P5 LDG.E.64 R34, desc[UR8][R66.64] ;  /* 0x000000084222d981 */ /* 0x000168000c1e1b00 */
[----:B------:R1:W5:Y:S01]  /*1170*/  @!P4 LDG.E.64 R58, desc[UR8][R64.64] ;  /* 0x00000008403ac981 */ /* 0x000362000c1e1b00 */
[----:B0-----:R-:W-:Y:S02]  /*1180*/  CS2R R66, SRZ ;  /* 0x0000000000427805 */ /* 0x001fe4000001ff00 */
[----:B-1----:R-:W-:Y:S01]  /*1190*/  CS2R R64, SRZ ;  /* 0x0000000000407805 */ /* 0x002fe2000001ff00 */
[----:B----4-:R-:W-:-:S05]  /*11a0*/  FFMA.FTZ R33, -R32, R32, R33 ;  /* 0x0000002020217223 */ /* 0x010fca0000010121 */
[----:B------:R-:W-:-:S13]  /*11b0*/  FSETP.GTU.FTZ.AND P0, PT, R33, RZ, PT ;  /* 0x000000ff2100720b */ /* 0x000fda0003f1c000 */
[----:B------:R-:W0:Y:S02]  /*11c0*/  @P0 LDC R0, c[0x0][0x250] ;  /* 0x00009400ff000b82 */ /* 0x000e240000000800 */
[----:B0-----:R-:W-:-:S04]  /*11d0*/  @P0 FADD.FTZ R0, R33, R0 ;  /* 0x0000000021000221 */ /* 0x001fc80000010000 */
[----:B------:R0:W1:Y:S01]  /*11e0*/  @P0 MUFU.RSQ R22, R0 ;  /* 0x0000000000160308 */ /* 0x0000620000001400 */
[----:B------:R-:W-:-:S13]  /*11f0*/  ISETP.GT.U32.AND P0, PT, R8, 0x1df, PT ;  /* 0x000001df0800780c */ /* 0x000fda0003f04070 */
[----:B0-----:R-:W-:Y:S05]  /*1200*/  @P0 BRA `(.L_x_2379) ;  /* 0x0000000000280947 */ /* 0x001fea0003800000 */
[----:B------:R-:W-:Y:S01]  /*1210*/  ISETP.NE.AND P0, PT, RZ, UR10, PT ;  /* 0x0000000aff007c0c */ /* 0x000fe2000bf05270 */
[----:B------:R-:W0:Y:S01]  /*1220*/  LDC.64 R66, c[0x0][0x238] ;  /* 0x00008e00ff427b82 */ /* 0x000e220000000a00 */
[----:B------:R-:W-:-:S04]  /*1230*/  IADD3 R3, R78, R3, RZ ;  /* 0x000000034e037210 */ /* 0x000fc80007ffe0ff */
[----:B------:R-:W-:-:S07]  /*1240*/  SHF.R.S32.HI R0, RZ, 0x1f, R3 ;  /* 0x0000001fff007819 */ /* 0x000fce0000011403 */
[----:B------:R-:W2:Y:S01]  /*1250*/  @P0 LDC.64 R48, c[0x0][0x240] ;  /* 0x00009000ff300b82 */ /* 0x000ea20000000a00 */
[----:B0-----:R-:W-:-:S06]  /*1260*/  IMAD.WIDE R66, R3, 0x4, R66 ;  /* 0x0000000403427825 */ /* 0x001fcc00078e0242 */
[----:B------:R-:W5:Y:S01]  /*1270*/  LDG.E.64 R66, desc[UR8][R66.64] ;  /* 0x0000000842427981 */ /* 0x000f62000c1e1b00 */
[----:B--2---:R-:W-:-:S04]  /*1280*/  @P0 LEA R48, P2, R3, R48, 0x2 ;  /* 0x0000003003300211 */ /* 0x004fc800078410ff */
[----:B------:R-:W-:-:S05]  /*1290*/  @P0 LEA.HI.X R49, R3, R49, R0, 0x2, P2 ;  /* 0x0000003103310211 */ /* 0x000fca00010f1400 */
[----:B------:R0:W5:Y:S04]  /*12a0*/  @P0 LDG.E.64 R64, desc[UR8][R48.64] ;  /* 0x0000000830400981 */ /* 0x000168000c1e1b00 */
.L_x_2379:
[----:B------:R-:W-:Y:S05]  /*12b0*/  BSYNC B0 ;  /* 0x0000000000007941 */ /* 0x000fea0003800000 */
.L_x_2378:
[----:B------:R-:W-:Y:S01]  /*12c0*/  ISETP.NE.AND P5, PT, RZ, UR10, PT ;  /* 0x0000000aff007c0c */ /* 0x000fe2000bfa5270 */
[C---:B-----5:R-:W-:Y:S01]  /*12d0*/  FADD.FTZ R3, -R32.reuse, R76 ;  /* 0x0000004c20037221 */ /* 0x060fe20000010100 */
[C---:B------:R-:W-:Y:S01]  /*12e0*/  FADD.FTZ R77, -R32.reuse, R77 ;  /* 0x0000004d204d7221 */ /* 0x040fe20000010100 */
[C---:B------:R-:W-:Y:S01]  /*12f0*/  FADD.FTZ R79, -R32.reuse, R46 ;  /* 0x0000002e204f7221 */ /* 0x040fe20000010100 */
[----:B------:R-:W-:Y:S01]  /*1300*/  FADD.FTZ R81, -R32, R47 ;  /* 0x0000002f20517221 */ /* 0x000fe20000010100 */
[----:B------:R-:W-:Y:S01]  /*1310*/  MOV R46, R52 ;  /* 0x00000034002e7202 */ /* 0x000fe20000000f00 */
[-C--:B-1----:R-:W-:Y:S01]  /*1320*/  FMUL.FTZ R3, R3, R22.reuse ;  /* 0x0000001603037220 */ /* 0x082fe20000410000 */
[----:B------:R-:W-:Y:S01]  /*1330*/  MOV R47, R53 ;  /* 0x00000035002f7202 */ /* 0x000fe20000000f00 */
[----:B------:R-:W-:Y:S01]  /*1340*/  FMUL.FTZ R0, R77, R22 ;  /* 0x000000164d007220 */ /* 0x000fe20000410000 */
[----:B------:R-:W-:-:S04]  /*1350*/  MOV R33, R28 ;  /* 0x0000001c00217202 */ /* 0x000fc80000000f00 */
[----:B------:R-:W-:Y:S05]  /*1360*/  @!P5 BRA `(.L_x_2380) ;  /* 0x000000000048d947 */ /* 0x000fea0003800000 */
[----:B------:R-:W-:Y:S01]  /*1370*/  FFMA.FTZ R26, R0, R67, R65 ;  /* 0x00000043001a7223 */ /* 0x000fe20000010041 */
[----:B------:R-:W-:-:S03]  /*1380*/  FFMA.FTZ R24, R3, R66, R64 ;  /* 0x0000004203187223 */ /* 0x000fc60000010040 */
[----:B0-----:R-:W-:Y:S01]  /*1390*/  FMUL.FTZ R49, R26, -1.4426950216293334961 ;  /* 0xbfb8aa3b1a317820 */ /* 0x001fe20000410000 */
[----:B------:R-:W-:-:S05]  /*13a0*/  FMUL.FTZ R46, R24, -1.4426950216293334961 ;  /* 0xbfb8aa3b182e7820 */ /* 0x000fca0000410000 */
[----:B------:R-:W0:Y:S08]  /*13b0*/  MUFU.EX2 R49, R49 ;  /* 0x0000003100317308 */ /* 0x000e300000000800 */
[----:B------:R-:W1:Y:S01]  /*13c0*/  MUFU.EX2 R46, R46 ;  /* 0x0000002e002e7308 */ /* 0x000e620000000800 */
[----:B0-----:R-:W-:-:S07]  /*13d0*/  FADD.FTZ R50, R49, 1 ;  /* 0x3f80000031327421 */ /* 0x001fce0000010000 */
[----:B------:R-:W0:Y:S01]  /*13e0*/  MUFU.RCP R50, R50 ;  /* 0x0000003200327308 */ /* 0x000e220000001000 */
[----:B-1----:R-:W-:-:S07]  /*13f0*/  FADD.FTZ R48, R46, 1 ;  /* 0x3f8000002e307421 */ /* 0x002fce0000010000 */
[----:B------:R-:W1:Y:S01]  /*1400*/  MUFU.RCP R47, R48 ;  /* 0x00000030002f7308 */ /* 0x000e620000001000 */
[----:B0-----:R-:W-:-:S04]  /*1410*/  FADD.FTZ R77, -R50, 1 ;  /* 0x3f800000324d7421 */ /* 0x001fc80000010100 */
[----:B------:R-:W-:Y:S01]  /*1420*/  FFMA.FTZ R77, R26, R77, 1 ;  /* 0x3f8000001a4d7423 */ /* 0x000fe2000001004d */
[----:B------:R-:W-:Y:S01]  /*1430*/  FMUL.FTZ R26, R53, R50 ;  /* 0x00000032351a7220 */ /* 0x000fe20000410000 */
[----:B-1----:R-:W-:Y:S01]  /*1440*/  FADD.FTZ R51, -R47, 1 ;  /* 0x3f8000002f337421 */ /* 0x002fe20000010100 */
[----:B------:R-:W-:-:S03]  /*1450*/  FMUL.FTZ R47, R52, R47 ;  /* 0x0000002f342f7220 */ /* 0x000fc60000410000 */
[----:B------:R-:W-:-:S04]  /*1460*/  FFMA.FTZ R24, R24, R51, 1 ;  /* 0x3f80000018187423 */ /* 0x000fc80000010033 */
[----:B------:R-:W-:Y:S01]  /*1470*/  FMUL.FTZ R46, R47, R24 ;  /* 0x000000182f2e7220 */ /* 0x000fe20000410000 */
[----:B------:R-:W-:-:S07]  /*1480*/  FMUL.FTZ R47, R26, R77 ;  /* 0x0000004d1a2f7220 */ /* 0x000fce0000410000 */
.L_x_2380:
[----:B------:R-:W-:Y:S01]  /*1490*/  FMUL.FTZ R24, R46, R66 ;  /* 0x000000422e187220 */ /* 0x000fe20000410000 */
[----:B0-----:R-:W-:Y:S01]  /*14a0*/  MOV R48, R29 ;  /* 0x0000001d00307202 */ /* 0x001fe20000000f00 */
        /* <DEDUP_REMOVED lines=20> */
[----:B------:R-:W-:Y:S02]  /*15f0*/  FMUL.FTZ R79, R28, R79 ;  /* 0x0000004f1c4f7220 */ /* 0x000fe40000410000 */
[----:B------:R-:W-:Y:S01]  /*1600*/  FMUL.FTZ R48, R48, R81 ;  /* 0x0000005130307220 */ /* 0x000fe20000410000 */
[----:B------:R-:W-:-:S04]  /*1610*/  FFMA.FTZ R74, R33, R74, 1 ;  /* 0x3f800000214a7423 */ /* 0x000fc8000001004a */
[----:B------:R-:W-:-:S07]  /*1620*/  FMUL.FTZ R33, R79, R74 ;  /* 0x0000004a4f217220 */ /* 0x000fce0000410000 */
.L_x_2381:
[----:B------:R-:W-:Y:S01]  /*1630*/  FFMA.FTZ R68, R0, R26, R49 ;  /* 0x0000001a00447223 */ /* 0x000fe20000010031 */
[----:B------:R-:W-:Y:S01]  /*1640*/  FMUL.FTZ R50, R33, R66 ;  /* 0x0000004221327220 */ /* 0x000fe20000410000 */
[----:B------:R-:W-:Y:S01]  /*1650*/  FADD.FTZ R51, R26, R51 ;  /* 0x000000331a337221 */ /* 0x000fe20000010000 */
[C---:B------:R-:W-:Y:S01]  /*1660*/  FADD.FTZ R79, -R32.reuse, R42 ;  /* 0x0000002a204f7221 */ /* 0x040fe20000010100 */
[----:B------:R-:W-:Y:S01]  /*1670*/  FADD.FTZ R81, -R32, R43 ;  /* 0x0000002b20517221 */ /* 0x000fe20000010100 */
[----:B------:R-:W-:Y:S01]  /*1680*/  FFMA.FTZ R49, R77, R50, R68 ;  /* 0x000000324d317223 */ /* 0x000fe20000010044 */
[----:B------:R-:W-:Y:S01]  /*1690*/  FADD.FTZ R51, R51, R50 ;  /* 0x0000003233337221 */ /* 0x000fe20000010000 */
[----:B------:R-:W-:Y:S01]  /*16a0*/  MOV R42, R30 ;  /* 0x0000001e002a7202 */ /* 0x000fe20000000f00 */
[-C--:B------:R-:W-:Y:S01]  /*16b0*/  FMUL.FTZ R79, R79, R22.reuse ;  /* 0x000000164f4f7220 */ /* 0x080fe20000410000 */
[----:B------:R-:W-:Y:S01]  /*16c0*/  MOV R43, R31 ;  /* 0x0000001f002b7202 */ /* 0x000fe20000000f00 */
        /* <DEDUP_REMOVED lines=21> */
.L_x_2382:
        /* <DEDUP_REMOVED lines=31> */
.L_x_2383:
        /* <DEDUP_REMOVED lines=26> */
[----:B-1----:R-:W-:-:S03]  /*1bb0*/  FADD.FTZ R87, -R85, 1 ;  /* 0x3f80000055577421 */ /* 0x002fc60000010100 */
[----:B------:R-:W-:Y:S01]  /*1bc0*/  FMUL.FTZ R39, R39, R82 ;  /* 0x0000005227277220 */ /* 0x000fe20000410000 */
[----:B------:R-:W-:Y:S01]  /*1bd0*/  FFMA.FTZ R87, R38, R87, 1 ;  /* 0x3f80000026577423 */ /* 0x000fe20000010057 */
[----:B------:R-:W-:-:S04]  /*1be0*/  FMUL.FTZ R38, R56, R85 ;  /* 0x0000005538267220 */ /* 0x000fc80000410000 */
[----:B------:R-:W-:-:S07]  /*1bf0*/  FMUL.FTZ R38, R38, R87 ;  /* 0x0000005726267220 */ /* 0x000fce0000410000 */
.L_x_2384:
[----:B------:R-:W-:Y:S01]  /*1c00*/  FFMA.FTZ R74, R68, R50, R49 ;  /* 0x00000032444a7223 */ /* 0x000fe20000010031 */
[----:B------:R-:W-:Y:S01]  /*1c10*/  FMUL.FTZ R72, R38, R66 ;  /* 0x0000004226487220 */ /* 0x000fe20000410000 */
[----:B------:R-:W-:Y:S01]  /*1c20*/  FADD.FTZ R51, R50, R51 ;  /* 0x0000003332337221 */ /* 0x000fe20000010000 */
[----:B------:R-:W-:Y:S01]  /*1c30*/  FMUL.FTZ R50, R39, R67 ;  /* 0x0000004327327220 */ /* 0x000fe20000410000 */
[----:B------:R-:W-:Y:S01]  /*1c40*/  FADD.FTZ R85, -R32, R40 ;  /* 0x0000002820557221 */ /* 0x000fe20000010100 */
[----:B------:R-:W-:Y:S01]  /*1c50*/  FFMA.FTZ R49, R83, R72, R74 ;  /* 0x0000004853317223 */ /* 0x000fe2000001004a */
[----:B------:R-:W-:Y:S01]  /*1c60*/  FADD.FTZ R51, R51, R72 ;  /* 0x0000004833337221 */ /* 0x000fe20000010000 */
[----:B------:R-:W-:Y:S01]  /*1c70*/  MOV R40, R58 ;  /* 0x0000003a00287202 */ /* 0x000fe20000000f00 */
[----:B------:R-:W-:Y:S01]  /*1c80*/  FMUL.FTZ R85, R85, R22 ;  /* 0x0000001655557220 */ /* 0x000fe20000410000 */
[----:B------:R-:W-:Y:S01]  /*1c90*/  FFMA.FTZ R82, R70, R50, R49 ;  /* 0x0000003246527223 */ /* 0x000fe20000010031 */
[----:B------:R-:W-:Y:S01]  /*1ca0*/  FADD.FTZ R49, -R32, R41 ;  /* 0x0000002920317221 */ /* 0x000fe20000010100 */
[----:B------:R-:W-:Y:S01]  /*1cb0*/  FADD.FTZ R89, R50, R51 ;  /* 0x0000003332597221 */ /* 0x000fe20000010000 */
[----:B------:R-:W-:-:S02]  /*1cc0*/  MOV R41, R59 ;  /* 0x0000003b00297202 */ /* 0x000fc40000000f00 */
        /* <DEDUP_REMOVED lines=14> */
[----:B-1----:R-:W-:-:S04]  /*1db0*/  FADD.FTZ R40, -R76, 1 ;  /* 0x3f8000004c287421 */ /* 0x002fc80000010100 */
[----:B------:R-:W-:Y:S01]  /*1dc0*/  FFMA.FTZ R80, R41, R40, 1 ;  /* 0x3f80000029507423 */ /* 0x000fe20000010028 */
[----:B------:R-:W-:Y:S01]  /*1dd0*/  FMUL.FTZ R40, R58, R51 ;  /* 0x000000333a287220 */ /* 0x000fe20000410000 */
[----:B------:R-:W-:-:S03]  /*1de0*/  FMUL.FTZ R41, R59, R76 ;  /* 0x0000004c3b297220 */ /* 0x000fc60000410000 */
[----:B------:R-:W-:Y:S01]  /*1df0*/  FMUL.FTZ R40, R40, R87 ;  /* 0x0000005728287220 */ /* 0x000fe20000410000 */
[----:B------:R-:W-:-:S07]  /*1e00*/  FMUL.FTZ R41, R41, R80 ;  /* 0x0000005029297220 */ /* 0x000fce0000410000 */
.L_x_2385:
[----:B------:R-:W-:Y:S01]  /*1e10*/  FMUL.FTZ R50, R40, R66 ;  /* 0x0000004228327220 */ /* 0x000fe20000410000 */
[C---:B------:R-:W-:Y:S01]  /*1e20*/  FADD.FTZ R87, -R32.reuse, R34 ;  /* 0x0000002220577221 */ /* 0x040fe20000010100 */
[----:B------:R-:W-:Y:S01]  /*1e30*/  FMUL.FTZ R34, R41, R67 ;  /* 0x0000004329227220 */ /* 0x000fe20000410000 */
[C---:B------:R-:W-:Y:S01]  /*1e40*/  FADD.FTZ R35, -R32.reuse, R35 ;  /* 0x0000002320237221 */ /* 0x040fe20000010100 */
[----:B------:R-:W-:Y:S01]  /*1e50*/  FFMA.FTZ R49, R85, R50, R82 ;  /* 0x0000003255317223 */ /* 0x000fe20000010052 */
        /* <DEDUP_REMOVED lines=28> */
.L_x_2386:
[----:B------:R-:W-:Y:S01]  /*2020*/  FMUL.FTZ R44, R32, R66 ;  /* 0x00000042202c7220 */ /* 0x000fe20000410000 */
[----:B------:R-:W-:-:S03]  /*2030*/  FMUL.FTZ R89, R95, R22 ;  /* 0x000000165f597220 */ /* 0x000fc60000410000 */
[----:B------:R-:W-:Y:S01]  /*2040*/  FFMA.FTZ R35, R87, R44, R76 ;  /* 0x0000002c57237223 */ /* 0x000fe2000001004c */
[----:B------:R-:W-:Y:S01]  /*2050*/  FADD.FTZ R45, R99, R44 ;  /* 0x0000002c632d7221 */ /* 0x000fe20000010000 */
[----:B------:R-:W-:Y:S01]  /*2060*/  FMUL.FTZ R44, R34, R67 ;  /* 0x00000043222c7220 */ /* 0x000fe20000410000 */
[----:B------:R-:W-:-:S03]  /*2070*/  FMUL.FTZ R76, R97, R22 ;  /* 0x00000016614c7220 */ /* 0x000fc60000410000 */
[----:B------:R-:W-:Y:S01]  /*2080*/  FFMA.FTZ R84, R74, R44, R35 ;  /* 0x0000002c4a547223 */ /* 0x000fe20000010023 */
[----:B------:R-:W-:Y:S01]  /*2090*/  FADD.FTZ R99, R44, R45 ;  /* 0x0000002d2c637221 */ /* 0x000fe20000010000 */
[----:B------:R-:W-:Y:S02]  /*20a0*/  MOV R35, R62 ;  /* 0x0000003e00237202 */ /* 0x000fe40000000f00 */
[----:B------:R-:W-:Y:S01]  /*20b0*/  MOV R44, R63 ;  /* 0x0000003f002c7202 */ /* 0x000fe20000000f00 */
        /* <DEDUP_REMOVED lines=19> */
.L_x_2387:
[----:B------:R-:W-:Y:S01]  /*21f0*/  FMUL.FTZ R50, R35, R66 ;  /* 0x0000004223327220 */ /* 0x000fe20000410000 */
[----:B------:R-:W-:Y:S01]  /*2200*/  FMUL.FTZ R49, R44, R67 ;  /* 0x000000432c317220 */ /* 0x000fe20000410000 */
[----:B------:R-:W-:Y:S01]  /*2210*/  ISETP.GT.AND P0, PT, R6, 0x1e, PT ;  /* 0x0000001e0600780c */ /* 0x000fe20003f04270 */
[----:B------:R-:W-:Y:S01]  /*2220*/  FFMA.FTZ R82, R3, R46, RZ ;  /* 0x0000002e03527223 */ /* 0x000fe200000100ff */
[----:B------:R-:W-:Y:S01]  /*2230*/  FFMA.FTZ R45, R89, R50, R84 ;  /* 0x00000032592d7223 */ /* 0x000fe20000010054 */
[----:B------:R-:W-:Y:S01]  /*2240*/  FADD.FTZ R50, R99, R50 ;  /* 0x0000003263327221 */ /* 0x000fe20000010000 */
[----:B------:R-:W-:Y:S01]  /*2250*/  FADD.FTZ R46, RZ, R46 ;  /* 0x0000002eff2e7221 */ /* 0x000fe20000010000 */
[----:B------:R-:W-:Y:S01]  /*2260*/  FFMA.FTZ R82, R77, R33, R82 ;  /* 0x000000214d527223 */ /* 0x000fe20000010052 */
[----:B------:R-:W-:Y:S01]  /*2270*/  FFMA.FTZ R45, R76, R49, R45 ;  /* 0x000000314c2d7223 */ /* 0x000fe2000001002d */
[----:B------:R-:W-:Y:S01]  /*2280*/  FADD.FTZ R49, R49, R50 ;  /* 0x0000003231317221 */ /* 0x000fe20000010000 */
[----:B------:R-:W-:Y:S01]  /*2290*/  FADD.FTZ R95, R46, R33 ;  /* 0x000000212e5f7221 */ /* 0x000fe20000010000 */
[----:B------:R-:W-:Y:S01]  /*22a0*/  FFMA.FTZ R82, R79, R42, R82 ;  /* 0x0000002a4f527223 */ /* 0x000fe20000010052 */
[----:B------:R-:W0:Y:S01]  /*22b0*/  S2UR UR11, SR_CgaCtaId ;  /* 0x00000000000b79c3 */ /* 0x000e220000008800 */
[----:B------:R-:W1:Y:S01]  /*22c0*/  SHFL.DOWN PT, R50, R45, 0x1, 0x1f ;  /* 0x08201f002d327f89 */ /* 0x000e6200000e0000 */
[----:B------:R-:W-:Y:S01]  /*22d0*/  FADD.FTZ R95, R95, R42 ;  /* 0x0000002a5f5f7221 */ /* 0x000fe20000010000 */
[----:B------:R-:W-:Y:S01]  /*22e0*/  FFMA.FTZ R82, R81, R36, R82 ;  /* 0x0000002451527223 */ /* 0x000fe20000010052 */
[----:B------:R-:W-:Y:S01]  /*22f0*/  FFMA.FTZ R51, R0, R47, RZ ;  /* 0x0000002f00337223 */ /* 0x000fe200000100ff */
[----:B------:R-:W2:Y:S01]  /*2300*/  SHFL.DOWN PT, R80, R49, 0x1, 0x1f ;  /* 0x08201f0031507f89 */ /* 0x000ea200000e0000 */
[----:B------:R-:W-:Y:S01]  /*2310*/  FADD.FTZ R95, R95, R36 ;  /* 0x000000245f5f7221 */ /* 0x000fe20000010000 */
[----:B------:R-:W-:Y:S01]  /*2320*/  FADD.FTZ R33, RZ, R47 ;  /* 0x0000002fff217221 */ /* 0x000fe20000010000 */
[----:B------:R-:W-:Y:S01]  /*2330*/  FFMA.FTZ R51, R24, R48, R51 ;  /* 0x0000003018337223 */ /* 0x000fe20000010033 */
[----:B------:R-:W-:Y:S01]  /*2340*/  FFMA.FTZ R82, R83, R38, R82 ;  /* 0x0000002653527223 */ /* 0x000fe20000010052 */
[----:B------:R-:W-:Y:S01]  /*2350*/  FADD.FTZ R95, R95, R38 ;  /* 0x000000265f5f7221 */ /* 0x000fe20000010000 */
[----:B------:R-:W-:Y:S01]  /*2360*/  FADD.FTZ R46, R33, R48 ;  /* 0x00000030212e7221 */ /* 0x000fe20000010000 */
[----:B------:R-:W-:Y:S01]  /*2370*/  FFMA.FTZ R51, R26, R43, R51 ;  /* 0x0000002b1a337223 */ /* 0x000fe20000010033 */
[----:B------:R-:W-:Y:S01]  /*2380*/  UMOV UR6, 0x400 ;  /* 0x0000040000067882 */ /* 0x000fe20000000000 */
[----:B------:R-:W-:Y:S01]  /*2390*/  FADD.FTZ R95, R95, R40 ;  /* 0x000000285f5f7221 */ /* 0x000fe20000010000 */
[----:B------:R-:W-:Y:S01]  /*23a0*/  FADD.FTZ R46, R46, R43 ;  /* 0x0000002b2e2e7221 */ /* 0x000fe20000010000 */
[----:B------:R-:W-:Y:S01]  /*23b0*/  FFMA.FTZ R51, R68, R37, R51 ;  /* 0x0000002544337223 */ /* 0x000fe20000010033 */
        /* <DEDUP_REMOVED lines=8> */
[----:B-1----:R-:W-:Y:S01]  /*2440*/  @!P0 FADD.FTZ R45, R45, R50 ;  /* 0x000000322d2d8221 */ /* 0x002fe20000010000 */
[----:B0-----:R-:W-:Y:S01]  /*2450*/  ULEA UR5, UR11, UR5, 0x18 ;  /* 0x000000050b057291 */ /* 0x001fe2000f8ec03f */
[----:B------:R-:W-:Y:S01]  /*2460*/  FADD.FTZ R33, R46, R41 ;  /* 0x000000292e217221 */ /* 0x000fe20000010000 */
[----:B------:R-:W-:Y:S01]  /*2470*/  ISETP.NE.AND P2, PT, R8, RZ, PT ;  /* 0x000000ff0800720c */ /* 0x000fe20003f45270 */
[----:B--2---:R-:W-:Y:S01]  /*2480*/  @!P0 FADD.FTZ R49, R49, R80 ;  /* 0x0000005031318221 */ /* 0x004fe20000010000 */
[----:B------:R-:W0:Y:S01]  /*2490*/  SHFL.DOWN PT, R50, R45, 0x2, 0x1f ;  /* 0x08401f002d327f89 */ /* 0x000e2200000e0000 */
[----:B------:R-:W-:Y:S01]  /*24a0*/  ISETP.GT.AND P0, PT, R6, 0x1d, PT ;  /* 0x0000001d0600780c */ /* 0x000fe20003f04270 */
[----:B------:R-:W-:Y:S01]  /*24b0*/  FADD.FTZ R37, R33, R34 ;  /* 0x0000002221257221 */ /* 0x000fe20000010000 */
[----:B------:R-:W-:Y:S01]  /*24c0*/  FFMA.FTZ R51, R74, R34, R51 ;  /* 0x000000224a337223 */ /* 0x000fe20000010033 */
[----:B------:R-:W1:Y:S01]  /*24d0*/  SHFL.DOWN PT, R80, R49, 0x2, 0x1f ;  /* 0x08401f0031507f89 */ /* 0x000e6200000e0000 */
[----:B------:R-:W-:Y:S01]  /*24e0*/  FFMA.FTZ R32, R89, R35, R82 ;  /* 0x0000002359207223 */ /* 0x000fe20000010052 */
[----:B------:R-:W-:Y:S01]  /*24f0*/  FADD.FTZ R34, R38, R35 ;  /* 0x0000002326227221 */ /* 0x000fe20000010000 */
[----:B------:R-:W-:Y:S01]  /*2500*/  FFMA.FTZ R33, R76, R44, R51 ;  /* 0x0000002c4c217223 */ /* 0x000fe20000010033 */
[----:B------:R-:W-:Y:S01]  /*2510*/  FADD.FTZ R35, R37, R44 ;  /* 0x0000002c25237221 */ /* 0x000fe20000010000 */
[----:B------:R-:W-:Y:S01]  /*2520*/  BSSY B0, `(.L_x_2388) ;  /* 0x000003f000007945 */ /* 0x000fe20003800000 */
[----:B------:R-:W-:-:S04]  /*2530*/  ISETP.GT.U32.AND P3, PT, R8, 0x3b, PT ;  /* 0x0000003b0800780c */ /* 0x000fc80003f64070 */
        /* <DEDUP_REMOVED lines=13> */
[----:B------:R-:W-:Y:S02]  /*2610*/  ISETP.GT.AND P0, PT, R6, 0xf, PT ;  /* 0x0000000f0600780c */ /* 0x000fe40003f04270 */
[----:B------:R-:W-:Y:S01]  /*2620*/  LEA R80, R8, UR5, 0x4 ;  /* 0x0000000508507c11 */ /* 0x000fe2000f8e20ff */
[----:B------:R-:W1:Y:S04]  /*2630*/  SHFL.DOWN PT, R42, R49, 0x10, 0x1f ;  /* 0x0a001f00312a7f89 */ /* 0x000e6800000e0000 */
[----:B------:R2:W-:Y:S06]  /*2640*/  STS.128 [R80], R32 ;  /* 0x0000002050007388 */ /* 0x0005ec0000000c00 */
[----:B0-----:R-:W-:Y:S01]  /*2650*/  @!P0 FADD.FTZ R45, R45, R36 ;  /* 0x000000242d2d8221 */ /* 0x001fe20000010000 */
[----:B-1----:R-:W-:Y:S01]  /*2660*/  @!P0 FADD.FTZ R49, R49, R42 ;  /* 0x0000002a31318221 */ /* 0x002fe20000010000 */
[----:B------:R-:W-:-:S03]  /*2670*/  ISETP.NE.AND P0, PT, R6, RZ, PT ;  /* 0x000000ff0600720c */ /* 0x000fc60003f05270 */
[----:B------:R-:W-:-:S10]  /*2680*/  MOV R48, R45 ;  /* 0x0000002d00307202 */ /* 0x000fd40000000f00 */
[----:B------:R2:W-:Y:S01]  /*2690*/  @!P0 STS.64 [R9+0x10], R48 ;  /* 0x0000103009008388 */ /* 0x0005e20000000a00 */
[----:B------:R-:W-:Y:S06]  /*26a0*/  BAR.SYNC.DEFER_BLOCKING 0x0 ;  /* 0x0000000000007b1d */ /* 0x000fec0000010000 */
[----:B------:R-:W-:Y:S05]  /*26b0*/  @P2 BRA `(.L_x_2389) ;  /* 0x0000000000942947 */ /* 0x000fea0003800000 */
[----:B------:R-:W-:-:S09]  /*26c0*/  ULEA UR5, UR11, UR6, 0x18 ;  /* 0x000000060b057291 */ /* 0x000fd2000f8ec03f */
[----:B------:R-:W0:Y:S04]  /*26d0*/  LDS.64 R50, [UR5+0x18] ;  /* 0x00001805ff327984 */ /* 0x000e280008000a00 */
[----:B------:R-:W1:Y:S04]  /*26e0*/  LDS.128 R40, [UR5+0x20] ;  /* 0x00002005ff287984 */ /* 0x000e680008000c00 */
[----:B------:R-:W3:Y:S04]  /*26f0*/  LDS.128 R44, [UR5+0x30] ;  /* 0x00003005ff2c7984 */ /* 0x000ee80008000c00 */
[----:B------:R-:W4:Y:S01]  /*2700*/  LDS.128 R36, [UR5+0x40] ;  /* 0x00004005ff247984 */ /* 0x000f220008000c00 */
[----:B0-----:R-:W-:Y:S01]  /*2710*/  FADD.FTZ R95, R48, R50 ;  /* 0x00000032305f7221 */ /* 0x001fe20000010000 */
[----:B--2---:R-:W-:-:S03]  /*2720*/  FADD.FTZ R48, R49, R51 ;  /* 0x0000003331307221 */ /* 0x004fc60000010000 */
[----:B-1----:R-:W-:Y:S01]  /*2730*/  FADD.FTZ R95, R95, R40 ;  /* 0x000000285f5f7221 */ /* 0x002fe20000010000 */
[----:B------:R-:W-:-:S03]  /*2740*/  FADD.FTZ R48, R48, R41 ;  /* 0x0000002930307221 */ /* 0x000fc60000010000 */
[----:B------:R-:W-:Y:S01]  /*2750*/  FADD.FTZ R95, R95, R42 ;  /* 0x0000002a5f5f7221 */ /* 0x000fe20000010000 */
[----:B------:R-:W-:Y:S02]  /*2760*/  FADD.FTZ R48, R48, R43 ;  /* 0x0000002b30307221 */ /* 0x000fe40000010000 */
[----:B------:R-:W0:Y:S01]  /*2770*/  LDS.128 R40, [UR5+0x50] ;  /* 0x00005005ff287984 */ /* 0x000e220008000c00 */
[----:B---3--:R-:W-:Y:S01]  /*2780*/  FADD.FTZ R95, R95, R44 ;  /* 0x0000002c5f5f7221 */ /* 0x008fe20000010000 */
[----:B------:R-:W-:-:S03]  /*2790*/  FADD.FTZ R48, R48, R45 ;  /* 0x0000002d30307221 */ /* 0x000fc60000010000 */
[----:B------:R-:W-:Y:S01]  /*27a0*/  FADD.FTZ R95, R95, R46 ;  /* 0x0000002e5f5f7221 */ /* 0x000fe20000010000 */
[----:B------:R-:W-:Y:S02]  /*27b0*/  FADD.FTZ R48, R48, R47 ;  /* 0x0000002f30307221 */ /* 0x000fe40000010000 */
[----:B------:R-:W1:Y:S01]  /*27c0*/  LDS.128 R44, [UR5+0x60] ;  /* 0x00006005ff2c7984 */ /* 0x000e620008000c00 */
[----:B----4-:R-:W-:Y:S01]  /*27d0*/  FADD.FTZ R95, R95, R36 ;  /* 0x000000245f5f7221 */ /* 0x010fe20000010000 */
[----:B------:R-:W-:Y:S02]  /*27e0*/  FADD.FTZ R82, R48, R37 ;  /* 0x0000002530527221 */ /* 0x000fe40000010000 */
[----:B------:R-:W2:Y:S01]  /*27f0*/  LDS.128 R48, [UR5+0x70] ;  /* 0x00007005ff307984 */ /* 0x000ea20008000c00 */
[----:B------:R-:W-:Y:S01]  /*2800*/  FADD.FTZ R95, R95, R38 ;  /* 0x000000265f5f7221 */ /* 0x000fe20000010000 */
[----:B------:R-:W-:Y:S02]  /*2810*/  FADD.FTZ R82, R82, R39 ;  /* 0x0000002752527221 */ /* 0x000fe40000010000 */
[----:B------:R-:W3:Y:S01]  /*2820*/  LDS.64 R36, [UR5+0x80] ;  /* 0x00008005ff247984 */ /* 0x000ee20008000a00 */
        /* <DEDUP_REMOVED lines=8> */
[----:B--2---:R-:W-:Y:S01]  /*28b0*/  FADD.FTZ R95, R95, R48 ;  /* 0x000000305f5f7221 */ /* 0x004fe20000010000 */
[----:B------:R-:W-:-:S03]  /*28c0*/  FADD.FTZ R82, R82, R49 ;  /* 0x0000003152527221 */ /* 0x000fc60000010000 */
[----:B------:R-:W-:Y:S01]  /*28d0*/  FADD.FTZ R95, R95, R50 ;  /* 0x000000325f5f7221 */ /* 0x000fe20000010000 */
[----:B------:R-:W-:-:S03]  /*28e0*/  FADD.FTZ R82, R82, R51 ;  /* 0x0000003352527221 */ /* 0x000fc60000010000 */
[----:B---3--:R-:W-:Y:S01]  /*28f0*/  FADD.FTZ R48, R95, R36 ;  /* 0x000000245f307221 */ /* 0x008fe20000010000 */
[----:B------:R-:W-:-:S07]  /*2900*/  FADD.FTZ R49, R82, R37 ;  /* 0x0000002552317221 */ /* 0x000fce0000010000 */
.L_x_2389:
[----:B------:R-:W-:Y:S05]  /*2910*/  BSYNC B0 ;  /* 0x0000000000007941 */ /* 0x000fea0003800000 */
.L_x_2388:
[----:B------:R-:W-:Y:S06]  /*2920*/  BAR.SYNC.DEFER_BLOCKING 0x0 ;  /* 0x0000000000007b1d */ /* 0x000fec0000010000 */
[----:B------:R-:W-:Y:S04]  /*2930*/  BSSY B0, `(.L_x_2390) ;  /* 0x0000025000007945 */ /* 0x000fe80003800000 */
[----:B------:R-:W-:Y:S05]  /*2940*/  @P3 BRA `(.L_x_2391) ;  /* 0x00000000008c3947 */ /* 0x000fea0003800000 */
[----:B------:R-:W0:Y:S04]  /*2950*/  LDS.128 R44, [R80+0x3c0] ;  /* 0x0003c000502c7984 */ /* 0x000e280000000c00 */
[----:B------:R-:W1:Y:S04]  /*2960*/  LDS.128 R36, [R80+0x780] ;  /* 0x0007800050247984 */ /* 0x000e680000000c00 */
[----:B------:R-:W3:Y:S01]  /*2970*/  LDS.128 R40, [R80+0xb40] ;  /* 0x000b400050287984 */ /* 0x000ee20000000c00 */
[----:B0-----:R-:W-:Y:S01]  /*2980*/  FADD.FTZ R51, R32, R44 ;  /* 0x0000002c20337221 */ /* 0x001fe20000010000 */
[----:B--2---:R-:W-:Y:S01]  /*2990*/  FADD.FTZ R32, R33, R45 ;  /* 0x0000002d21207221 */ /* 0x004fe20000010000 */
[----:B------:R-:W-:Y:S01]  /*29a0*/  FADD.FTZ R33, R34, R46 ;  /* 0x0000002e22217221 */ /* 0x000fe20000010000 */
[----:B------:R-:W-:Y:S01]  /*29b0*/  FADD.FTZ R44, R35, R47 ;  /* 0x0000002f232c7221 */ /* 0x000fe20000010000 */
[----:B-1----:R-:W-:Y:S01]  /*29c0*/  FADD.FTZ R51, R51, R36 ;  /* 0x0000002433337221 */ /* 0x002fe20000010000 */
[----:B------:R-:W-:Y:S01]  /*29d0*/  FADD.FTZ R36, R32, R37 ;  /* 0x0000002520247221 */ /* 0x000fe20000010000 */
[----:B------:R-:W-:Y:S01]  /*29e0*/  FADD.FTZ R45, R33, R38 ;  /* 0x00000026212d7221 */ /* 0x000fe20000010000 */
[----:B------:R-:W-:Y:S01]  /*29f0*/  FADD.FTZ R44, R44, R39 ;  /* 0x000000272c2c7221 */ /* 0x000fe20000010000 */
[----:B------:R-:W0:Y:S01]  /*2a00*/  LDS.128 R32, [R80+0xf00] ;  /* 0x000f000050207984 */ /* 0x000e220000000c00 */
[----:B---3--:R-:W-:Y:S01]  /*2a10*/  FADD.FTZ R50, R36, R41 ;  /* 0x0000002924327221 */ /* 0x008fe20000010000 */
[----:B------:R-:W-:Y:S01]  /*2a20*/  FADD.FTZ R51, R51, R40 ;  /* 0x0000002833337221 */ /* 0x000fe20000010000 */
[----:B------:R-:W-:Y:S01]  /*2a30*/  FADD.FTZ R95, R45, R42 ;  /* 0x0000002a2d5f7221 */ /* 0x000fe20000010000 */
[----:B------:R-:W1:Y:S01]  /*2a40*/  LDS.128 R36, [R80+0x12c0] ;  /* 0x0012c00050247984 */ /* 0x000e620000000c00 */
[----:B------:R-:W-:-:S03]  /*2a50*/  FADD.FTZ R82, R44, R43 ;  /* 0x0000002b2c527221 */ /* 0x000fc60000010000 */
[----:B------:R-:W2:Y:S04]  /*2a60*/  LDS.128 R40, [R80+0x1680] ;  /* 0x0016800050287984 */ /* 0x000ea80000000c00 */
[----:B------:R-:W3:Y:S01]  /*2a70*/  LDS.128 R44, [R80+0x1a40] ;  /* 0x001a4000502c7984 */ /* 0x000ee20000000c00 */
        /* <DEDUP_REMOVED lines=15> */
[----:B------:R-:W-:-:S07]  /*2b70*/  FADD.FTZ R35, R82, R47 ;  /* 0x0000002f52237221 */ /* 0x000fce0000010000 */
.L_x_2391:
[----:B------:R-:W-:Y:S05]  /*2b80*/  BSYNC B0 ;  /* 0x0000000000007941 */ /* 0x000fea0003800000 */
.L_x_2390:
[----:B------:R-:W0:Y:S01]  /*2b90*/  LDC R36, c[0x0][0xc] ;  /* 0x00000300ff247b82 */ /* 0x000e220000000800 */
[----:B------:R-:W-:Y:S01]  /*2ba0*/  IMAD R21, R21, 0x3c, R8 ;  /* 0x0000003c15157824 */ /* 0x000fe200078e0208 */
[----:B------:R-:W-:Y:S06]  /*2bb0*/  BSSY B0, `(.L_x_2392) ;  /* 0x0000010000007945 */ /* 0x000fec0003800000 */
[----:B------:R-:W1:Y:S01]  /*2bc0*/  LDC.64 R40, c[0x0][0x268] ;  /* 0x00009a00ff287b82 */ /* 0x000e620000000a00 */
[----:B0-----:R-:W-:Y:S01]  /*2bd0*/  ISETP.GE.U32.AND P0, PT, R36, 0x2, PT ;  /* 0x000000022400780c */ /* 0x001fe20003f06070 */
[----:B-1----:R-:W-:Y:S01]  /*2be0*/  IMAD.WIDE R40, R21, 0x4, R40 ;  /* 0x0000000415287825 */ /* 0x002fe200078e0228 */
[----:B------:R-:W-:Y:S11]  /*2bf0*/  @P3 BRA `(.L_x_2393) ;  /* 0x00000000002c3947 */ /* 0x000ff60003800000 */
[----:B------:R-:W0:Y:S01]  /*2c00*/  LDC.64 R42, c[0x0][0x288] ;  /* 0x0000a200ff2a7b82 */ /* 0x000e220000000a00 */
[-C--:B------:R-:W-:Y:S01]  /*2c10*/  LEA R46, P3, R10, R40.reuse, 0x2 ;  /* 0x000000280a2e7211 */ /* 0x080fe200078610ff */
[----:B------:R1:W-:Y:S01]  /*2c20*/  REDG.E.ADD.F32.FTZ.RN.STRONG.GPU desc[UR8][R40.64], R32 ;  /* 0x00000020280079a6 */ /* 0x0003e2000c10f388 */
[----:B------:R-:W-:Y:S02]  /*2c30*/  LEA R38, P6, R16, R40, 0x2 ;  /* 0x0000002810267211 */ /* 0x000fe400078c10ff */
[C---:B------:R-:W-:Y:S02]  /*2c40*/  IADD3.X R47, R41.reuse, R19, RZ, P3, !PT ;  /* 0x00000013292f7210 */ /* 0x040fe40001ffe4ff */
[----:B------:R-:W-:-:S03]  /*2c50*/  IADD3.X R39, R41, R20, RZ, P6, !PT ;  /* 0x0000001429277210 */ /* 0x000fc600037fe4ff */
[----:B------:R1:W-:Y:S01]  /*2c60*/  REDG.E.ADD.F32.FTZ.RN.STRONG.GPU desc[UR8][R46.64], R33 ;  /* 0x000000212e0079a6 */ /* 0x0003e2000c10f388 */
[----:B0-----:R-:W-:-:S04]  /*2c70*/  LEA R44, P4, R42, R40, 0x2 ;  /* 0x000000282a2c7211 */ /* 0x001fc800078810ff */
[----:B------:R-:W-:-:S05]  /*2c80*/  LEA.HI.X R45, R42, R41, R43, 0x2, P4 ;  /* 0x000000292a2d7211 */ /* 0x000fca00020f142b */
[----:B------:R1:W-:Y:S04]  /*2c90*/  REDG.E.ADD.F32.FTZ.RN.STRONG.GPU desc[UR8][R44.64], R34 ;  /* 0x000000222c0079a6 */ /* 0x0003e8000c10f388 */
[----:B------:R1:W-:Y:S02]  /*2ca0*/  REDG.E.ADD.F32.FTZ.RN.STRONG.GPU desc[UR8][R38.64], R35 ;  /* 0x00000023260079a6 */ /* 0x0003e4000c10f388 */
.L_x_2393:
[----:B------:R-:W-:Y:S05]  /*2cb0*/  BSYNC B0 ;  /* 0x0000000000007941 */ /* 0x000fea0003800000 */
.L_x_2392:
[----:B------:R-:W-:Y:S05]  /*2cc0*/  @!P0 BRA `(.L_x_2394) ;  /* 0x0000001000888947 */ /* 0x000fea0003800000 */
[----:B------:R-:W0:Y:S01]  /*2cd0*/  LDC R21, c[0x0][0x10] ;  /* 0x00000400ff157b82 */ /* 0x000e220000000800 */
[----:B-12---:R-:W1:Y:S01]  /*2ce0*/  S2R R32, SR_CTAID.Y ;  /* 0x0000000000207919 */ /* 0x006e620000002600 */
        /* <DEDUP_REMOVED lines=14> */
[----:B------:R-:W-:Y:S01]  /*2dd0*/  UFLO.U32 UR6, UR5 ;  /* 0x00000005000672bd */ /* 0x000fe200080e0000 */
[----:B------:R-:W-:Y:S01]  /*2de0*/  IMAD R39, R21, UR7, R32 ;  /* 0x0000000715277c24 */ /* 0x000fe2000f8e0220 */
[----:B------:R-:W-:Y:S01]  /*2df0*/  UPOPC UR5, UR5 ;  /* 0x00000005000572bf */ /* 0x000fe20008000000 */
[----:B------:R-:W-:Y:S02]  /*2e00*/  SEL R40, R36, RZ, !P0 ;  /* 0x000000ff24287207 */ /* 0x000fe40004000000 */
[----:B------:R-:W-:Y:S02]  /*2e10*/  IMAD.WIDE.U32 R38, R39, 0x8, R44 ;  /* 0x0000000827267825 */ /* 0x000fe400078e002c */
[----:B------:R-:W-:-:S02]  /*2e20*/  SEL R33, R33, 0xffffffff, !P0 ;  /* 0xffffffff21217807 */ /* 0x000fc40004000000 */
[----:B------:R-:W-:Y:S01]  /*2e30*/  ISETP.NE.AND P0, PT, R40, -0x1, PT ;  /* 0xffffffff2800780c */ /* 0x000fe20003f05270 */
[----:B------:R1:W-:Y:S02]  /*2e40*/  STG.E.64 desc[UR8][R38.64], R48 ;  /* 0x0000003026007986 */ /* 0x0003e4000c101b08 */
[----:B------:R-:W-:Y:S01]  /*2e50*/  IMAD R33, R33, UR5, RZ ;  /* 0x0000000521217c24 */ /* 0x000fe2000f8e02ff */
[----:B0-----:R-:W-:-:S13]  /*2e60*/  ISETP.EQ.U32.AND P3, PT, R6, UR6, PT ;  /* 0x0000000606007c0c */ /* 0x001fda000bf62070 */
[----:B------:R-:W-:Y:S06]  /*2e70*/  @P3 MEMBAR.ALL.GPU ;  /* 0x0000000000003992 */ /* 0x000fec000000a000 */
[----:B------:R-:W-:-:S00]  /*2e80*/  @P3 ERRBAR ;  /* 0x00000000000039ab */ /* 0x000fc00000000000 */
[----:B------:R-:W-:Y:S06]  /*2e90*/  @P3 CGAERRBAR ;  /* 0x00000000000035ab */ /* 0x000fec0000000000 */
[----:B------:R1:W-:Y:S01]  /*2ea0*/  @P3 REDG.E.ADD.S32.STRONG.GPU desc[UR8][R34.64], R33 ;  /* 0x000000212200398e */ /* 0x0003e2000c10e388 */
[----:B------:R-:W-:Y:S05]  /*2eb0*/  @!P0 BRA `(.L_x_2395) ;  /* 0x0000000000148947 */ /* 0x000fea0003800000 */
.L_x_2396:
[----:B-1----:R-:W2:Y:S04]  /*2ec0*/  LDG.E.STRONG.GPU R33, desc[UR8][R34.64] ;  /* 0x0000000822217981 */ /* 0x002ea8000c1ef900 */
[----:B--2---:R-:W-:Y:S01]  /*2ed0*/  CCTL.IVALL ;  /* 0x00000000ff00798f */ /* 0x004fe20002000000 */
[----:B------:R-:W-:Y:S05]  /*2ee0*/  YIELD ;  /* 0x0000000000007946 */ /* 0x000fea0003800000 */
[----:B------:R-:W-:-:S13]  /*2ef0*/  ISETP.NE.AND P0, PT, R33, R40, PT ;  /* 0x000000282100720c */ /* 0x000fda0003f05270 */
[----:B------:R-:W-:Y:S05]  /*2f00*/  @P0 BRA `(.L_x_2396) ;  /* 0xfffffffc00ec0947 */ /* 0x000fea000383ffff */
.L_x_2395:
        /* <DEDUP_REMOVED lines=13> */
[----:B------:R-:W-:Y:S02]  /*2fe0*/  ISETP.GT.AND P3, PT, R33, 0xc, PT ;  /* 0x0000000c2100780c */ /* 0x000fe40003f64270 */
[----:B------:R-:W-:-:S11]  /*2ff0*/  PLOP3.LUT P0, PT, PT, PT, PT, 0x80, 0x0 ;  /* 0x000000000000781c */ /* 0x000fd60003f0f070 */
[----:B------:R-:W-:Y:S05]  /*3000*/  @!P3 BRA `(.L_x_2399) ;  /* 0x0000000400d0b947 */ /* 0x000fea0003800000 */
[----:B------:R-:W-:-:S13]  /*3010*/  PLOP3.LUT P0, PT, PT, PT, PT, 0x8, 0x0 ;  /* 0x000000000000781c */ /* 0x000fda0003f0e170 */
.L_x_2400:
[----:B------:R-:W-:-:S13]  /*3020*/  ISETP.EQ.OR P6, PT, R37, UR7, P2 ;  /* 0x0000000725007c0c */ /* 0x000fda00097c2670 */
[----:B------:R-:W-:-:S04]  /*3030*/  @!P6 IMAD R35, R21, R37, R32 ;  /* 0x000000251523e224 */ /* 0x000fc800078e0220 */
[----:B------:R-:W-:-:S06]  /*3040*/  @!P6 IMAD.WIDE.U32 R34, R35, 0x8, R44 ;  /* 0x000000082322e825 */ /* 0x000fcc00078e002c */
[----:B------:R-:W2:Y:S01]  /*3050*/  @!P6 LDG.E.64 R34, desc[UR8][R34.64] ;  /* 0x000000082222e981 */ /* 0x000ea2000c1e1b00 */
[C---:B------:R-:W-:Y:S02]  /*3060*/  IADD3 R39, R37.reuse, 0x1, RZ ;  /* 0x0000000125277810 */ /* 0x040fe40007ffe0ff */
[----:B------:R-:W-:Y:S02]  /*3070*/  IADD3 R41, R37, 0x2, RZ ;  /* 0x0000000225297810 */ /* 0x000fe40007ffe0ff */
[----:B------:R-:W-:Y:S02]  /*3080*/  ISETP.EQ.OR P3, PT, R39, UR7, P2 ;  /* 0x0000000727007c0c */ /* 0x000fe40009762670 */
[----:B------:R-:W-:Y:S02]  /*3090*/  ISETP.EQ.OR P4, PT, R41, UR7, P2 ;  /* 0x0000000729007c0c */ /* 0x000fe40009782670 */
[----:B------:R-:W-:-:S09]  /*30a0*/  IADD3 R40, R37, 0x3, RZ ;  /* 0x0000000325287810 */ /* 0x000fd20007ffe0ff */
[C-C-:B------:R-:W-:Y:S02]  /*30b0*/  @!P3 IMAD R39, R21.reuse, R39, R32.reuse ;  /* 0x000000271527b224 */ /* 0x140fe400078e0220 */
[----:B------:R-:W-:Y:S02]  /*30c0*/  @!P4 IMAD R41, R21, R41, R32 ;  /* 0x000000291529c224 */ /* 0x000fe400078e0220 */
[----:B--2---:R-:W-:Y:S01]  /*30d0*/  @!P6 FADD.FTZ R48, R48, R34 ;  /* 0x000000223030e221 */ /* 0x004fe20000010000 */
[----:B------:R-:W-:Y:S01]  /*30e0*/  @!P6 FADD.FTZ R49, R49, R35 ;  /* 0x000000233131e221 */ /* 0x000fe20000010000 */
[----:B------:R-:W-:Y:S01]  /*30f0*/  ISETP.EQ.OR P6, PT, R40, UR7, P2 ;  /* 0x0000000728007c0c */ /* 0x000fe200097c2670 */
[----:B------:R-:W-:-:S04]  /*3100*/  @!P3 IMAD.WIDE.U32 R34, R39, 0x8, R44 ;  /* 0x000000082722b825 */ /* 0x000fc800078e002c */
[----:B------:R-:W-:Y:S02]  /*3110*/  @!P4 IMAD.WIDE.U32 R38, R41, 0x8, R44 ;  /* 0x000000082926c825 */ /* 0x000fe400078e002c */
[----:B------:R-:W2:Y:S04]  /*3120*/  @!P3 LDG.E.64 R34, desc[UR8][R34.64] ;  /* 0x000000082222b981 */ /* 0x000ea8000c1e1b00 */
[----:B------:R-:W3:Y:S02]  /*3130*/  @!P4 LDG.E.64 R38, desc[UR8][R38.64] ;  /* 0x000000082626c981 */ /* 0x000ee4000c1e1b00 */
[----:B------:R-:W-:-:S04]  /*3140*/  @!P6 IMAD R41, R21, R40, R32 ;  /* 0x000000281529e224 */ /* 0x000fc800078e0220 */
        /* <DEDUP_REMOVED lines=10> */
[----:B------:R-:W-:-:S09]  /*31f0*/  ISETP.EQ.OR P4, PT, R43, UR7, P2 ;  /* 0x000000072b007c0c */ /* 0x000fd20009782670 */
[----:B------:R-:W-:Y:S02]  /*3200*/  @!P3 IMAD R35, R21, R42, R32 ;  /* 0x0000002a1523b224 */ /* 0x000fe400078e0220 */
[----:B----4-:R-:W-:Y:S01]  /*3210*/  @!P6 FADD.FTZ R48, R48, R40 ;  /* 0x000000283030e221 */ /* 0x010fe20000010000 */
[----:B------:R-:W-:Y:S01]  /*3220*/  @!P6 FADD.FTZ R49, R49, R41 ;  /* 0x000000293131e221 */ /* 0x000fe20000010000 */
[----:B------:R-:W-:Y:S01]  /*3230*/  ISETP.EQ.OR P6, PT, R46, UR7, P2 ;  /* 0x000000072e007c0c */ /* 0x000fe200097c2670 */
[----:B------:R-:W-:-:S04]  /*3240*/  @!P3 IMAD.WIDE.U32 R34, R35, 0x8, R44 ;  /* 0x000000082322b825 */ /* 0x000fc800078e002c */
[----:B------:R-:W-:Y:S02]  /*3250*/  @!P4 IMAD R39, R21, R43, R32 ;  /* 0x0000002b1527c224 */ /* 0x000fe400078e0220 */
[----:B------:R-:W2:Y:S02]  /*3260*/  @!P3 LDG.E.64 R34, desc[UR8][R34.64] ;  /* 0x000000082222b981 */ /* 0x000ea4000c1e1b00 */
[----:B------:R-:W-:-:S04]  /*3270*/  @!P4 IMAD.WIDE.U32 R38, R39, 0x8, R44 ;  /* 0x000000082726c825 */ /* 0x000fc800078e002c */
[----:B------:R-:W-:Y:S02]  /*3280*/  @!P6 IMAD R41, R21, R46, R32 ;  /* 0x0000002e1529e224 */ /* 0x000fe400078e0220 */
[----:B------:R-:W3:Y:S02]  /*3290*/  @!P4 LDG.E.64 R38, desc[UR8][R38.64] ;  /* 0x000000082626c981 */ /* 0x000ee4000c1e1b00 */
        /* <DEDUP_REMOVED lines=65> */
[----:B------:R-:W-:Y:S02]  /*36b0*/  IADD3 R33, R33, -0x10, RZ ;  /* 0xfffffff021217810 */ /* 0x000fe40007ffe0ff */
[----:B------:R-:W-:Y:S01]  /*36c0*/  IADD3 R37, R37, 0x10, RZ ;  /* 0x0000001025257810 */ /* 0x000fe20007ffe0ff */
[----:B--2---:R-:W-:Y:S01]  /*36d0*/  @!P3 FADD.FTZ R48, R48, R34 ;  /* 0x000000223030b221 */ /* 0x004fe20000010000 */
[----:B------:R-:W-:Y:S01]  /*36e0*/  @!P3 FADD.FTZ R49, R49, R35 ;  /* 0x000000233131b221 */ /* 0x000fe20000010000 */
[----:B------:R-:W-:Y:S02]  /*36f0*/  ISETP.GT.AND P3, PT, R33, 0xc, PT ;  /* 0x0000000c2100780c */ /* 0x000fe40003f64270 */
[----:B---3--:R-:W-:Y:S01]  /*3700*/  @!P4 FADD.FTZ R48, R48, R38 ;  /* 0x000000263030c221 */ /* 0x008fe20000010000 */
[----:B------:R-:W-:-:S03]  /*3710*/  @!P4 FADD.FTZ R49, R49, R39 ;  /* 0x000000273131c221 */ /* 0x000fc60000010000 */
[----:B----4-:R-:W-:Y:S01]  /*3720*/  @!P6 FADD.FTZ R48, R48, R40 ;  /* 0x000000283030e221 */ /* 0x010fe20000010000 */
[----:B------:R-:W-:-:S06]  /*3730*/  @!P6 FADD.FTZ R49, R49, R41 ;  /* 0x000000293131e221 */ /* 0x000fcc0000010000 */
[----:B------:R-:W-:Y:S05]  /*3740*/  @P3 BRA `(.L_x_2400) ;  /* 0xfffffff800343947 */ /* 0x000fea000383ffff */
.L_x_2399:
[----:B------:R-:W-:-:S13]  /*3750*/  ISETP.GT.AND P3, PT, R33, 0x4, PT ;  /* 0x000000042100780c */ /* 0x000fda0003f64270 */
[----:B------:R-:W-:Y:S05]  /*3760*/  @!P3 BRA `(.L_x_2401) ;  /* 0x0000000000ecb947 */ /* 0x000fea0003800000 */
[C---:B------:R-:W-:Y:S02]  /*3770*/  IADD3 R39, R37.reuse, 0x1, RZ ;  /* 0x0000000125277810 */ /* 0x040fe40007ffe0ff */
[----:B------:R-:W-:Y:S02]  /*3780*/  ISETP.EQ.OR P0, PT, R37, UR7, P2 ;  /* 0x0000000725007c0c */ /* 0x000fe40009702670 */
[----:B------:R-:W-:Y:S02]  /*3790*/  ISETP.EQ.OR P4, PT, R39, UR7, P2 ;  /* 0x0000000727007c0c */ /* 0x000fe40009782670 */
[C---:B------:R-:W-:Y:S02]  /*37a0*/  IADD3 R41, R37.reuse, 0x2, RZ ;  /* 0x0000000225297810 */ /* 0x040fe40007ffe0ff */
[----:B------:R-:W-:Y:S02]  /*37b0*/  IADD3 R43, R37, 0x3, RZ ;  /* 0x00000003252b7810 */ /* 0x000fe40007ffe0ff */
[----:B------:R-:W-:-:S02]  /*37c0*/  ISETP.EQ.OR P6, PT, R41, UR7, P2 ;  /* 0x0000000729007c0c */ /* 0x000fc400097c2670 */
[----:B------:R-:W-:-:S03]  /*37d0*/  ISETP.EQ.OR P3, PT, R43, UR7, P2 ;  /* 0x000000072b007c0c */ /* 0x000fc60009762670 */
[--C-:B------:R-:W-:Y:S02]  /*37e0*/  @!P0 IMAD R35, R37, R21, R32.reuse ;  /* 0x0000001525238224 */ /* 0x100fe400078e0220 */
        /* <DEDUP_REMOVED lines=10> */
[----:B------:R-:W5:Y:S01]  /*3890*/  @!P3 LDG.E.64 R42, desc[UR8][R42.64] ;  /* 0x000000082a2ab981 */ /* 0x000f62000c1e1b00 */
[----:B------:R-:W-:Y:S01]  /*38a0*/  IADD3 R37, R37, 0x4, RZ ;  /* 0x0000000425257810 */ /* 0x000fe20007ffe0ff */
[----:B--2---:R-:W-:Y:S01]  /*38b0*/  @!P0 FADD.FTZ R48, R48, R34 ;  /* 0x0000002230308221 */ /* 0x004fe20000010000 */
[----:B------:R-:W-:Y:S02]  /*38c0*/  @!P0 FADD.FTZ R49, R49, R35 ;  /* 0x0000002331318221 */ /* 0x000fe40000010000 */
        /* <DEDUP_REMOVED lines=10> */
[----:B-----5:R-:W-:Y:S01]  /*3970*/  @!P3 FADD.FTZ R48, R48, R42 ;  /* 0x0000002a3030b221 */ /* 0x020fe20000010000 */
        /* <DEDUP_REMOVED lines=13> */
[----:B------:R-:W5:Y:S01]  /*3a50*/  @!P3 LDG.E.64 R42, desc[UR8][R42.64] ;  /* 0x000000082a2ab981 */ /* 0x000f62000c1e1b00 */
[----:B------:R-:W-:-:S02]  /*3a60*/  IADD3 R33, R33, -0x4, RZ ;  /* 0xfffffffc21217810 */ /* 0x000fc40007ffe0ff */
[----:B------:R-:W-:Y:S02]  /*3a70*/  IADD3 R37, R37, 0x4, RZ ;  /* 0x0000000425257810 */ /* 0x000fe40007ffe0ff */
[----:B------:R-:W-:Y:S01]  /*3a80*/  IADD3 R33, R33, -0x4, RZ ;  /* 0xfffffffc21217810 */ /* 0x000fe20007ffe0ff */
[----:B--2---:R-:W-:Y:S01]  /*3a90*/  @!P0 FADD.FTZ R48, R48, R34 ;  /* 0x0000002230308221 */ /* 0x004fe20000010000 */
[----:B------:R-:W-:-:S03]  /*3aa0*/  @!P0 FADD.FTZ R49, R49, R35 ;  /* 0x0000002331318221 */ /* 0x000fc60000010000 */
[----:B---3--:R-:W-:Y:S01]  /*3ab0*/  @!P4 FADD.FTZ R48, R48, R38 ;  /* 0x000000263030c221 */ /* 0x008fe20000010000 */
[----:B------:R-:W-:-:S03]  /*3ac0*/  @!P4 FADD.FTZ R49, R49, R39 ;  /* 0x000000273131c221 */ /* 0x000fc60000010000 */
[----:B----4-:R-:W-:Y:S01]  /*3ad0*/  @!P6 FADD.FTZ R48, R48, R40 ;  /* 0x000000283030e221 */ /* 0x010fe20000010000 */
[----:B------:R-:W-:Y:S01]  /*3ae0*/  @!P6 FADD.FTZ R49, R49, R41 ;  /* 0x000000293131e221 */ /* 0x000fe20000010000 */
[----:B------:R-:W-:Y:S02]  /*3af0*/  PLOP3.LUT P0, PT, PT, PT, PT, 0x8, 0x0 ;  /* 0x000000000000781c */ /* 0x000fe40003f0e170 */
[----:B-----5:R-:W-:Y:S01]  /*3b00*/  @!P3 FADD.FTZ R48, R48, R42 ;  /* 0x0000002a3030b221 */ /* 0x020fe20000010000 */
[----:B------:R-:W-:-:S10]  /*3b10*/  @!P3 FADD.FTZ R49, R49, R43 ;  /* 0x0000002b3131b221 */ /* 0x000fd40000010000 */
.L_x_2401:
[----:B------:R-:W-:-:S13]  /*3b20*/  ISETP.NE.OR P0, PT, R33, RZ, P0 ;  /* 0x000000ff2100720c */ /* 0x000fda0000705670 */
[----:B------:R-:W-:Y:S05]  /*3b30*/  @!P0 BRA `(.L_x_2397) ;  /* 0x00000000007c8947 */ /* 0x000fea0003800000 */
.L_x_2398:
[C---:B------:R-:W-:Y:S02]  /*3b40*/  ISETP.EQ.OR P4, PT, R37.reuse, UR7, P2 ;  /* 0x0000000725007c0c */ /* 0x040fe40009782670 */
[C---:B------:R-:W-:Y:S02]  /*3b50*/  IADD3 R39, R37.reuse, 0x1, RZ ;  /* 0x0000000125277810 */ /* 0x040fe40007ffe0ff */
[----:B------:R-:W-:Y:S02]  /*3b60*/  IADD3 R41, R37, 0x2, RZ ;  /* 0x0000000225297810 */ /* 0x000fe40007ffe0ff */
        /* <DEDUP_REMOVED lines=25> */
[----:B-----5:R-:W-:Y:S01]  /*3d00*/  @!P0 FADD.FTZ R48, R48, R42 ;  /* 0x0000002a30308221 */ /* 0x020fe20000010000 */
[----:B------:R-:W-:Y:S02]  /*3d10*/  @!P0 FADD.FTZ R49, R49, R43 ;  /* 0x0000002b31318221 */ /* 0x000fe40000010000 */
[----:B------:R-:W-:Y:S05]  /*3d20*/  @P4 BRA `(.L_x_2398) ;  /* 0xfffffffc00844947 */ /* 0x000fea000383ffff */
.L_x_2397:
[----:B------:R-:W-:-:S13]  /*3d30*/  LOP3.LUT P0, R36, R36, 0x3, RZ, 0xc0, !PT ;  /* 0x0000000324247812 */ /* 0x000fda000780c0ff */
[----:B------:R-:W-:Y:S05]  /*3d40*/  @!P0 BRA `(.L_x_2394) ;  /* 0x0000000000688947 */ /* 0x000fea0003800000 */
[----:B------:R-:W-:Y:S01]  /*3d50*/  ISETP.EQ.OR P0, PT, R37, UR7, P2 ;  /* 0x0000000725007c0c */ /* 0x000fe20009702670 */
[----:B------:R-:W-:Y:S01]  /*3d60*/  BSSY B0, `(.L_x_2402) ;  /* 0x0000008000007945 */ /* 0x000fe20003800000 */
[----:B------:R-:W-:-:S11]  /*3d70*/  ISETP.NE.AND P3, PT, R36, 0x1, PT ;  /* 0x000000012400780c */ /* 0x000fd60003f65270 */
[----:B------:R-:W-:Y:S05]  /*3d80*/  @P0 BRA `(.L_x_2403) ;  /* 0x0000000000140947 */ /* 0x000fea0003800000 */
[----:B------:R-:W-:-:S04]  /*3d90*/  IMAD R35, R21, R37, R32 ;  /* 0x0000002515237224 */ /* 0x000fc800078e0220 */
[----:B------:R-:W-:-:S06]  /*3da0*/  IMAD.WIDE.U32 R34, R35, 0x8, R44 ;  /* 0x0000000823227825 */ /* 0x000fcc00078e002c */
[----:B------:R-:W2:Y:S02]  /*3db0*/  LDG.E.64 R34, desc[UR8][R34.64] ;  /* 0x0000000822227981 */ /* 0x000ea4000c1e1b00 */
[----:B--2---:R-:W-:Y:S01]  /*3dc0*/  FADD.FTZ R48, R48, R34 ;  /* 0x0000002230307221 */ /* 0x004fe20000010000 */
[----:B------:R-:W-:-:S07]  /*3dd0*/  FADD.FTZ R49, R49, R35 ;  /* 0x0000002331317221 */ /* 0x000fce0000010000 */
.L_x_2403:
[----:B------:R-:W-:Y:S05]  /*3de0*/  BSYNC B0 ;  /* 0x0000000000007941 */ /* 0x000fea0003800000 */
.L_x_2402:
[----:B------:R-:W-:Y:S05]  /*3df0*/  @!P3 BRA `(.L_x_2394) ;  /* 0x00000000003cb947 */ /* 0x000fea0003800000 */
[C---:B------:R-:W-:Y:S02]  /*3e00*/  IADD3 R34, R37.reuse, 0x2, RZ ;  /* 0x0000000225227810 */ /* 0x040fe40007ffe0ff */
[----:B------:R-:W-:Y:S02]  /*3e10*/  IADD3 R33, R37, 0x1, RZ ;  /* 0x0000000125217810 */ /* 0x000fe40007ffe0ff */
        /* <DEDUP_REMOVED lines=13> */
.L_x_2394:
[----:B------:R-:W0:Y:S01]  /*3ef0*/  S2UR UR6, SR_CgaCtaId ;  /* 0x00000000000679c3 */ /* 0x000e220000008800 */
[----:B------:R-:W-:Y:S01]  /*3f00*/  UMOV UR5, 0x400 ;  /* 0x0000040000057882 */ /* 0x000fe20000000000 */
[----:B------:R-:W-:Y:S02]  /*3f10*/  ULDC.64 UR14, c[0x0][0x290] ;  /* 0x0000a400000e7ab9 */ /* 0x000fe40000000a00 */
[----:B------:R-:W-:Y:S02]  /*3f20*/  ISETP.GE.U32.AND P0, PT, R11, UR14, PT ;  /* 0x0000000e0b007c0c */ /* 0x000fe4000bf06070 */
[----:B------:R-:W-:Y:S02]  /*3f30*/  ISETP.GE.U32.AND P3, PT, R12, UR14, PT ;  /* 0x0000000e0c007c0c */ /* 0x000fe4000bf66070 */
[----:B------:R-:W-:Y:S02]  /*3f40*/  ISETP.GE.U32.AND P4, PT, R13, UR14, PT ;  /* 0x0000000e0d007c0c */ /* 0x000fe4000bf86070 */
[----:B------:R-:W-:-:S04]  /*3f50*/  ISETP.GE.AND.EX P3, PT, R25, UR15, PT, P3 ;  /* 0x0000000f19007c0c */ /* 0x000fc8000bf66330 */
[----:B------:R-:W-:Y:S01]  /*3f60*/  ISETP.GT.U32.OR P3, PT, R8, 0x1df, P3 ;  /* 0x000001df0800780c */ /* 0x000fe20001f64470 */
[----:B0-----:R-:W-:-:S09]  /*3f70*/  ULEA UR5, UR6, UR5, 0x18 ;  /* 0x0000000506057291 */ /* 0x001fd2000f8ec03f */
[----:B------:R-:W-:Y:S01]  /*3f80*/  @!P2 STS.64 [UR5+0x90], R48 ;  /* 0x00009030ff00a988 */ /* 0x000fe20008000a05 */
[----:B------:R-:W-:Y:S01]  /*3f90*/  BAR.SYNC.DEFER_BLOCKING 0x0 ;  /* 0x0000000000007b1d */ /* 0x000fe20000010000 */
[----:B------:R-:W-:Y:S02]  /*3fa0*/  ISETP.GE.AND.EX P2, PT, R23, UR15, PT, P0 ;  /* 0x0000000f17007c0c */ /* 0x000fe4000bf46300 */
[----:B------:R-:W-:Y:S02]  /*3fb0*/  ISETP.GE.U32.AND P0, PT, R14, UR14, PT ;  /* 0x0000000e0e007c0c */ /* 0x000fe4000bf06070 */
[----:B------:R-:W-:Y:S01]  /*3fc0*/  ISETP.GT.U32.OR P2, PT, R8, 0x1df, P2 ;  /* 0x000001df0800780c */ /* 0x000fe20001744470 */
[----:B-12---:R-:W0:Y:S01]  /*3fd0*/  LDS.64 R32, [UR5+0x90] ;  /* 0x00009005ff207984 */ /* 0x006e220008000a00 */
[----:B------:R-:W-:Y:S02]  /*3fe0*/  ULDC UR5, c[0x0][0x2bc] ;  /* 0x0000af0000057ab9 */ /* 0x000fe40000000800 */
[----:B0-----:R-:W-:Y:S01]  /*3ff0*/  FMUL.FTZ R21, R32, UR5 ;  /* 0x0000000520157c20 */ /* 0x001fe20008410000 */
[----:B------:R-:W-:Y:S01]  /*4000*/  FMUL.FTZ R32, R33, UR5 ;  /* 0x0000000521207c20 */ /* 0x000fe20008410000 */
[----:B------:R-:W-:Y:S07]  /*4010*/  @!P5 BRA `(.L_x_2404) ;  /* 0x000000000048d947 */ /* 0x000fee0003800000 */
        /* <DEDUP_REMOVED lines=18> */
.L_x_2404:
[----:B------:R-:W-:Y:S04]  /*4140*/  BSSY B0, `(.L_x_2405) ;  /* 0x0000013000007945 */ /* 0x000fe80003800000 */
[----:B------:R-:W-:Y:S05]  /*4150*/  @!P1 BRA `(.L_x_2406) ;  /* 0x0000000000449947 */ /* 0x000fea0003800000 */
[----:B------:R-:W-:Y:S01]  /*4160*/  ULDC.64 UR12, c[0x0][0x288] ;  /* 0x0000a200000c7ab9 */ /* 0x000fe20000000a00 */
[----:B------:R-:W-:Y:S01]  /*4170*/  MOV R34, R90 ;  /* 0x0000005a00227202 */ /* 0x000fe20000000f00 */
[----:B------:R-:W-:Y:S01]  /*4180*/  IMAD R36, R5, UR12, RZ ;  /* 0x0000000c05247c24 */ /* 0x000fe2000f8e02ff */
[----:B------:R-:W-:Y:S01]  /*4190*/  MOV R35, R93 ;  /* 0x0000005d00237202 */ /* 0x000fe20000000f00 */
[-CC-:B------:R-:W-:Y:S01]  /*41a0*/  FFMA.FTZ R3, R3, R21.reuse, R32.reuse ;  /* 0x0000001503037223 */ /* 0x180fe20000010020 */
[----:B------:R-:W-:Y:S01]  /*41b0*/  FFMA.FTZ R0, R0, R21, R32 ;  /* 0x0000001500007223 */ /* 0x000fe20000010020 */
[C---:B------:R-:W-:Y:S02]  /*41c0*/  IMAD R33, R7.reuse, UR13, R36 ;  /* 0x0000000d07217c24 */ /* 0x040fe4000f8e0224 */
[----:B------:R-:W-:Y:S01]  /*41d0*/  IMAD.WIDE.U32 R34, R7, UR12, R34 ;  /* 0x0000000c07227c25 */ /* 0x000fe2000f8e0022 */
[----:B------:R-:W-:-:S03]  /*41e0*/  ULDC.64 UR12, c[0x0][0x210] ;  /* 0x00008400000c7ab9 */ /* 0x000fc60000000a00 */
[----:B------:R-:W-:Y:S01]  /*41f0*/  FFMA.FTZ R3, R66, R52, -R3 ;  /* 0x0000003442037223 */ /* 0x000fe20000010803 */
[----:B------:R-:W-:Y:S01]  /*4200*/  FFMA.FTZ R39, R67, R53, -R0 ;  /* 0x0000003543277223 */ /* 0x000fe20000010800 */
[----:B------:R-:W-:Y:S02]  /*4210*/  LEA R36, P6, R34, UR12, 0x2 ;  /* 0x0000000c22247c11 */ /* 0x000fe4000f8c10ff */
[-C--:B------:R-:W-:Y:S01]  /*4220*/  FMUL.FTZ R38, R3, R22.reuse ;  /* 0x0000001603267220 */ /* 0x080fe20000410000 */
[----:B------:R-:W-:Y:S01]  /*4230*/  IADD3 R33, R35, R33, RZ ;  /* 0x0000002123217210 */ /* 0x000fe20007ffe0ff */
[----:B------:R-:W-:-:S03]  /*4240*/  FMUL.FTZ R39, R39, R22 ;  /* 0x0000001627277220 */ /* 0x000fc60000410000 */
[----:B------:R-:W-:-:S05]  /*4250*/  LEA.HI.X R37, R34, UR13, R33, 0x2, P6 ;  /* 0x0000000d22257c11 */ /* 0x000fca000b0f1421 */
[----:B------:R0:W-:Y:S02]  /*4260*/  STG.E.64 desc[UR8][R36.64], R38 ;  /* 0x0000002624007986 */ /* 0x0001e4000c101b08 */
.L_x_2406:
[----:B------:R-:W-:Y:S05]  /*4270*/  BSYNC B0 ;  /* 0x0000000000007941 */ /* 0x000fea0003800000 */
.L_x_2405:
[----:B------:R-:W-:Y:S05]  /*4280*/  @!P5 BRA `(.L_x_2407) ;  /* 0x000000000048d947 */ /* 0x000fea0003800000 */
[----:B------:R-:W-:Y:S01]  /*4290*/  FFMA.FTZ R0, R77, R66, R64 ;  /* 0x000000424d007223 */ /* 0x000fe20000010040 */
[----:B------:R-:W-:-:S03]  /*42a0*/  FFMA.FTZ R3, R24, R67, R65 ;  /* 0x0000004318037223 */ /* 0x000fc60000010041 */
[----:B------:R-:W-:Y:S01]  /*42b0*/  FMUL.FTZ R33, R0, -1.4426950216293334961 ;  /* 0xbfb8aa3b00217820 */ /* 0x000fe20000410000 */
[----:B0-----:R-:W-:-:S05]  /*42c0*/  FMUL.FTZ R36, R3, -1.4426950216293334961 ;  /* 0xbfb8aa3b03247820 */ /* 0x001fca0000410000 */
        /* <DEDUP_REMOVED lines=14> */
.L_x_2407:
[----:B------:R-:W-:Y:S04]  /*43b0*/  BSSY B0, `(.L_x_2408) ;  /* 0x0000013000007945 */ /* 0x000fe80003800000 */
[----:B------:R-:W-:Y:S05]  /*43c0*/  @P2 BRA `(.L_x_2409) ;  /* 0x0000000000442947 */ /* 0x000fea0003800000 */
        /* <DEDUP_REMOVED lines=10> */
[----:B0-----:R-:W-:Y:S01]  /*4470*/  FFMA.FTZ R37, R67, R29, -R24 ;  /* 0x0000001d43257223 */ /* 0x001fe20000010818 */
[----:B------:R-:W-:Y:S02]  /*4480*/  LEA R28, P2, R34, UR12, 0x2 ;  /* 0x0000000c221c7c11 */ /* 0x000fe4000f8410ff */
[-C--:B------:R-:W-:Y:S01]  /*4490*/  FMUL.FTZ R36, R77, R22.reuse ;  /* 0x000000164d247220 */ /* 0x080fe20000410000 */
[----:B------:R-:W-:Y:S01]  /*44a0*/  IADD3 R3, R35, R3, RZ ;  /* 0x0000000323037210 */ /* 0x000fe20007ffe0ff */
[----:B------:R-:W-:-:S03]  /*44b0*/  FMUL.FTZ R37, R37, R22 ;  /* 0x0000001625257220 */ /* 0x000fc60000410000 */
[----:B------:R-:W-:-:S05]  /*44c0*/  LEA.HI.X R29, R34, UR13, R3, 0x2, P2 ;  /* 0x0000000d221d7c11 */ /* 0x000fca00090f1403 */
[----:B------:R1:W-:Y:S02]  /*44d0*/  STG.E.64 desc[UR8][R28.64], R36 ;  /* 0x000000241c007986 */ /* 0x0003e4000c101b08 */
.L_x_2409:
[----:B------:R-:W-:Y:S05]  /*44e0*/  BSYNC B0 ;  /* 0x0000000000007941 */ /* 0x000fea0003800000 */
.L_x_2408:
[----:B------:R-:W-:Y:S05]  /*44f0*/  @!P5 BRA `(.L_x_2410) ;  /* 0x000000000048d947 */ /* 0x000fea0003800000 */
[----:B------:R-:W-:Y:S01]  /*4500*/  FFMA.FTZ R0, R79, R66, R64 ;  /* 0x000000424f007223 */ /* 0x000fe20000010040 */
[----:B------:R-:W-:-:S03]  /*4510*/  FFMA.FTZ R3, R26, R67, R65 ;  /* 0x000000431a037223 */ /* 0x000fc60000010041 */
[----:B------:R-:W-:Y:S01]  /*4520*/  FMUL.FTZ R23, R0, -1.4426950216293334961 ;  /* 0xbfb8aa3b00177820 */ /* 0x000fe20000410000 */
[----:B-1----:R-:W-:-:S05]  /*4530*/  FMUL.FTZ R28, R3, -1.4426950216293334961 ;  /* 0xbfb8aa3b031c7820 */ /* 0x002fca0000410000 */
[----:B------:R-:W1:Y:S08]  /*4540*/  MUFU.EX2 R23, R23 ;  /* 0x0000001700177308 */ /* 0x000e700000000800 */
[----:B------:R-:W2:Y:S01]  /*4550*/  MUFU.EX2 R28, R28 ;  /* 0x0000001c001c7308 */ /* 0x000ea20000000800 */
[----:B-1----:R-:W-:-:S07]  /*4560*/  FADD.FTZ R24, R23, 1 ;  /* 0x3f80000017187421 */ /* 0x002fce0000010000 */
[----:B------:R-:W1:Y:S01]  /*4570*/  MUFU.RCP R29, R24 ;  /* 0x00000018001d7308 */ /* 0x000e620000001000 */
[----:B--2---:R-:W-:-:S07]  /*4580*/  FADD.FTZ R33, R28, 1 ;  /* 0x3f8000001c217421 */ /* 0x004fce0000010000 */
[----:B------:R-:W0:Y:S01]  /*4590*/  MUFU.RCP R34, R33 ;  /* 0x0000002100227308 */ /* 0x000e220000001000 */
[----:B-1----:R-:W-:Y:S01]  /*45a0*/  FADD.FTZ R35, -R29, 1 ;  /* 0x3f8000001d237421 */ /* 0x002fe20000010100 */
[----:B------:R-:W-:-:S03]  /*45b0*/  FMUL.FTZ R30, R30, R29 ;  /* 0x0000001d1e1e7220 */ /* 0x000fc60000410000 */
[----:B------:R-:W-:Y:S01]  /*45c0*/  FFMA.FTZ R35, R0, R35, 1 ;  /* 0x3f80000000237423 */ /* 0x000fe20000010023 */
[----:B0-----:R-:W-:Y:S01]  /*45d0*/  FADD.FTZ R36, -R34, 1 ;  /* 0x3f80000022247421 */ /* 0x001fe20000010100 */
[----:B------:R-:W-:Y:S02]  /*45e0*/  FMUL.FTZ R31, R31, R34 ;  /* 0x000000221f1f7220 */ /* 0x000fe40000410000 */
[----:B------:R-:W-:Y:S01]  /*45f0*/  FMUL.FTZ R30, R30, R35 ;  /* 0x000000231e1e7220 */ /* 0x000fe20000410000 */
[----:B------:R-:W-:-:S04]  /*4600*/  FFMA.FTZ R36, R3, R36, 1 ;  /* 0x3f80000003247423 */ /* 0x000fc80000010024 */
[----:B------:R-:W-:-:S07]  /*4610*/  FMUL.FTZ R31, R31, R36 ;  /* 0x000000241f1f7220 */ /* 0x000fce0000410000 */
.L_x_2410:
        /* <DEDUP_REMOVED lines=9> */
[----:B-1----:R-:W-:Y:S01]  /*46b0*/  IMAD.WIDE.U32 R28, R12, UR12, R24 ;  /* 0x0000000c0c1c7c25 */ /* 0x002fe2000f8e0018 */
        /* <DEDUP_REMOVED lines=9> */
.L_x_2412:
[----:B------:R-:W-:Y:S05]  /*4750*/  BSYNC B0 ;  /* 0x0000000000007941 */ /* 0x000fea0003800000 */
.L_x_2411:
[----:B------:R-:W-:Y:S02]  /*4760*/  ISETP.GE.U32.AND P2, PT, R15, UR14, PT ;  /* 0x0000000e0f007c0c */ /* 0x000fe4000bf46070 */
[----:B------:R-:W-:Y:S02]  /*4770*/  ISETP.GE.U32.AND P3, PT, R17, UR14, PT ;  /* 0x0000000e11007c0c */ /* 0x000fe4000bf66070 */
[----:B------:R-:W-:Y:S02]  /*4780*/  ISETP.GE.U32.AND P6, PT, R18, UR14, PT ;  /* 0x0000000e12007c0c */ /* 0x000fe4000bfc6070 */
[----:B------:R-:W-:Y:S02]  /*4790*/  ISETP.GE.AND.EX P4, PT, R27, UR15, PT, P4 ;  /* 0x0000000f1b007c0c */ /* 0x000fe4000bf86340 */
[----:B------:R-:W-:Y:S02]  /*47a0*/  ISETP.GE.AND.EX P0, PT, R69, UR15, PT, P0 ;  /* 0x0000000f45007c0c */ /* 0x000fe4000bf06300 */
[----:B------:R-:W-:-:S02]  /*47b0*/  ISETP.GE.AND.EX P2, PT, R71, UR15, PT, P2 ;  /* 0x0000000f47007c0c */ /* 0x000fc4000bf46320 */
[----:B------:R-:W-:Y:S02]  /*47c0*/  ISETP.GE.AND.EX P3, PT, R73, UR15, PT, P3 ;  /* 0x0000000f49007c0c */ /* 0x000fe4000bf66330 */
[----:B------:R-:W-:Y:S02]  /*47d0*/  ISETP.GE.AND.EX P6, PT, R75, UR15, PT, P6 ;  /* 0x0000000f4b007c0c */ /* 0x000fe4000bfc6360 */
[C---:B------:R-:W-:Y:S02]  /*47e0*/  ISETP.GT.U32.OR P4, PT, R8.reuse, 0x1df, P4 ;  /* 0x000001df0800780c */ /* 0x040fe40002784470 */
[C---:B------:R-:W-:Y:S02]  /*47f0*/  ISETP.GT.U32.OR P0, PT, R8.reuse, 0x1df, P0 ;  /* 0x000001df0800780c */ /* 0x040fe40000704470 */
[C---:B------:R-:W-:Y:S02]  /*4800*/  ISETP.GT.U32.OR P2, PT, R8.reuse, 0x1df, P2 ;  /* 0x000001df0800780c */ /* 0x040fe40001744470 */
[----:B------:R-:W-:-:S02]  /*4810*/  ISETP.GT.U32.OR P3, PT, R8, 0x1df, P3 ;  /* 0x000001df0800780c */ /* 0x000fc40001f64470 */
[----:B------:R-:W-:Y:S01]  /*4820*/  ISETP.GT.U32.OR P6, PT, R8, 0x1df, P6 ;  /* 0x000001df0800780c */ /* 0x000fe200037c4470 */
[----:B------:R-:W-:-:S12]  /*4830*/  @!P5 BRA `(.L_x_2413) ;  /* 0x000000000048d947 */ /* 0x000fd80003800000 */
[----:B------:R-:W-:Y:S01]  /*4840*/  FFMA.FTZ R3, R68, R67, R65 ;  /* 0x0000004344037223 */ /* 0x000fe20000010041 */
[----:B------:R-:W-:-:S03]  /*4850*/  FFMA.FTZ R0, R81, R66, R64 ;  /* 0x0000004251007223 */ /* 0x000fc60000010040 */
[----:B------:R-:W-:Y:S01]  /*4860*/  FMUL.FTZ R26, R3, -1.4426950216293334961 ;  /* 0xbfb8aa3b031a7820 */ /* 0x000fe20000410000 */
[----:B------:R-:W-:-:S05]  /*4870*/  FMUL.FTZ R23, R0, -1.4426950216293334961 ;  /* 0xbfb8aa3b00177820 */ /* 0x000fca0000410000 */
[----:B------:R-:W1:Y:S08]  /*4880*/  MUFU.EX2 R26, R26 ;  /* 0x0000001a001a7308 */ /* 0x000e700000000800 */
[----:B------:R-:W2:Y:S01]  /*4890*/  MUFU.EX2 R23, R23 ;  /* 0x0000001700177308 */ /* 0x000ea20000000800 */
[----:B-1----:R-:W-:-:S07]  /*48a0*/  FADD.FTZ R28, R26, 1 ;  /* 0x3f8000001a1c7421 */ /* 0x002fce0000010000 */
[----:B------:R-:W1:Y:S01]  /*48b0*/  MUFU.RCP R28, R28 ;  /* 0x0000001c001c7308 */ /* 0x000e620000001000 */
[----:B--2---:R-:W-:-:S07]  /*48c0*/  FADD.FTZ R24, R23, 1 ;  /* 0x3f80000017187421 */ /* 0x004fce0000010000 */
[----:B------:R-:W2:Y:S01]  /*48d0*/  MUFU.RCP R25, R24 ;  /* 0x0000001800197308 */ /* 0x000ea20000001000 */
[----:B-1----:R-:W-:Y:S01]  /*48e0*/  FADD.FTZ R30, -R28, 1 ;  /* 0x3f8000001c1e7421 */ /* 0x002fe20000010100 */
[----:B------:R-:W-:-:S03]  /*48f0*/  FMUL.FTZ R55, R55, R28 ;  /* 0x0000001c37377220 */ /* 0x000fc60000410000 */
[----:B------:R-:W-:Y:S01]  /*4900*/  FFMA.FTZ R30, R3, R30, 1 ;  /* 0x3f800000031e7423 */ /* 0x000fe2000001001e */
[----:B--2---:R-:W-:Y:S01]  /*4910*/  FADD.FTZ R29, -R25, 1 ;  /* 0x3f800000191d7421 */ /* 0x004fe20000010100 */
[----:B------:R-:W-:Y:S02]  /*4920*/  FMUL.FTZ R54, R54, R25 ;  /* 0x0000001936367220 */ /* 0x000fe40000410000 */
[----:B------:R-:W-:Y:S01]  /*4930*/  FMUL.FTZ R55, R55, R30 ;  /* 0x0000001e37377220 */ /* 0x000fe20000410000 */
[----:B------:R-:W-:-:S04]  /*4940*/  FFMA.FTZ R29, R0, R29, 1 ;  /* 0x3f800000001d7423 */ /* 0x000fc8000001001d */
[----:B------:R-:W-:-:S07]  /*4950*/  FMUL.FTZ R54, R54, R29 ;  /* 0x0000001d36367220 */ /* 0x000fce0000410000 */
.L_x_2413:
[----:B------:R-:W-:Y:S04]  /*4960*/  BSSY B0, `(.L_x_2414) ;  /* 0x0000013000007945 */ /* 0x000fe80003800000 */
[----:B------:R-:W-:Y:S05]  /*4970*/  @P4 BRA `(.L_x_2415) ;  /* 0x0000000000444947 */ /* 0x000fea0003800000 */
[----:B------:R-:W-:Y:S01]  /*4980*/  ULDC.64 UR12, c[0x0][0x288] ;  /* 0x0000a200000c7ab9 */ /* 0x000fe20000000a00 */
[----:B--2---:R-:W-:Y:S01]  /*4990*/  MOV R24, R90 ;  /* 0x0000005a00187202 */ /* 0x004fe20000000f00 */
        /* <DEDUP_REMOVED lines=8> */
[----:B-1----:R-:W-:Y:S01]  /*4a20*/  FFMA.FTZ R29, R67, R55, -R68 ;  /* 0x00000037431d7223 */ /* 0x002fe20000010844 */
[----:B------:R-:W-:Y:S02]  /*4a30*/  LEA R24, P4, R26, UR12, 0x2 ;  /* 0x0000000c1a187c11 */ /* 0x000fe4000f8810ff */
[-C--:B------:R-:W-:Y:S01]  /*4a40*/  FMUL.FTZ R28, R81, R22.reuse ;  /* 0x00000016511c7220 */ /* 0x080fe20000410000 */
[----:B------:R-:W-:Y:S01]  /*4a50*/  IADD3 R3, R27, R3, RZ ;  /* 0x000000031b037210 */ /* 0x000fe20007ffe0ff */
[----:B------:R-:W-:-:S03]  /*4a60*/  FMUL.FTZ R29, R29, R22 ;  /* 0x000000161d1d7220 */ /* 0x000fc60000410000 */
[----:B------:R-:W-:-:S05]  /*4a70*/  LEA.HI.X R25, R26, UR13, R3, 0x2, P4 ;  /* 0x0000000d1a197c11 */ /* 0x000fca000a0f1403 */
[----:B------:R3:W-:Y:S02]  /*4a80*/  STG.E.64 desc[UR8][R24.64], R28 ;  /* 0x0000001c18007986 */ /* 0x0007e4000c101b08 */
.L_x_2415:
[----:B------:R-:W-:Y:S05]  /*4a90*/  BSYNC B0 ;  /* 0x0000000000007941 */ /* 0x000fea0003800000 */
.L_x_2414:
[----:B------:R-:W-:Y:S05]  /*4aa0*/  @!P5 BRA `(.L_x_2416) ;  /* 0x000000000048d947 */ /* 0x000fea0003800000 */
[----:B------:R-:W-:Y:S01]  /*4ab0*/  FFMA.FTZ R0, R83, R66, R64 ;  /* 0x0000004253007223 */ /* 0x000fe20000010040 */
[----:B------:R-:W-:-:S03]  /*4ac0*/  FFMA.FTZ R3, R70, R67, R65 ;  /* 0x0000004346037223 */ /* 0x000fc60000010041 */
[----:B------:R-:W-:Y:S01]  /*4ad0*/  FMUL.FTZ R23, R0, -1.4426950216293334961 ;  /* 0xbfb8aa3b00177820 */ /* 0x000fe20000410000 */
[----:B------:R-:W-:-:S05]  /*4ae0*/  FMUL.FTZ R26, R3, -1.4426950216293334961 ;  /* 0xbfb8aa3b031a7820 */ /* 0x000fca0000410000 */
[----:B------:R-:W2:Y:S08]  /*4af0*/  MUFU.EX2 R23, R23 ;  /* 0x0000001700177308 */ /* 0x000eb00000000800 */
[----:B------:R-:W4:Y:S01]  /*4b00*/  MUFU.EX2 R26, R26 ;  /* 0x0000001a001a7308 */ /* 0x000f220000000800 */
[----:B--23--:R-:W-:-:S07]  /*4b10*/  FADD.FTZ R24, R23, 1 ;  /* 0x3f80000017187421 */ /* 0x00cfce0000010000 */
[----:B------:R-:W2:Y:S01]  /*4b20*/  MUFU.RCP R25, R24 ;  /* 0x0000001800197308 */ /* 0x000ea20000001000 */
[----:B----4-:R-:W-:-:S07]  /*4b30*/  FADD.FTZ R27, R26, 1 ;  /* 0x3f8000001a1b7421 */ /* 0x010fce0000010000 */
[----:B-1----:R-:W1:Y:S01]  /*4b40*/  MUFU.RCP R28, R27 ;  /* 0x0000001b001c7308 */ /* 0x002e620000001000 */
[----:B--2---:R-:W-:Y:S01]  /*4b50*/  FADD.FTZ R29, -R25, 1 ;  /* 0x3f800000191d7421 */ /* 0x004fe20000010100 */
[----:B------:R-:W-:-:S03]  /*4b60*/  FMUL.FTZ R56, R56, R25 ;  /* 0x0000001938387220 */ /* 0x000fc60000410000 */
[----:B------:R-:W-:Y:S01]  /*4b70*/  FFMA.FTZ R29, R0, R29, 1 ;  /* 0x3f800000001d7423 */ /* 0x000fe2000001001d */
[----:B-1----:R-:W-:Y:S01]  /*4b80*/  FADD.FTZ R30, -R28, 1 ;  /* 0x3f8000001c1e7421 */ /* 0x002fe20000010100 */
[----:B------:R-:W-:Y:S02]  /*4b90*/  FMUL.FTZ R57, R57, R28 ;  /* 0x0000001c39397220 */ /* 0x000fe40000410000 */
[----:B------:R-:W-:Y:S01]  /*4ba0*/  FMUL.FTZ R56, R56, R29 ;  /* 0x0000001d38387220 */ /* 0x000fe20000410000 */
[----:B------:R-:W-:-:S04]  /*4bb0*/  FFMA.FTZ R30, R3, R30, 1 ;  /* 0x3f800000031e7423 */ /* 0x000fc8000001001e */
[----:B------:R-:W-:-:S07]  /*4bc0*/  FMUL.FTZ R57, R57, R30 ;  /* 0x0000001e39397220 */ /* 0x000fce0000410000 */
.L_x_2416:
[----:B------:R-:W-:Y:S04]  /*4bd0*/  BSSY B0, `(.L_x_2417) ;  /* 0x0000013000007945 */ /* 0x000fe80003800000 */
[----:B------:R-:W-:Y:S05]  /*4be0*/  @P0 BRA `(.L_x_2418) ;  /* 0x0000000000440947 */ /* 0x000fea0003800000 */
[----:B------:R-:W-:Y:S01]  /*4bf0*/  ULDC.64 UR12, c[0x0][0x288] ;  /* 0x0000a200000c7ab9 */ /* 0x000fe20000000a00 */
[----:B--23--:R-:W-:Y:S01]  /*4c00*/  MOV R24, R90 ;  /* 0x0000005a00187202 */ /* 0x00cfe20000000f00 */
        /* <DEDUP_REMOVED lines=15> */
.L_x_2418:
[----:B------:R-:W-:Y:S05]  /*4d00*/  BSYNC B0 ;  /* 0x0000000000007941 */ /* 0x000fea0003800000 */
.L_x_2417:
[----:B------:R-:W-:Y:S05]  /*4d10*/  @!P5 BRA `(.L_x_2419) ;  /* 0x000000000048d947 */ /* 0x000fea0003800000 */
[----:B------:R-:W-:Y:S01]  /*4d20*/  FFMA.FTZ R0, R85, R66, R64 ;  /* 0x0000004255007223 */ /* 0x000fe20000010040 */
[----:B------:R-:W-:-:S03]  /*4d30*/  FFMA.FTZ R3, R72, R67, R65 ;  /* 0x0000004348037223 */ /* 0x000fc60000010041 */
[----:B------:R-:W-:Y:S01]  /*4d40*/  FMUL.FTZ R23, R0, -1.4426950216293334961 ;  /* 0xbfb8aa3b00177820 */ /* 0x000fe20000410000 */
[----:B------:R-:W-:-:S05]  /*4d50*/  FMUL.FTZ R26, R3, -1.4426950216293334961 ;  /* 0xbfb8aa3b031a7820 */ /* 0x000fca0000410000 */
[----:B------:R-:W2:Y:S08]  /*4d60*/  MUFU.EX2 R23, R23 ;  /* 0x0000001700177308 */ /* 0x000eb00000000800 */
[----:B------:R-:W5:Y:S01]  /*4d70*/  MUFU.EX2 R26, R26 ;  /* 0x0000001a001a7308 */ /* 0x000f620000000800 */
[----:B--234-:R-:W-:-:S07]  /*4d80*/  FADD.FTZ R24, R23, 1 ;  /* 0x3f80000017187421 */ /* 0x01cfce0000010000 */
[----:B------:R-:W2:Y:S01]  /*4d90*/  MUFU.RCP R25, R24 ;  /* 0x0000001800197308 */ /* 0x000ea20000001000 */
[----:B-----5:R-:W-:-:S07]  /*4da0*/  FADD.FTZ R27, R26, 1 ;  /* 0x3f8000001a1b7421 */ /* 0x020fce0000010000 */
        /* <DEDUP_REMOVED lines=9> */
.L_x_2419:
[----:B------:R-:W-:Y:S04]  /*4e40*/  BSSY B0, `(.L_x_2420) ;  /* 0x0000013000007945 */ /* 0x000fe80003800000 */
[----:B------:R-:W-:Y:S05]  /*4e50*/  @P2 BRA `(.L_x_2421) ;  /* 0x0000000000442947 */ /* 0x000fea0003800000 */
[----:B------:R-:W-:Y:S01]  /*4e60*/  ULDC.64 UR12, c[0x0][0x288] ;  /* 0x0000a200000c7ab9 */ /* 0x000fe20000000a00 */
[----:B--234-:R-:W-:Y:S01]  /*4e70*/  MOV R24, R90 ;  /* 0x0000005a00187202 */ /* 0x01cfe20000000f00 */
        /* <DEDUP_REMOVED lines=15> */
.L_x_2421:
[----:B------:R-:W-:Y:S05]  /*4f70*/  BSYNC B0 ;  /* 0x0000000000007941 */ /* 0x000fea0003800000 */
.L_x_2420:
[----:B------:R-:W-:Y:S05]  /*4f80*/  @!P5 BRA `(.L_x_2422) ;  /* 0x000000000048d947 */ /* 0x000fea0003800000 */
[----:B------:R-:W-:Y:S01]  /*4f90*/  FFMA.FTZ R0, R87, R66, R64 ;  /* 0x0000004257007223 */ /* 0x000fe20000010040 */
[----:B------:R-:W-:-:S03]  /*4fa0*/  FFMA.FTZ R3, R74, R67, R65 ;  /* 0x000000434a037223 */ /* 0x000fc60000010041 */
[----:B------:R-:W-:Y:S01]  /*4fb0*/  FMUL.FTZ R23, R0, -1.4426950216293334961 ;  /* 0xbfb8aa3b00177820 */ /* 0x000fe20000410000 */
[----:B------:R-:W-:-:S05]  /*4fc0*/  FMUL.FTZ R26, R3, -1.4426950216293334961 ;  /* 0xbfb8aa3b031a7820 */ /* 0x000fca0000410000 */
[----:B------:R-:W1:Y:S08]  /*4fd0*/  MUFU.EX2 R23, R23 ;  /* 0x0000001700177308 */ /* 0x000e700000000800 */
[----:B------:R-:W5:Y:S01]  /*4fe0*/  MUFU.EX2 R26, R26 ;  /* 0x0000001a001a7308 */ /* 0x000f620000000800 */
[----:B-1234-:R-:W-:-:S07]  /*4ff0*/  FADD.FTZ R24, R23, 1 ;  /* 0x3f80000017187421 */ /* 0x01efce0000010000 */
[----:B------:R-:W1:Y:S01]  /*5000*/  MUFU.RCP R25, R24 ;  /* 0x0000001800197308 */ /* 0x000e620000001000 */
[----:B-----5:R-:W-:-:S07]  /*5010*/  FADD.FTZ R27, R26, 1 ;  /* 0x3f8000001a1b7421 */ /* 0x020fce0000010000 */
        /* <DEDUP_REMOVED lines=9> */
.L_x_2422:
[----:B------:R-:W-:Y:S04]  /*50b0*/  BSSY B0, `(.L_x_2423) ;  /* 0x0000013000007945 */ /* 0x000fe80003800000 */
[----:B------:R-:W-:Y:S05]  /*50c0*/  @P3 BRA `(.L_x_2424) ;  /* 0x0000000000443947 */ /* 0x000fea0003800000 */
[----:B------:R-:W-:Y:S01]  /*50d0*/  ULDC.64 UR12, c[0x0][0x288] ;  /* 0x0000a200000c7ab9 */ /* 0x000fe20000000a00 */
[----:B-1234-:R-:W-:Y:S01]  /*50e0*/  MOV R24, R90 ;  /* 0x0000005a00187202 */ /* 0x01efe20000000f00 */
        /* <DEDUP_REMOVED lines=15> */
.L_x_2424:
[----:B------:R-:W-:Y:S05]  /*51e0*/  BSYNC B0 ;  /* 0x0000000000007941 */ /* 0x000fea0003800000 */
.L_x_2423:
[----:B------:R-:W-:Y:S05]  /*51f0*/  @!P5 BRA `(.L_x_2425) ;  /* 0x000000000048d947 */ /* 0x000fea0003800000 */
[----:B------:R-:W-:Y:S01]  /*5200*/  FFMA.FTZ R64, R89, R66, R64 ;  /* 0x0000004259407223 */ /* 0x000fe20000010040 */
[----:B------:R-:W-:-:S03]  /*5210*/  FFMA.FTZ R65, R76, R67, R65 ;  /* 0x000000434c417223 */ /* 0x000fc60000010041 */
[----:B------:R-:W-:Y:S01]  /*5220*/  FMUL.FTZ R0, R64, -1.4426950216293334961 ;  /* 0xbfb8aa3b40007820 */ /* 0x000fe20000410000 */
[----:B------:R-:W-:-:S05]  /*5230*/  FMUL.FTZ R23, R65, -1.4426950216293334961 ;  /* 0xbfb8aa3b41177820 */ /* 0x000fca0000410000 */
[----:B------:R-:W5:Y:S08]  /*5240*/  MUFU.EX2 R0, R0 ;  /* 0x0000000000007308 */ /* 0x000f700000000800 */
[----:B------:R-:W1:Y:S01]  /*5250*/  MUFU.EX2 R23, R23 ;  /* 0x0000001700177308 */ /* 0x000e620000000800 */
[----:B-----5:R-:W-:-:S07]  /*5260*/  FADD.FTZ R3, R0, 1 ;  /* 0x3f80000000037421 */ /* 0x020fce0000010000 */
[----:B------:R-:W5:Y:S01]  /*5270*/  MUFU.RCP R3, R3 ;  /* 0x0000000300037308 */ /* 0x000f620000001000 */
[----:B-1234-:R-:W-:-:S07]  /*5280*/  FADD.FTZ R24, R23, 1 ;  /* 0x3f80000017187421 */ /* 0x01efce0000010000 */
[----:B------:R-:W1:Y:S01]  /*5290*/  MUFU.RCP R24, R24 ;  /* 0x0000001800187308 */ /* 0x000e620000001000 */
[----:B-----5:R-:W-:Y:S01]  /*52a0*/  FADD.FTZ R25, -R3, 1 ;  /* 0x3f80000003197421 */ /* 0x020fe20000010100 */
[----:B------:R-:W-:-:S03]  /*52b0*/  FMUL.FTZ R62, R62, R3 ;  /* 0x000000033e3e7220 */ /* 0x000fc60000410000 */
[----:B------:R-:W-:Y:S01]  /*52c0*/  FFMA.FTZ R25, R64, R25, 1 ;  /* 0x3f80000040197423 */ /* 0x000fe20000010019 */
[----:B-1----:R-:W-:Y:S01]  /*52d0*/  FADD.FTZ R26, -R24, 1 ;  /* 0x3f800000181a7421 */ /* 0x002fe20000010100 */
[----:B------:R-:W-:Y:S02]  /*52e0*/  FMUL.FTZ R63, R63, R24 ;  /* 0x000000183f3f7220 */ /* 0x000fe40000410000 */
[----:B------:R-:W-:Y:S01]  /*52f0*/  FMUL.FTZ R62, R62, R25 ;  /* 0x000000193e3e7220 */ /* 0x000fe20000410000 */
[----:B------:R-:W-:-:S04]  /*5300*/  FFMA.FTZ R26, R65, R26, 1 ;  /* 0x3f800000411a7423 */ /* 0x000fc8000001001a */
[----:B------:R-:W-:-:S07]  /*5310*/  FMUL.FTZ R63, R63, R26 ;  /* 0x0000001a3f3f7220 */ /* 0x000fce0000410000 */
.L_x_2425:
[----:B------:R-:W-:Y:S04]  /*5320*/  BSSY B0, `(.L_x_2426) ;  /* 0x0000012000007945 */ /* 0x000fe80003800000 */
[----:B------:R-:W-:Y:S05]  /*5330*/  @P6 BRA `(.L_x_2427) ;  /* 0x0000000000406947 */ /* 0x000fea0003800000 */
[----:B------:R-:W-:Y:S01]  /*5340*/  ULDC.64 UR12, c[0x0][0x288] ;  /* 0x0000a200000c7ab9 */ /* 0x000fe20000000a00 */
[----:B------:R-:W-:Y:S01]  /*5350*/  MOV R91, R93 ;  /* 0x0000005d005b7202 */ /* 0x000fe20000000f00 */
[----:B------:R-:W-:Y:S02]  /*5360*/  IMAD R75, R75, UR12, RZ ;  /* 0x0000000c4b4b7c24 */ /* 0x000fe4000f8e02ff */
[-CC-:B------:R-:W-:Y:S01]  /*5370*/  FFMA.FTZ R89, R89, R21.reuse, R32.reuse ;  /* 0x0000001559597223 */ /* 0x180fe20000010020 */
[----:B------:R-:W-:Y:S01]  /*5380*/  FFMA.FTZ R32, R76, R21, R32 ;  /* 0x000000154c207223 */ /* 0x000fe20000010020 */
[----:B------:R-:W-:-:S04]  /*5390*/  IMAD.WIDE.U32 R90, R18, UR12, R90 ;  /* 0x0000000c125a7c25 */ /* 0x000fc8000f8e005a */
[----:B------:R-:W-:Y:S01]  /*53a0*/  FFMA.FTZ R89, R66, R62, -R89 ;  /* 0x0000003e42597223 */ /* 0x000fe20000010859 */
[----:B------:R-:W-:Y:S01]  /*53b0*/  FFMA.FTZ R63, R67, R63, -R32 ;  /* 0x0000003f433f7223 */ /* 0x000fe20000010820 */
[----:B------:R-:W-:Y:S01]  /*53c0*/  IMAD R75, R18, UR13, R75 ;  /* 0x0000000d124b7c24 */ /* 0x000fe2000f8e024b */
[----:B------:R-:W-:Y:S01]  /*53d0*/  ULDC.64 UR12, c[0x0][0x210] ;  /* 0x00008400000c7ab9 */ /* 0x000fe20000000a00 */
[-C--:B------:R-:W-:Y:S01]  /*53e0*/  FMUL.FTZ R62, R89, R22.reuse ;  /* 0x00000016593e7220 */ /* 0x080fe20000410000 */
[----:B-1234-:R-:W-:Y:S01]  /*53f0*/  LEA R24, P0, R90, UR12, 0x2 ;  /* 0x0000000c5a187c11 */ /* 0x01efe2000f8010ff */
[----:B------:R-:W-:Y:S01]  /*5400*/  FMUL.FTZ R63, R63, R22 ;  /* 0x000000163f3f7220 */ /* 0x000fe20000410000 */
[----:B------:R-:W-:-:S04]  /*5410*/  IADD3 R75, R91, R75, RZ ;  /* 0x0000004b5b4b7210 */ /* 0x000fc80007ffe0ff */
[----:B------:R-:W-:-:S05]  /*5420*/  LEA.HI.X R25, R90, UR13, R75, 0x2, P0 ;  /* 0x0000000d5a197c11 */ /* 0x000fca00080f144b */
[----:B------:R1:W-:Y:S02]  /*5430*/  STG.E.64 desc[UR8][R24.64], R62 ;  /* 0x0000003e18007986 */ /* 0x0003e4000c101b08 */
.L_x_2427:
[----:B------:R-:W-:Y:S05]  /*5440*/  BSYNC B0 ;  /* 0x0000000000007941 */ /* 0x000fea0003800000 */
.L_x_2426:
[----:B------:R-:W5:Y:S01]  /*5450*/  LDC R3, c[0x0][0x10] ;  /* 0x00000400ff037b82 */ /* 0x000f620000000800 */
[----:B------:R-:W-:Y:S02]  /*5460*/  IADD3 R2, R2, 0x1, RZ ;  /* 0x0000000102027810 */ /* 0x000fe40007ffe0ff */
[----:B-----5:R-:W-:-:S04]  /*5470*/  IADD3 R4, R3, R4, RZ ;  /* 0x0000000403047210 */ /* 0x020fc80007ffe0ff */
[----:B------:R-:W-:-:S13]  /*5480*/  ISETP.GE.AND P0, PT, R4, UR4, PT ;  /* 0x0000000404007c0c */ /* 0x000fda000bf06270 */
[----:B------:R-:W-:Y:S05]  /*5490*/  @!P0 BRA `(.L_x_2428) ;  /* 0xffffffac00ac8947 */ /* 0x000fea000383ffff */
.L_x_2377:
[----:B------:R-:W5:Y:S01]  /*54a0*/  LDC R4, c[0x0][0xc] ;  /* 0x00000300ff047b82 */ /* 0x000f620000000800 */
[----:B------:R-:W-:Y:S01]  /*54b0*/  ISETP.NE.AND P1, PT, R8, RZ, PT ;  /* 0x000000ff0800720c */ /* 0x000fe20003f25270 */
[----:B------:R-:W-:Y:S06]  /*54c0*/  BSSY B0, `(.L_x_2429) ;  /* 0x0000011000007945 */ /* 0x000fec0003800000 */
[----:B------:R-:W0:Y:S08]  /*54d0*/  LDC R7, c[0x0][0x10] ;  /* 0x00000400ff077b82 */ /* 0x000e300000000800 */
[----:B------:R-:W1:Y:S01]  /*54e0*/  LDC.64 R2, c[0x0][0x258] ;  /* 0x00009600ff027b82 */ /* 0x000e620000000a00 */
[----:B-----5:R-:W-:-:S02]  /*54f0*/  ISETP.NE.AND P0, PT, R4, 0x1, PT ;  /* 0x000000010400780c */ /* 0x020fc40003f05270 */
[----:B0-----:R-:W-:-:S04]  /*5500*/  SHF.L.U32 R0, R7, 0x1, RZ ;  /* 0x0000000107007819 */ /* 0x001fc800000006ff */
[----:B------:R-:W-:-:S05]  /*5510*/  SEL R5, R0, RZ, P0 ;  /* 0x000000ff00057207 */ /* 0x000fca0000000000 */
[----:B-1----:R-:W-:Y:S01]  /*5520*/  IMAD.WIDE.U32 R2, R5, 0x4, R2 ;  /* 0x0000000405027825 */ /* 0x002fe200078e0002 */
        /* <DEDUP_REMOVED lines=10> */
.L_x_2430:
[----:B------:R-:W-:Y:S05]  /*55d0*/  BSYNC B0 ;  /* 0x0000000000007941 */ /* 0x000fea0003800000 */
.L_x_2429:
        /* <DEDUP_REMOVED lines=11> */
.L_x_2432:
[----:B------:R-:W5:Y:S04]  /*5690*/  LDG.E.STRONG.GPU R5, desc[UR8][R2.64] ;  /* 0x0000000802057981 */ /* 0x000f68000c1ef900 */
[----:B-----5:R-:W-:Y:S01]  /*56a0*/  CCTL.IVALL ;  /* 0x00000000ff00798f */ /* 0x020fe20002000000 */
[----:B------:R-:W-:Y:S05]  /*56b0*/  YIELD ;  /* 0x0000000000007946 */ /* 0x000fea0003800000 */
[----:B------:R-:W-:-:S13]  /*56c0*/  ISETP.NE.AND P0, PT, R5, R0, PT ;  /* 0x000000000500720c */ /* 0x000fda0003f05270 */
[----:B------:R-:W-:Y:S05]  /*56d0*/  @P0 BRA `(.L_x_2432) ;  /* 0xfffffffc00ec0947 */ /* 0x000fea000383ffff */
.L_x_2431:
[----:B------:R-:W-:Y:S05]  /*56e0*/  WARPSYNC.ALL ;  /* 0x0000000000007948 */ /* 0x000fea0003800000 */
[----:B--234-:R-:W0:Y:S08]  /*56f0*/  LDC.64 R24, c[0x0][0x288] ;  /* 0x0000a200ff187b82 */ /* 0x01ce300000000a00 */
[----:B------:R-:W-:Y:S01]  /*5700*/  BAR.SYNC.DEFER_BLOCKING 0x0 ;  /* 0x0000000000007b1d */ /* 0x000fe20000010000 */
[----:B0-----:R-:W-:-:S04]  /*5710*/  LEA.HI R0, P0, R25, R24, RZ, 0x1 ;  /* 0x0000001819007211 */ /* 0x001fc800078108ff */
[----:B------:R-:W-:-:S04]  /*5720*/  IADD3.X R3, RZ, R25, RZ, P0, !PT ;  /* 0x00000019ff037210 */ /* 0x000fc800007fe4ff */
        /* <DEDUP_REMOVED lines=19> */
.L_x_2433:
        /* <DEDUP_REMOVED lines=23> */
.L_x_2434:
        /* <DEDUP_REMOVED lines=11> */
.L_x_5618:


//--------------------- .text._Z35group_norm_nhwc_bwd_one_pass_kernelI11Fp32IOFp32WLi128ELi120ELi480EEv26Group_norm_nhwc_bwd_params --------------------------
	.section	.text._Z35group_norm_nhwc_bwd_one_pass_kernelI11Fp32IOFp32WLi128ELi120ELi480EEv26Group_norm_nhwc_bwd_params,"ax",@progbits
	.align	128
        .global         _Z35group_norm_nhwc_bwd_one_pass_kernelI11Fp32IOFp32WLi128ELi120ELi480EEv26Group_norm_nhwc_bwd_params
        .type           _Z35group_norm_nhwc_bwd_one_pass_kernelI11Fp32IOFp32WLi128ELi120ELi480EEv26Group_norm_nhwc_bwd_params,@function
        .size           _Z35group_norm_nhwc_bwd_one_pass_kernelI11Fp32IOFp32WLi128ELi120ELi480EEv26Group_norm_nhwc_bwd_params,(.L_x_5619 - _Z35group_norm_nhwc_bwd_one_pass_kernelI11Fp32IOFp32WLi128ELi120ELi480EEv26Group_norm_nhwc_bwd_params)
        .other          _Z35group_norm_nhwc_bwd_one_pass_kernelI11Fp32IOFp32WLi128ELi120ELi480EEv26Group_norm_nhwc_bwd_params,@"STO_CUDA_ENTRY STV_DEFAULT"
_Z35group_norm_nhwc_bwd_one_pass_kernelI11Fp32IOFp32WLi128ELi120ELi480EEv26Group_norm_nhwc_bwd_params:
.text._Z35group_norm_nhwc_bwd_one_pass_kernelI11Fp32IOFp32WLi128ELi120ELi480EEv26Group_norm_nhwc_bwd_params:
        /* <DEDUP_REMOVED lines=58> */
[----:B------:R-:W-:-:S02]  /*03a0*/  ISETP.LT.AND.EX P0, PT, R4, UR11, !P4, P0 ;  /* 0x0000000b04007c0c */ /* 0x000fc4000e701300 */
[----:B------:R-:W-:Y:S02]  /*03b0*/  LOP3.LUT R2, R2, 0xffffffef, RZ, 0xc0, !PT ;  /* 0xffffffef02027812 */ /* 0x000fe400078ec0ff */
[----:B------:R-:W-:Y:S02]  /*03c0*/  IADD3 R0, R82, 0x48, RZ ;  /* 0x0000004852007810 */ /* 0x000fe40007ffe0ff */
[----:B------:R-:W-:Y:S02]  /*03d0*/  @P1 LOP3.LUT R2, R2, 0x10, RZ, 0xfc, !PT ;  /* 0x0000001002021812 */ /* 0x000fe400078efcff */
[----:B------:R-:W-:Y:S02]  /*03e0*/  SHF.R.S32.HI R4, RZ, 0x1f, R0 ;  /* 0x0000001fff047819 */ /* 0x000fe40000011400 */
[----:B------:R-:W-:Y:S02]  /*03f0*/  LOP3.LUT R2, R2, 0xfffffff7, RZ, 0xc0, !PT ;  /* 0xfffffff702027812 */ /* 0x000fe400078ec0ff */
[----:B------:R-:W-:-:S02]  /*0400*/  IADD3 R3, R82, 0x50, RZ ;  /* 0x0000005052037810 */ /* 0x000fc40007ffe0ff */
[----:B------:R-:W-:Y:S02]  /*0410*/  @P0 LOP3.LUT R2, R2, 0x8, RZ, 0xfc, !PT ;  /* 0x0000000802020812 */ /* 0x000fe400078efcff */
[----:B------:R-:W-:Y:S02]  /*0420*/  ISETP.LT.U32.AND P0, PT, R0, UR10, PT ;  /* 0x0000000a00007c0c */ /* 0x000fe4000bf01070 */
[----:B------:R-:W-:Y:S02]  /*0430*/  ISETP.LT.U32.AND P1, PT, R3, UR10, PT ;  /* 0x0000000a03007c0c */ /* 0x000fe4000bf21070 */
[----:B------:R-:W-:Y:S02]  /*0440*/  ISETP.LT.AND.EX P0, PT, R4, UR11, !P4, P0 ;  /* 0x0000000b04007c0c */ /* 0x000fe4000e701300 */
[----:B------:R-:W-:Y:S02]  /*0450*/  SHF.R.S32.HI R4, RZ, 0x1f, R3 ;  /* 0x0000001fff047819 */ /* 0x000fe40000011403 */
[----:B------:R-:W-:-:S02]  /*0460*/  SHF.R.S32.HI R83, RZ, 0x1f, R82 ;  /* 0x0000001fff537819 */ /* 0x000fc40000011452 */
[----:B------:R-:W-:Y:S02]  /*0470*/  ISETP.LT.AND.EX P1, PT, R4, UR11, !P4, P1 ;  /* 0x0000000b04007c0c */ /* 0x000fe4000e721310 */
[----:B------:R-:W-:Y:S01]  /*0480*/  ISETP.LT.U32.AND P3, PT, R82, UR10, PT ;  /* 0x0000000a52007c0c */ /* 0x000fe2000bf61070 */
[----:B------:R-:W2:Y:S01]  /*0490*/  LDC.64 R4, c[0x0][0x288] ;  /* 0x0000a200ff047b82 */ /* 0x000ea20000000a00 */
[----:B------:R-:W-:Y:S02]  /*04a0*/  LOP3.LUT R2, R2, 0xfffffdff, RZ, 0xc0, !PT ;  /* 0xfffffdff02027812 */ /* 0x000fe400078ec0ff */
[----:B------:R-:W-:Y:S02]  /*04b0*/  ISETP.LT.AND.EX P3, PT, R83, UR11, !P4, P3 ;  /* 0x0000000b53007c0c */ /* 0x000fe4000e761330 */
[C---:B------:R-:W-:Y:S02]  /*04c0*/  IADD3 R0, R82.reuse, 0x58, RZ ;  /* 0x0000005852007810 */ /* 0x040fe40007ffe0ff */
[----:B------:R-:W-:-:S02]  /*04d0*/  IADD3 R79, R82, 0x8, RZ ;  /* 0x00000008524f7810 */ /* 0x000fc40007ffe0ff */
[----:B------:R-:W-:Y:S02]  /*04e0*/  IADD3 R78, R82, 0x10, RZ ;  /* 0x00000010524e7810 */ /* 0x000fe40007ffe0ff */
[----:B------:R-:W-:Y:S02]  /*04f0*/  SHF.R.S32.HI R3, RZ, 0x1f, R0 ;  /* 0x0000001fff037819 */ /* 0x000fe40000011400 */
[----:B------:R-:W-:Y:S02]  /*0500*/  ISETP.LT.U32.AND P2, PT, R0, UR10, PT ;  /* 0x0000000a00007c0c */ /* 0x000fe4000bf41070 */
[----:B------:R-:W-:Y:S02]  /*0510*/  SHF.R.S32.HI R77, RZ, 0x1f, R79 ;  /* 0x0000001fff4d7819 */ /* 0x000fe4000001144f */
[----:B------:R-:W-:Y:S02]  /*0520*/  @P3 LOP3.LUT R2, R2, 0x200, RZ, 0xfc, !PT ;  /* 0x0000020002023812 */ /* 0x000fe400078efcff */
[----:B------:R-:W-:-:S02]  /*0530*/  ISETP.LT.U32.AND P3, PT, R79, UR10, PT ;  /* 0x0000000a4f007c0c */ /* 0x000fc4000bf61070 */
[----:B------:R-:W-:Y:S02]  /*0540*/  SHF.R.S32.HI R75, RZ, 0x1f, R78 ;  /* 0x0000001fff4b7819 */ /* 0x000fe4000001144e */
[----:B------:R-:W-:Y:S01]  /*0550*/  ISETP.LT.U32.AND P5, PT, R78, UR10, PT ;  /* 0x0000000a4e007c0c */ /* 0x000fe2000bfa1070 */
[----:B------:R-:W-:Y:S01]  /*0560*/  ULDC.U8 UR10, c[0x0][0x2a4] ;  /* 0x0000a900000a7ab9 */ /* 0x000fe20000000000 */
[----:B------:R-:W-:Y:S02]  /*0570*/  ISETP.LT.AND.EX P2, PT, R3, UR11, !P4, P2 ;  /* 0x0000000b03007c0c */ /* 0x000fe4000e741320 */
[----:B------:R-:W-:Y:S02]  /*0580*/  ISETP.LT.AND.EX P3, PT, R77, UR11, !P4, P3 ;  /* 0x0000000b4d007c0c */ /* 0x000fe4000e761330 */
[----:B------:R-:W-:Y:S02]  /*0590*/  ISETP.LT.AND.EX P4, PT, R75, UR11, !P4, P5 ;  /* 0x0000000b4b007c0c */ /* 0x000fe4000e781350 */
[----:B--2---:R-:W-:-:S02]  /*05a0*/  LEA.HI R9, P5, R5, R4, RZ, 0x1 ;  /* 0x0000000405097211 */ /* 0x004fc400078b08ff */
[-C--:B------:R-:W-:Y:S02]  /*05b0*/  LEA R3, R5, R5.reuse, 0x1 ;  /* 0x0000000505037211 */ /* 0x080fe400078e08ff */
[----:B------:R-:W-:Y:S01]  /*05c0*/  IADD3.X R0, RZ, R5, RZ, P5, !PT ;  /* 0x00000005ff007210 */ /* 0x000fe20002ffe4ff */
[----:B------:R-:W-:Y:S01]  /*05d0*/  IMAD.WIDE.U32 R4, R4, 0x3, RZ ;  /* 0x0000000304047825 */ /* 0x000fe200078e00ff */
[----:B0-----:R-:W-:Y:S02]  /*05e0*/  LOP3.LUT R13, R74, 0x3, RZ, 0xc0, !PT ;  /* 0x000000034a0d7812 */ /* 0x001fe400078ec0ff */
[----:B------:R-:W-:Y:S02]  /*05f0*/  SHF.R.S64 R9, R9, 0x1, R0 ;  /* 0x0000000109097819 */ /* 0x000fe40000001000 */
[----:B------:R-:W-:Y:S02]  /*0600*/  IADD3 R5, R5, R3, RZ ;  /* 0x0000000305057210 */ /* 0x000fe40007ffe0ff */
[----:B------:R-:W-:-:S02]  /*0610*/  SHF.R.S32.HI R3, RZ, 0x1f, R84 ;  /* 0x0000001fff037819 */ /* 0x000fc40000011454 */
[----:B------:R-:W-:Y:S02]  /*0620*/  LEA.HI R8, P5, R5, R4, RZ, 0x1 ;  /* 0x0000000405087211 */ /* 0x000fe400078b08ff */
[----:B------:R-:W-:Y:S02]  /*0630*/  LEA.HI R3, R3, R84, RZ, 0x5 ;  /* 0x0000005403037211 */ /* 0x000fe400078f28ff */
[----:B------:R-:W-:Y:S02]  /*0640*/  IADD3.X R5, RZ, R5, RZ, P5, !PT ;  /* 0x00000005ff057210 */ /* 0x000fe40002ffe4ff */
[----:B------:R-:W-:Y:S02]  /*0650*/  SHF.R.S32.HI R3, RZ, 0x5, R3 ;  /* 0x00000005ff037819 */ /* 0x000fe40000011403 */
[----:B------:R-:W-:Y:S02]  /*0660*/  IADD3 R10, R82, 0x78, RZ ;  /* 0x00000078520a7810 */ /* 0x000fe40007ffe0ff */
[----:B------:R-:W-:-:S02]  /*0670*/  LEA R11, R3, UR5, 0x3 ;  /* 0x00000005030b7c11 */ /* 0x000fc4000f8e18ff */
[----:B------:R-:W-:Y:S02]  /*0680*/  SHF.R.S32.HI R0, RZ, 0x1, R0 ;  /* 0x00000001ff007819 */ /* 0x000fe40000011400 */
[--C-:B------:R-:W-:Y:S02]  /*0690*/  SHF.R.S64 R8, R8, 0x1, R5.reuse ;  /* 0x0000000108087819 */ /* 0x100fe40000001005 */
[----:B------:R-:W-:Y:S02]  /*06a0*/  SHF.R.S32.HI R3, RZ, 0x1, R5 ;  /* 0x00000001ff037819 */ /* 0x000fe40000011405 */
[----:B------:R-:W-:Y:S02]  /*06b0*/  IADD3 R6, -R13, R74, RZ ;  /* 0x0000004a0d067210 */ /* 0x000fe40007ffe1ff */
[----:B------:R-:W-:Y:S02]  /*06c0*/  SHF.R.S32.HI R7, RZ, 0x1f, R10 ;  /* 0x0000001fff077819 */ /* 0x000fe4000001140a */
[----:B------:R-:W-:-:S02]  /*06d0*/  SHF.L.U64.HI R5, R9, 0x2, R0 ;  /* 0x0000000209057819 */ /* 0x000fc40000010200 */
[----:B-1----:R-:W-:-:S07]  /*06e0*/  SHF.L.U64.HI R4, R8, 0x2, R3 ;  /* 0x0000000208047819 */ /* 0x002fce0000010203 */
.L_x_2518:
[----:B0-----:R-:W0:Y:S01]  /*06f0*/  LDC R22, c[0x0][0x2a0] ;  /* 0x0000a800ff167b82 */ /* 0x001e220000000800 */
[----:B------:R-:W-:Y:S01]  /*0700*/  LOP3.LUT P6, RZ, R2, 0x200, RZ, 0xc0, !PT ;  /* 0x0000020002ff7812 */ /* 0x000fe200078cc0ff */
[----:B------:R-:W-:Y:S01]  /*0710*/  ULDC.64 UR12, c[0x0][0x298] ;  /* 0x0000a600000c7ab9 */ /* 0x000fe20000000a00 */
[----:B------:R-:W-:Y:S02]  /*0720*/  IADD3 R23, R82, 0x18, RZ ;  /* 0x0000001852177810 */ /* 0x000fe40007ffe0ff */
[----:B------:R-:W-:Y:S02]  /*0730*/  P2R R97, PR, RZ, 0x4 ;  /* 0x00000004ff617803 */ /* 0x000fe40000000000 */
[----:B------:R-:W-:Y:S01]  /*0740*/  P2R R108, PR, RZ, 0x1 ;  /* 0x00000001ff6c7803 */ /* 0x000fe20000000000 */
[----:B-1----:R-:W1:Y:S08]  /*0750*/  @P3 LDC.64 R32, c[0x0][0x230] ;  /* 0x00008c00ff203b82 */ /* 0x002e700000000a00 */
[----:B--2---:R-:W2:Y:S01]  /*0760*/  @P6 LDC.64 R50, c[0x0][0x230] ;  /* 0x00008c00ff326b82 */ /* 0x004ea20000000a00 */
        /* <DEDUP_REMOVED lines=25> */
[----:B------:R-:W-:-:S11]  /*0900*/  LOP3.LUT R0, R15, R22, RZ, 0x3c, !PT ;  /* 0x000000160f007212 */ /* 0x000fd600078e3cff */
[----:B------:R-:W-:Y:S02]  /*0910*/  @P5 IADD3 R19, R19, 0x1, RZ ;  /* 0x0000000113135810 */ /* 0x000fe40007ffe0ff */
[----:B------:R-:W-:-:S13]  /*0920*/  ISETP.GE.AND P5, PT, R15, RZ, PT ;  /* 0x000000ff0f00720c */ /* 0x000fda0003fa6270 */
[----:B------:R-:W-:Y:S02]  /*0930*/  @!P5 IADD3 R3, -R3, RZ, RZ ;  /* 0x000000ff0303d210 */ /* 0x000fe40007ffe1ff */
[----:B------:R-:W-:Y:S02]  /*0940*/  ISETP.GE.AND P5, PT, R0, RZ, PT ;  /* 0x000000ff0000720c */ /* 0x000fe40003fa6270 */
[----:B------:R-:W-:-:S11]  /*0950*/  LOP3.LUT R0, RZ, R22, RZ, 0x33, !PT ;  /* 0x00000016ff007212 */ /* 0x000fd600078e33ff */
[----:B------:R-:W-:Y:S02]  /*0960*/  @!P5 IADD3 R19, -R19, RZ, RZ ;  /* 0x000000ff1313d210 */ /* 0x000fe40007ffe1ff */
[----:B------:R-:W-:Y:S02]  /*0970*/  ISETP.NE.AND P5, PT, R22, RZ, PT ;  /* 0x000000ff1600720c */ /* 0x000fe40003fa5270 */
[----:B------:R-:W-:Y:S02]  /*0980*/  P2R R22, PR, RZ, 0x8 ;  /* 0x00000008ff167803 */ /* 0x000fe40000000000 */
[C---:B------:R-:W-:Y:S02]  /*0990*/  SEL R117, R0.reuse, R3, !P5 ;  /* 0x0000000300757207 */ /* 0x040fe40006800000 */
[----:B------:R-:W-:-:S03]  /*09a0*/  SEL R19, R0, R19, !P5 ;  /* 0x0000001300137207 */ /* 0x000fc60006800000 */
[----:B------:R-:W-:Y:S01]  /*09b0*/  IMAD R3, R117, 0x78, RZ ;  /* 0x0000007875037824 */ /* 0x000fe200078e02ff */
[----:B------:R-:W-:-:S04]  /*09c0*/  SHF.R.S32.HI R0, RZ, 0x1f, R19 ;  /* 0x0000001fff007819 */ /* 0x000fc80000011413 */
[----:B------:R-:W-:Y:S01]  /*09d0*/  SHF.R.S32.HI R21, RZ, 0x1f, R3 ;  /* 0x0000001fff157819 */ /* 0x000fe20000011403 */
[----:B------:R-:W-:Y:S01]  /*09e0*/  IMAD R0, R0, UR12, RZ ;  /* 0x0000000c00007c24 */ /* 0x000fe2000f8e02ff */
[----:B------:R-:W-:-:S03]  /*09f0*/  IADD3 R118, P5, R12, R3, RZ ;  /* 0x000000030c767210 */ /* 0x000fc60007fbe0ff */
[C---:B------:R-:W-:Y:S01]  /*0a00*/  IMAD R121, R19.reuse, UR13, R0 ;  /* 0x0000000d13797c24 */ /* 0x040fe2000f8e0200 */
[----:B------:R-:W-:Y:S02]  /*0a10*/  LEA.HI.X.SX32 R119, R12, R21, 0x1, P5 ;  /* 0x000000150c777211 */ /* 0x000fe400028f0eff */
[----:B------:R-:W1:Y:S01]  /*0a20*/  @P6 LDC.64 R20, c[0x0][0x288] ;  /* 0x0000a200ff146b82 */ /* 0x000e620000000a00 */
[----:B------:R-:W-:Y:S01]  /*0a30*/  IMAD.WIDE.U32 R118, R19, UR12, R118 ;  /* 0x0000000c13767c25 */ /* 0x000fe2000f8e0076 */
[----:B------:R-:W-:-:S04]  /*0a40*/  ULDC.64 UR12, c[0x0][0x290] ;  /* 0x0000a400000c7ab9 */ /* 0x000fc80000000a00 */
[----:B------:R-:W-:Y:S02]  /*0a50*/  IADD3 R121, R119, R121, RZ ;  /* 0x0000007977797210 */ /* 0x000fe40007ffe0ff */
[----:B------:R-:W-:Y:S01]  /*0a60*/  @P6 MOV R120, R118 ;  /* 0x0000007600786202 */ /* 0x000fe20000000f00 */
[----:B-1----:R-:W-:-:S04]  /*0a70*/  @P6 IMAD R0, R83, R20, RZ ;  /* 0x0000001453006224 */ /* 0x002fc800078e02ff */
[----:B------:R-:W-:-:S04]  /*0a80*/  @P6 IMAD.WIDE.U32 R18, R82, R20, R120 ;  /* 0x0000001452126225 */ /* 0x000fc800078e0078 */
[----:B------:R-:W-:Y:S01]  /*0a90*/  @P6 IMAD R21, R82, R21, R0 ;  /* 0x0000001552156224 */ /* 0x000fe200078e0200 */
[----:B------:R-:W-:-:S04]  /*0aa0*/  @P6 SHF.L.U32 R49, R18, 0x2, RZ ;  /* 0x0000000212316819 */ /* 0x000fc800000006ff */
[----:B------:R-:W-:Y:S02]  /*0ab0*/  @P6 IADD3 R19, R19, R21, RZ ;  /* 0x0000001513136210 */ /* 0x000fe40007ffe0ff */
[----:B------:R-:W1:Y:S01]  /*0ac0*/  @P6 LDC.64 R20, c[0x0][0x228] ;  /* 0x00008a00ff146b82 */ /* 0x000e620000000a00 */
[C---:B--2---:R-:W-:Y:S02]  /*0ad0*/  @P6 IADD3 R50, P5, R49.reuse, R50, RZ ;  /* 0x0000003231326210 */ /* 0x044fe40007fbe0ff */
        /* <DEDUP_REMOVED lines=145> */
[C---:B------:R-:W-:Y:S01]  /*13f0*/  @P1 IMAD R21, R23.reuse, R21, R0 ;  /* 0x0000001517151224 */ /* 0x040fe200078e0200 */
[----:B------:R-:W-:Y:S01]  /*1400*/  P2R R0, PR, RZ, 0x2 ;  /* 0x00000002ff007803 */ /* 0x000fe20000000000 */
        /* <DEDUP_REMOVED lines=33> */
[----:B------:R-:W-:Y:S02]  /*1620*/  ISETP.GE.AND.EX P5, PT, R19, UR13, PT, P5 ;  /* 0x0000000d13007c0c */ /* 0x000fe4000bfa6350 */
[----:B------:R-:W-:Y:S02]  /*1630*/  SHF.R.S32.HI R19, RZ, 0x1f, R23 ;  /* 0x0000001fff137819 */ /* 0x000fe40000011417 */
[----:B------:R-:W-:-:S13]  /*1640*/  ISETP.LT.U32.AND P3, PT, R84, 0x1e0, !P5 ;  /* 0x000001e05400780c */ /* 0x000fda0006f61070 */
[----:B------:R-:W0:Y:S08]  /*1650*/  @P3 LDC.64 R24, c[0x0][0x288] ;  /* 0x0000a200ff183b82 */ /* 0x000e300000000a00 */
[----:B------:R-:W1:Y:S08]  /*1660*/  @P3 LDC.64 R44, c[0x0][0x230] ;  /* 0x00008c00ff2c3b82 */ /* 0x000e700000000a00 */
        /* <DEDUP_REMOVED lines=10> */
[----:B-1----:R-:W-:Y:S02]  /*1710*/  @P3 IADD3 R44, P5, R25, R44, RZ ;  /* 0x0000002c192c3210 */ /* 0x002fe40007fbe0ff */
[----:B------:R-:W-:Y:S02]  /*1720*/  SHF.R.S32.HI R21, RZ, 0x1f, R23 ;  /* 0x0000001fff157819 */ /* 0x000fe40000011417 */
[----:B------:R-:W-:-:S02]  /*1730*/  @P3 IADD3.X R45, R18, R45, RZ, P5, !PT ;  /* 0x0000002d122d3210 */ /* 0x000fc40002ffe4ff */
[----:B--2---:R-:W-:-:S04]  /*1740*/  @P3 IADD3 R24, P5, R25, R26, RZ ;  /* 0x0000001a19183210 */ /* 0x004fc80007fbe0ff */
[----:B------:R-:W-:Y:S02]  /*1750*/  @P3 IADD3.X R25, R18, R27, RZ, P5, !PT ;  /* 0x0000001b12193210 */ /* 0x000fe40002ffe4ff */
[----:B------:R-:W-:-:S04]  /*1760*/  IADD3 R18, R20, 0x68, RZ ;  /* 0x0000006814127810 */ /* 0x000fc80007ffe0ff */
[----:B------:R-:W-:Y:S02]  /*1770*/  SHF.R.S32.HI R19, RZ, 0x1f, R18 ;  /* 0x0000001fff137819 */ /* 0x000fe40000011412 */
[----:B------:R-:W-:-:S04]  /*1780*/  ISETP.GE.U32.AND P5, PT, R18, UR12, PT ;  /* 0x0000000c12007c0c */ /* 0x000fc8000bfa6070 */
[----:B------:R-:W-:-:S04]  /*1790*/  ISETP.GE.AND.EX P5, PT, R19, UR13, PT, P5 ;  /* 0x0000000d13007c0c */ /* 0x000fc8000bfa6350 */
[----:B------:R-:W-:-:S13]  /*17a0*/  ISETP.LT.U32.AND P2, PT, R84, 0x1e0, !P5 ;  /* 0x000001e05400780c */ /* 0x000fda0006f41070 */
[----:B------:R-:W0:Y:S01]  /*17b0*/  @P2 LDC.64 R18, c[0x0][0x288] ;  /* 0x0000a200ff122b82 */ /* 0x000e220000000a00 */
[----:B------:R-:W-:-:S07]  /*17c0*/  @P2 MOV R27, R121 ;  /* 0x00000079001b2202 */ /* 0x000fce0000000f00 */
[----:B------:R-:W1:Y:S08]  /*17d0*/  @P2 LDC.64 R86, c[0x0][0x230] ;  /* 0x00008c00ff562b82 */ /* 0x000e700000000a00 */
[----:B------:R-:W2:Y:S01]  /*17e0*/  @P2 LDC.64 R28, c[0x0][0x228] ;  /* 0x00008a00ff1c2b82 */ /* 0x000ea20000000a00 */
        /* <DEDUP_REMOVED lines=13> */
[C---:B------:R-:W-:Y:S02]  /*18c0*/  IADD3 R18, R20.reuse, 0x70, RZ ;  /* 0x0000007014127810 */ /* 0x040fe40007ffe0ff */
[----:B------:R-:W-:Y:S02]  /*18d0*/  IADD3 R20, R20, 0x78, RZ ;  /* 0x0000007814147810 */ /* 0x000fe40007ffe0ff */
        /* <DEDUP_REMOVED lines=16> */
[----:B-1----:R-:W-:-:S04]  /*19e0*/  @P5 IADD3 R98, P6, R19, R98, RZ ;  /* 0x0000006213625210 */ /* 0x002fc80007fde0ff */
[----:B------:R-:W-:Y:S02]  /*19f0*/  @P5 IADD3.X R99, R18, R99, RZ, P6, !PT ;  /* 0x0000006312635210 */ /* 0x000fe400037fe4ff */
[----:B--2---:R-:W-:-:S04]  /*1a00*/  @P5 IADD3 R46, P6, R19, R46, RZ ;  /* 0x0000002e132e5210 */ /* 0x004fc80007fde0ff */
[----:B------:R-:W-:Y:S02]  /*1a10*/  @P5 IADD3.X R47, R18, R47, RZ, P6, !PT ;  /* 0x0000002f122f5210 */ /* 0x000fe400037fe4ff */
        /* <DEDUP_REMOVED lines=11> */
[----:B------:R-:W-:-:S05]  /*1ad0*/  @P6 IMAD.WIDE.U32 R20, R10, R18, R20 ;  /* 0x000000120a146225 */ /* 0x000fca00078e0014 */
[----:B------:R-:W-:Y:S02]  /*1ae0*/  @P6 IADD3 R21, R21, R19, RZ ;  /* 0x0000001315156210 */ /* 0x000fe40007ffe0ff */
[C---:B------:R-:W-:Y:S02]  /*1af0*/  @P6 SHF.L.U32 R19, R20.reuse, 0x2, RZ ;  /* 0x0000000214136819 */ /* 0x040fe400000006ff */
[----:B------:R-:W-:Y:S02]  /*1b00*/  @P6 SHF.L.U64.HI R20, R20, 0x2, R21 ;  /* 0x0000000214146819 */ /* 0x000fe40000010215 */
[----:B-1----:R-:W-:Y:S02]  /*1b10*/  @P6 IADD3 R28, P1, R19, R28, RZ ;  /* 0x0000001c131c6210 */ /* 0x002fe40007f3e0ff */
[----:B------:R-:W-:Y:S02]  /*1b20*/  SHF.R.S32.HI R21, RZ, 0x1f, R23 ;  /* 0x0000001fff157819 */ /* 0x000fe40000011417 */
[----:B------:R-:W-:-:S02]  /*1b30*/  @P6 IADD3.X R29, R20, R29, RZ, P1, !PT ;  /* 0x0000001d141d6210 */ /* 0x000fc40000ffe4ff */
[----:B--2---:R-:W-:Y:S02]  /*1b40*/  @P6 IADD3 R30, P1, R19, R30, RZ ;  /* 0x0000001e131e6210 */ /* 0x004fe40007f3e0ff */
[----:B------:R-:W0:Y:S02]  /*1b50*/  @P0 LDC.64 R18, c[0x0][0x288] ;  /* 0x0000a200ff120b82 */ /* 0x000e240000000a00 */
[----:B------:R-:W-:Y:S01]  /*1b60*/  @P6 IADD3.X R31, R20, R31, RZ, P1, !PT ;  /* 0x0000001f141f6210 */ /* 0x000fe20000ffe4ff */
        /* <DEDUP_REMOVED lines=11> */
[----:B------:R-:W0:Y:S02]  /*1c20*/  LDC.64 R18, c[0x0][0x248] ;  /* 0x00009200ff127b82 */ /* 0x000e240000000a00 */
[----:B------:R-:W-:Y:S01]  /*1c30*/  @P0 IADD3.X R103, R20, R103, RZ, P1, !PT ;  /* 0x0000006714670210 */ /* 0x000fe20000ffe4ff */
[----:B0-----:R-:W-:-:S06]  /*1c40*/  IMAD.WIDE R36, R15, 0x8, R18 ;  /* 0x000000080f247825 */ /* 0x001fcc00078e0212 */
[----:B------:R-:W2:Y:S01]  /*1c50*/  LDG.E.64 R36, desc[UR8][R36.64] ;  /* 0x0000000824247981 */ /* 0x000ea2000c1e1b00 */
[----:B------:R-:W-:Y:S02]  /*1c60*/  MOV R96, 0x3f800000 ;  /* 0x3f80000000607802 */ /* 0x000fe40000000f00 */
[----:B------:R-:W-:Y:S02]  /*1c70*/  CS2R R38, SRZ ;  /* 0x0000000000267805 */ /* 0x000fe4000001ff00 */
[----:B------:R-:W-:Y:S02]  /*1c80*/  MOV R19, RZ ;  /* 0x000000ff00137202 */ /* 0x000fe40000000f00 */
[----:B------:R-:W-:Y:S02]  /*1c90*/  CS2R R20, SRZ ;  /* 0x0000000000147805 */ /* 0x000fe4000001ff00 */
[----:B------:R-:W-:Y:S01]  /*1ca0*/  CS2R R42, SRZ ;  /* 0x00000000002a7805 */ /* 0x000fe2000001ff00 */
[----:B------:R-:W5:Y:S01]  /*1cb0*/  @P3 LDG.E.64 R38, desc[UR8][R44.64] ;  /* 0x000000082c263981 */ /* 0x000f62000c1e1b00 */
[----:B------:R-:W-:-:S03]  /*1cc0*/  LOP3.LUT P0, RZ, R2, 0x80, RZ, 0xc0, !PT ;  /* 0x0000008002ff7812 */ /* 0x000fc6000780c0ff */
[----:B------:R0:W5:Y:S04]  /*1cd0*/  @P2 LDG.E.64 R20, desc[UR8][R26.64] ;  /* 0x000000081a142981 */ /* 0x000168000c1e1b00 */
[----:B------:R1:W5:Y:S01]  /*1ce0*/  @P5 LDG.E.64 R42, desc[UR8][R98.64] ;  /* 0x00000008622a5981 */ /* 0x000362000c1e1b00 */
[----:B0-----:R-:W-:Y:S02]  /*1cf0*/  CS2R R26, SRZ ;  /* 0x00000000001a7805 */ /* 0x001fe4000001ff00 */
[----:B-1----:R-:W-:Y:S02]  /*1d00*/  CS2R R98, SRZ ;  /* 0x0000000000627805 */ /* 0x002fe4000001ff00 */
[----:B------:R-:W-:Y:S02]  /*1d10*/  CS2R R40, SRZ ;  /* 0x0000000000287805 */ /* 0x000fe4000001ff00 */
[----:B------:R-:W-:-:S04]  /*1d20*/  CS2R R44, SRZ ;  /* 0x00000000002c7805 */ /* 0x000fc8000001ff00 */
[----:B------:R0:W5:Y:S01]  /*1d30*/  @P2 LDG.E.64 R40, desc[UR8][R86.64] ;  /* 0x0000000856282981 */ /* 0x000162000c1e1b00 */
[----:B------:R-:W-:-:S03]  /*1d40*/  LOP3.LUT P2, RZ, R2, 0x40, RZ, 0xc0, !PT ;  /* 0x0000004002ff7812 */ /* 0x000fc6000784c0ff */
[----:B------:R1:W5:Y:S01]  /*1d50*/  @P6 LDG.E.64 R44, desc[UR8][R28.64] ;  /* 0x000000081c2c6981 */ /* 0x000362000c1e1b00 */
[----:B0-----:R-:W-:Y:S02]  /*1d60*/  CS2R R86, SRZ ;  /* 0x0000000000567805 */ /* 0x001fe4000001ff00 */
[----:B-1----:R-:W-:Y:S01]  /*1d70*/  CS2R R28, SRZ ;  /* 0x00000000001c7805 */ /* 0x002fe2000001ff00 */
[----:B--2---:R-:W-:-:S05]  /*1d80*/  FFMA.FTZ R18, -R36, R36, R37 ;  /* 0x0000002424127223 */ /* 0x004fca0000010125 */
[----:B------:R-:W-:-:S13]  /*1d90*/  FSETP.GTU.FTZ.AND P1, PT, R18, RZ, PT ;  /* 0x000000ff1200720b */ /* 0x000fda0003f3c000 */
[----:B------:R-:W0:Y:S01]  /*1da0*/  @P1 LDC R23, c[0x0][0x250] ;  /* 0x00009400ff171b82 */ /* 0x000e220000000800 */
[----:B------:R-:W-:Y:S02]  /*1db0*/  P2R R37, PR, RZ, 0x1 ;  /* 0x00000001ff257803 */ /* 0x000fe40000000000 */
[----:B------:R-:W-:Y:S01]  /*1dc0*/  LOP3.LUT P0, RZ, R2, 0x100, RZ, 0xc0, !PT ;  /* 0x0000010002ff7812 */ /* 0x000fe2000780c0ff */
[----:B0-----:R-:W-:Y:S01]  /*1dd0*/  @P1 FADD.FTZ R23, R18, R23 ;  /* 0x0000001712171221 */ /* 0x001fe20000010000 */
[----:B------:R-:W-:-:S03]  /*1de0*/  MOV R18, RZ ;  /* 0x000000ff00127202 */ /* 0x000fc60000000f00 */
[----:B------:R0:W1:Y:S01]  /*1df0*/  @P1 MUFU.RSQ R96, R23 ;  /* 0x0000001700601308 */ /* 0x0000620000001400 */
[----:B------:R-:W-:Y:S02]  /*1e00*/  LOP3.LUT P1, RZ, R2, 0x200, RZ, 0xc0, !PT ;  /* 0x0000020002ff7812 */ /* 0x000fe4000782c0ff */
[----:B------:R2:W5:Y:S01]  /*1e10*/  @P3 LDG.E.64 R18, desc[UR8][R24.64] ;  /* 0x0000000818123981 */ /* 0x000562000c1e1b00 */
[----:B------:R-:W-:-:S10]  /*1e20*/  ISETP.NE.AND P3, PT, R22, RZ, PT ;  /* 0x000000ff1600720c */ /* 0x000fd40003f65270 */
[----:B------:R3:W5:Y:S04]  /*1e30*/  @P1 LDG.E.64 R26, desc[UR8][R48.64] ;  /* 0x00000008301a1981 */ /* 0x000768000c1e1b00 */
[----:B------:R4:W5:Y:S01]  /*1e40*/  @P3 LDG.E.64 R98, desc[UR8][R32.64] ;  /* 0x0000000820623981 */ /* 0x000962000c1e1b00 */
[----:B0-----:R-:W-:Y:S02]  /*1e50*/  CS2R R22, SRZ ;  /* 0x0000000000167805 */ /* 0x001fe4000001ff00 */
[----:B--2---:R-:W-:Y:S01]  /*1e60*/  CS2R R24, SRZ ;  /* 0x0000000000187805 */ /* 0x004fe2000001ff00 */
[----:B------:R-:W5:Y:S01]  /*1e70*/  @P1 LDG.E.64 R86, desc[UR8][R50.64] ;  /* 0x0000000832561981 */ /* 0x000f62000c1e1b00 */
[----:B---3--:R-:W-:-:S03]  /*1e80*/  CS2R R48, SRZ ;  /* 0x0000000000307805 */ /* 0x008fc6000001ff00 */
[----:B------:R0:W5:Y:S01]  /*1e90*/  @P5 LDG.E.64 R22, desc[UR8][R46.64] ;  /* 0x000000082e165981 */ /* 0x000162000c1e1b00 */
[----:B----4-:R-:W-:-:S03]  /*1ea0*/  CS2R R32, SRZ ;  /* 0x0000000000207805 */ /* 0x010fc6000001ff00 */
[----:B------:R-:W5:Y:S04]  /*1eb0*/  @P0 LDG.E.64 R48, desc[UR8][R80.64] ;  /* 0x0000000850300981 */ /* 0x000f68000c1e1b00 */
[----:B------:R2:W5:Y:S01]  /*1ec0*/  @P0 LDG.E.64 R32, desc[UR8][R54.64] ;  /* 0x0000000836200981 */ /* 0x000562000c1e1b00 */
[----:B------:R-:W-:Y:S02]  /*1ed0*/  ISETP.NE.AND P0, PT, R37, RZ, PT ;  /* 0x000000ff2500720c */ /* 0x000fe40003f05270 */
[----:B0-----:R-:W-:Y:S02]  /*1ee0*/  CS2R R46, SRZ ;  /* 0x00000000002e7805 */ /* 0x001fe4000001ff00 */
[----:B------:R-:W-:Y:S01]  /*1ef0*/  LOP3.LUT P1, RZ, R2, 0x20, RZ, 0xc0, !PT ;  /* 0x0000002002ff7812 */ /* 0x000fe2000782c0ff */
[----:B------:R0:W5:Y:S01]  /*1f00*/  @P6 LDG.E.64 R24, desc[UR8][R30.64] ;  /* 0x000000081e186981 */ /* 0x000162000c1e1b00 */
[----:B------:R-:W-:-:S02]  /*1f10*/  CS2R R50, SRZ ;  /* 0x0000000000327805 */ /* 0x000fc4000001ff00 */
[C---:B------:R-:W-:Y:S01]  /*1f20*/  LOP3.LUT P6, RZ, R2.reuse, 0x10, RZ, 0xc0, !PT ;  /* 0x0000001002ff7812 */ /* 0x040fe200078cc0ff */
[----:B------:R3:W5:Y:S01]  /*1f30*/  @P3 LDG.E.64 R28, desc[UR8][R56.64] ;  /* 0x00000008381c3981 */ /* 0x000762000c1e1b00 */
[----:B------:R-:W-:Y:S02]  /*1f40*/  LOP3.LUT P5, RZ, R2, 0x8, RZ, 0xc0, !PT ;  /* 0x0000000802ff7812 */ /* 0x000fe400078ac0ff */
[----:B--2---:R-:W-:Y:S01]  /*1f50*/  CS2R R54, SRZ ;  /* 0x0000000000367805 */ /* 0x004fe2000001ff00 */
[----:B------:R2:W5:Y:S01]  /*1f60*/  @P4 LDG.E.64 R46, desc[UR8][R34.64] ;  /* 0x00000008222e4981 */ /* 0x000562000c1e1b00 */
[----:B0-----:R-:W-:-:S03]  /*1f70*/  CS2R R30, SRZ ;  /* 0x00000000001e7805 */ /* 0x001fc6000001ff00 */
[----:B------:R0:W5:Y:S01]  /*1f80*/  @P0 LDG.E.64 R50, desc[UR8][R58.64] ;  /* 0x000000083a320981 */ /* 0x000162000c1e1b00 */
[----:B---3--:R-:W-:-:S03]  /*1f90*/  CS2R R56, SRZ ;  /* 0x0000000000387805 */ /* 0x008fc6000001ff00 */
[----:B------:R3:W5:Y:S01]  /*1fa0*/  @P4 LDG.E.64 R30, desc[UR8][R52.64] ;  /* 0x00000008341e4981 */ /* 0x000762000c1e1b00 */
[----:B--2---:R-:W-:-:S03]  /*1fb0*/  CS2R R34, SRZ ;  /* 0x0000000000227805 */ /* 0x004fc6000001ff00 */
[----:B------:R2:W5:Y:S01]  /*1fc0*/  @P2 LDG.E.64 R56, desc[UR8][R62.64] ;  /* 0x000000083e382981 */ /* 0x000562000c1e1b00 */
[----:B0-----:R-:W-:-:S03]  /*1fd0*/  CS2R R58, SRZ ;  /* 0x00000000003a7805 */ /* 0x001fc6000001ff00 */
[----:B------:R0:W5:Y:S01]  /*1fe0*/  @P0 LDG.E.64 R34, desc[UR8][R88.64] ;  /* 0x0000000858220981 */ /* 0x000162000c1e1b00 */
[----:B---3--:R-:W-:Y:S02]  /*1ff0*/  CS2R R52, SRZ ;  /* 0x0000000000347805 */ /* 0x008fe4000001ff00 */
[----:B------:R-:W-:Y:S01]  /*2000*/  ISETP.NE.AND P0, PT, R108, RZ, PT ;  /* 0x000000ff6c00720c */ /* 0x000fe20003f05270 */
[----:B------:R-:W5:Y:S01]  /*2010*/  @P1 LDG.E.64 R54, desc[UR8][R92.64] ;  /* 0x000000085c361981 */ /* 0x000f62000c1e1b00 */
[----:B--2---:R-:W-:-:S03]  /*2020*/  CS2R R62, SRZ ;  /* 0x00000000003e7805 */ /* 0x004fc6000001ff00 */
[----:B------:R2:W5:Y:S01]  /*2030*/  @P2 LDG.E.64 R52, desc[UR8][R60.64] ;  /* 0x000000083c342981 */ /* 0x000562000c1e1b00 */
[----:B------:R-:W-:Y:S02]  /*2040*/  ISETP.NE.AND P2, PT, R97, RZ, PT ;  /* 0x000000ff6100720c */ /* 0x000fe40003f45270 */
[----:B0-----:R-:W-:Y:S01]  /*2050*/  CS2R R88, SRZ ;  /* 0x0000000000587805 */ /* 0x001fe2000001ff00 */
[----:B------:R0:W5:Y:S01]  /*2060*/  @P1 LDG.E.64 R58, desc[UR8][R90.64] ;  /* 0x000000085a3a1981 */ /* 0x000162000c1e1b00 */
[----:B------:R-:W-:-:S04]  /*2070*/  ISETP.NE.AND P1, PT, R0, RZ, PT ;  /* 0x000000ff0000720c */ /* 0x000fc80003f25270 */
[----:B------:R3:W5:Y:S01]  /*2080*/  @P5 LDG.E.64 R88, desc[UR8][R66.64] ;  /* 0x0000000842585981 */ /* 0x000762000c1e1b00 */
[----:B--2---:R-:W-:-:S03]  /*2090*/  CS2R R60, SRZ ;  /* 0x00000000003c7805 */ /* 0x004fc6000001ff00 */
[----:B------:R2:W5:Y:S01]  /*20a0*/  @P5 LDG.E.64 R62, desc[UR8][R68.64] ;  /* 0x00000008443e5981 */ /* 0x000562000c1e1b00 */
[----:B0-----:R-:W-:-:S03]  /*20b0*/  CS2R R90, SRZ ;  /* 0x00000000005a7805 */ /* 0x001fc6000001ff00 */
[----:B------:R0:W5:Y:S01]  /*20c0*/  @P6 LDG.E.64 R60, desc[UR8][R94.64] ;  /* 0x000000085e3c6981 */ /* 0x000162000c1e1b00 */
[----:B---3--:R-:W-:-:S03]  /*20d0*/  CS2R R66, SRZ ;  /* 0x0000000000427805 */ /* 0x008fc6000001ff00 */
[----:B------:R-:W5:Y:S01]  /*20e0*/  @P1 LDG.E.64 R90, desc[UR8][R106.64] ;  /* 0x000000086a5a1981 */ /* 0x000f62000c1e1b00 */
[----:B--2---:R-:W-:-:S03]  /*20f0*/  CS2R R68, SRZ ;  /* 0x0000000000447805 */ /* 0x004fc6000001ff00 */
[----:B------:R-:W5:Y:S01]  /*2100*/  @P2 LDG.E.64 R66, desc[UR8][R100.64] ;  /* 0x0000000864422981 */ /* 0x000f62000c1e1b00 */
[----:B0-----:R-:W-:-:S03]  /*2110*/  CS2R R94, SRZ ;  /* 0x00000000005e7805 */ /* 0x001fc6000001ff00 */
[----:B------:R-:W5:Y:S04]  /*2120*/  @P0 LDG.E.64 R68, desc[UR8][R102.64] ;  /* 0x0000000866440981 */ /* 0x000f68000c1e1b00 */
[----:B------:R-:W5:Y:S01]  /*2130*/  @P0 LDG.E.64 R94, desc[UR8][R104.64] ;  /* 0x00000008685e0981 */ /* 0x000f62000c1e1b00 */
[----:B------:R-:W-:Y:S02]  /*2140*/  ISETP.GT.U32.AND P5, PT, R84, 0x1df, PT ;  /* 0x000001df5400780c */ /* 0x000fe40003fa4070 */
[----:B------:R-:W-:Y:S02]  /*2150*/  CS2R R80, SRZ ;  /* 0x0000000000507805 */ /* 0x000fe4000001ff00 */
[----:B------:R-:W-:-:S04]  /*2160*/  CS2R R92, SRZ ;  /* 0x00000000005c7805 */ /* 0x000fc8000001ff00 */
[----:B------:R0:W5:Y:S01]  /*2170*/  @P6 LDG.E.64 R80, desc[UR8][R64.64] ;  /* 0x0000000840506981 */ /* 0x000162000c1e1b00 */
[----:B------:R-:W-:Y:S03]  /*2180*/  BSSY B0, `(.L_x_2436) ;  /* 0x0000011000007945 */ /* 0x000fe60003800000 */
[----:B------:R2:W5:Y:S01]  /*2190*/  @P2 LDG.E.64 R92, desc[UR8][R70.64] ;  /* 0x00000008465c2981 */ /* 0x000562000c1e1b00 */
[----:B0-----:R-:W-:Y:S02]  /*21a0*/  CS2R R64, SRZ ;  /* 0x0000000000407805 */ /* 0x001fe4000001ff00 */
[----:B--2---:R-:W-:-:S04]  /*21b0*/  CS2R R70, SRZ ;  /* 0x0000000000467805 */ /* 0x004fc8000001ff00 */
[----:B------:R0:W5:Y:S02]  /*21c0*/  @P1 LDG.E.64 R64, desc[UR8][R72.64] ;  /* 0x0000000848401981 */ /* 0x000164000c1e1b00 */
[----:B0-----:R-:W-:Y:S01]  /*21d0*/  CS2R R72, SRZ ;  /* 0x0000000000487805 */ /* 0x001fe2000001ff00 */
[----:B-1----:R-:W-:Y:S06]  /*21e0*/  @P5 BRA `(.L_x_2437) ;  /* 0x0000000000285947 */ /* 0x002fec0003800000 */
        /* <DEDUP_REMOVED lines=8> */
[----:B0-----:R-:W-:-:S06]  /*2270*/  IMAD.WIDE R72, R3, 0x4, R72 ;  /* 0x0000000403487825 */ /* 0x001fcc00078e0248 */
[----:B-1----:R-:W5:Y:S02]  /*2280*/  LDG.E.64 R72, desc[UR8][R72.64] ;  /* 0x0000000848487981 */ /* 0x002f64000c1e1b00 */
.L_x_2437:
[----:B------:R-:W-:Y:S05]  /*2290*/  BSYNC B0 ;  /* 0x0000000000007941 */ /* 0x000fea0003800000 */
.L_x_2436:
[----:B------:R-:W-:Y:S01]  /*22a0*/  ISETP.NE.AND P5, PT, RZ, UR10, PT ;  /* 0x0000000aff007c0c */ /* 0x000fe2000bfa5270 */
[C---:B-----5:R-:W-:Y:S01]  /*22b0*/  FADD.FTZ R3, -R36.reuse, R86 ;  /* 0x0000005624037221 */ /* 0x060fe20000010100 */
[----:B------:R-:W-:Y:S01]  /*22c0*/  FADD.FTZ R87, -R36, R87 ;  /* 0x0000005724577221 */ /* 0x000fe20000010100 */
[----:B------:R-:W-:Y:S01]  /*22d0*/  LOP3.LUT R2, R2, 0xfffffffd, RZ, 0xc0, !PT ;  /* 0xfffffffd02027812 */ /* 0x000fe200078ec0ff */
[C---:B------:R-:W-:Y:S01]  /*22e0*/  FADD.FTZ R105, -R36.reuse, R98 ;  /* 0x0000006224697221 */ /* 0x040fe20000010100 */
[----:B------:R-:W-:Y:S01]  /*22f0*/  FADD.FTZ R99, -R36, R99 ;  /* 0x0000006324637221 */ /* 0x000fe20000010100 */
[----:B------:R-:W-:Y:S01]  /*2300*/  MOV R107, R26 ;  /* 0x0000001a006b7202 */ /* 0x000fe20000000f00 */
[-C--:B------:R-:W-:Y:S01]  /*2310*/  FMUL.FTZ R3, R3, R96.reuse ;  /* 0x0000006003037220 */ /* 0x080fe20000410000 */
[----:B------:R-:W-:Y:S01]  /*2320*/  MOV R104, R27 ;  /* 0x0000001b00687202 */ /* 0x000fe20000000f00 */
[----:B------:R-:W-:Y:S01]  /*2330*/  FMUL.FTZ R0, R87, R96 ;  /* 0x0000006057007220 */ /* 0x000fe20000410000 */
[----:B------:R-:W-:-:S03]  /*2340*/  MOV R106, R28 ;  /* 0x0000001c006a7202 */ /* 0x000fc60000000f00 */
        /* <DEDUP_REMOVED lines=20> */
.L_x_2438:
[----:B------:R-:W-:Y:S01]  /*2490*/  FMUL.FTZ R98, R107, R72 ;  /* 0x000000486b627220 */ /* 0x000fe20000410000 */
[----:B------:R-:W-:Y:S01]  /*24a0*/  MOV R103, R29 ;  /* 0x0000001d00677202 */ /* 0x000fe20000000f00 */
        /* <DEDUP_REMOVED lines=18> */
[----:B-1----:R-:W-:Y:S01]  /*25d0*/  FADD.FTZ R106, -R103, 1 ;  /* 0x3f800000676a7421 */ /* 0x002fe20000010100 */
[----:B------:R-:W-:-:S03]  /*25e0*/  FMUL.FTZ R103, R28, R103 ;  /* 0x000000671c677220 */ /* 0x000fc60000410000 */
[----:B------:R-:W-:Y:S01]  /*25f0*/  FFMA.FTZ R106, R99, R106, 1 ;  /* 0x3f800000636a7423 */ /* 0x000fe2000001006a */
[----:B------:R-:W-:-:S03]  /*2600*/  FMUL.FTZ R99, R29, R108 ;  /* 0x0000006c1d637220 */ /* 0x000fc60000410000 */
[----:B------:R-:W-:Y:S01]  /*2610*/  FMUL.FTZ R106, R103, R106 ;  /* 0x0000006a676a7220 */ /* 0x000fe20000410000 */
[----:B------:R-:W-:-:S07]  /*2620*/  FMUL.FTZ R103, R99, R100 ;  /* 0x0000006463677220 */ /* 0x000fce0000410000 */
.L_x_2439:
        /* <DEDUP_REMOVED lines=31> */
.L_x_2440:
[----:B------:R-:W-:Y:S01]  /*2820*/  FMUL.FTZ R100, R105, R72 ;  /* 0x0000004869647220 */ /* 0x000fe20000410000 */
[----:B------:R-:W-:Y:S01]  /*2830*/  FADD.FTZ R99, R46, R99 ;  /* 0x000000632e637221 */ /* 0x000fe20000010000 */
[----:B------:R-:W-:Y:S01]  /*2840*/  FFMA.FTZ R102, R86, R46, R37 ;  /* 0x0000002e56667223 */ /* 0x000fe20000010025 */
[C---:B------:R-:W-:Y:S01]  /*2850*/  FADD.FTZ R109, -R36.reuse, R49 ;  /* 0x00000031246d7221 */ /* 0x040fe20000010100 */
[----:B------:R-:W-:Y:S01]  /*2860*/  MOV R49, R32 ;  /* 0x0000002000317202 */ /* 0x000fe20000000f00 */
[----:B------:R-:W-:Y:S01]  /*2870*/  FADD.FTZ R101, R99, R100 ;  /* 0x0000006463657221 */ /* 0x000fe20000010000 */
[----:B------:R-:W-:Y:S01]  /*2880*/  FADD.FTZ R99, -R36, R48 ;  /* 0x0000003024637221 */ /* 0x000fe20000010100 */
[----:B------:R-:W-:Y:S01]  /*2890*/  FFMA.FTZ R37, R97, R100, R102 ;  /* 0x0000006461257223 */ /* 0x000fe20000010066 */
[----:B------:R-:W-:Y:S01]  /*28a0*/  MOV R46, R33 ;  /* 0x00000021002e7202 */ /* 0x000fe20000000f00 */
[----:B------:R-:W-:Y:S01]  /*28b0*/  FMUL.FTZ R48, R47, R73 ;  /* 0x000000492f307220 */ /* 0x000fe20000410000 */
        /* <DEDUP_REMOVED lines=17> */
[----:B------:R-:W-:-:S03]  /*29d0*/  FMUL.FTZ R112, R33, R112 ;  /* 0x0000007021707220 */ /* 0x000fc60000410000 */
[----:B------:R-:W-:Y:S01]  /*29e0*/  FFMA.FTZ R113, R49, R114, 1 ;  /* 0x3f80000031717423 */ /* 0x000fe20000010072 */
[----:B------:R-:W-:-:S03]  /*29f0*/  FMUL.FTZ R49, R109, R46 ;  /* 0x0000002e6d317220 */ /* 0x000fc60000410000 */
[----:B------:R-:W-:-:S07]  /*2a00*/  FMUL.FTZ R46, R112, R113 ;  /* 0x00000071702e7220 */ /* 0x000fce0000410000 */
.L_x_2441:
[----:B------:R-:W-:Y:S01]  /*2a10*/  FFMA.FTZ R102, R98, R48, R37 ;  /* 0x0000003062667223 */ /* 0x000fe20000010025 */
[----:B------:R-:W-:Y:S01]  /*2a20*/  FMUL.FTZ R108, R49, R72 ;  /* 0x00000048316c7220 */ /* 0x000fe20000410000 */
[----:B------:R-:W-:Y:S01]  /*2a30*/  FADD.FTZ R101, R48, R101 ;  /* 0x0000006530657221 */ /* 0x000fe20000010000 */
[C---:B------:R-:W-:Y:S01]  /*2a40*/  FADD.FTZ R111, -R36.reuse, R51 ;  /* 0x00000033246f7221 */ /* 0x040fe20000010100 */
[----:B------:R-:W-:Y:S01]  /*2a50*/  MOV R48, R34 ;  /* 0x0000002200307202 */ /* 0x000fe20000000f00 */
[----:B------:R-:W-:Y:S01]  /*2a60*/  FFMA.FTZ R109, R99, R108, R102 ;  /* 0x0000006c636d7223 */ /* 0x000fe20000010066 */
[----:B------:R-:W-:Y:S01]  /*2a70*/  FADD.FTZ R108, R101, R108 ;  /* 0x0000006c656c7221 */ /* 0x000fe20000010000 */
[----:B------:R-:W-:Y:S01]  /*2a80*/  FADD.FTZ R101, -R36, R50 ;  /* 0x0000003224657221 */ /* 0x000fe20000010100 */
        /* <DEDUP_REMOVED lines=23> */
.L_x_2442:
[----:B------:R-:W-:Y:S01]  /*2c00*/  FFMA.FTZ R110, R100, R51, R109 ;  /* 0x00000033646e7223 */ /* 0x000fe2000001006d */
[----:B------:R-:W-:Y:S01]  /*2c10*/  FMUL.FTZ R50, R48, R72 ;  /* 0x0000004830327220 */ /* 0x000fe20000410000 */
[----:B------:R-:W-:Y:S01]  /*2c20*/  FADD.FTZ R109, R51, R108 ;  /* 0x0000006c336d7221 */ /* 0x000fe20000010000 */
[C---:B------:R-:W-:Y:S01]  /*2c30*/  FADD.FTZ R123, -R36.reuse, R38 ;  /* 0x00000026247b7221 */ /* 0x040fe20000010100 */
[----:B------:R-:W-:Y:S01]  /*2c40*/  FMUL.FTZ R38, R37, R73 ;  /* 0x0000004925267220 */ /* 0x000fe20000410000 */
[----:B------:R-:W-:Y:S01]  /*2c50*/  FFMA.FTZ R51, R101, R50, R110 ;  /* 0x0000003265337223 */ /* 0x000fe2000001006e */
[----:B------:R-:W-:Y:S01]  /*2c60*/  FADD.FTZ R50, R109, R50 ;  /* 0x000000326d327221 */ /* 0x000fe20000010000 */
[C---:B------:R-:W-:Y:S01]  /*2c70*/  FADD.FTZ R115, -R36.reuse, R52 ;  /* 0x0000003424737221 */ /* 0x040fe20000010100 */
        /* <DEDUP_REMOVED lines=42> */
[----:B------:R-:W-:Y:S01]  /*2f20*/  FFMA.FTZ R90, R40, R90, 1 ;  /* 0x3f800000285a7423 */ /* 0x000fe2000001005a */
[----:B------:R-:W-:-:S03]  /*2f30*/  FMUL.FTZ R40, R38, R88 ;  /* 0x0000005826287220 */ /* 0x000fc60000410000 */
[----:B------:R-:W-:-:S07]  /*2f40*/  FMUL.FTZ R38, R51, R90 ;  /* 0x0000005a33267220 */ /* 0x000fce0000410000 */
.L_x_2443:
[----:B------:R-:W-:Y:S01]  /*2f50*/  FMUL.FTZ R52, R40, R72 ;  /* 0x0000004828347220 */ /* 0x000fe20000410000 */
[----:B------:R-:W-:Y:S01]  /*2f60*/  FFMA.FTZ R54, R3, R107, RZ ;  /* 0x0000006b03367223 */ /* 0x000fe200000100ff */
[----:B------:R-:W-:Y:S01]  /*2f70*/  FADD.FTZ R51, RZ, R107 ;  /* 0x0000006bff337221 */ /* 0x000fe20000010000 */
[----:B------:R-:W-:Y:S01]  /*2f80*/  FMUL.FTZ R80, R38, R73 ;  /* 0x0000004926507220 */ /* 0x000fe20000410000 */
[----:B------:R-:W-:Y:S01]  /*2f90*/  FFMA.FTZ R107, R115, R52, R36 ;  /* 0x00000034736b7223 */ /* 0x000fe20000010024 */
[----:B------:R-:W-:Y:S01]  /*2fa0*/  FADD.FTZ R50, R50, R52 ;  /* 0x0000003432327221 */ /* 0x000fe20000010000 */
[----:B------:R-:W-:Y:S01]  /*2fb0*/  FFMA.FTZ R36, R87, R106, R54 ;  /* 0x0000006a57247223 */ /* 0x000fe20000010036 */
[----:B------:R-:W-:Y:S01]  /*2fc0*/  FADD.FTZ R52, R51, R106 ;  /* 0x0000006a33347221 */ /* 0x000fe20000010000 */
[----:B------:R-:W-:Y:S01]  /*2fd0*/  FFMA.FTZ R54, R116, R80, R107 ;  /* 0x0000005074367223 */ /* 0x000fe2000001006b */
[----:B------:R-:W-:Y:S01]  /*2fe0*/  FADD.FTZ R80, R80, R50 ;  /* 0x0000003250507221 */ /* 0x000fe20000010000 */
[----:B------:R-:W-:Y:S01]  /*2ff0*/  MOV R51, R58 ;  /* 0x0000003a00337202 */ /* 0x000fe20000000f00 */
[----:B------:R-:W-:Y:S01]  /*3000*/  FMUL.FTZ R113, R113, R96 ;  /* 0x0000006071717220 */ /* 0x000fe20000410000 */
[----:B------:R-:W-:Y:S01]  /*3010*/  MOV R50, R59 ;  /* 0x0000003b00327202 */ /* 0x000fe20000000f00 */
        /* <DEDUP_REMOVED lines=22> */
.L_x_2444:
[----:B------:R-:W-:Y:S01]  /*3180*/  FMUL.FTZ R90, R51, R72 ;  /* 0x00000048335a7220 */ /* 0x000fe20000410000 */
[----:B------:R-:W-:Y:S01]  /*3190*/  FFMA.FTZ R107, R86, R103, R107 ;  /* 0x00000067566b7223 */ /* 0x000fe2000001006b */
[----:B------:R-:W-:Y:S01]  /*31a0*/  FADD.FTZ R88, R88, R103 ;  /* 0x0000006758587221 */ /* 0x000fe20000010000 */
[----:B------:R-:W-:Y:S01]  /*31b0*/  FMUL.FTZ R92, R50, R73 ;  /* 0x00000049325c7220 */ /* 0x000fe20000410000 */
[----:B------:R-:W-:Y:S01]  /*31c0*/  FFMA.FTZ R103, R113, R90, R54 ;  /* 0x0000005a71677223 */ /* 0x000fe20000010036 */
[----:B------:R-:W-:Y:S01]  /*31d0*/  FADD.FTZ R94, R80, R90 ;  /* 0x0000005a505e7221 */ /* 0x000fe20000010000 */
[----:B------:R-:W-:Y:S01]  /*31e0*/  FADD.FTZ R54, R52, R105 ;  /* 0x0000006934367221 */ /* 0x000fe20000010000 */
[----:B------:R-:W-:Y:S01]  /*31f0*/  FFMA.FTZ R80, R97, R105, R36 ;  /* 0x0000006961507223 */ /* 0x000fe20000010024 */
        /* <DEDUP_REMOVED lines=25> */
.L_x_2445:
[----:B------:R-:W-:Y:S01]  /*3390*/  FMUL.FTZ R105, R52, R72 ;  /* 0x0000004834697220 */ /* 0x000fe20000410000 */
[----:B------:R-:W-:Y:S01]  /*33a0*/  FADD.FTZ R103, R88, R47 ;  /* 0x0000002f58677221 */ /* 0x000fe20000010000 */
[----:B------:R-:W-:Y:S01]  /*33b0*/  FFMA.FTZ R107, R98, R47, R107 ;  /* 0x0000002f626b7223 */ /* 0x000fe2000001006b */
[----:B------:R-:W-:Y:S01]  /*33c0*/  FFMA.FTZ R80, R99, R49, R80 ;  /* 0x0000003163507223 */ /* 0x000fe20000010050 */
[----:B------:R-:W-:Y:S01]  /*33d0*/  FFMA.FTZ R47, R111, R105, R90 ;  /* 0x000000696f2f7223 */ /* 0x000fe2000001005a */
[----:B------:R-:W-:Y:S01]  /*33e0*/  FMUL.FTZ R90, R36, R73 ;  /* 0x00000049245a7220 */ /* 0x000fe20000410000 */
[----:B------:R-:W-:Y:S01]  /*33f0*/  FADD.FTZ R92, R92, R105 ;  /* 0x000000695c5c7221 */ /* 0x000fe20000010000 */
[----:B------:R-:W-:Y:S01]  /*3400*/  FADD.FTZ R105, R54, R49 ;  /* 0x0000003136697221 */ /* 0x000fe20000010000 */
[----:B------:R-:W-:Y:S01]  /*3410*/  MOV R49, R62 ;  /* 0x0000003e00317202 */ /* 0x000fe20000000f00 */
[----:B------:R-:W-:Y:S01]  /*3420*/  FFMA.FTZ R88, R112, R90, R47 ;  /* 0x0000005a70587223 */ /* 0x000fe2000001002f */
[----:B------:R-:W-:Y:S01]  /*3430*/  FADD.FTZ R90, R90, R92 ;  /* 0x0000005c5a5a7221 */ /* 0x000fe20000010000 */
[----:B------:R-:W-:Y:S01]  /*3440*/  MOV R47, R63 ;  /* 0x0000003f002f7202 */ /* 0x000fe20000000f00 */
        /* <DEDUP_REMOVED lines=21> */
.L_x_2446:
[----:B------:R-:W-:Y:S01]  /*35a0*/  FMUL.FTZ R92, R49, R72 ;  /* 0x00000048315c7220 */ /* 0x000fe20000410000 */
[----:B------:R-:W-:Y:S01]  /*35b0*/  FFMA.FTZ R89, R100, R46, R107 ;  /* 0x0000002e64597223 */ /* 0x000fe2000001006b */
[----:B------:R-:W-:Y:S01]  /*35c0*/  FADD.FTZ R54, R103, R46 ;  /* 0x0000002e67367221 */ /* 0x000fe20000010000 */
[----:B------:R-:W-:Y:S01]  /*35d0*/  FADD.FTZ R105, R105, R48 ;  /* 0x0000003069697221 */ /* 0x000fe20000010000 */
[----:B------:R-:W-:Y:S01]  /*35e0*/  FADD.FTZ R107, R90, R92 ;  /* 0x0000005c5a6b7221 */ /* 0x000fe20000010000 */
[----:B------:R-:W-:Y:S01]  /*35f0*/  FFMA.FTZ R103, R109, R92, R88 ;  /* 0x0000005c6d677223 */ /* 0x000fe20000010058 */
[----:B------:R-:W-:Y:S01]  /*3600*/  FMUL.FTZ R90, R47, R73 ;  /* 0x000000492f5a7220 */ /* 0x000fe20000410000 */
[----:B------:R-:W-:Y:S01]  /*3610*/  FFMA.FTZ R80, R101, R48, R80 ;  /* 0x0000003065507223 */ /* 0x000fe20000010050 */
[----:B------:R-:W-:Y:S01]  /*3620*/  MOV R48, R68 ;  /* 0x0000004400307202 */ /* 0x000fe20000000f00 */
[----:B------:R-:W-:Y:S01]  /*3630*/  FMUL.FTZ R108, R95, R96 ;  /* 0x000000605f6c7220 */ /* 0x000fe20000410000 */
[----:B------:R-:W-:Y:S01]  /*3640*/  FFMA.FTZ R88, R110, R90, R103 ;  /* 0x0000005a6e587223 */ /* 0x000fe20000010067 */
[----:B------:R-:W-:Y:S01]  /*3650*/  FADD.FTZ R90, R90, R107 ;  /* 0x0000006b5a5a7221 */ /* 0x000fe20000010000 */
        /* <DEDUP_REMOVED lines=21> */
.L_x_2447:
[----:B------:R-:W-:Y:S01]  /*37b0*/  FMUL.FTZ R95, R48, R72 ;  /* 0x00000048305f7220 */ /* 0x000fe20000410000 */
[----:B------:R-:W-:Y:S01]  /*37c0*/  FADD.FTZ R53, R54, R37 ;  /* 0x0000002536357221 */ /* 0x000fe20000010000 */
[----:B------:R-:W-:Y:S01]  /*37d0*/  FFMA.FTZ R89, R102, R37, R89 ;  /* 0x0000002566597223 */ /* 0x000fe20000010059 */
[----:B------:R-:W-:Y:S01]  /*37e0*/  FADD.FTZ R54, R105, R40 ;  /* 0x0000002869367221 */ /* 0x000fe20000010000 */
[----:B------:R-:W-:Y:S01]  /*37f0*/  FFMA.FTZ R37, R107, R95, R88 ;  /* 0x0000005f6b257223 */ /* 0x000fe20000010058 */
[----:B------:R-:W-:Y:S01]  /*3800*/  FADD.FTZ R95, R90, R95 ;  /* 0x0000005f5a5f7221 */ /* 0x000fe20000010000 */
        /* <DEDUP_REMOVED lines=27> */
.L_x_2448:
[----:B------:R-:W-:Y:S01]  /*39c0*/  FMUL.FTZ R91, R40, R72 ;  /* 0x00000048285b7220 */ /* 0x000fe20000410000 */
[----:B------:R-:W-:Y:S01]  /*39d0*/  FFMA.FTZ R55, R116, R38, R89 ;  /* 0x0000002674377223 */ /* 0x000fe20000010059 */
[----:B------:R-:W-:Y:S01]  /*39e0*/  FADD.FTZ R89, R54, R51 ;  /* 0x0000003336597221 */ /* 0x000fe20000010000 */
[----:B------:R-:W-:Y:S01]  /*39f0*/  FADD.FTZ R53, R53, R38 ;  /* 0x0000002635357221 */ /* 0x000fe20000010000 */
[----:B------:R-:W-:Y:S01]  /*3a00*/  FFMA.FTZ R95, R105, R91, R88 ;  /* 0x0000005b695f7223 */ /* 0x000fe20000010058 */
[----:B------:R-:W-:Y:S01]  /*3a10*/  FMUL.FTZ R88, R37, R73 ;  /* 0x0000004925587220 */ /* 0x000fe20000410000 */
[----:B------:R-:W-:Y:S01]  /*3a20*/  FADD.FTZ R91, R90, R91 ;  /* 0x0000005b5a5b7221 */ /* 0x000fe20000010000 */
[----:B------:R-:W-:Y:S01]  /*3a30*/  FFMA.FTZ R80, R113, R51, R80 ;  /* 0x0000003371507223 */ /* 0x000fe20000010050 */
        /* <DEDUP_REMOVED lines=25> */
.L_x_2449:
        /* <DEDUP_REMOVED lines=28> */
[----:B-1----:R-:W-:-:S03]  /*3d90*/  FADD.FTZ R52, -R92, 1 ;  /* 0x3f8000005c347421 */ /* 0x002fc60000010100 */
[----:B------:R-:W-:Y:S01]  /*3da0*/  FMUL.FTZ R54, R54, R93 ;  /* 0x0000005d36367220 */ /* 0x000fe20000410000 */
[----:B------:R-:W-:Y:S01]  /*3db0*/  FFMA.FTZ R39, R39, R52, 1 ;  /* 0x3f80000027277423 */ /* 0x000fe20000010034 */
[----:B------:R-:W-:-:S04]  /*3dc0*/  FMUL.FTZ R52, R19, R92 ;  /* 0x0000005c13347220 */ /* 0x000fc80000410000 */
[----:B------:R-:W-:-:S07]  /*3dd0*/  FMUL.FTZ R52, R52, R39 ;  /* 0x0000002734347220 */ /* 0x000fce0000410000 */
.L_x_2450:
[----:B------:R-:W-:Y:S01]  /*3de0*/  FMUL.FTZ R90, R54, R72 ;  /* 0x00000048365a7220 */ /* 0x000fe20000410000 */
[-C--:B------:R-:W-:Y:S01]  /*3df0*/  FMUL.FTZ R93, R125, R96.reuse ;  /* 0x000000607d5d7220 */ /* 0x080fe20000410000 */
[----:B------:R-:W-:Y:S01]  /*3e00*/  FMUL.FTZ R92, R41, R96 ;  /* 0x00000060295c7220 */ /* 0x000fe20000410000 */
[----:B------:R-:W-:Y:S01]  /*3e10*/  MOV R122, R20 ;  /* 0x00000014007a7202 */ /* 0x000fe20000000f00 */
[----:B------:R-:W-:Y:S01]  /*3e20*/  FFMA.FTZ R39, R95, R90, R88 ;  /* 0x0000005a5f277223 */ /* 0x000fe20000010058 */
[----:B------:R-:W-:Y:S01]  /*3e30*/  FADD.FTZ R90, R81, R90 ;  /* 0x0000005a515a7221 */ /* 0x000fe20000010000 */
[----:B------:R-:W-:-:S04]  /*3e40*/  FMUL.FTZ R81, R52, R73 ;  /* 0x0000004934517220 */ /* 0x000fc80000410000 */
[----:B------:R-:W-:Y:S01]  /*3e50*/  FFMA.FTZ R88, R94, R81, R39 ;  /* 0x000000515e587223 */ /* 0x000fe20000010027 */
[----:B------:R-:W-:Y:S01]  /*3e60*/  FADD.FTZ R81, R81, R90 ;  /* 0x0000005a51517221 */ /* 0x000fe20000010000 */
        /* <DEDUP_REMOVED lines=20> */
.L_x_2451:
[----:B------:R-:W-:Y:S01]  /*3fb0*/  FMUL.FTZ R90, R122, R72 ;  /* 0x000000487a5a7220 */ /* 0x000fe20000410000 */
[----:B------:R-:W-:Y:S01]  /*3fc0*/  FMUL.FTZ R91, R42, R96 ;  /* 0x000000602a5b7220 */ /* 0x000fe20000410000 */
[----:B------:R-:W-:Y:S02]  /*3fd0*/  MOV R42, R23 ;  /* 0x00000017002a7202 */ /* 0x000fe40000000f00 */
[----:B------:R-:W-:Y:S01]  /*3fe0*/  FFMA.FTZ R41, R93, R90, R88 ;  /* 0x0000005a5d297223 */ /* 0x000fe20000010058 */
[----:B------:R-:W-:Y:S01]  /*3ff0*/  FADD.FTZ R90, R81, R90 ;  /* 0x0000005a515a7221 */ /* 0x000fe20000010000 */
[----:B------:R-:W-:-:S04]  /*4000*/  FMUL.FTZ R81, R39, R73 ;  /* 0x0000004927517220 */ /* 0x000fc80000410000 */
[----:B------:R-:W-:Y:S01]  /*4010*/  FFMA.FTZ R88, R92, R81, R41 ;  /* 0x000000515c587223 */ /* 0x000fe20000010029 */
[----:B------:R-:W-:Y:S01]  /*4020*/  FADD.FTZ R41, R81, R90 ;  /* 0x0000005a51297221 */ /* 0x000fe20000010000 */
[----:B------:R-:W-:Y:S01]  /*4030*/  FMUL.FTZ R90, R43, R96 ;  /* 0x000000602b5a7220 */ /* 0x000fe20000410000 */
        /* <DEDUP_REMOVED lines=17> */
[----:B------:R-:W-:-:S04]  /*4150*/  FMUL.FTZ R42, R22, R81 ;  /* 0x00000051162a7220 */ /* 0x000fc80000410000 */
[----:B------:R-:W-:Y:S01]  /*4160*/  FMUL.FTZ R43, R42, R43 ;  /* 0x0000002b2a2b7220 */ /* 0x000fe20000410000 */
[----:B------:R-:W-:-:S07]  /*4170*/  FMUL.FTZ R42, R89, R125 ;  /* 0x0000007d592a7220 */ /* 0x000fce0000410000 */
.L_x_2452:
        /* <DEDUP_REMOVED lines=25> */
[----:B0-----:R-:W-:-:S04]  /*4310*/  FADD.FTZ R81, -R123, 1 ;  /* 0x3f8000007b517421 */ /* 0x001fc80000010100 */
[----:B------:R-:W-:Y:S01]  /*4320*/  FFMA.FTZ R81, R44, R81, 1 ;  /* 0x3f8000002c517423 */ /* 0x000fe20000010051 */
[----:B------:R-:W-:-:S04]  /*4330*/  FMUL.FTZ R44, R25, R123 ;  /* 0x0000007b192c7220 */ /* 0x000fc80000410000 */
[----:B------:R-:W-:-:S07]  /*4340*/  FMUL.FTZ R44, R44, R81 ;  /* 0x000000512c2c7220 */ /* 0x000fce0000410000 */
.L_x_2453:
[----:B------:R-:W-:Y:S01]  /*4350*/  FMUL.FTZ R81, R45, R72 ;  /* 0x000000482d517220 */ /* 0x000fe20000410000 */
[----:B------:R-:W-:Y:S01]  /*4360*/  ISETP.GT.AND P5, PT, R17, 0x1e, PT ;  /* 0x0000001e1100780c */ /* 0x000fe20003fa4270 */
[----:B------:R-:W-:Y:S01]  /*4370*/  FFMA.FTZ R55, R112, R36, R55 ;  /* 0x0000002470377223 */ /* 0x000fe20000010037 */
[----:B------:R-:W0:Y:S01]  /*4380*/  S2UR UR11, SR_CgaCtaId ;  /* 0x00000000000b79c3 */ /* 0x000e220000008800 */
[----:B------:R-:W-:Y:S01]  /*4390*/  FFMA.FTZ R123, R89, R81, R124 ;  /* 0x00000051597b7223 */ /* 0x000fe2000001007c */
[----:B------:R-:W-:Y:S01]  /*43a0*/  FADD.FTZ R124, R41, R81 ;  /* 0x00000051297c7221 */ /* 0x000fe20000010000 */
[----:B------:R-:W-:Y:S01]  /*43b0*/  FMUL.FTZ R81, R44, R73 ;  /* 0x000000492c517220 */ /* 0x000fe20000410000 */
[----:B------:R-:W-:Y:S01]  /*43c0*/  FFMA.FTZ R80, R109, R49, R80 ;  /* 0x000000316d507223 */ /* 0x000fe20000010050 */
[----:B------:R-:W-:Y:S01]  /*43d0*/  FFMA.FTZ R55, R110, R47, R55 ;  /* 0x0000002f6e377223 */ /* 0x000fe20000010037 */
[----:B------:R-:W-:Y:S01]  /*43e0*/  UMOV UR6, 0x400 ;  /* 0x0000040000067882 */ /* 0x000fe20000000000 */
[----:B------:R-:W-:Y:S01]  /*43f0*/  FFMA.FTZ R41, R88, R81, R123 ;  /* 0x0000005158297223 */ /* 0x000fe2000001007b */
[----:B------:R-:W-:Y:S01]  /*4400*/  FADD.FTZ R81, R81, R124 ;  /* 0x0000007c51517221 */ /* 0x000fe20000010000 */
[----:B------:R-:W-:Y:S01]  /*4410*/  FFMA.FTZ R80, R107, R48, R80 ;  /* 0x000000306b507223 */ /* 0x000fe20000010050 */
[----:B------:R-:W-:Y:S01]  /*4420*/  FFMA.FTZ R55, R108, R46, R55 ;  /* 0x0000002e6c377223 */ /* 0x000fe20000010037 */
[----:B------:R-:W-:Y:S01]  /*4430*/  UIADD3 UR5, UR6, 0xa0, URZ ;  /* 0x000000a006057890 */ /* 0x000fe2000fffe03f */
[----:B------:R-:W1:Y:S01]  /*4440*/  SHFL.DOWN PT, R124, R41, 0x1, 0x1f ;  /* 0x08201f00297c7f89 */ /* 0x000e6200000e0000 */
[----:B------:R-:W-:Y:S01]  /*4450*/  FFMA.FTZ R80, R105, R40, R80 ;  /* 0x0000002869507223 */ /* 0x000fe20000010050 */
[----:B------:R-:W-:Y:S01]  /*4460*/  FFMA.FTZ R55, R106, R37, R55 ;  /* 0x000000256a377223 */ /* 0x000fe20000010037 */
[----:B------:R-:W-:Y:S01]  /*4470*/  BSSY B0, `(.L_x_2454) ;  /* 0x0000061000007945 */ /* 0x000fe20003800000 */
[----:B------:R-:W2:Y:S01]  /*4480*/  SHFL.DOWN PT, R123, R81, 0x1, 0x1f ;  /* 0x08201f00517b7f89 */ /* 0x000ea200000e0000 */
[----:B------:R-:W-:Y:S01]  /*4490*/  FFMA.FTZ R80, R103, R51, R80 ;  /* 0x0000003367507223 */ /* 0x000fe20000010050 */
[----:B------:R-:W-:-:S03]  /*44a0*/  FFMA.FTZ R55, R104, R38, R55 ;  /* 0x0000002668377223 */ /* 0x000fc60000010037 */
[----:B------:R-:W-:Y:S01]  /*44b0*/  FFMA.FTZ R80, R95, R54, R80 ;  /* 0x000000365f507223 */ /* 0x000fe20000010050 */
[----:B------:R-:W-:Y:S01]  /*44c0*/  FFMA.FTZ R55, R94, R52, R55 ;  /* 0x000000345e377223 */ /* 0x000fe20000010037 */
[----:B0-----:R-:W-:Y:S02]  /*44d0*/  ULEA UR5, UR11, UR5, 0x18 ;  /* 0x000000050b057291 */ /* 0x001fe4000f8ec03f */
[----:B------:R-:W-:Y:S01]  /*44e0*/  FFMA.FTZ R80, R93, R122, R80 ;  /* 0x0000007a5d507223 */ /* 0x000fe20000010050 */
[----:B------:R-:W-:-:S03]  /*44f0*/  FFMA.FTZ R55, R92, R39, R55 ;  /* 0x000000275c377223 */ /* 0x000fc60000010037 */
[----:B------:R-:W-:Y:S01]  /*4500*/  FFMA.FTZ R80, R91, R43, R80 ;  /* 0x0000002b5b507223 */ /* 0x000fe20000010050 */
[----:B------:R-:W-:Y:S01]  /*4510*/  FFMA.FTZ R55, R90, R42, R55 ;  /* 0x0000002a5a377223 */ /* 0x000fe20000010037 */
        /* <DEDUP_REMOVED lines=21> */
[----:B------:R-:W-:Y:S01]  /*4670*/  FADD.FTZ R124, R53, R36 ;  /* 0x00000024357c7221 */ /* 0x000fe20000010000 */
[----:B------:R-:W-:Y:S01]  /*4680*/  FADD.FTZ R53, R50, R49 ;  /* 0x0000003132357221 */ /* 0x000fe20000010000 */
[----:B-1----:R-:W-:-:S02]  /*4690*/  @!P5 FADD.FTZ R81, R81, R123 ;  /* 0x0000007b5151d221 */ /* 0x002fc40000010000 */
[----:B------:R-:W-:Y:S01]  /*46a0*/  FADD.FTZ R49, R124, R47 ;  /* 0x0000002f7c317221 */ /* 0x000fe20000010000 */
[----:B------:R-:W-:Y:S01]  /*46b0*/  FADD.FTZ R53, R53, R48 ;  /* 0x0000003035357221 */ /* 0x000fe20000010000 */
[----:B------:R-:W-:Y:S02]  /*46c0*/  ISETP.NE.AND P5, PT, R17, RZ, PT ;  /* 0x000000ff1100720c */ /* 0x000fe40003fa5270 */
[----:B------:R-:W-:Y:S01]  /*46d0*/  FADD.FTZ R36, R49, R46 ;  /* 0x0000002e31247221 */ /* 0x000fe20000010000 */
[----:B------:R-:W-:-:S03]  /*46e0*/  FADD.FTZ R46, R53, R40 ;  /* 0x00000028352e7221 */ /* 0x000fc60000010000 */
[----:B------:R-:W-:Y:S01]  /*46f0*/  FADD.FTZ R47, R36, R37 ;  /* 0x00000025242f7221 */ /* 0x000fe20000010000 */
[----:B------:R-:W-:-:S03]  /*4700*/  FADD.FTZ R37, R46, R51 ;  /* 0x000000332e257221 */ /* 0x000fc60000010000 */
[----:B------:R-:W-:Y:S01]  /*4710*/  FADD.FTZ R47, R47, R38 ;  /* 0x000000262f2f7221 */ /* 0x000fe20000010000 */
[----:B------:R-:W-:-:S03]  /*4720*/  FADD.FTZ R37, R37, R54 ;  /* 0x0000003625257221 */ /* 0x000fc60000010000 */
[----:B------:R-:W-:Y:S01]  /*4730*/  FADD.FTZ R36, R47, R52 ;  /* 0x000000342f247221 */ /* 0x000fe20000010000 */
[----:B------:R-:W-:Y:S01]  /*4740*/  FADD.FTZ R38, R37, R122 ;  /* 0x0000007a25267221 */ /* 0x000fe20000010000 */
[----:B------:R-:W-:Y:S02]  /*4750*/  LEA R122, R84, UR5, 0x4 ;  /* 0x00000005547a7c11 */ /* 0x000fe4000f8e20ff */
[----:B------:R-:W-:Y:S01]  /*4760*/  FADD.FTZ R37, R36, R39 ;  /* 0x0000002724257221 */ /* 0x000fe20000010000 */
[----:B------:R-:W-:Y:S01]  /*4770*/  FADD.FTZ R38, R38, R43 ;  /* 0x0000002b26267221 */ /* 0x000fe20000010000 */
[----:B------:R-:W-:Y:S01]  /*4780*/  FFMA.FTZ R36, R89, R45, R80 ;  /* 0x0000002d59247223 */ /* 0x000fe20000010050 */
[----:B------:R-:W-:Y:S01]  /*4790*/  MOV R80, R41 ;  /* 0x0000002900507202 */ /* 0x000fe20000000f00 */
[----:B------:R-:W-:Y:S01]  /*47a0*/  FADD.FTZ R39, R37, R42 ;  /* 0x0000002a25277221 */ /* 0x000fe20000010000 */
[----:B------:R-:W-:Y:S01]  /*47b0*/  FADD.FTZ R38, R38, R45 ;  /* 0x0000002d26267221 */ /* 0x000fe20000010000 */
[----:B------:R-:W-:-:S02]  /*47c0*/  FFMA.FTZ R37, R88, R44, R55 ;  /* 0x0000002c58257223 */ /* 0x000fc40000010037 */
[----:B------:R-:W-:-:S05]  /*47d0*/  FADD.FTZ R39, R39, R44 ;  /* 0x0000002c27277221 */ /* 0x000fca0000010000 */
[----:B------:R0:W-:Y:S04]  /*47e0*/  STS.128 [R122], R36 ;  /* 0x000000247a007388 */ /* 0x0001e80000000c00 */
        /* <DEDUP_REMOVED lines=20> */
[----:B------:R-:W-:Y:S01]  /*4930*/  FADD.FTZ R124, R52, R55 ;  /* 0x00000037347c7221 */ /* 0x000fe20000010000 */
[----:B------:R-:W2:Y:S04]  /*4940*/  LDS.128 R44, [UR5+0x60] ;  /* 0x00006005ff2c7984 */ /* 0x000ea80008000c00 */
[----:B------:R-:W3:Y:S01]  /*4950*/  LDS.128 R52, [UR5+0x70] ;  /* 0x00007005ff347984 */ /* 0x000ee20008000c00 */
        /* <DEDUP_REMOVED lines=16> */
[----:B------:R-:W-:Y:S01]  /*4a60*/  FADD.FTZ R80, R123, R80 ;  /* 0x000000507b507221 */ /* 0x000fe20000010000 */
[----:B------:R-:W-:-:S07]  /*4a70*/  FADD.FTZ R81, R124, R81 ;  /* 0x000000517c517221 */ /* 0x000fce0000010000 */
.L_x_2455:
[----:B------:R-:W-:Y:S05]  /*4a80*/  BSYNC B0 ;  /* 0x0000000000007941 */ /* 0x000fea0003800000 */
.L_x_2454:
        /* <DEDUP_REMOVED lines=19> */
[----:B------:R-:W1:Y:S01]  /*4bc0*/  LDS.128 R44, [R122+0x12c0] ;  /* 0x0012c0007a2c7984 */ /* 0x000e620000000c00 */
[----:B------:R-:W-:Y:S01]  /*4bd0*/  FADD.FTZ R123, R123, R42 ;  /* 0x0000002a7b7b7221 */ /* 0x000fe20000010000 */
[----:B------:R-:W-:Y:S01]  /*4be0*/  FADD.FTZ R124, R124, R41 ;  /* 0x000000297c7c7221 */ /* 0x000fe20000010000 */
[----:B------:R-:W-:Y:S01]  /*4bf0*/  FADD.FTZ R42, R125, R43 ;  /* 0x0000002b7d2a7221 */ /* 0x000fe20000010000 */
        /* <DEDUP_REMOVED lines=18> */
.L_x_2457:
[----:B------:R-:W-:Y:S05]  /*4d20*/  BSYNC B0 ;  /* 0x0000000000007941 */ /* 0x000fea0003800000 */
.L_x_2456:
[----:B------:R-:W0:Y:S01]  /*4d30*/  LDC.64 R42, c[0x0][0x268] ;  /* 0x00009a00ff2a7b82 */ /* 0x000e220000000a00 */
[----:B------:R-:W-:Y:S01]  /*4d40*/  IMAD R117, R117, 0x3c, R84 ;  /* 0x0000003c75757824 */ /* 0x000fe200078e0254 */
[----:B------:R-:W-:Y:S03]  /*4d50*/  BSSY B0, `(.L_x_2458) ;  /* 0x000000e000007945 */ /* 0x000fe60003800000 */
        /* <DEDUP_REMOVED lines=13> */
.L_x_2459:
[----:B------:R-:W-:Y:S05]  /*4e30*/  BSYNC B0 ;  /* 0x0000000000007941 */ /* 0x000fea0003800000 */
.L_x_2458:
        /* <DEDUP_REMOVED lines=33> */
.L_x_2462:
[----:B-1----:R-:W2:Y:S04]  /*5050*/  LDG.E.STRONG.GPU R38, desc[UR8][R36.64] ;  /* 0x0000000824267981 */ /* 0x002ea8000c1ef900 */
[----:B--2---:R-:W-:Y:S01]  /*5060*/  CCTL.IVALL ;  /* 0x00000000ff00798f */ /* 0x004fe20002000000 */
[----:B------:R-:W-:Y:S05]  /*5070*/  YIELD ;  /* 0x0000000000007946 */ /* 0x000fea0003800000 */
[----:B------:R-:W-:-:S13]  /*5080*/  ISETP.NE.AND P6, PT, R38, R45, PT ;  /* 0x0000002d2600720c */ /* 0x000fda0003fc5270 */
[----:B------:R-:W-:Y:S05]  /*5090*/  @P6 BRA `(.L_x_2462) ;  /* 0xfffffffc00ec6947 */ /* 0x000fea000383ffff */
.L_x_2461:
        /* <DEDUP_REMOVED lines=8> */
[----:B------:R-:W-:Y:S01]  /*5120*/  ISETP.GT.AND P6, PT, R6, RZ, PT ;  /* 0x000000ff0600720c */ /* 0x000fe20003fc4270 */
[----:B------:R-:W-:Y:S01]  /*5130*/  HFMA2.MMA R39, -RZ, RZ, 0, 0 ;  /* 0x00000000ff277435 */ /* 0x000fe200000001ff */
[----:B------:R-:W-:-:S11]  /*5140*/  MOV R38, R6 ;  /* 0x0000000600267202 */ /* 0x000fd60000000f00 */
        /* <DEDUP_REMOVED lines=11> */
.L_x_2466:
        /* <DEDUP_REMOVED lines=115> */
.L_x_2465:
        /* <DEDUP_REMOVED lines=63> */
.L_x_2467:
[----:B------:R-:W-:-:S04]  /*5d20*/  LOP3.LUT P6, RZ, R2, 0x1, RZ, 0xc0, !PT ;  /* 0x0000000102ff7812 */ /* 0x000fc800078cc0ff */
[----:B------:R-:W-:-:S13]  /*5d30*/  ISETP.NE.OR P6, PT, R38, RZ, P6 ;  /* 0x000000ff2600720c */ /* 0x000fda00037c5670 */
[----:B------:R-:W-:Y:S05]  /*5d40*/  @!P6 BRA `(.L_x_2463) ;  /* 0x00000000007ce947 */ /* 0x000fea0003800000 */
.L_x_2464:
        /* <DEDUP_REMOVED lines=31> */
.L_x_2463:
        /* <DEDUP_REMOVED lines=10> */
.L_x_2469:
[----:B------:R-:W-:Y:S05]  /*5fe0*/  BSYNC B0 ;  /* 0x0000000000007941 */ /* 0x000fea0003800000 */
.L_x_2468:
        /* <DEDUP_REMOVED lines=17> */
.L_x_2460:
[----:B------:R-:W0:Y:S01]  /*6100*/  S2UR UR6, SR_CgaCtaId ;  /* 0x00000000000679c3 */ /* 0x000e220000008800 */
[----:B------:R-:W-:Y:S01]  /*6110*/  UMOV UR5, 0x400 ;  /* 0x0000040000057882 */ /* 0x000fe20000000000 */
[----:B-1----:R-:W-:Y:S01]  /*6120*/  IMAD.WIDE.U32 R38, R84, -0x77777777, RZ ;  /* 0x8888888954267825 */ /* 0x002fe200078e00ff */
[----:B------:R-:W-:Y:S01]  /*6130*/  ISETP.NE.AND P6, PT, RZ, UR10, PT ;  /* 0x0000000aff007c0c */ /* 0x000fe2000bfc5270 */
[----:B------:R-:W-:-:S03]  /*6140*/  ULDC.64 UR12, c[0x0][0x290] ;  /* 0x0000a400000c7ab9 */ /* 0x000fc60000000a00 */
[----:B------:R-:W-:Y:S01]  /*6150*/  SHF.R.U32.HI R38, RZ, 0x5, R39 ;  /* 0x00000005ff267819 */ /* 0x000fe20000011627 */
[----:B------:R-:W1:Y:S01]  /*6160*/  LDC R41, c[0x0][0x2ac] ;  /* 0x0000ab00ff297b82 */ /* 0x000e620000000800 */
[----:B0-----:R-:W-:-:S03]  /*6170*/  ULEA UR5, UR6, UR5, 0x18 ;  /* 0x0000000506057291 */ /* 0x001fc6000f8ec03f */
[----:B-1----:R-:W-:-:S06]  /*6180*/  IMAD R40, R41, UR7, R38 ;  /* 0x0000000729287c24 */ /* 0x002fcc000f8e0226 */
[----:B------:R-:W-:Y:S01]  /*6190*/  @!P5 STS.64 [UR5+0x90], R80 ;  /* 0x00009050ff00d988 */ /* 0x000fe20008000a05 */
[----:B------:R-:W-:Y:S01]  /*61a0*/  BAR.SYNC.DEFER_BLOCKING 0x0 ;  /* 0x0000000000007b1d */ /* 0x000fe20000010000 */
[----:B------:R-:W-:-:S04]  /*61b0*/  IADD3 R41, R40, 0x60, RZ ;  /* 0x0000006028297810 */ /* 0x000fc80007ffe0ff */
[----:B------:R-:W-:Y:S01]  /*61c0*/  SHF.R.S32.HI R42, RZ, 0x1f, R41 ;  /* 0x0000001fff2a7819 */ /* 0x000fe20000011429 */
[----:B------:R-:W0:Y:S01]  /*61d0*/  LDS.64 R36, [UR5+0x90] ;  /* 0x00009005ff247984 */ /* 0x000e220008000a00 */
[----:B------:R-:W-:Y:S02]  /*61e0*/  ULDC UR5, c[0x0][0x2bc] ;  /* 0x0000af0000057ab9 */ /* 0x000fe40000000800 */
[----:B0-----:R-:W-:Y:S01]  /*61f0*/  FMUL.FTZ R43, R36, UR5 ;  /* 0x00000005242b7c20 */ /* 0x001fe20008410000 */
        /* <DEDUP_REMOVED lines=20> */
.L_x_2470:
[----:B------:R-:W-:Y:S01]  /*6340*/  LOP3.LUT P5, RZ, R2, 0x200, RZ, 0xc0, !PT ;  /* 0x0000020002ff7812 */ /* 0x000fe200078ac0ff */
[----:B------:R-:W-:-:S12]  /*6350*/  BSSY B0, `(.L_x_2471) ;  /* 0x0000013000007945 */ /* 0x000fd80003800000 */
        /* <DEDUP_REMOVED lines=12> */
[----:B------:R-:W-:Y:S02]  /*6420*/  IADD3 R37, R39, R37, RZ ;  /* 0x0000002527257210 */ /* 0x000fe40007ffe0ff */
[-C--:B------:R-:W-:Y:S01]  /*6430*/  FMUL.FTZ R26, R3, R96.reuse ;  /* 0x00000060031a7220 */ /* 0x080fe20000410000 */
[----:B------:R-:W-:Y:S01]  /*6440*/  LEA R36, P5, R38, UR14, 0x2 ;  /* 0x0000000e26247c11 */ /* 0x000fe2000f8a10ff */
[----:B------:R-:W-:-:S03]  /*6450*/  FMUL.FTZ R27, R27, R96 ;  /* 0x000000601b1b7220 */ /* 0x000fc60000410000 */
[----:B------:R-:W-:-:S05]  /*6460*/  LEA.HI.X R37, R38, UR15, R37, 0x2, P5 ;  /* 0x0000000f26257c11 */ /* 0x000fca000a8f1425 */
[----:B------:R0:W-:Y:S04]  /*6470*/  STG.E.64 desc[UR8][R36.64], R26 ;  /* 0x0000001a24007986 */ /* 0x0001e8000c101b08 */
.L_x_2472:
[----:B------:R-:W-:Y:S05]  /*6480*/  BSYNC B0 ;  /* 0x0000000000007941 */ /* 0x000fea0003800000 */
.L_x_2471:
[----:B------:R-:W-:-:S13]  /*6490*/  ISETP.NE.AND P6, PT, RZ, UR10, PT ;  /* 0x0000000aff007c0c */ /* 0x000fda000bfc5270 */
        /* <DEDUP_REMOVED lines=19> */
.L_x_2473:
[----:B------:R-:W-:Y:S04]  /*65d0*/  BSSY B0, `(.L_x_2474) ;  /* 0x0000013000007945 */ /* 0x000fe80003800000 */
[----:B------:R-:W-:Y:S05]  /*65e0*/  @!P3 BRA `(.L_x_2475) ;  /* 0x000000000044b947 */ /* 0x000fea0003800000 */
[----:B------:R-:W-:Y:S01]  /*65f0*/  ULDC.64 UR14, c[0x0][0x288] ;  /* 0x0000a200000e7ab9 */ /* 0x000fe20000000a00 */
[----:B0-----:R-:W-:Y:S01]  /*6600*/  MOV R26, R118 ;  /* 0x00000076001a7202 */ /* 0x001fe20000000f00 */
        /* <DEDUP_REMOVED lines=8> */
[----:B------:R-:W-:Y:S01]  /*6690*/  IADD3 R3, R27, R3, RZ ;  /* 0x000000031b037210 */ /* 0x000fe20007ffe0ff */
[----:B------:R-:W-:Y:S01]  /*66a0*/  FFMA.FTZ R27, R73, R29, -R86 ;  /* 0x0000001d491b7223 */ /* 0x000fe20000010856 */
[----:B------:R-:W-:-:S03]  /*66b0*/  LEA R36, P5, R26, UR14, 0x2 ;  /* 0x0000000e1a247c11 */ /* 0x000fc6000f8a10ff */
[-C--:B------:R-:W-:Y:S01]  /*66c0*/  FMUL.FTZ R27, R27, R96.reuse ;  /* 0x000000601b1b7220 */ /* 0x080fe20000410000 */
[----:B------:R-:W-:Y:S01]  /*66d0*/  LEA.HI.X R37, R26, UR15, R3, 0x2, P5 ;  /* 0x0000000f1a257c11 */ /* 0x000fe2000a8f1403 */
[----:B------:R-:W-:-:S05]  /*66e0*/  FMUL.FTZ R26, R87, R96 ;  /* 0x00000060571a7220 */ /* 0x000fca0000410000 */
[----:B------:R1:W-:Y:S03]  /*66f0*/  STG.E.64 desc[UR8][R36.64], R26 ;  /* 0x0000001a24007986 */ /* 0x0003e6000c101b08 */
.L_x_2475:
[----:B------:R-:W-:Y:S05]  /*6700*/  BSYNC B0 ;  /* 0x0000000000007941 */ /* 0x000fea0003800000 */
.L_x_2474:
[----:B------:R-:W-:Y:S05]  /*6710*/  @!P6 BRA `(.L_x_2476) ;  /* 0x000000000048e947 */ /* 0x000fea0003800000 */
        /* <DEDUP_REMOVED lines=18> */
.L_x_2476:
[----:B------:R-:W-:Y:S04]  /*6840*/  BSSY B0, `(.L_x_2477) ;  /* 0x0000013000007945 */ /* 0x000fe80003800000 */
[----:B------:R-:W-:Y:S05]  /*6850*/  @!P4 BRA `(.L_x_2478) ;  /* 0x000000000044c947 */ /* 0x000fea0003800000 */
[----:B------:R-:W-:Y:S01]  /*6860*/  ULDC.64 UR14, c[0x0][0x288] ;  /* 0x0000a200000e7ab9 */ /* 0x000fe20000000a00 */
[----:B01----:R-:W-:Y:S01]  /*6870*/  MOV R26, R118 ;  /* 0x00000076001a7202 */ /* 0x003fe20000000f00 */
        /* <DEDUP_REMOVED lines=15> */
.L_x_2478:
[----:B------:R-:W-:Y:S05]  /*6970*/  BSYNC B0 ;  /* 0x0000000000007941 */ /* 0x000fea0003800000 */
.L_x_2477:
[----:B------:R-:W-:Y:S05]  /*6980*/  @!P6 BRA `(.L_x_2479) ;  /* 0x000000000048e947 */ /* 0x000fea0003800000 */
        /* <DEDUP_REMOVED lines=18> */
.L_x_2479:
[----:B------:R-:W-:Y:S01]  /*6ab0*/  LOP3.LUT P5, RZ, R2, 0x100, RZ, 0xc0, !PT ;  /* 0x0000010002ff7812 */ /* 0x000fe200078ac0ff */
[----:B------:R-:W-:-:S12]  /*6ac0*/  BSSY B0, `(.L_x_2480) ;  /* 0x0000015000007945 */ /* 0x000fd80003800000 */
[----:B------:R-:W-:Y:S05]  /*6ad0*/  @!P5 BRA `(.L_x_2481) ;  /* 0x00000000004cd947 */ /* 0x000fea0003800000 */
[----:B------:R-:W-:Y:S01]  /*6ae0*/  IADD3 R3, R82, 0x18, RZ ;  /* 0x0000001852037810 */ /* 0x000fe20007ffe0ff */
[----:B------:R-:W-:Y:S01]  /*6af0*/  ULDC.64 UR14, c[0x0][0x288] ;  /* 0x0000a200000e7ab9 */ /* 0x000fe20000000a00 */
[----:B012---:R-:W-:Y:S01]  /*6b00*/  MOV R26, R118 ;  /* 0x00000076001a7202 */ /* 0x007fe20000000f00 */
[-CC-:B------:R-:W-:Y:S01]  /*6b10*/  FFMA.FTZ R99, R99, R43.reuse, R44.reuse ;  /* 0x0000002b63637223 */ /* 0x180fe2000001002c */
[----:B------:R-:W-:Y:S01]  /*6b20*/  SHF.R.S32.HI R0, RZ, 0x1f, R3 ;  /* 0x0000001fff007819 */ /* 0x000fe20000011403 */
[----:B------:R-:W-:Y:S01]  /*6b30*/  FFMA.FTZ R100, R100, R43, R44 ;  /* 0x0000002b64647223 */ /* 0x000fe2000001002c */
        /* <DEDUP_REMOVED lines=8> */
[----:B------:R-:W-:-:S03]  /*6bc0*/  FFMA.FTZ R27, R73, R33, -R100 ;  /* 0x00000021491b7223 */ /* 0x000fc60000010864 */
[----:B------:R-:W-:Y:S01]  /*6bd0*/  LEA.HI.X R29, R26, UR15, R3, 0x2, P5 ;  /* 0x0000000f1a1d7c11 */ /* 0x000fe2000a8f1403 */
[-C--:B------:R-:W-:Y:S01]  /*6be0*/  FMUL.FTZ R26, R99, R96.reuse ;  /* 0x00000060631a7220 */ /* 0x080fe20000410000 */
[----:B------:R-:W-:-:S05]  /*6bf0*/  FMUL.FTZ R27, R27, R96 ;  /* 0x000000601b1b7220 */ /* 0x000fca0000410000 */
[----:B------:R3:W-:Y:S02]  /*6c00*/  STG.E.64 desc[UR8][R28.64], R26 ;  /* 0x0000001a1c007986 */ /* 0x0007e4000c101b08 */
.L_x_2481:
[----:B------:R-:W-:Y:S05]  /*6c10*/  BSYNC B0 ;  /* 0x0000000000007941 */ /* 0x000fea0003800000 */
.L_x_2480:
[----:B------:R-:W-:-:S13]  /*6c20*/  ISETP.NE.AND P5, PT, RZ, UR10, PT ;  /* 0x0000000aff007c0c */ /* 0x000fda000bfa5270 */
[----:B------:R-:W-:Y:S05]  /*6c30*/  @!P5 BRA `(.L_x_2482) ;  /* 0x000000000048d947 */ /* 0x000fea0003800000 */
[----:B------:R-:W-:Y:S01]  /*6c40*/  FFMA.FTZ R0, R101, R72, R70 ;  /* 0x0000004865007223 */ /* 0x000fe20000010046 */
[----:B------:R-:W-:-:S03]  /*6c50*/  FFMA.FTZ R3, R102, R73, R71 ;  /* 0x0000004966037223 */ /* 0x000fc60000010047 */
[----:B0123--:R-:W-:Y:S01]  /*6c60*/  FMUL.FTZ R26, R0, -1.4426950216293334961 ;  /* 0xbfb8aa3b001a7820 */ /* 0x00ffe20000410000 */
        /* <DEDUP_REMOVED lines=15> */
.L_x_2482:
[----:B------:R-:W-:Y:S01]  /*6d60*/  LOP3.LUT P5, RZ, R2, 0x80, RZ, 0xc0, !PT ;  /* 0x0000008002ff7812 */ /* 0x000fe200078ac0ff */
[----:B------:R-:W-:-:S12]  /*6d70*/  BSSY B0, `(.L_x_2483) ;  /* 0x0000015000007945 */ /* 0x000fd80003800000 */
[----:B------:R-:W-:Y:S05]  /*6d80*/  @!P5 BRA `(.L_x_2484) ;  /* 0x00000000004cd947 */ /* 0x000fea0003800000 */
[----:B------:R-:W-:Y:S01]  /*6d90*/  IADD3 R3, R82, 0x20, RZ ;  /* 0x0000002052037810 */ /* 0x000fe20007ffe0ff */
[----:B------:R-:W-:Y:S01]  /*6da0*/  ULDC.64 UR14, c[0x0][0x288] ;  /* 0x0000a200000e7ab9 */ /* 0x000fe20000000a00 */
[----:B0123--:R-:W-:Y:S01]  /*6db0*/  MOV R26, R118 ;  /* 0x00000076001a7202 */ /* 0x00ffe20000000f00 */
        /* <DEDUP_REMOVED lines=16> */
.L_x_2484:
[----:B------:R-:W-:Y:S05]  /*6ec0*/  BSYNC B0 ;  /* 0x0000000000007941 */ /* 0x000fea0003800000 */
.L_x_2483:
[----:B------:R-:W-:-:S13]  /*6ed0*/  ISETP.NE.AND P5, PT, RZ, UR10, PT ;  /* 0x0000000aff007c0c */ /* 0x000fda000bfa5270 */
[----:B------:R-:W-:Y:S05]  /*6ee0*/  @!P5 BRA `(.L_x_2485) ;  /* 0x000000000048d947 */ /* 0x000fea0003800000 */
[----:B------:R-:W-:Y:S01]  /*6ef0*/  FFMA.FTZ R0, R115, R72, R70 ;  /* 0x0000004873007223 */ /* 0x000fe20000010046 */
[----:B------:R-:W-:-:S03]  /*6f00*/  FFMA.FTZ R3, R116, R73, R71 ;  /* 0x0000004974037223 */ /* 0x000fc60000010047 */
[----:B01234-:R-:W-:Y:S01]  /*6f10*/  FMUL.FTZ R26, R0, -1.4426950216293334961 ;  /* 0xbfb8aa3b001a7820 */ /* 0x01ffe20000410000 */
        /* <DEDUP_REMOVED lines=15> */
.L_x_2485:
[----:B------:R-:W-:Y:S01]  /*7010*/  LOP3.LUT P5, RZ, R2, 0x40, RZ, 0xc0, !PT ;  /* 0x0000004002ff7812 */ /* 0x000fe200078ac0ff */
[----:B------:R-:W-:-:S12]  /*7020*/  BSSY B0, `(.L_x_2486) ;  /* 0x0000015000007945 */ /* 0x000fd80003800000 */
[----:B------:R-:W-:Y:S05]  /*7030*/  @!P5 BRA `(.L_x_2487) ;  /* 0x00000000004cd947 */ /* 0x000fea0003800000 */
[----:B------:R-:W-:Y:S01]  /*7040*/  IADD3 R3, R82, 0x28, RZ ;  /* 0x0000002852037810 */ /* 0x000fe20007ffe0ff */
[----:B------:R-:W-:Y:S01]  /*7050*/  ULDC.64 UR14, c[0x0][0x288] ;  /* 0x0000a200000e7ab9 */ /* 0x000fe20000000a00 */
[----:B01234-:R-:W-:Y:S01]  /*7060*/  MOV R26, R118 ;  /* 0x00000076001a7202 */ /* 0x01ffe20000000f00 */
        /* <DEDUP_REMOVED lines=16> */
.L_x_2487:
[----:B------:R-:W-:Y:S05]  /*7170*/  BSYNC B0 ;  /* 0x0000000000007941 */ /* 0x000fea0003800000 */
.L_x_2486:
        /* <DEDUP_REMOVED lines=20> */
.L_x_2488:
        /* <DEDUP_REMOVED lines=22> */
.L_x_2490:
[----:B------:R-:W-:Y:S05]  /*7420*/  BSYNC B0 ;  /* 0x0000000000007941 */ /* 0x000fea0003800000 */
.L_x_2489:
        /* <DEDUP_REMOVED lines=20> */
.L_x_2491:
        /* <DEDUP_REMOVED lines=22> */
.L_x_2493:
[----:B------:R-:W-:Y:S05]  /*76d0*/  BSYNC B0 ;  /* 0x0000000000007941 */ /* 0x000fea0003800000 */
.L_x_2492:
        /* <DEDUP_REMOVED lines=20> */
.L_x_2494:
[----:B------:R-:W-:Y:S01]  /*7820*/  LOP3.LUT P5, RZ, R2, 0x8, RZ, 0xc0, !PT ;  /* 0x0000000802ff7812 */ /* 0x000fe200078ac0ff */
[----:B------:R-:W-:-:S12]  /*7830*/  BSSY B0, `(.L_x_2495) ;  /* 0x0000015000007945 */ /* 0x000fd80003800000 */
[----:B------:R-:W-:Y:S05]  /*7840*/  @!P5 BRA `(.L_x_2496) ;  /* 0x00000000004cd947 */ /* 0x000fea0003800000 */
[----:B------:R-:W-:Y:S01]  /*7850*/  IADD3 R3, R82, 0x40, RZ ;  /* 0x0000004052037810 */ /* 0x000fe20007ffe0ff */
[----:B------:R-:W-:Y:S01]  /*7860*/  ULDC.64 UR14, c[0x0][0x288] ;  /* 0x0000a200000e7ab9 */ /* 0x000fe20000000a00 */
[----:B0-234-:R-:W-:Y:S01]  /*7870*/  MOV R28, R118 ;  /* 0x00000076001c7202 */ /* 0x01dfe20000000f00 */
        /* <DEDUP_REMOVED lines=9> */
[----:B-1----:R-:W-:Y:S02]  /*7910*/  LEA R26, P5, R28, UR14, 0x2 ;  /* 0x0000000e1c1a7c11 */ /* 0x002fe4000f8a10ff */
[----:B------:R-:W-:Y:S01]  /*7920*/  IADD3 R3, R29, R3, RZ ;  /* 0x000000031d037210 */ /* 0x000fe20007ffe0ff */
[----:B------:R-:W-:-:S03]  /*7930*/  FFMA.FTZ R29, R73, R63, -R110 ;  /* 0x0000003f491d7223 */ /* 0x000fc6000001086e */
[----:B------:R-:W-:Y:S01]  /*7940*/  LEA.HI.X R27, R28, UR15, R3, 0x2, P5 ;  /* 0x0000000f1c1b7c11 */ /* 0x000fe2000a8f1403 */
[-C--:B------:R-:W-:Y:S01]  /*7950*/  FMUL.FTZ R28, R109, R96.reuse ;  /* 0x000000606d1c7220 */ /* 0x080fe20000410000 */
[----:B------:R-:W-:-:S05]  /*7960*/  FMUL.FTZ R29, R29, R96 ;  /* 0x000000601d1d7220 */ /* 0x000fca0000410000 */
[----:B------:R0:W-:Y:S02]  /*7970*/  STG.E.64 desc[UR8][R26.64], R28 ;  /* 0x0000001c1a007986 */ /* 0x0001e4000c101b08 */
.L_x_2496:
[----:B------:R-:W-:Y:S05]  /*7980*/  BSYNC B0 ;  /* 0x0000000000007941 */ /* 0x000fea0003800000 */
.L_x_2495:
        /* <DEDUP_REMOVED lines=20> */
.L_x_2497:
[----:B------:R-:W-:Y:S04]  /*7ad0*/  BSSY B0, `(.L_x_2498) ;  /* 0x0000015000007945 */ /* 0x000fe80003800000 */
        /* <DEDUP_REMOVED lines=20> */
.L_x_2499:
[----:B------:R-:W-:Y:S05]  /*7c20*/  BSYNC B0 ;  /* 0x0000000000007941 */ /* 0x000fea0003800000 */
.L_x_2498:
        /* <DEDUP_REMOVED lines=19> */
.L_x_2500:
        /* <DEDUP_REMOVED lines=21> */
.L_x_2502:
[----:B------:R-:W-:Y:S05]  /*7eb0*/  BSYNC B0 ;  /* 0x0000000000007941 */ /* 0x000fea0003800000 */
.L_x_2501:
        /* <DEDUP_REMOVED lines=19> */
.L_x_2503:
        /* <DEDUP_REMOVED lines=21> */
.L_x_2505:
[----:B------:R-:W-:Y:S05]  /*8140*/  BSYNC B0 ;  /* 0x0000000000007941 */ /* 0x000fea0003800000 */
.L_x_2504:
        /* <DEDUP_REMOVED lines=19> */
.L_x_2506:
[----:B------:R-:W-:Y:S01]  /*8280*/  ISETP.GE.U32.AND P5, PT, R41, UR12, PT ;  /* 0x0000000c29007c0c */ /* 0x000fe2000bfa6070 */
[----:B------:R-:W-:Y:S01]  /*8290*/  BSSY B0, `(.L_x_2507) ;  /* 0x0000019000007945 */ /* 0x000fe20003800000 */
[----:B------:R-:W-:Y:S02]  /*82a0*/  IADD3 R31, R40, 0x68, RZ ;  /* 0x00000068281f7810 */ /* 0x000fe40007ffe0ff */
[----:B------:R-:W-:Y:S02]  /*82b0*/  ISETP.GE.AND.EX P5, PT, R42, UR13, PT, P5 ;  /* 0x0000000d2a007c0c */ /* 0x000fe4000bfa6350 */
[----:B------:R-:W-:Y:S02]  /*82c0*/  SHF.R.S32.HI R32, RZ, 0x1f, R31 ;  /* 0x0000001fff207819 */ /* 0x000fe4000001141f */
[----:B------:R-:W-:-:S13]  /*82d0*/  ISETP.LT.U32.AND P5, PT, R84, 0x1e0, !P5 ;  /* 0x000001e05400780c */ /* 0x000fda0006fa1070 */
        /* <DEDUP_REMOVED lines=10> */
[----:B------:R-:W-:Y:S01]  /*8380*/  FFMA.FTZ R19, R73, R19, -R94 ;  /* 0x0000001349137223 */ /* 0x000fe2000001085e */
[----:B------:R-:W-:-:S04]  /*8390*/  IMAD.WIDE.U32 R28, R3, UR14, R26 ;  /* 0x0000000e031c7c25 */ /* 0x000fc8000f8e001a */
[-C--:B------:R-:W-:Y:S01]  /*83a0*/  FMUL.FTZ R18, R95, R96.reuse ;  /* 0x000000605f127220 */ /* 0x080fe20000410000 */
[----:B------:R-:W-:Y:S01]  /*83b0*/  FMUL.FTZ R19, R19, R96 ;  /* 0x0000006013137220 */ /* 0x000fe20000410000 */
[----:B------:R-:W-:Y:S01]  /*83c0*/  IMAD R3, R3, UR15, R0 ;  /* 0x0000000f03037c24 */ /* 0x000fe2000f8e0200 */
[----:B------:R-:W-:Y:S02]  /*83d0*/  ULDC.64 UR14, c[0x0][0x210] ;  /* 0x00008400000e7ab9 */ /* 0x000fe40000000a00 */
[----:B------:R-:W-:Y:S02]  /*83e0*/  LEA R26, P5, R28, UR14, 0x2 ;  /* 0x0000000e1c1a7c11 */ /* 0x000fe4000f8a10ff */
[----:B------:R-:W-:-:S04]  /*83f0*/  IADD3 R3, R29, R3, RZ ;  /* 0x000000031d037210 */ /* 0x000fc80007ffe0ff */
[----:B------:R-:W-:-:S05]  /*8400*/  LEA.HI.X R27, R28, UR15, R3, 0x2, P5 ;  /* 0x0000000f1c1b7c11 */ /* 0x000fca000a8f1403 */
[----:B------:R0:W-:Y:S02]  /*8410*/  STG.E.64 desc[UR8][R26.64], R18 ;  /* 0x000000121a007986 */ /* 0x0001e4000c101b08 */
.L_x_2508:
[----:B------:R-:W-:Y:S05]  /*8420*/  BSYNC B0 ;  /* 0x0000000000007941 */ /* 0x000fea0003800000 */
.L_x_2507:
[----:B------:R-:W-:Y:S05]  /*8430*/  @!P6 BRA `(.L_x_2509) ;  /* 0x000000000048e947 */ /* 0x000fea0003800000 */
[----:B------:R-:W-:Y:S01]  /*8440*/  FFMA.FTZ R0, R93, R72, R70 ;  /* 0x000000485d007223 */ /* 0x000fe20000010046 */
[----:B------:R-:W-:-:S03]  /*8450*/  FFMA.FTZ R3, R92, R73, R71 ;  /* 0x000000495c037223 */ /* 0x000fc60000010047 */
[----:B0-----:R-:W-:Y:S01]  /*8460*/  FMUL.FTZ R18, R0, -1.4426950216293334961 ;  /* 0xbfb8aa3b00127820 */ /* 0x001fe20000410000 */
[----:B-1234-:R-:W-:-:S05]  /*8470*/  FMUL.FTZ R26, R3, -1.4426950216293334961 ;  /* 0xbfb8aa3b031a7820 */ /* 0x01efca0000410000 */
        /* <DEDUP_REMOVED lines=14> */
.L_x_2509:
[----:B------:R-:W-:Y:S01]  /*8560*/  ISETP.GE.U32.AND P5, PT, R31, UR12, PT ;  /* 0x0000000c1f007c0c */ /* 0x000fe2000bfa6070 */
[----:B------:R-:W-:Y:S01]  /*8570*/  BSSY B0, `(.L_x_2510) ;  /* 0x0000019000007945 */ /* 0x000fe20003800000 */
[----:B0-234-:R-:W-:Y:S02]  /*8580*/  IADD3 R29, R40, 0x70, RZ ;  /* 0x00000070281d7810 */ /* 0x01dfe40007ffe0ff */
[----:B------:R-:W-:Y:S02]  /*8590*/  ISETP.GE.AND.EX P5, PT, R32, UR13, PT, P5 ;  /* 0x0000000d20007c0c */ /* 0x000fe4000bfa6350 */
[----:B------:R-:W-:Y:S02]  /*85a0*/  SHF.R.S32.HI R30, RZ, 0x1f, R29 ;  /* 0x0000001fff1e7819 */ /* 0x000fe4000001141d */
[----:B------:R-:W-:-:S13]  /*85b0*/  ISETP.LT.U32.AND P5, PT, R84, 0x1e0, !P5 ;  /* 0x000001e05400780c */ /* 0x000fda0006fa1070 */
[----:B------:R-:W-:Y:S05]  /*85c0*/  @!P5 BRA `(.L_x_2511) ;  /* 0x00000000004cd947 */ /* 0x000fea0003800000 */
[----:B------:R-:W-:Y:S01]  /*85d0*/  IADD3 R3, R82, 0x68, RZ ;  /* 0x0000006852037810 */ /* 0x000fe20007ffe0ff */
[----:B------:R-:W-:Y:S01]  /*85e0*/  ULDC.64 UR14, c[0x0][0x288] ;  /* 0x0000a200000e7ab9 */ /* 0x000fe20000000a00 */
[----:B------:R-:W-:Y:S01]  /*85f0*/  MOV R18, R118 ;  /* 0x0000007600127202 */ /* 0x000fe20000000f00 */
[-CC-:B------:R-:W-:Y:S01]  /*8600*/  FFMA.FTZ R93, R93, R43.reuse, R44.reuse ;  /* 0x0000002b5d5d7223 */ /* 0x180fe2000001002c */
[----:B------:R-:W-:Y:S01]  /*8610*/  SHF.R.S32.HI R0, RZ, 0x1f, R3 ;  /* 0x0000001fff007819 */ /* 0x000fe20000011403 */
[----:B------:R-:W-:Y:S01]  /*8620*/  FFMA.FTZ R92, R92, R43, R44 ;  /* 0x0000002b5c5c7223 */ /* 0x000fe2000001002c */
[----:B------:R-:W-:Y:S01]  /*8630*/  MOV R19, R121 ;  /* 0x0000007900137202 */ /* 0x000fe20000000f00 */
[----:B------:R-:W-:Y:S02]  /*8640*/  FFMA.FTZ R93, R72, R20, -R93 ;  /* 0x00000014485d7223 */ /* 0x000fe4000001085d */
[----:B------:R-:W-:Y:S02]  /*8650*/  IMAD R0, R0, UR14, RZ ;  /* 0x0000000e00007c24 */ /* 0x000fe4000f8e02ff */
[----:B------:R-:W-:Y:S01]  /*8660*/  FFMA.FTZ R21, R73, R21, -R92 ;  /* 0x0000001549157223 */ /* 0x000fe2000001085c */
[----:B-1----:R-:W-:-:S04]  /*8670*/  IMAD.WIDE.U32 R26, R3, UR14, R18 ;  /* 0x0000000e031a7c25 */ /* 0x002fc8000f8e0012 */
        /* <DEDUP_REMOVED lines=8> */
.L_x_2511:
[----:B------:R-:W-:Y:S05]  /*8700*/  BSYNC B0 ;  /* 0x0000000000007941 */ /* 0x000fea0003800000 */
.L_x_2510:
[----:B------:R-:W-:Y:S05]  /*8710*/  @!P6 BRA `(.L_x_2512) ;  /* 0x000000000048e947 */ /* 0x000fea0003800000 */
[----:B------:R-:W-:Y:S01]  /*8720*/  FFMA.FTZ R0, R91, R72, R70 ;  /* 0x000000485b007223 */ /* 0x000fe20000010046 */
[----:B------:R-:W-:-:S03]  /*8730*/  FFMA.FTZ R3, R90, R73, R71 ;  /* 0x000000495a037223 */ /* 0x000fc60000010047 */
[----:B0-----:R-:W-:Y:S01]  /*8740*/  FMUL.FTZ R18, R0, -1.4426950216293334961 ;  /* 0xbfb8aa3b00127820 */ /* 0x001fe20000410000 */
[----:B------:R-:W-:-:S05]  /*8750*/  FMUL.FTZ R20, R3, -1.4426950216293334961 ;  /* 0xbfb8aa3b03147820 */ /* 0x000fca0000410000 */
[----:B------:R-:W0:Y:S08]  /*8760*/  MUFU.EX2 R18, R18 ;  /* 0x0000001200127308 */ /* 0x000e300000000800 */
[----:B------:R-:W2:Y:S01]  /*8770*/  MUFU.EX2 R20, R20 ;  /* 0x0000001400147308 */ /* 0x000ea20000000800 */
[----:B0-----:R-:W-:-:S07]  /*8780*/  FADD.FTZ R19, R18, 1 ;  /* 0x3f80000012137421 */ /* 0x001fce0000010000 */
[----:B------:R-:W0:Y:S01]  /*8790*/  MUFU.RCP R19, R19 ;  /* 0x0000001300137308 */ /* 0x000e220000001000 */
[----:B--2---:R-:W-:-:S07]  /*87a0*/  FADD.FTZ R21, R20, 1 ;  /* 0x3f80000014157421 */ /* 0x004fce0000010000 */
[----:B-1----:R-:W1:Y:S01]  /*87b0*/  MUFU.RCP R26, R21 ;  /* 0x00000015001a7308 */ /* 0x002e620000001000 */
        /* <DEDUP_REMOVED lines=8> */
.L_x_2512:
[----:B------:R-:W-:Y:S01]  /*8840*/  ISETP.GE.U32.AND P5, PT, R29, UR12, PT ;  /* 0x0000000c1d007c0c */ /* 0x000fe2000bfa6070 */
[----:B------:R-:W-:Y:S01]  /*8850*/  BSSY B0, `(.L_x_2513) ;  /* 0x0000019000007945 */ /* 0x000fe20003800000 */
[----:B------:R-:W-:Y:S02]  /*8860*/  IADD3 R40, R40, 0x78, RZ ;  /* 0x0000007828287810 */ /* 0x000fe40007ffe0ff */
[----:B------:R-:W-:Y:S02]  /*8870*/  ISETP.GE.AND.EX P5, PT, R30, UR13, PT, P5 ;  /* 0x0000000d1e007c0c */ /* 0x000fe4000bfa6350 */
[----:B-1----:R-:W-:Y:S02]  /*8880*/  SHF.R.S32.HI R26, RZ, 0x1f, R40 ;  /* 0x0000001fff1a7819 */ /* 0x002fe40000011428 */
[----:B------:R-:W-:-:S13]  /*8890*/  ISETP.LT.U32.AND P5, PT, R84, 0x1e0, !P5 ;  /* 0x000001e05400780c */ /* 0x000fda0006fa1070 */
[----:B------:R-:W-:Y:S05]  /*88a0*/  @!P5 BRA `(.L_x_2514) ;  /* 0x00000000004cd947 */ /* 0x000fea0003800000 */
[----:B------:R-:W-:Y:S01]  /*88b0*/  IADD3 R3, R82, 0x70, RZ ;  /* 0x0000007052037810 */ /* 0x000fe20007ffe0ff */
[----:B------:R-:W-:Y:S01]  /*88c0*/  ULDC.64 UR14, c[0x0][0x288] ;  /* 0x0000a200000e7ab9 */ /* 0x000fe20000000a00 */
[----:B0-----:R-:W-:Y:S01]  /*88d0*/  MOV R18, R118 ;  /* 0x0000007600127202 */ /* 0x001fe20000000f00 */
        /* <DEDUP_REMOVED lines=16> */
.L_x_2514:
[----:B------:R-:W-:Y:S05]  /*89e0*/  BSYNC B0 ;  /* 0x0000000000007941 */ /* 0x000fea0003800000 */
.L_x_2513:
[----:B------:R-:W-:Y:S05]  /*89f0*/  @!P6 BRA `(.L_x_2515) ;  /* 0x000000000048e947 */ /* 0x000fea0003800000 */
[----:B------:R-:W-:Y:S01]  /*8a00*/  FFMA.FTZ R70, R89, R72, R70 ;  /* 0x0000004859467223 */ /* 0x000fe20000010046 */
[----:B------:R-:W-:-:S03]  /*8a10*/  FFMA.FTZ R71, R88, R73, R71 ;  /* 0x0000004958477223 */ /* 0x000fc60000010047 */
[----:B------:R-:W-:Y:S01]  /*8a20*/  FMUL.FTZ R0, R70, -1.4426950216293334961 ;  /* 0xbfb8aa3b46007820 */ /* 0x000fe20000410000 */
[----:B01----:R-:W-:-:S05]  /*8a30*/  FMUL.FTZ R18, R71, -1.4426950216293334961 ;  /* 0xbfb8aa3b47127820 */ /* 0x003fca0000410000 */
        /* <DEDUP_REMOVED lines=14> */
.L_x_2515:
[----:B------:R-:W-:Y:S01]  /*8b20*/  ISETP.GE.U32.AND P5, PT, R40, UR12, PT ;  /* 0x0000000c28007c0c */ /* 0x000fe2000bfa6070 */
[----:B------:R-:W-:Y:S03]  /*8b30*/  BSSY B0, `(.L_x_2516) ;  /* 0x0000014000007945 */ /* 0x000fe60003800000 */
[----:B------:R-:W-:-:S04]  /*8b40*/  ISETP.GE.AND.EX P5, PT, R26, UR13, PT, P5 ;  /* 0x0000000d1a007c0c */ /* 0x000fc8000bfa6350 */
[----:B------:R-:W-:-:S13]  /*8b50*/  ISETP.LT.U32.AND P5, PT, R84, 0x1e0, !P5 ;  /* 0x000001e05400780c */ /* 0x000fda0006fa1070 */
[----:B------:R-:W-:Y:S05]  /*8b60*/  @!P5 BRA `(.L_x_2517) ;  /* 0x000000000040d947 */ /* 0x000fea0003800000 */
        /* <DEDUP_REMOVED lines=11> */
[----:B01----:R-:W-:Y:S01]  /*8c20*/  LEA R18, P5, R118, UR12, 0x2 ;  /* 0x0000000c76127c11 */ /* 0x003fe2000f8a10ff */
[----:B------:R-:W-:Y:S01]  /*8c30*/  FMUL.FTZ R25, R25, R96 ;  /* 0x0000006019197220 */ /* 0x000fe20000410000 */
[----:B------:R-:W-:-:S04]  /*8c40*/  IADD3 R3, R119, R3, RZ ;  /* 0x0000000377037210 */ /* 0x000fc80007ffe0ff */
[----:B------:R-:W-:-:S05]  /*8c50*/  LEA.HI.X R19, R118, UR13, R3, 0x2, P5 ;  /* 0x0000000d76137c11 */ /* 0x000fca000a8f1403 */
[----:B------:R2:W-:Y:S02]  /*8c60*/  STG.E.64 desc[UR8][R18.64], R24 ;  /* 0x0000001812007986 */ /* 0x0005e4000c101b08 */
.L_x_2517:
[----:B------:R-:W-:Y:S05]  /*8c70*/  BSYNC B0 ;  /* 0x0000000000007941 */ /* 0x000fea0003800000 */
.L_x_2516:
[----:B------:R-:W-:Y:S02]  /*8c80*/  IADD3 R15, R76, R15, RZ ;  /* 0x0000000f4c0f7210 */ /* 0x000fe40007ffe0ff */
[----:B------:R-:W-:Y:S02]  /*8c90*/  IADD3 R16, R16, 0x1, RZ ;  /* 0x0000000110107810 */ /* 0x000fe40007ffe0ff */
[----:B------:R-:W-:-:S13]  /*8ca0*/  ISETP.GE.AND P5, PT, R15, UR4, PT ;  /* 0x000000040f007c0c */ /* 0x000fda000bfa6270 */
[----:B------:R-:W-:Y:S05]  /*8cb0*/  @!P5 BRA `(.L_x_2518) ;  /* 0xffffff78008cd947 */ /* 0x000fea000383ffff */
.L_x_2435:
[----:B------:R-:W3:Y:S01]  /*8cc0*/  LDC R6, c[0x0][0xc] ;  /* 0x00000300ff067b82 */ /* 0x000ee20000000800 */
[----:B------:R-:W-:Y:S01]  /*8cd0*/  ISETP.NE.AND P2, PT, R84, RZ, PT ;  /* 0x000000ff5400720c */ /* 0x000fe20003f45270 */
[----:B------:R-:W-:Y:S06]  /*8ce0*/  BSSY B0, `(.L_x_2519) ;  /* 0x0000015000007945 */ /* 0x000fec0003800000 */
[----:B------:R-:W4:Y:S08]  /*8cf0*/  LDC R7, c[0x0][0x10] ;  /* 0x00000400ff077b82 */ /* 0x000f300000000800 */
[----:B------:R-:W5:Y:S01]  /*8d00*/  LDC.64 R2, c[0x0][0x258] ;  /* 0x00009600ff027b82 */ /* 0x000f620000000a00 */
[----:B---3--:R-:W-:-:S02]  /*8d10*/  IADD3 R0, R6, -0x1, RZ ;  /* 0xffffffff06007810 */ /* 0x008fc40007ffe0ff */
[----:B------:R-:W-:Y:S02]  /*8d20*/  ISETP.NE.AND P1, PT, R6, 0x1, PT ;  /* 0x000000010600780c */ /* 0x000fe40003f25270 */
[----:B------:R-:W-:Y:S02]  /*8d30*/  ISETP.NE.AND P0, PT, R0, UR7, PT ;  /* 0x0000000700007c0c */ /* 0x000fe4000bf05270 */
[C---:B----4-:R-:W-:Y:S02]  /*8d40*/  SHF.L.U32 R0, R7.reuse, 0x1, RZ ;  /* 0x0000000107007819 */ /* 0x050fe400000006ff */
[----:B------:R-:W-:Y:S02]  /*8d50*/  IADD3 R4, R7, -0x1, RZ ;  /* 0xffffffff07047810 */ /* 0x000fe40007ffe0ff */
[----:B------:R-:W-:Y:S02]  /*8d60*/  SEL R5, R0, RZ, P1 ;  /* 0x000000ff00057207 */ /* 0x000fe40000800000 */
[----:B------:R-:W-:-:S03]  /*8d70*/  ISETP.NE.OR P0, PT, R85, R4, P0 ;  /* 0x000000045500720c */ /* 0x000fc60000705670 */
[----:B-----5:R-:W-:Y:S01]  /*8d80*/  IMAD.WIDE.U32 R2, R5, 0x4, R2 ;  /* 0x0000000405027825 */ /* 0x020fe200078e0002 */
[----:B------:R-:W-:Y:S09]  /*8d90*/  @P2 BRA `(.L_x_2520) ;  /* 0x0000000000242947 */ /* 0x000ff20003800000 */
[----:B------:R-:W3:Y:S01]  /*8da0*/  S2R R0, SR_LANEID ;  /* 0x0000000000007919 */ /* 0x000ee20000000000 */
[----:B------:R-:W-:Y:S02]  /*8db0*/  VOTEU.ANY UR4, UPT, PT ;  /* 0x0000000000047886 */ /* 0x000fe400038e0100 */
[----:B------:R-:W-:Y:S02]  /*8dc0*/  UFLO.U32 UR5, UR4 ;  /* 0x00000004000572bd */ /* 0x000fe400080e0000 */
[----:B------:R-:W4:Y:S04]  /*8dd0*/  POPC R5, UR4 ;  /* 0x0000000400057d09 */ /* 0x000f280008000000 */
[----:B---3--:R-:W-:-:S13]  /*8de0*/  ISETP.EQ.U32.AND P1, PT, R0, UR5, PT ;  /* 0x0000000500007c0c */ /* 0x008fda000bf22070 */
[----:B------:R-:W-:Y:S06]  /*8df0*/  @P1 MEMBAR.ALL.GPU ;  /* 0x0000000000001992 */ /* 0x000fec000000a000 */
[----:B------:R-:W-:-:S00]  /*8e00*/  @P1 ERRBAR ;  /* 0x00000000000019ab */ /* 0x000fc00000000000 */
[----:B------:R-:W-:Y:S06]  /*8e10*/  @P1 CGAERRBAR ;  /* 0x00000000000015ab */ /* 0x000fec0000000000 */
[----:B----4-:R3:W-:Y:S02]  /*8e20*/  @P1 REDG.E.ADD.S32.STRONG.GPU desc[UR8][R2.64], R5 ;  /* 0x000000050200198e */ /* 0x0107e4000c10e388 */
.L_x_2520:
[----:B------:R-:W-:Y:S05]  /*8e30*/  BSYNC B0 ;  /* 0x0000000000007941 */ /* 0x000fea0003800000 */
.L_x_2519:
[----:B------:R-:W-:Y:S05]  /*8e40*/  @P0 EXIT ;  /* 0x000000000000094d */ /* 0x000fea0003800000 */
[----:B------:R-:W-:Y:S05]  /*8e50*/  @P2 BRA `(.L_x_2521) ;  /* 0x0000000000202947 */ /* 0x000fea0003800000 */
[----:B------:R-:W-:-:S05]  /*8e60*/  IMAD R0, R6, R7, RZ ;  /* 0x0000000706007224 */ /* 0x000fca00078e02ff */
[----:B------:R-:W-:-:S13]  /*8e70*/  ISETP.NE.AND P0, PT, R0, -0x1, PT ;  /* 0xffffffff0000780c */ /* 0x000fda0003f05270 */
[----:B------:R-:W-:Y:S05]  /*8e80*/  @!P0 BRA `(.L_x_2521) ;  /* 0x0000000000148947 */ /* 0x000fea0003800000 */
.L_x_2522:
[----:B---3--:R-:W3:Y:S04]  /*8e90*/  LDG.E.STRONG.GPU R5, desc[UR8][R2.64] ;  /* 0x0000000802057981 */ /* 0x008ee8000c1ef900 */
[----:B---3--:R-:W-:Y:S01]  /*8ea0*/  CCTL.IVALL ;  /* 0x00000000ff00798f */ /* 0x008fe20002000000 */
[----:B------:R-:W-:Y:S05]  /*8eb0*/  YIELD ;  /* 0x0000000000007946 */ /* 0x000fea0003800000 */
[----:B------:R-:W-:-:S13]  /*8ec0*/  ISETP.NE.AND P0, PT, R5, R0, PT ;  /* 0x000000000500720c */ /* 0x000fda0003f05270 */
[----:B------:R-:W-:Y:S05]  /*8ed0*/  @P0 BRA `(.L_x_2522) ;  /* 0xfffffffc00ec0947 */ /* 0x000fea000383ffff */
.L_x_2521:
[----:B------:R-:W-:Y:S05]  /*8ee0*/  WARPSYNC.ALL ;  /* 0x0000000000007948 */ /* 0x000fea0003800000 */
[----:B------:R-:W4:Y:S08]  /*8ef0*/  LDC.64 R22, c[0x0][0x288] ;  /* 0x0000a200ff167b82 */ /* 0x000f300000000a00 */
[----:B------:R-:W-:Y:S01]  /*8f00*/  BAR.SYNC.DEFER_BLOCKING 0x0 ;  /* 0x0000000000007b1d */ /* 0x000fe20000010000 */
[----:B----4-:R-:W-:-:S04]  /*8f10*/  LEA.HI R0, P0, R23, R22, RZ, 0x1 ;  /* 0x0000001617007211 */ /* 0x010fc800078108ff */
[----:B---3--:R-:W-:-:S04]  /*8f20*/  IADD3.X R3, RZ, R23, RZ, P0, !PT ;  /* 0x00000017ff037210 */ /* 0x008fc800007fe4ff */
[--C-:B--2---:R-:W-:Y:S02]  /*8f30*/  SHF.R.S64 R25, R0, 0x1, R3.reuse ;  /* 0x0000000100197819 */ /* 0x104fe40000001003 */
[----:B------:R-:W-:Y:S02]  /*8f40*/  SHF.R.S32.HI R0, RZ, 0x1f, R84 ;  /* 0x0000001fff007819 */ /* 0x000fe40000011454 */
[----:B------:R-:W-:Y:S02]  /*8f50*/  SHF.R.S32.HI R27, RZ, 0x1, R3 ;  /* 0x00000001ff1b7819 */ /* 0x000fe40000011403 */
[----:B------:R-:W-:-:S04]  /*8f60*/  ISETP.GT.U32.AND P0, PT, R25, R84, PT ;  /* 0x000000541900720c */ /* 0x000fc80003f04070 */
[----:B------:R-:W-:-:S13]  /*8f70*/  ISETP.GT.AND.EX P0, PT, R27, R0, PT, P0 ;  /* 0x000000001b00720c */ /* 0x000fda0003f04300 */
[----:B------:R-:W-:Y:S05]  /*8f80*/  @!P0 EXIT ;  /* 0x000000000000894d */ /* 0x000fea0003800000 */
[C---:B------:R-:W-:Y:S01]  /*8f90*/  IMAD.WIDE.U32 R2, R22.reuse, 0x3, RZ ;  /* 0x0000000316027825 */ /* 0x040fe200078e00ff */
[----:B------:R-:W-:Y:S01]  /*8fa0*/  LEA R5, R23, R23, 0x1 ;  /* 0x0000001717057211 */ /* 0x000fe200078e08ff */
[----:B------:R-:W2:Y:S01]  /*8fb0*/  LDC.64 R14, c[0x0][0x218] ;  /* 0x00008600ff0e7b82 */ /* 0x000ea20000000a00 */
[----:B------:R-:W-:Y:S01]  /*8fc0*/  SHF.L.U64.HI R23, R22, 0x2, R23 ;  /* 0x0000000216177819 */ /* 0x000fe20000010217 */
[----:B------:R-:W-:Y:S01]  /*8fd0*/  ULDC.64 UR4, c[0x0][0x268] ;  /* 0x00009a0000047ab9 */ /* 0x000fe20000000a00 */
[----:B------:R-:W-:Y:S02]  /*8fe0*/  IADD3 R5, R3, R5, RZ ;  /* 0x0000000503057210 */ /* 0x000fe40007ffe0ff */
[----:B------:R-:W-:Y:S02]  /*8ff0*/  SHF.L.U64.HI R33, R25, 0x2, R27 ;  /* 0x0000000219217819 */ /* 0x000fe4000001021b */
[----:B------:R-:W-:Y:S01]  /*9000*/  LEA.HI R2, P0, R5, R2, RZ, 0x1 ;  /* 0x0000000205027211 */ /* 0x000fe200078108ff */
[----:B------:R-:W3:Y:S03]  /*9010*/  LDC.64 R16, c[0x0][0x220] ;  /* 0x00008800ff107b82 */ /* 0x000ee60000000a00 */
[----:B------:R-:W-:-:S04]  /*9020*/  IADD3.X R5, RZ, R5, RZ, P0, !PT ;  /* 0x00000005ff057210 */ /* 0x000fc800007fe4ff */
[--C-:B------:R-:W-:Y:S02]  /*9030*/  SHF.R.S64 R29, R2, 0x1, R5.reuse ;  /* 0x00000001021d7819 */ /* 0x100fe40000001005 */
[----:B------:R-:W-:-:S04]  /*9040*/  SHF.R.S32.HI R2, RZ, 0x1, R5 ;  /* 0x00000001ff027819 */ /* 0x000fc80000011405 */
[----:B------:R-:W-:-:S07]  /*9050*/  SHF.L.U64.HI R31, R29, 0x2, R2 ;  /* 0x000000021d1f7819 */ /* 0x000fce0000010202 */
.L_x_2523:
[----:B------:R-:W-:-:S04]  /*9060*/  LEA R6, P0, R84, UR4, 0x2 ;  /* 0x0000000454067c11 */ /* 0x000fc8000f8010ff */
[----:B------:R-:W-:Y:S02]  /*9070*/  LEA.HI.X R7, R84, UR5, R0, 0x2, P0 ;  /* 0x0000000554077c11 */ /* 0x000fe400080f1400 */
[-C--:B------:R-:W-:Y:S02]  /*9080*/  LEA R8, P0, R25, R6.reuse, 0x2 ;  /* 0x0000000619087211 */ /* 0x080fe400078010ff */
[-C--:B------:R-:W-:Y:S01]  /*9090*/  LEA R12, P1, R22, R6.reuse, 0x2 ;  /* 0x00000006160c7211 */ /* 0x080fe200078210ff */
[----:B01--4-:R-:W4:Y:S01]  /*90a0*/  LDG.E R18, desc[UR8][R6.64] ;  /* 0x0000000806127981 */ /* 0x013f22000c1e1900 */
[----:B------:R-:W-:Y:S02]  /*90b0*/  LEA R10, P2, R29, R6, 0x2 ;  /* 0x000000061d0a7211 */ /* 0x000fe400078410ff */
[----:B------:R-:W-:Y:S02]  /*90c0*/  IADD3.X R9, R7, R33, RZ, P0, !PT ;  /* 0x0000002107097210 */ /* 0x000fe400007fe4ff */
[----:B------:R-:W-:-:S02]  /*90d0*/  IADD3.X R13, R23, R7, RZ, P1, !PT ;  /* 0x00000007170d7210 */ /* 0x000fc40000ffe4ff */
[----:B------:R-:W-:Y:S01]  /*90e0*/  IADD3.X R11, R7, R31, RZ, P2, !PT ;  /* 0x0000001f070b7210 */ /* 0x000fe200017fe4ff */
[----:B------:R-:W4:Y:S04]  /*90f0*/  LDG.E R19, desc[UR8][R8.64] ;  /* 0x0000000808137981 */ /* 0x000f28000c1e1900 */
[----:B------:R-:W5:Y:S04]  /*9100*/  LDG.E R20, desc[UR8][R12.64] ;  /* 0x000000080c147981 */ /* 0x000f68000c1e1900 */
[----:B------:R-:W5:Y:S01]  /*9110*/  LDG.E R21, desc[UR8][R10.64] ;  /* 0x000000080a157981 */ /* 0x000f62000c1e1900 */
[----:B------:R-:W-:-:S02]  /*9120*/  SHF.L.U32 R5, R84, 0x1, RZ ;  /* 0x0000000154057819 */ /* 0x000fc400000006ff */
[----:B------:R-:W-:-:S03]  /*9130*/  IADD3 R84, R84, 0x1e0, RZ ;  /* 0x000001e054547810 */ /* 0x000fc60007ffe0ff */
[----:B--2---:R-:W-:-:S04]  /*9140*/  IMAD.WIDE R2, R5, 0x4, R14 ;  /* 0x0000000405027825 */ /* 0x004fc800078e020e */
[----:B---3--:R-:W-:Y:S01]  /*9150*/  IMAD.WIDE R4, R5, 0x4, R16 ;  /* 0x0000000405047825 */ /* 0x008fe200078e0210 */
[----:B------:R-:W-:Y:S02]  /*9160*/  ISETP.GT.U32.AND P0, PT, R25, R84, PT ;  /* 0x000000541900720c */ /* 0x000fe40003f04070 */
[----:B------:R-:W-:-:S04]  /*9170*/  SHF.R.S32.HI R0, RZ, 0x1f, R84 ;  /* 0x0000001fff007819 */ /* 0x000fc80000011454 */
[----:B------:R-:W-:Y:S01]  /*9180*/  ISETP.GT.AND.EX P0, PT, R27, R0, PT, P0 ;  /* 0x000000001b00720c */ /* 0x000fe20003f04300 */
[----:B----4-:R4:W-:Y:S04]  /*9190*/  STG.E.64 desc[UR8][R2.64], R18 ;  /* 0x0000001202007986 */ /* 0x0109e8000c101b08 */
[----:B-----5:R4:W-:Y:S08]  /*91a0*/  STG.E.64 desc[UR8][R4.64], R20 ;  /* 0x0000001404007986 */ /* 0x0209f0000c101b08 */
[----:B------:R-:W-:Y:S05]  /*91b0*/  @P0 BRA `(.L_x_2523) ;  /* 0xfffffffc00a80947 */ /* 0x000fea000383ffff */
[----:B------:R-:W-:Y:S05]  /*91c0*/  EXIT ;  /* 0x000000000000794d */ /* 0x000fea0003800000 */
.L_x_2524:
        /* <DEDUP_REMOVED lines=11> */
.L_x_5619:


//--------------------- .text._Z35group_norm_nhwc_bwd_one_pass_kernelI11Fp32IOFp32WLi256ELi120ELi480EEv26Group_norm_nhwc_bwd_params --------------------------
	.section	.text._Z35group_norm_nhwc_bwd_one_pass_kernelI11Fp32IOFp32WLi256ELi120ELi480EEv26Group_norm_nhwc_bwd_params,"ax",@progbits
	.align	128
        .global         _Z35group_norm_nhwc_bwd_one_pass_kernelI11Fp32IOFp32WLi256ELi120ELi480EEv26Group_norm_nhwc_bwd_params
        .type           _Z35group_norm_nhwc_bwd_one_pass_kernelI11Fp32IOFp32WLi256ELi120ELi480EEv26Group_norm_nhwc_bwd_params,@function
        .size           _Z35group_norm_nhwc_bwd_one_pass_kernelI11Fp32IOFp32WLi256ELi120ELi480EEv26Group_norm_nhwc_bwd_params,(.L_x_5620 - _Z35group_norm_nhwc_bwd_one_pass_kernelI11Fp32IOFp32WLi256ELi120ELi480EEv26Group_norm_nhwc_bwd_params)
        .other          _Z35group_norm_nhwc_bwd_one_pass_kernelI11Fp32IOFp32WLi256ELi120ELi480EEv26Group_norm_nhwc_bwd_params,@"STO_CUDA_ENTRY STV_DEFAULT"
_Z35group_norm_nhwc_bwd_one_pass_kernelI11Fp32IOFp32WLi256ELi120ELi480EEv26Group_norm_nhwc_bwd_params:
.text._Z35group_norm_nhwc_bwd_one_pass_kernelI11Fp32IOFp32WLi256ELi120ELi480EEv26Group_norm_nhwc_bwd_params:
        /* <DEDUP_REMOVED lines=12> */
[----:B------:R-:W-:Y:S01]  /*00c0*/  IMAD.WIDE.U32 R2, R0, -0x77777777, RZ ;  /* 0x8888888900027825 */ /* 0x000fe200078e00ff */
[----:B------:R-:W-:Y:S01]  /*00d0*/  ULDC.64 UR10, c[0x0][0x288] ;  /* 0x0000a200000a7ab9 */ /* 0x000fe20000000a00 */
[----:B------:R-:W-:Y:S01]  /*00e0*/  UMOV UR6, 0x400 ;  /* 0x0000040000067882 */ /* 0x000fe20000000000 */
[----:B------:R-:W-:Y:S02]  /*00f0*/  UIMAD.WIDE.U32 UR4, UR10, 0x3, URZ ;  /* 0x000000030a0478a5 */ /* 0x000fe4000f8e003f */
[----:B------:R-:W-:Y:S01]  /*0100*/  SHF.R.U32.HI R5, RZ, 0x5, R3 ;  /* 0x00000005ff057819 */ /* 0x000fe20000011603 */
[----:B------:R-:W-:Y:S01]  /*0110*/  UIMAD UR12, UR11, 0x3, URZ ;  /* 0x000000030b0c78a4 */ /* 0x000fe2000f8e023f */
[----:B------:R-:W0:Y:S01]  /*0120*/  LDC R4, c[0x0][0x2ac] ;  /* 0x0000ab00ff047b82 */ /* 0x000e220000000800 */
[----:B------:R-:W-:Y:S01]  /*0130*/  ULDC.64 UR14, c[0x0][0x290] ;  /* 0x0000a400000e7ab9 */ /* 0x000fe20000000a00 */
[----:B------:R-:W-:Y:S01]  /*0140*/  ULEA.HI UR9, UP0, UR11, UR10, URZ, 0x1 ;  /* 0x0000000a0b097291 */ /* 0x000fe2000f81083f */
[----:B------:R-:W-:Y:S01]  /*0150*/  IMAD R3, R5, -0x3c, R0 ;  /* 0xffffffc405037824 */ /* 0x000fe200078e0200 */
[----:B------:R-:W-:-:S02]  /*0160*/  UIADD3 UR12, UR5, UR12, URZ ;  /* 0x0000000c050c7290 */ /* 0x000fc4000fffe03f */
[----:B------:R-:W-:Y:S02]  /*0170*/  UIADD3.X UR11, URZ, UR11, URZ, UP0, !UPT ;  /* 0x0000000b3f0b7290 */ /* 0x000fe400087fe43f */
[----:B------:R-:W1:Y:S01]  /*0180*/  S2UR UR7, SR_CgaCtaId ;  /* 0x00000000000779c3 */ /* 0x000e620000008800 */
[----:B------:R-:W-:Y:S01]  /*0190*/  ULEA.HI UR10, UP0, UR12, UR4, URZ, 0x1 ;  /* 0x000000040c0a7291 */ /* 0x000fe2000f81083f */
[----:B------:R-:W-:Y:S01]  /*01a0*/  SHF.L.U32 R6, R3, 0x1, RZ ;  /* 0x0000000103067819 */ /* 0x000fe200000006ff */
[----:B------:R-:W-:Y:S02]  /*01b0*/  USHF.R.S64 UR9, UR9, 0x1, UR11 ;  /* 0x0000000109097899 */ /* 0x000fe4000800100b */
[----:B------:R-:W-:Y:S02]  /*01c0*/  UIADD3.X UR12, URZ, UR12, URZ, UP0, !UPT ;  /* 0x0000000c3f0c7290 */ /* 0x000fe400087fe43f */
[----:B------:R-:W-:Y:S01]  /*01d0*/  STL [R1+0x84], R6 ;  /* 0x0000840601007387 */ /* 0x000fe20000100800 */
[----:B------:R-:W-:-:S02]  /*01e0*/  USHF.R.S32.HI UR11, URZ, 0x1, UR11 ;  /* 0x000000013f0b7899 */ /* 0x000fc4000801140b */
[----:B------:R-:W-:Y:S02]  /*01f0*/  USHF.R.S64 UR10, UR10, 0x1, UR12 ;  /* 0x000000010a0a7899 */ /* 0x000fe4000800100c */
[----:B------:R-:W-:Y:S02]  /*0200*/  USHF.R.S32.HI UR12, URZ, 0x1, UR12 ;  /* 0x000000013f0c7899 */ /* 0x000fe4000801140c */
[----:B------:R-:W-:Y:S01]  /*0210*/  USHF.L.U64.HI UR11, UR9, 0x2, UR11 ;  /* 0x00000002090b7899 */ /* 0x000fe2000801020b */
[----:B0-----:R-:W-:Y:S01]  /*0220*/  IMAD R2, R4, UR24, R5 ;  /* 0x0000001804027c24 */ /* 0x001fe2000f8e0205 */
[----:B------:R-:W-:Y:S01]  /*0230*/  SHF.R.S32.HI R5, RZ, 0x1f, R0 ;  /* 0x0000001fff057819 */ /* 0x000fe20000011400 */
[----:B------:R-:W-:Y:S01]  /*0240*/  USHF.L.U64.HI UR12, UR10, 0x2, UR12 ;  /* 0x000000020a0c7899 */ /* 0x000fe2000801020c */
[----:B------:R-:W-:Y:S02]  /*0250*/  ULDC.U8 UR25, c[0x0][0x2a4] ;  /* 0x0000a90000197ab9 */ /* 0x000fe40000000000 */
[----:B------:R-:W-:Y:S01]  /*0260*/  LEA.HI R5, R5, R0, RZ, 0x5 ;  /* 0x0000000005057211 */ /* 0x000fe200078f28ff */
[----:B------:R-:W-:Y:S01]  /*0270*/  UMOV UR4, URZ ;  /* 0x0000003f00047c82 */ /* 0x000fe20008000000 */
[----:B------:R-:W-:Y:S01]  /*0280*/  ISETP.GE.U32.AND P1, PT, R2, UR14, PT ;  /* 0x0000000e02007c0c */ /* 0x000fe2000bf26070 */
[----:B-1----:R-:W-:Y:S01]  /*0290*/  ULEA UR6, UR7, UR6, 0x18 ;  /* 0x0000000607067291 */ /* 0x002fe2000f8ec03f */
[----:B------:R-:W-:-:S02]  /*02a0*/  SHF.R.S32.HI R4, RZ, 0x1f, R2 ;  /* 0x0000001fff047819 */ /* 0x000fc40000011402 */
[----:B------:R-:W-:Y:S02]  /*02b0*/  SHF.R.S32.HI R5, RZ, 0x5, R5 ;  /* 0x00000005ff057819 */ /* 0x000fe40000011405 */
[----:B------:R-:W-:Y:S02]  /*02c0*/  ISETP.GE.AND.EX P1, PT, R4, UR15, PT, P1 ;  /* 0x0000000f04007c0c */ /* 0x000fe4000bf26310 */
[----:B------:R-:W-:Y:S02]  /*02d0*/  LEA R4, R5, UR6, 0x3 ;  /* 0x0000000605047c11 */ /* 0x000fe4000f8e18ff */
[C---:B------:R-:W-:Y:S02]  /*02e0*/  IADD3 R3, R2.reuse, 0x8, RZ ;  /* 0x0000000802037810 */ /* 0x040fe40007ffe0ff */
[C---:B------:R-:W-:Y:S01]  /*02f0*/  IADD3 R3, R2.reuse, 0x20, RZ ;  /* 0x0000002002037810 */ /* 0x040fe20007ffe0ff */
[----:B------:R0:W-:Y:S01]  /*0300*/  STL [R1+0xa0], R4 ;  /* 0x0000a00401007387 */ /* 0x0001e20000100800 */
[----:B------:R-:W-:-:S02]  /*0310*/  IADD3 R3, R2, 0x30, RZ ;  /* 0x0000003002037810 */ /* 0x000fc40007ffe0ff */
[C---:B------:R-:W-:Y:S02]  /*0320*/  IADD3 R5, R2.reuse, 0x10, RZ ;  /* 0x0000001002057810 */ /* 0x040fe40007ffe0ff */
[----:B------:R-:W-:Y:S02]  /*0330*/  IADD3 R3, R2, 0x40, RZ ;  /* 0x0000004002037810 */ /* 0x000fe40007ffe0ff */
[----:B------:R-:W-:Y:S02]  /*0340*/  ISETP.LT.U32.AND P1, PT, R0, 0x1e0, !P1 ;  /* 0x000001e00000780c */ /* 0x000fe40004f21070 */
[C---:B------:R-:W-:Y:S02]  /*0350*/  IADD3 R5, R2.reuse, 0x48, RZ ;  /* 0x0000004802057810 */ /* 0x040fe40007ffe0ff */
[C---:B0-----:R-:W-:Y:S02]  /*0360*/  IADD3 R4, R2.reuse, 0x18, RZ ;  /* 0x0000001802047810 */ /* 0x041fe40007ffe0ff */
[----:B------:R-:W-:-:S02]  /*0370*/  IADD3 R4, R2, 0x28, RZ ;  /* 0x0000002802047810 */ /* 0x000fc40007ffe0ff */
[C---:B------:R-:W-:Y:S02]  /*0380*/  IADD3 R4, R2.reuse, 0x38, RZ ;  /* 0x0000003802047810 */ /* 0x040fe40007ffe0ff */
[C---:B------:R-:W-:Y:S02]  /*0390*/  IADD3 R4, R2.reuse, 0x50, RZ ;  /* 0x0000005002047810 */ /* 0x040fe40007ffe0ff */
[----:B------:R-:W-:-:S07]  /*03a0*/  IADD3 R3, R2, 0x58, RZ ;  /* 0x0000005802037810 */ /* 0x000fce0007ffe0ff */
.L_x_2672:
[----:B--2---:R-:W2:Y:S01]  /*03b0*/  LDL R7, [R1+0x84] ;  /* 0x0000840001077983 */ /* 0x004ea20000100800 */
[----:B------:R-:W-:Y:S01]  /*03c0*/  ULDC UR14, c[0x0][0x2a0] ;  /* 0x0000a800000e7ab9 */ /* 0x000fe20000000800 */
[----:B----4-:R-:W-:Y:S01]  /*03d0*/  IABS R5, UR8 ;  /* 0x0000000800057c13 */ /* 0x010fe20008000000 */
[----:B------:R-:W-:Y:S01]  /*03e0*/  UMOV UR6, URZ ;  /* 0x0000003f00067c82 */ /* 0x000fe20008000000 */
[----:B------:R-:W-:Y:S01]  /*03f0*/  MOV R3, UR14 ;  /* 0x0000000e00037c02 */ /* 0x000fe20008000f00 */
[----:B------:R-:W-:Y:S01]  /*0400*/  UISETP.GE.AND UP4, UPT, UR8, URZ, UPT ;  /* 0x0000003f0800728c */ /* 0x000fe2000bf86270 */
[----:B------:R-:W-:Y:S01]  /*0410*/  R2UR UR13, R5 ;  /* 0x00000000050d72ca */ /* 0x000fe200000e0000 */
[----:B------:R-:W-:Y:S01]  /*0420*/  ULOP3.LUT UR15, UR8, UR14, URZ, 0x3c, !UPT ;  /* 0x0000000e080f7292 */ /* 0x000fe2000f8e3c3f */
[----:B------:R-:W-:Y:S01]  /*0430*/  IABS R3, R3 ;  /* 0x0000000300037213 */ /* 0x000fe20000000000 */
[----:B------:R-:W-:Y:S01]  /*0440*/  ULDC.64 UR18, c[0x0][0x290] ;  /* 0x0000a40000127ab9 */ /* 0x000fe20000000a00 */
[C---:B------:R-:W-:Y:S01]  /*0450*/  IADD3 R23, R2.reuse, 0xa0, RZ ;  /* 0x000000a002177810 */ /* 0x040fe20007ffe0ff */
[----:B------:R-:W-:Y:S01]  /*0460*/  UISETP.GE.AND UP5, UPT, UR15, URZ, UPT ;  /* 0x0000003f0f00728c */ /* 0x000fe2000bfa6270 */
[----:B------:R-:W-:Y:S01]  /*0470*/  R2UR UR16, R3 ;  /* 0x00000000031072ca */ /* 0x000fe200000e0000 */
[----:B------:R-:W-:Y:S01]  /*0480*/  UISETP.NE.AND UP0, UPT, UR14, URZ, UPT ;  /* 0x0000003f0e00728c */ /* 0x000fe2000bf05270 */
[----:B------:R-:W-:Y:S01]  /*0490*/  ISETP.GE.U32.AND P3, PT, R23, UR18, PT ;  /* 0x0000001217007c0c */ /* 0x000fe2000bf66070 */
[----:B01----:R-:W0:Y:S01]  /*04a0*/  @P1 LDC.64 R12, c[0x0][0x288] ;  /* 0x0000a200ff0c1b82 */ /* 0x003e220000000a00 */
[----:B------:R-:W-:-:S02]  /*04b0*/  IADD3 R33, R2, 0x60, RZ ;  /* 0x0000006002217810 */ /* 0x000fc40007ffe0ff */
[----:B------:R-:W-:Y:S02]  /*04c0*/  CS2R R104, SRZ ;  /* 0x0000000000687805 */ /* 0x000fe4000001ff00 */
[----:B------:R-:W-:Y:S02]  /*04d0*/  IADD3 R35, R2, 0x68, RZ ;  /* 0x0000006802237810 */ /* 0x000fe40007ffe0ff */
[----:B------:R-:W-:Y:S02]  /*04e0*/  ISETP.GE.U32.AND P2, PT, R33, UR18, PT ;  /* 0x0000001221007c0c */ /* 0x000fe4000bf46070 */
[----:B---3--:R-:W-:Y:S01]  /*04f0*/  SHF.R.S32.HI R11, RZ, 0x1f, R33 ;  /* 0x0000001fff0b7819 */ /* 0x008fe20000011421 */
[----:B------:R-:W1:Y:S01]  /*0500*/  @P1 LDC.64 R14, c[0x0][0x230] ;  /* 0x00008c00ff0e1b82 */ /* 0x000e620000000a00 */
[----:B------:R-:W-:Y:S01]  /*0510*/  ISETP.GE.U32.AND P4, PT, R35, UR18, PT ;  /* 0x0000001223007c0c */ /* 0x000fe2000bf86070 */
[----:B------:R-:W3:Y:S01]  /*0520*/  I2F.RP R3, UR16 ;  /* 0x0000001000037d06 */ /* 0x000ee20008209400 */
[----:B------:R-:W-:-:S02]  /*0530*/  ISETP.GE.AND.EX P2, PT, R11, UR19, PT, P2 ;  /* 0x000000130b007c0c */ /* 0x000fc4000bf46320 */
[----:B------:R-:W-:Y:S02]  /*0540*/  SHF.R.S32.HI R25, RZ, 0x1f, R23 ;  /* 0x0000001fff197819 */ /* 0x000fe40000011417 */
[----:B------:R-:W-:Y:S01]  /*0550*/  ISETP.GT.U32.OR P2, PT, R0, 0x1df, P2 ;  /* 0x000001df0000780c */ /* 0x000fe20001744470 */
[----:B------:R-:W4:Y:S01]  /*0560*/  @P1 LDC.64 R16, c[0x0][0x228] ;  /* 0x00008a00ff101b82 */ /* 0x000f220000000a00 */
[C---:B------:R-:W-:Y:S02]  /*0570*/  IADD3 R39, R2.reuse, 0x78, RZ ;  /* 0x0000007802277810 */ /* 0x040fe40007ffe0ff */
[----:B------:R-:W-:Y:S01]  /*0580*/  IADD3 R41, R2, 0x80, RZ ;  /* 0x0000008002297810 */ /* 0x000fe20007ffe0ff */
[----:B---3--:R-:W3:Y:S08]  /*0590*/  MUFU.RCP R3, R3 ;  /* 0x0000000300037308 */ /* 0x008ef00000001000 */
[----:B------:R-:W4:Y:S01]  /*05a0*/  @!P2 LDC.64 R20, c[0x0][0x288] ;  /* 0x0000a200ff14ab82 */ /* 0x000f220000000a00 */
[----:B---3--:R-:W-:-:S02]  /*05b0*/  IADD3 R4, R3, 0xffffffe, RZ ;  /* 0x0ffffffe03047810 */ /* 0x008fc40007ffe0ff */
[----:B------:R-:W-:-:S04]  /*05c0*/  SHF.R.S32.HI R3, RZ, 0x1f, R23 ;  /* 0x0000001fff037819 */ /* 0x000fc80000011417 */
[----:B------:R-:W3:Y:S01]  /*05d0*/  F2I.FTZ.U32.TRUNC.NTZ R4, R4 ;  /* 0x0000000400047305 */ /* 0x000ee2000021f000 */
[----:B------:R-:W-:-:S04]  /*05e0*/  ISETP.GE.AND.EX P3, PT, R3, UR19, PT, P3 ;  /* 0x0000001303007c0c */ /* 0x000fc8000bf66330 */
[----:B------:R-:W-:Y:S02]  /*05f0*/  ISETP.GT.U32.OR P3, PT, R0, 0x1df, P3 ;  /* 0x000001df0000780c */ /* 0x000fe40001f64470 */
[----:B---3--:R-:W-:-:S11]  /*0600*/  R2UR UR7, R4 ;  /* 0x00000000040772ca */ /* 0x008fd600000e0000 */
[----:B------:R-:W3:Y:S08]  /*0610*/  @!P3 LDC.64 R18, c[0x0][0x288] ;  /* 0x0000a200ff12bb82 */ /* 0x000ef00000000a00 */
[----:B------:R-:W4:Y:S01]  /*0620*/  @!P3 LDC.64 R28, c[0x0][0x230] ;  /* 0x00008c00ff1cbb82 */ /* 0x000f220000000a00 */
[----:B------:R-:W-:-:S04]  /*0630*/  UIADD3 UR5, URZ, -UR7, URZ ;  /* 0x800000073f057290 */ /* 0x000fc8000fffe03f */
[----:B------:R-:W-:-:S03]  /*0640*/  UIMAD UR5, UR5, UR16, URZ ;  /* 0x00000010050572a4 */ /* 0x000fc6000f8e023f */
[----:B------:R-:W4:Y:S01]  /*0650*/  @!P3 LDC.64 R30, c[0x0][0x228] ;  /* 0x00008a00ff1ebb82 */ /* 0x000f220000000a00 */
[----:B------:R-:W-:-:S04]  /*0660*/  UIMAD.WIDE.U32 UR6, UR7, UR5, UR6 ;  /* 0x00000005070672a5 */ /* 0x000fc8000f8e0006 */
[----:B------:R-:W-:-:S04]  /*0670*/  UIMAD.WIDE.U32 UR6, UR7, UR13, URZ ;  /* 0x0000000d070672a5 */ /* 0x000fc8000f8e003f */
[----:B------:R-:W-:-:S04]  /*0680*/  UIADD3 UR5, -UR7, URZ, URZ ;  /* 0x0000003f07057290 */ /* 0x000fc8000fffe13f */
[----:B------:R-:W-:Y:S02]  /*0690*/  UIMAD UR5, UR16, UR5, UR13 ;  /* 0x00000005100572a4 */ /* 0x000fe4000f8e020d */
[----:B------:R-:W-:Y:S02]  /*06a0*/  ULOP3.LUT UR13, URZ, UR14, URZ, 0x33, !UPT ;  /* 0x0000000e3f0d7292 */ /* 0x000fe4000f8e333f */
[----:B------:R-:W-:Y:S01]  /*06b0*/  UISETP.GT.U32.AND UP2, UPT, UR16, UR5, UPT ;  /* 0x000000051000728c */ /* 0x000fe2000bf44070 */
[----:B------:R-:W-:-:S10]  /*06c0*/  ULDC.64 UR14, c[0x0][0x298] ;  /* 0x0000a600000e7ab9 */ /* 0x000fd40000000a00 */
[----:B------:R-:W-:Y:S02]  /*06d0*/  @!UP2 UIADD3 UR5, UR5, -UR16, URZ ;  /* 0x800000100505a290 */ /* 0x000fe4000fffe03f */
[----:B------:R-:W-:Y:S02]  /*06e0*/  @!UP2 UIADD3 UR7, UR7, 0x1, URZ ;  /* 0x000000010707a890 */ /* 0x000fe4000fffe03f */
[----:B------:R-:W-:Y:S02]  /*06f0*/  UIADD3 UR6, UR5, -UR16, URZ ;  /* 0x8000001005067290 */ /* 0x000fe4000fffe03f */
[----:B------:R-:W-:Y:S02]  /*0700*/  UISETP.GE.U32.AND UP1, UPT, UR5, UR16, UPT ;  /* 0x000000100500728c */ /* 0x000fe4000bf26070 */
[----:B------:R-:W-:-:S04]  /*0710*/  UISETP.GT.U32.AND UP3, UPT, UR16, UR5, UPT ;  /* 0x000000051000728c */ /* 0x000fc8000bf64070 */
[----:B------:R-:W-:-:S04]  /*0720*/  USEL UR5, UR6, UR5, !UP3 ;  /* 0x0000000506057287 */ /* 0x000fc8000d800000 */
[----:B------:R-:W-:Y:S02]  /*0730*/  @!UP4 UIADD3 UR5, -UR5, URZ, URZ ;  /* 0x0000003f0505c290 */ /* 0x000fe4000fffe13f */
[----:B------:R-:W-:Y:S02]  /*0740*/  @UP1 UIADD3 UR7, UR7, 0x1, URZ ;  /* 0x0000000107071890 */ /* 0x000fe4000fffe03f */
[----:B------:R-:W-:Y:S02]  /*0750*/  USEL UR16, UR13, UR5, !UP0 ;  /* 0x000000050d107287 */ /* 0x000fe4000c000000 */
[----:B------:R-:W-:Y:S02]  /*0760*/  @!UP5 UIADD3 UR7, -UR7, URZ, URZ ;  /* 0x0000003f0707d290 */ /* 0x000fe4000fffe13f */
[----:B------:R-:W-:Y:S02]  /*0770*/  UIMAD UR17, UR16, 0x78, URZ ;  /* 0x00000078101178a4 */ /* 0x000fe4000f8e023f */
[----:B------:R-:W-:-:S04]  /*0780*/  USEL UR7, UR13, UR7, !UP0 ;  /* 0x000000070d077287 */ /* 0x000fc8000c000000 */
[----:B------:R-:W-:Y:S01]  /*0790*/  MOV R6, UR17 ;  /* 0x0000001100067c02 */ /* 0x000fe20008000f00 */
[----:B------:R-:W-:-:S04]  /*07a0*/  USHF.R.S32.HI UR5, URZ, 0x1f, UR7 ;  /* 0x0000001f3f057899 */ /* 0x000fc80008011407 */
[----:B------:R-:W-:-:S04]  /*07b0*/  UIMAD UR5, UR5, UR14, URZ ;  /* 0x0000000e050572a4 */ /* 0x000fc8000f8e023f */
[----:B------:R-:W-:Y:S01]  /*07c0*/  UIMAD UR5, UR7, UR15, UR5 ;  /* 0x0000000f070572a4 */ /* 0x000fe2000f8e0205 */
[----:B------:R-:W-:Y:S02]  /*07d0*/  CS2R R102, SRZ ;  /* 0x0000000000667805 */ /* 0x000fe4000001ff00 */
[----:B--2---:R-:W-:Y:S02]  /*07e0*/  SHF.R.S32.HI R3, RZ, 0x1f, R7 ;  /* 0x0000001fff037819 */ /* 0x004fe40000011407 */
[----:B------:R-:W-:Y:S02]  /*07f0*/  IADD3 R4, P0, R7, UR17, RZ ;  /* 0x0000001107047c10 */ /* 0x000fe4000ff1e0ff */
[----:B------:R-:W-:Y:S02]  /*0800*/  SHF.R.S32.HI R7, RZ, 0x1f, R2 ;  /* 0x0000001fff077819 */ /* 0x000fe40000011402 */
[----:B------:R-:W-:Y:S02]  /*0810*/  LEA.HI.X.SX32 R5, R6, R3, 0x1, P0 ;  /* 0x0000000306057211 */ /* 0x000fe400000f0eff */
[----:B------:R-:W-:Y:S01]  /*0820*/  MOV R3, UR14 ;  /* 0x0000000e00037c02 */ /* 0x000fe20008000f00 */
[----:B0-----:R-:W-:-:S04]  /*0830*/  @P1 IMAD R6, R7, R12, RZ ;  /* 0x0000000c07061224 */ /* 0x001fc800078e02ff */
[----:B------:R-:W-:Y:S01]  /*0840*/  IMAD.WIDE.U32 R4, R3, UR7, R4 ;  /* 0x0000000703047c25 */ /* 0x000fe2000f8e0004 */
[----:B------:R-:W-:Y:S02]  /*0850*/  SHF.R.S32.HI R3, RZ, 0x1f, R35 ;  /* 0x0000001fff037819 */ /* 0x000fe40000011423 */
[C---:B------:R-:W-:Y:S01]  /*0860*/  IADD3 R43, R2.reuse, 0x88, RZ ;  /* 0x00000088022b7810 */ /* 0x040fe20007ffe0ff */
[----:B------:R-:W-:Y:S01]  /*0870*/  @P1 IMAD R13, R2, R13, R6 ;  /* 0x0000000d020d1224 */ /* 0x000fe200078e0206 */
[----:B------:R-:W-:Y:S02]  /*0880*/  IADD3 R7, R5, UR5, RZ ;  /* 0x0000000505077c10 */ /* 0x000fe4000fffe0ff */
[----:B------:R-:W-:Y:S02]  /*0890*/  CS2R R100, SRZ ;  /* 0x0000000000647805 */ /* 0x000fe4000001ff00 */
[----:B------:R-:W-:Y:S02]  /*08a0*/  @P1 MOV R6, R4 ;  /* 0x0000000400061202 */ /* 0x000fe40000000f00 */
[----:B------:R-:W-:-:S02]  /*08b0*/  CS2R R98, SRZ ;  /* 0x0000000000627805 */ /* 0x000fc4000001ff00 */
[----:B------:R-:W-:Y:S02]  /*08c0*/  ISETP.GE.AND.EX P4, PT, R3, UR19, PT, P4 ;  /* 0x0000001303007c0c */ /* 0x000fe4000bf86340 */
[C---:B------:R-:W-:Y:S01]  /*08d0*/  IADD3 R49, R2.reuse, 0x98, RZ ;  /* 0x0000009802317810 */ /* 0x040fe20007ffe0ff */
[----:B------:R-:W-:Y:S01]  /*08e0*/  @P1 IMAD.WIDE.U32 R8, R2, R12, R6 ;  /* 0x0000000c02081225 */ /* 0x000fe200078e0006 */
[----:B------:R-:W-:Y:S02]  /*08f0*/  ISETP.GT.U32.OR P4, PT, R0, 0x1df, P4 ;  /* 0x000001df0000780c */ /* 0x000fe40002784470 */
[----:B------:R-:W-:Y:S02]  /*0900*/  CS2R R96, SRZ ;  /* 0x0000000000607805 */ /* 0x000fe4000001ff00 */
[----:B------:R-:W-:Y:S01]  /*0910*/  IADD3 R51, R2, 0xa8, RZ ;  /* 0x000000a802337810 */ /* 0x000fe20007ffe0ff */
[----:B---3--:R-:W-:Y:S01]  /*0920*/  @!P3 IMAD R12, R25, R18, RZ ;  /* 0x00000012190cb224 */ /* 0x008fe200078e02ff */
[----:B------:R-:W-:Y:S01]  /*0930*/  @P1 IADD3 R9, R9, R13, RZ ;  /* 0x0000000d09091210 */ /* 0x000fe20007ffe0ff */
[----:B------:R-:W0:Y:S01]  /*0940*/  @!P2 LDC.64 R24, c[0x0][0x228] ;  /* 0x00008a00ff18ab82 */ /* 0x000e220000000a00 */
[C---:B------:R-:W-:Y:S01]  /*0950*/  @P1 SHF.L.U32 R121, R8.reuse, 0x2, RZ ;  /* 0x0000000208791819 */ /* 0x040fe200000006ff */
[----:B------:R-:W-:Y:S01]  /*0960*/  @!P3 IMAD R13, R23, R19, R12 ;  /* 0x00000013170db224 */ /* 0x000fe200078e020c */
[----:B------:R-:W-:-:S02]  /*0970*/  @P1 SHF.L.U64.HI R10, R8, 0x2, R9 ;  /* 0x00000002080a1819 */ /* 0x000fc40000010209 */
[----:B------:R-:W-:Y:S02]  /*0980*/  CS2R R94, SRZ ;  /* 0x00000000005e7805 */ /* 0x000fe4000001ff00 */
[----:B------:R-:W-:Y:S02]  /*0990*/  @!P3 MOV R8, R4 ;  /* 0x000000040008b202 */ /* 0x000fe40000000f00 */
[----:B------:R-:W-:Y:S02]  /*09a0*/  CS2R R92, SRZ ;  /* 0x00000000005c7805 */ /* 0x000fe4000001ff00 */
[----:B------:R-:W-:Y:S01]  /*09b0*/  @!P3 MOV R9, R7 ;  /* 0x000000070009b202 */ /* 0x000fe20000000f00 */
[----:B------:R-:W2:Y:S01]  /*09c0*/  @!P4 LDC.64 R26, c[0x0][0x288] ;  /* 0x0000a200ff1acb82 */ /* 0x000ea20000000a00 */
[----:B-1----:R-:W-:Y:S01]  /*09d0*/  @P1 IADD3 R36, P0, R121, R14, RZ ;  /* 0x0000000e79241210 */ /* 0x002fe20007f1e0ff */
[----:B----4-:R-:W-:Y:S01]  /*09e0*/  @!P2 IMAD R14, R11, R20, RZ ;  /* 0x000000140b0ea224 */ /* 0x010fe200078e02ff */
[----:B------:R-:W-:Y:S01]  /*09f0*/  @P1 IADD3 R120, P5, R121, R16, RZ ;  /* 0x0000001079781210 */ /* 0x000fe20007fbe0ff */
[----:B------:R-:W-:Y:S01]  /*0a00*/  @!P3 IMAD.WIDE.U32 R8, R23, R18, R8 ;  /* 0x000000121708b225 */ /* 0x000fe200078e0008 */
[----:B------:R-:W-:-:S02]  /*0a10*/  @P1 IADD3.X R37, R10, R15, RZ, P0, !PT ;  /* 0x0000000f0a251210 */ /* 0x000fc400007fe4ff */
[----:B------:R-:W-:Y:S02]  /*0a20*/  CS2R R88, SRZ ;  /* 0x0000000000587805 */ /* 0x000fe4000001ff00 */
[----:B------:R-:W-:Y:S01]  /*0a30*/  @P1 IADD3.X R121, R10, R17, RZ, P5, !PT ;  /* 0x000000110a791210 */ /* 0x000fe20002ffe4ff */
[----:B------:R-:W1:Y:S01]  /*0a40*/  @!P2 LDC.64 R22, c[0x0][0x230] ;  /* 0x00008c00ff16ab82 */ /* 0x000e620000000a00 */
[----:B------:R-:W-:Y:S01]  /*0a50*/  @!P3 IADD3 R9, R9, R13, RZ ;  /* 0x0000000d0909b210 */ /* 0x000fe20007ffe0ff */
[----:B------:R-:W-:Y:S01]  /*0a60*/  @!P2 IMAD R13, R33, R21, R14 ;  /* 0x00000015210da224 */ /* 0x000fe200078e020e */
[C---:B------:R-:W-:Y:S01]  /*0a70*/  @!P3 SHF.L.U32 R19, R8.reuse, 0x2, RZ ;  /* 0x000000020813b819 */ /* 0x040fe200000006ff */
[----:B------:R3:W-:Y:S01]  /*0a80*/  @P1 STL.64 [R1+0x28], R36 ;  /* 0x0000282401001387 */ /* 0x0007e20000100a00 */
[----:B------:R-:W-:Y:S02]  /*0a90*/  @!P3 SHF.L.U64.HI R12, R8, 0x2, R9 ;  /* 0x00000002080cb819 */ /* 0x000fe40000010209 */
[----:B------:R-:W-:-:S02]  /*0aa0*/  CS2R R90, SRZ ;  /* 0x00000000005a7805 */ /* 0x000fc4000001ff00 */
[----:B------:R-:W-:Y:S02]  /*0ab0*/  @!P2 MOV R8, R4 ;  /* 0x000000040008a202 */ /* 0x000fe40000000f00 */
[----:B------:R-:W-:Y:S02]  /*0ac0*/  CS2R R86, SRZ ;  /* 0x0000000000567805 */ /* 0x000fe4000001ff00 */
[----:B------:R-:W-:Y:S02]  /*0ad0*/  @!P2 MOV R9, R7 ;  /* 0x000000070009a202 */ /* 0x000fe40000000f00 */
[----:B------:R-:W-:Y:S02]  /*0ae0*/  CS2R R56, SRZ ;  /* 0x0000000000387805 */ /* 0x000fe4000001ff00 */
[----:B------:R-:W-:Y:S02]  /*0af0*/  @!P3 IADD3 R10, P5, R19, R28, RZ ;  /* 0x0000001c130ab210 */ /* 0x000fe40007fbe0ff */
[----:B------:R-:W-:-:S02]  /*0b00*/  CS2R R84, SRZ ;  /* 0x0000000000547805 */ /* 0x000fc4000001ff00 */
[----:B------:R-:W-:Y:S01]  /*0b10*/  @!P3 IADD3 R18, P6, R19, R30, RZ ;  /* 0x0000001e1312b210 */ /* 0x000fe20007fde0ff */
[----:B------:R-:W-:Y:S01]  /*0b20*/  @!P2 IMAD.WIDE.U32 R8, R33, R20, R8 ;  /* 0x000000142108a225 */ /* 0x000fe200078e0008 */
[C---:B------:R-:W-:Y:S02]  /*0b30*/  @!P3 IADD3.X R11, R12.reuse, R29, RZ, P5, !PT ;  /* 0x0000001d0c0bb210 */ /* 0x040fe40002ffe4ff */
[----:B------:R-:W-:Y:S02]  /*0b40*/  CS2R R62, SRZ ;  /* 0x00000000003e7805 */ /* 0x000fe4000001ff00 */
[----:B------:R-:W-:Y:S01]  /*0b50*/  @!P3 IADD3.X R19, R12, R31, RZ, P6, !PT ;  /* 0x0000001f0c13b210 */ /* 0x000fe200037fe4ff */
[----:B------:R-:W4:Y:S01]  /*0b60*/  @!P4 LDC.64 R28, c[0x0][0x230] ;  /* 0x00008c00ff1ccb82 */ /* 0x000f220000000a00 */
[----:B------:R-:W-:Y:S01]  /*0b70*/  @!P2 IADD3 R9, R9, R13, RZ ;  /* 0x0000000d0909a210 */ /* 0x000fe20007ffe0ff */
[----:B------:R3:W4:Y:S01]  /*0b80*/  @!P3 LDG.E.64 R104, desc[UR22][R10.64] ;  /* 0x000000160a68b981 */ /* 0x000722000c1e1b00 */
[----:B------:R-:W-:-:S02]  /*0b90*/  @!P2 SHF.L.U32 R21, R8, 0x2, RZ ;  /* 0x000000020815a819 */ /* 0x000fc400000006ff */
[----:B-----5:R-:W-:Y:S02]  /*0ba0*/  CS2R R60, SRZ ;  /* 0x00000000003c7805 */ /* 0x020fe4000001ff00 */
[----:B------:R-:W-:Y:S01]  /*0bb0*/  @!P2 SHF.L.U64.HI R14, R8, 0x2, R9 ;  /* 0x00000002080ea819 */ /* 0x000fe20000010209 */
[----:B--2---:R-:W-:Y:S01]  /*0bc0*/  @!P4 IMAD R8, R3, R26, RZ ;  /* 0x0000001a0308c224 */ /* 0x004fe200078e02ff */
[----:B------:R-:W-:Y:S02]  /*0bd0*/  @!P4 MOV R9, R7 ;  /* 0x000000070009c202 */ /* 0x000fe40000000f00 */
[----:B------:R-:W-:Y:S02]  /*0be0*/  CS2R R64, SRZ ;  /* 0x0000000000407805 */ /* 0x000fe4000001ff00 */
[----:B-1----:R-:W-:Y:S01]  /*0bf0*/  @!P2 IADD3 R12, P5, R21, R22, RZ ;  /* 0x00000016150ca210 */ /* 0x002fe20007fbe0ff */
[----:B------:R-:W-:Y:S01]  /*0c00*/  @!P4 IMAD R3, R35, R27, R8 ;  /* 0x0000001b2303c224 */ /* 0x000fe200078e0208 */
[----:B------:R-:W-:-:S02]  /*0c10*/  @!P4 MOV R8, R4 ;  /* 0x000000040008c202 */ /* 0x000fc40000000f00 */
[----:B------:R-:W-:Y:S02]  /*0c20*/  CS2R R76, SRZ ;  /* 0x00000000004c7805 */ /* 0x000fe4000001ff00 */
[----:B------:R-:W-:Y:S02]  /*0c30*/  @!P2 IADD3.X R13, R14, R23, RZ, P5, !PT ;  /* 0x000000170e0da210 */ /* 0x000fe40002ffe4ff */
[C---:B------:R-:W-:Y:S01]  /*0c40*/  IADD3 R74, R2.reuse, 0x28, RZ ;  /* 0x00000028024a7810 */ /* 0x040fe20007ffe0ff */
[----:B------:R-:W-:Y:S01]  /*0c50*/  @!P4 IMAD.WIDE.U32 R8, R35, R26, R8 ;  /* 0x0000001a2308c225 */ /* 0x000fe200078e0008 */
[----:B0-----:R-:W-:Y:S02]  /*0c60*/  @!P2 IADD3 R20, P6, R21, R24, RZ ;  /* 0x000000181514a210 */ /* 0x001fe40007fde0ff */
[----:B---3--:R-:W-:Y:S01]  /*0c70*/  CS2R R10, SRZ ;  /* 0x00000000000a7805 */ /* 0x008fe2000001ff00 */
[----:B------:R-:W2:Y:S01]  /*0c80*/  @!P2 LDG.E.64 R102, desc[UR22][R12.64] ;  /* 0x000000160c66a981 */ /* 0x000ea2000c1e1b00 */
[----:B------:R-:W-:Y:S01]  /*0c90*/  IADD3 R37, R2, 0x70, RZ ;  /* 0x0000007002257810 */ /* 0x000fe20007ffe0ff */
[----:B------:R-:W0:Y:S01]  /*0ca0*/  @!P4 LDC.64 R26, c[0x0][0x228] ;  /* 0x00008a00ff1acb82 */ /* 0x000e220000000a00 */
[----:B------:R-:W-:-:S02]  /*0cb0*/  @!P4 IADD3 R9, R9, R3, RZ ;  /* 0x000000030909c210 */ /* 0x000fc40007ffe0ff */
[----:B------:R-:W-:Y:S02]  /*0cc0*/  IADD3 R73, R2, 0x30, RZ ;  /* 0x0000003002497810 */ /* 0x000fe40007ffe0ff */
[----:B------:R-:W-:Y:S02]  /*0cd0*/  CS2R R124, SRZ ;  /* 0x00000000007c7805 */ /* 0x000fe4000001ff00 */
[C---:B------:R-:W-:Y:S02]  /*0ce0*/  @!P4 SHF.L.U32 R23, R8.reuse, 0x2, RZ ;  /* 0x000000020817c819 */ /* 0x040fe400000006ff */
[----:B------:R-:W-:Y:S02]  /*0cf0*/  CS2R R106, SRZ ;  /* 0x00000000006a7805 */ /* 0x000fe4000001ff00 */
[----:B------:R-:W-:Y:S02]  /*0d00*/  @!P4 SHF.L.U64.HI R22, R8, 0x2, R9 ;  /* 0x000000020816c819 */ /* 0x000fe40000010209 */
[----:B------:R-:W-:-:S02]  /*0d10*/  CS2R R8, SRZ ;  /* 0x0000000000087805 */ /* 0x000fc4000001ff00 */
[----:B------:R-:W-:Y:S02]  /*0d20*/  @!P2 IADD3.X R21, R14, R25, RZ, P6, !PT ;  /* 0x000000190e15a210 */ /* 0x000fe400037fe4ff */
[----:B------:R-:W-:Y:S02]  /*0d30*/  CS2R R108, SRZ ;  /* 0x00000000006c7805 */ /* 0x000fe4000001ff00 */
[----:B------:R-:W-:Y:S02]  /*0d40*/  ISETP.GE.U32.AND P0, PT, R37, UR18, PT ;  /* 0x0000001225007c0c */ /* 0x000fe4000bf06070 */
[----:B------:R-:W-:Y:S02]  /*0d50*/  CS2R R110, SRZ ;  /* 0x00000000006e7805 */ /* 0x000fe4000001ff00 */
[----:B------:R-:W-:Y:S01]  /*0d60*/  SHF.R.S32.HI R17, RZ, 0x1f, R37 ;  /* 0x0000001fff117819 */ /* 0x000fe20000011425 */
[----:B------:R1:W3:Y:S01]  /*0d70*/  @!P3 LDG.E.64 R8, desc[UR22][R18.64] ;  /* 0x000000161208b981 */ /* 0x0002e2000c1e1b00 */
[----:B------:R-:W-:-:S02]  /*0d80*/  ISETP.GE.U32.AND P5, PT, R39, UR18, PT ;  /* 0x0000001227007c0c */ /* 0x000fc4000bfa6070 */
[----:B------:R-:W-:Y:S02]  /*0d90*/  CS2R R112, SRZ ;  /* 0x0000000000707805 */ /* 0x000fe4000001ff00 */
[----:B------:R-:W-:Y:S01]  /*0da0*/  ISETP.GE.AND.EX P0, PT, R17, UR19, PT, P0 ;  /* 0x0000001311007c0c */ /* 0x000fe2000bf06300 */
[----:B------:R0:W2:Y:S01]  /*0db0*/  @!P2 LDG.E.64 R10, desc[UR22][R20.64] ;  /* 0x00000016140aa981 */ /* 0x0000a2000c1e1b00 */
[----:B------:R-:W-:Y:S01]  /*0dc0*/  SHF.R.S32.HI R3, RZ, 0x1f, R39 ;  /* 0x0000001fff037819 */ /* 0x000fe20000011427 */
[----:B------:R-:W-:Y:S01]  /*0dd0*/  ULDC.64 UR6, c[0x0][0x248] ;  /* 0x0000920000067ab9 */ /* 0x000fe20000000a00 */
[----:B------:R-:W-:Y:S02]  /*0de0*/  ISETP.GT.U32.OR P0, PT, R0, 0x1df, P0 ;  /* 0x000001df0000780c */ /* 0x000fe40000704470 */
[----:B------:R-:W-:Y:S02]  /*0df0*/  ISETP.GE.AND.EX P5, PT, R3, UR19, PT, P5 ;  /* 0x0000001303007c0c */ /* 0x000fe4000bfa6350 */
[----:B------:R-:W-:-:S02]  /*0e00*/  ISETP.GE.U32.AND P3, PT, R41, UR18, PT ;  /* 0x0000001229007c0c */ /* 0x000fc4000bf66070 */
[----:B------:R-:W-:-:S07]  /*0e10*/  ISETP.GT.U32.OR P5, PT, R0, 0x1df, P5 ;  /* 0x000001df0000780c */ /* 0x000fce0002fa4470 */
[----:B------:R-:W0:Y:S01]  /*0e20*/  @!P0 LDC.64 R30, c[0x0][0x288] ;  /* 0x0000a200ff1e8b82 */ /* 0x000e220000000a00 */
[----:B------:R-:W-:-:S04]  /*0e30*/  SHF.R.S32.HI R25, RZ, 0x1f, R41 ;  /* 0x0000001fff197819 */ /* 0x000fc80000011429 */
[----:B------:R-:W-:-:S03]  /*0e40*/  ISETP.GE.AND.EX P3, PT, R25, UR19, PT, P3 ;  /* 0x0000001319007c0c */ /* 0x000fc6000bf66330 */
[----:B------:R-:W0:Y:S01]  /*0e50*/  @!P5 LDC.64 R32, c[0x0][0x288] ;  /* 0x0000a200ff20db82 */ /* 0x000e220000000a00 */
[----:B------:R-:W-:Y:S02]  /*0e60*/  ISETP.GT.U32.OR P3, PT, R0, 0x1df, P3 ;  /* 0x000001df0000780c */ /* 0x000fe40001f64470 */
[C---:B----4-:R-:W-:Y:S02]  /*0e70*/  @!P4 IADD3 R14, P6, R23.reuse, R28, RZ ;  /* 0x0000001c170ec210 */ /* 0x050fe40007fde0ff */
[----:B-1----:R-:W-:Y:S02]  /*0e80*/  @!P0 MOV R18, R4 ;  /* 0x0000000400128202 */ /* 0x002fe40000000f00 */
[----:B------:R-:W-:Y:S01]  /*0e90*/  @!P0 MOV R19, R7 ;  /* 0x0000000700138202 */ /* 0x000fe20000000f00 */
[----:B------:R-:W1:Y:S01]  /*0ea0*/  @!P5 LDC.64 R34, c[0x0][0x230] ;  /* 0x00008c00ff22db82 */ /* 0x000e620000000a00 */
[----:B------:R-:W-:Y:S02]  /*0eb0*/  @!P4 IADD3.X R15, R22, R29, RZ, P6, !PT ;  /* 0x0000001d160fc210 */ /* 0x000fe400037fe4ff */
[----:B0-----:R-:W-:Y:S01]  /*0ec0*/  @!P4 IADD3 R16, P6, R23, R26, RZ ;  /* 0x0000001a1710c210 */ /* 0x001fe20007fde0ff */
[----:B------:R-:W-:-:S04]  /*0ed0*/  @!P0 IMAD R24, R17, R30, RZ ;  /* 0x0000001e11188224 */ /* 0x000fc800078e02ff */
[----:B------:R-:W0:Y:S01]  /*0ee0*/  @!P0 LDC.64 R28, c[0x0][0x230] ;  /* 0x00008c00ff1c8b82 */ /* 0x000e220000000a00 */
[----:B------:R-:W-:Y:S01]  /*0ef0*/  @!P0 IMAD.WIDE.U32 R18, R37, R30, R18 ;  /* 0x0000001e25128225 */ /* 0x000fe200078e0012 */
[----:B------:R-:W-:Y:S01]  /*0f00*/  ISETP.GE.U32.AND P2, PT, R43, UR18, PT ;  /* 0x000000122b007c0c */ /* 0x000fe2000bf46070 */
[----:B------:R4:W5:Y:S02]  /*0f10*/  @!P4 LDG.E.64 R100, desc[UR22][R14.64] ;  /* 0x000000160e64c981 */ /* 0x000964000c1e1b00 */
[----:B------:R-:W-:-:S03]  /*0f20*/  @!P0 IMAD R23, R37, R31, R24 ;  /* 0x0000001f25178224 */ /* 0x000fc600078e0218 */
[----:B------:R-:W1:Y:S08]  /*0f30*/  @!P3 LDC.64 R36, c[0x0][0x288] ;  /* 0x0000a200ff24bb82 */ /* 0x000e700000000a00 */
[----:B------:R-:W1:Y:S01]  /*0f40*/  @!P0 LDC.64 R30, c[0x0][0x228] ;  /* 0x00008a00ff1e8b82 */ /* 0x000e620000000a00 */
[----:B------:R-:W-:Y:S01]  /*0f50*/  @!P4 IADD3.X R17, R22, R27, RZ, P6, !PT ;  /* 0x0000001b1611c210 */ /* 0x000fe200037fe4ff */
[----:B------:R-:W-:Y:S01]  /*0f60*/  @!P5 IMAD R22, R3, R32, RZ ;  /* 0x000000200316d224 */ /* 0x000fe200078e02ff */
[----:B------:R-:W-:-:S02]  /*0f70*/  SHF.R.S32.HI R3, RZ, 0x1f, R43 ;  /* 0x0000001fff037819 */ /* 0x000fc4000001142b */
[----:B------:R-:W-:Y:S02]  /*0f80*/  @!P0 IADD3 R19, R19, R23, RZ ;  /* 0x0000001713138210 */ /* 0x000fe40007ffe0ff */
[C---:B------:R-:W-:Y:S02]  /*0f90*/  @!P0 SHF.L.U32 R23, R18.reuse, 0x2, RZ ;  /* 0x0000000212178819 */ /* 0x040fe400000006ff */
[----:B------:R-:W-:Y:S02]  /*0fa0*/  @!P5 MOV R12, R4 ;  /* 0x00000004000cd202 */ /* 0x000fe40000000f00 */
[----:B------:R-:W-:Y:S02]  /*0fb0*/  @!P5 MOV R13, R7 ;  /* 0x00000007000dd202 */ /* 0x000fe40000000f00 */
[----:B------:R-:W-:Y:S02]  /*0fc0*/  ISETP.GE.AND.EX P2, PT, R3, UR19, PT, P2 ;  /* 0x0000001303007c0c */ /* 0x000fe4000bf46320 */
[----:B------:R-:W-:Y:S01]  /*0fd0*/  @!P0 SHF.L.U64.HI R24, R18, 0x2, R19 ;  /* 0x0000000212188819 */ /* 0x000fe20000010213 */
[----:B------:R-:W-:Y:S01]  /*0fe0*/  @!P5 IMAD R27, R39, R33, R22 ;  /* 0x00000021271bd224 */ /* 0x000fe200078e0216 */
[----:B0-----:R-:W-:Y:S01]  /*0ff0*/  @!P0 IADD3 R18, P6, R23, R28, RZ ;  /* 0x0000001c17128210 */ /* 0x001fe20007fde0ff */
[----:B------:R-:W-:Y:S01]  /*1000*/  @!P5 IMAD.WIDE.U32 R12, R39, R32, R12 ;  /* 0x00000020270cd225 */ /* 0x000fe200078e000c */
[----:B------:R-:W-:Y:S01]  /*1010*/  ISETP.GT.U32.OR P2, PT, R0, 0x1df, P2 ;  /* 0x000001df0000780c */ /* 0x000fe20001744470 */
[----:B------:R-:W0:Y:S01]  /*1020*/  @!P5 LDC.64 R32, c[0x0][0x228] ;  /* 0x00008a00ff20db82 */ /* 0x000e220000000a00 */
[----:B------:R-:W-:Y:S01]  /*1030*/  @!P0 IADD3.X R19, R24, R29, RZ, P6, !PT ;  /* 0x0000001d18138210 */ /* 0x000fe200037fe4ff */
[----:B-1----:R-:W-:Y:S01]  /*1040*/  @!P3 IMAD R20, R25, R36, RZ ;  /* 0x000000241914b224 */ /* 0x002fe200078e02ff */
[----:B------:R-:W-:-:S02]  /*1050*/  @!P5 IADD3 R13, R13, R27, RZ ;  /* 0x0000001b0d0dd210 */ /* 0x000fc40007ffe0ff */
[----:B------:R-:W-:Y:S01]  /*1060*/  @!P0 IADD3 R22, P6, R23, R30, RZ ;  /* 0x0000001e17168210 */ /* 0x000fe20007fde0ff */
[----:B------:R-:W-:Y:S01]  /*1070*/  @!P3 IMAD R29, R41, R37, R20 ;  /* 0x00000025291db224 */ /* 0x000fe200078e0214 */
[----:B------:R-:W-:Y:S01]  /*1080*/  @!P3 MOV R20, R4 ;  /* 0x000000040014b202 */ /* 0x000fe20000000f00 */
[----:B------:R-:W1:Y:S01]  /*1090*/  @!P3 LDC.64 R38, c[0x0][0x230] ;  /* 0x00008c00ff26bb82 */ /* 0x000e620000000a00 */
[----:B------:R-:W-:Y:S01]  /*10a0*/  @!P3 MOV R21, R7 ;  /* 0x000000070015b202 */ /* 0x000fe20000000f00 */
[----:B------:R-:W5:Y:S01]  /*10b0*/  @!P0 LDG.E.64 R98, desc[UR22][R18.64] ;  /* 0x0000001612628981 */ /* 0x000f62000c1e1b00 */
[----:B------:R-:W-:Y:S02]  /*10c0*/  @!P0 IADD3.X R23, R24, R31, RZ, P6, !PT ;  /* 0x0000001f18178210 */ /* 0x000fe400037fe4ff */
[C---:B------:R-:W-:Y:S02]  /*10d0*/  @!P5 SHF.L.U32 R31, R12.reuse, 0x2, RZ ;  /* 0x000000020c1fd819 */ /* 0x040fe400000006ff */
[----:B------:R-:W-:-:S02]  /*10e0*/  @!P5 SHF.L.U64.HI R24, R12, 0x2, R13 ;  /* 0x000000020c18d819 */ /* 0x000fc4000001020d */
[----:B------:R-:W-:Y:S01]  /*10f0*/  CS2R R12, SRZ ;  /* 0x00000000000c7805 */ /* 0x000fe2000001ff00 */
[----:B------:R-:W-:Y:S01]  /*1100*/  @!P3 IMAD.WIDE.U32 R20, R41, R36, R20 ;  /* 0x000000242914b225 */ /* 0x000fe200078e0014 */
[----:B------:R-:W-:Y:S01]  /*1110*/  IADD3 R41, R2, 0x90, RZ ;  /* 0x0000009002297810 */ /* 0x000fe20007ffe0ff */
[----:B------:R-:W4:Y:S01]  /*1120*/  @!P2 LDC.64 R36, c[0x0][0x288] ;  /* 0x0000a200ff24ab82 */ /* 0x000f220000000a00 */
[----:B------:R-:W-:Y:S02]  /*1130*/  @!P5 IADD3 R26, P6, R31, R34, RZ ;  /* 0x000000221f1ad210 */ /* 0x000fe40007fde0ff */
[----:B------:R4:W5:Y:S01]  /*1140*/  @!P4 LDG.E.64 R12, desc[UR22][R16.64] ;  /* 0x00000016100cc981 */ /* 0x000962000c1e1b00 */
[----:B------:R-:W-:Y:S02]  /*1150*/  ISETP.GE.U32.AND P4, PT, R41, UR18, PT ;  /* 0x0000001229007c0c */ /* 0x000fe4000bf86070 */
[----:B------:R-:W-:Y:S02]  /*1160*/  SHF.R.S32.HI R25, RZ, 0x1f, R41 ;  /* 0x0000001fff197819 */ /* 0x000fe40000011429 */
[----:B------:R-:W-:-:S02]  /*1170*/  @!P5 IADD3.X R27, R24, R35, RZ, P6, !PT ;  /* 0x00000023181bd210 */ /* 0x000fc400037fe4ff */
[----:B------:R-:W-:Y:S01]  /*1180*/  ISETP.GE.AND.EX P4, PT, R25, UR19, PT, P4 ;  /* 0x0000001319007c0c */ /* 0x000fe2000bf86340 */
[----:B------:R-:W4:Y:S01]  /*1190*/  @!P3 LDC.64 R34, c[0x0][0x228] ;  /* 0x00008a00ff22bb82 */ /* 0x000f220000000a00 */
[----:B0-----:R-:W-:Y:S01]  /*11a0*/  @!P5 IADD3 R30, P6, R31, R32, RZ ;  /* 0x000000201f1ed210 */ /* 0x001fe20007fde0ff */
[----:B------:R-:W5:Y:S01]  /*11b0*/  @!P5 LDG.E.64 R96, desc[UR22][R26.64] ;  /* 0x000000161a60d981 */ /* 0x000f62000c1e1b00 */
[----:B------:R-:W-:Y:S02]  /*11c0*/  ISETP.GT.U32.OR P4, PT, R0, 0x1df, P4 ;  /* 0x000001df0000780c */ /* 0x000fe40002784470 */
[----:B------:R-:W-:Y:S02]  /*11d0*/  @!P3 IADD3 R21, R21, R29, RZ ;  /* 0x0000001d1515b210 */ /* 0x000fe40007ffe0ff */
[----:B------:R-:W-:Y:S02]  /*11e0*/  @!P3 SHF.L.U32 R29, R20, 0x2, RZ ;  /* 0x00000002141db819 */ /* 0x000fe400000006ff */
[----:B------:R-:W-:-:S02]  /*11f0*/  @!P5 IADD3.X R31, R24, R33, RZ, P6, !PT ;  /* 0x00000021181fd210 */ /* 0x000fc400037fe4ff */
[----:B------:R-:W-:Y:S02]  /*1200*/  @!P3 SHF.L.U64.HI R24, R20, 0x2, R21 ;  /* 0x000000021418b819 */ /* 0x000fe40000010215 */
[----:B-1----:R-:W-:Y:S01]  /*1210*/  @!P3 IADD3 R20, P6, R29, R38, RZ ;  /* 0x000000261d14b210 */ /* 0x002fe20007fde0ff */
[----:B----4-:R-:W-:Y:S01]  /*1220*/  @!P2 IMAD R14, R3, R36, RZ ;  /* 0x00000024030ea224 */ /* 0x010fe200078e02ff */
[----:B------:R-:W-:Y:S02]  /*1230*/  @!P2 MOV R16, R4 ;  /* 0x000000040010a202 */ /* 0x000fe40000000f00 */
[----:B------:R-:W-:Y:S02]  /*1240*/  @!P3 IADD3.X R21, R24, R39, RZ, P6, !PT ;  /* 0x000000271815b210 */ /* 0x000fe400037fe4ff */
[----:B------:R-:W0:Y:S01]  /*1250*/  @!P4 LDC.64 R38, c[0x0][0x288] ;  /* 0x0000a200ff26cb82 */ /* 0x000e220000000a00 */
[----:B------:R-:W-:Y:S01]  /*1260*/  @!P2 MOV R17, R7 ;  /* 0x000000070011a202 */ /* 0x000fe20000000f00 */
[----:B------:R-:W-:Y:S01]  /*1270*/  @!P2 IMAD R3, R43, R37, R14 ;  /* 0x000000252b03a224 */ /* 0x000fe200078e020e */
[----:B------:R-:W-:-:S02]  /*1280*/  CS2R R14, SRZ ;  /* 0x00000000000e7805 */ /* 0x000fc4000001ff00 */
[----:B------:R-:W-:Y:S01]  /*1290*/  @!P4 MOV R19, R7 ;  /* 0x000000070013c202 */ /* 0x000fe20000000f00 */
[----:B------:R-:W5:Y:S01]  /*12a0*/  @!P3 LDG.E.64 R94, desc[UR22][R20.64] ;  /* 0x00000016145eb981 */ /* 0x000f62000c1e1b00 */
[----:B------:R-:W-:Y:S01]  /*12b0*/  @!P2 IMAD.WIDE.U32 R16, R43, R36, R16 ;  /* 0x000000242b10a225 */ /* 0x000fe200078e0010 */
[----:B------:R-:W-:Y:S01]  /*12c0*/  @!P3 IADD3 R28, P6, R29, R34, RZ ;  /* 0x000000221d1cb210 */ /* 0x000fe20007fde0ff */
[----:B------:R-:W1:Y:S01]  /*12d0*/  @!P2 LDC.64 R36, c[0x0][0x228] ;  /* 0x00008a00ff24ab82 */ /* 0x000e620000000a00 */
[----:B------:R4:W5:Y:S01]  /*12e0*/  @!P0 LDG.E.64 R14, desc[UR22][R22.64] ;  /* 0x00000016160e8981 */ /* 0x000962000c1e1b00 */
[----:B------:R-:W-:Y:S02]  /*12f0*/  ISETP.GE.U32.AND P0, PT, R49, UR18, PT ;  /* 0x0000001231007c0c */ /* 0x000fe4000bf06070 */
[----:B------:R-:W-:Y:S02]  /*1300*/  @!P2 IADD3 R17, R17, R3, RZ ;  /* 0x000000031111a210 */ /* 0x000fe40007ffe0ff */
[----:B------:R-:W-:-:S02]  /*1310*/  SHF.R.S32.HI R3, RZ, 0x1f, R49 ;  /* 0x0000001fff037819 */ /* 0x000fc40000011431 */
[----:B------:R-:W-:Y:S01]  /*1320*/  @!P3 IADD3.X R29, R24, R35, RZ, P6, !PT ;  /* 0x00000023181db210 */ /* 0x000fe200037fe4ff */
[----:B------:R-:W3:Y:S01]  /*1330*/  @!P4 LDC.64 R42, c[0x0][0x230] ;  /* 0x00008c00ff2acb82 */ /* 0x000ee20000000a00 */
[----:B------:R-:W-:-:S07]  /*1340*/  ISETP.GE.AND.EX P0, PT, R3, UR19, PT, P0 ;  /* 0x0000001303007c0c */ /* 0x000fce000bf06300 */
[----:B------:R-:W4:Y:S01]  /*1350*/  @!P2 LDC.64 R34, c[0x0][0x230] ;  /* 0x00008c00ff22ab82 */ /* 0x000f220000000a00 */
[----:B------:R-:W-:Y:S01]  /*1360*/  ISETP.GT.U32.OR P0, PT, R0, 0x1df, P0 ;  /* 0x000001df0000780c */ /* 0x000fe20000704470 */
[----:B0-----:R-:W-:Y:S01]  /*1370*/  @!P4 IMAD R18, R25, R38, RZ ;  /* 0x000000261912c224 */ /* 0x001fe200078e02ff */
[----:B------:R-:W-:-:S03]  /*1380*/  @!P2 SHF.L.U32 R33, R16, 0x2, RZ ;  /* 0x000000021021a819 */ /* 0x000fc600000006ff */
[C---:B------:R-:W-:Y:S01]  /*1390*/  @!P4 IMAD R25, R41.reuse, R39, R18 ;  /* 0x000000272919c224 */ /* 0x040fe200078e0212 */
[----:B------:R-:W-:Y:S02]  /*13a0*/  @!P4 MOV R18, R4 ;  /* 0x000000040012c202 */ /* 0x000fe40000000f00 */
[----:B------:R-:W-:Y:S02]  /*13b0*/  @!P2 SHF.L.U64.HI R32, R16, 0x2, R17 ;  /* 0x000000021020a819 */ /* 0x000fe40000010211 */
[----:B------:R-:W-:Y:S01]  /*13c0*/  CS2R R16, SRZ ;  /* 0x0000000000107805 */ /* 0x000fe2000001ff00 */
[----:B------:R-:W-:Y:S02]  /*13d0*/  @!P4 IMAD.WIDE.U32 R18, R41, R38, R18 ;  /* 0x000000262912c225 */ /* 0x000fe400078e0012 */
[----:B------:R-:W0:Y:S03]  /*13e0*/  @!P0 LDC.64 R46, c[0x0][0x288] ;  /* 0x0000a200ff2e8b82 */ /* 0x000e260000000a00 */
[----:B------:R0:W5:Y:S01]  /*13f0*/  @!P5 LDG.E.64 R16, desc[UR22][R30.64] ;  /* 0x000000161e10d981 */ /* 0x000162000c1e1b00 */
[----:B------:R-:W-:-:S02]  /*1400*/  @!P4 IADD3 R19, R19, R25, RZ ;  /* 0x000000191313c210 */ /* 0x000fc40007ffe0ff */
[C---:B-1----:R-:W-:Y:S02]  /*1410*/  @!P2 IADD3 R24, P6, R33.reuse, R36, RZ ;  /* 0x000000242118a210 */ /* 0x042fe40007fde0ff */
[----:B------:R-:W1:Y:S01]  /*1420*/  @!P4 LDC.64 R38, c[0x0][0x228] ;  /* 0x00008a00ff26cb82 */ /* 0x000e620000000a00 */
[----:B----4-:R-:W-:Y:S02]  /*1430*/  @!P2 IADD3 R22, P5, R33, R34, RZ ;  /* 0x000000222116a210 */ /* 0x010fe40007fbe0ff */
[----:B------:R-:W-:Y:S02]  /*1440*/  @!P4 SHF.L.U32 R45, R18, 0x2, RZ ;  /* 0x00000002122dc819 */ /* 0x000fe400000006ff */
[----:B------:R-:W-:Y:S02]  /*1450*/  @!P2 IADD3.X R23, R32, R35, RZ, P5, !PT ;  /* 0x000000232017a210 */ /* 0x000fe40002ffe4ff */
[----:B------:R-:W-:Y:S01]  /*1460*/  ISETP.GE.U32.AND P5, PT, R51, UR18, PT ;  /* 0x0000001233007c0c */ /* 0x000fe2000bfa6070 */
[----:B------:R-:W4:Y:S01]  /*1470*/  @!P0 LDC.64 R40, c[0x0][0x230] ;  /* 0x00008c00ff288b82 */ /* 0x000f220000000a00 */
[----:B------:R-:W-:-:S02]  /*1480*/  SHF.R.S32.HI R35, RZ, 0x1f, R51 ;  /* 0x0000001fff237819 */ /* 0x000fc40000011433 */
[----:B------:R-:W-:Y:S02]  /*1490*/  CS2R R20, SRZ ;  /* 0x0000000000147805 */ /* 0x000fe4000001ff00 */
[----:B------:R-:W-:Y:S02]  /*14a0*/  @!P4 SHF.L.U64.HI R34, R18, 0x2, R19 ;  /* 0x000000021222c819 */ /* 0x000fe40000010213 */
[----:B------:R-:W-:Y:S02]  /*14b0*/  CS2R R18, SRZ ;  /* 0x0000000000127805 */ /* 0x000fe4000001ff00 */
[----:B------:R-:W-:Y:S01]  /*14c0*/  @!P2 IADD3.X R25, R32, R37, RZ, P6, !PT ;  /* 0x000000252019a210 */ /* 0x000fe200037fe4ff */
[----:B------:R-:W5:Y:S01]  /*14d0*/  @!P2 LDG.E.64 R92, desc[UR22][R22.64] ;  /* 0x00000016165ca981 */ /* 0x000f62000c1e1b00 */
[----:B------:R-:W-:Y:S01]  /*14e0*/  ISETP.GE.AND.EX P5, PT, R35, UR19, PT, P5 ;  /* 0x0000001323007c0c */ /* 0x000fe2000bfa6350 */
[----:B0-----:R-:W-:Y:S01]  /*14f0*/  @!P0 IMAD R26, R3, R46, RZ ;  /* 0x0000002e031a8224 */ /* 0x001fe200078e02ff */
[----:B------:R-:W-:Y:S01]  /*1500*/  IADD3 R37, R2, 0xb8, RZ ;  /* 0x000000b802257810 */ /* 0x000fe20007ffe0ff */
[----:B------:R0:W5:Y:S01]  /*1510*/  @!P3 LDG.E.64 R18, desc[UR22][R28.64] ;  /* 0x000000161c12b981 */ /* 0x000162000c1e1b00 */
[----:B------:R-:W-:Y:S01]  /*1520*/  ISETP.GT.U32.OR P5, PT, R0, 0x1df, P5 ;  /* 0x000001df0000780c */ /* 0x000fe20002fa4470 */
[----:B------:R-:W2:Y:S01]  /*1530*/  @!P0 LDC.64 R30, c[0x0][0x228] ;  /* 0x00008a00ff1e8b82 */ /* 0x000ea20000000a00 */
[----:B------:R-:W-:Y:S01]  /*1540*/  ISETP.GE.U32.AND P3, PT, R37, UR18, PT ;  /* 0x0000001225007c0c */ /* 0x000fe2000bf66070 */
[----:B------:R2:W5:Y:S01]  /*1550*/  @!P2 LDG.E.64 R20, desc[UR22][R24.64] ;  /* 0x000000161814a981 */ /* 0x000562000c1e1b00 */
[----:B------:R-:W-:-:S04]  /*1560*/  SHF.R.S32.HI R50, RZ, 0x1f, R37 ;  /* 0x0000001fff327819 */ /* 0x000fc80000011425 */
[----:B------:R-:W-:Y:S01]  /*1570*/  ISETP.GE.AND.EX P3, PT, R50, UR19, PT, P3 ;  /* 0x0000001332007c0c */ /* 0x000fe2000bf66330 */
[----:B------:R-:W-:-:S03]  /*1580*/  @!P0 IMAD R3, R49, R47, R26 ;  /* 0x0000002f31038224 */ /* 0x000fc600078e021a */
[----:B------:R-:W-:Y:S01]  /*1590*/  ISETP.GT.U32.OR P3, PT, R0, 0x1df, P3 ;  /* 0x000001df0000780c */ /* 0x000fe20001f64470 */
[----:B------:R-:W2:Y:S01]  /*15a0*/  @!P5 LDC.64 R32, c[0x0][0x288] ;  /* 0x0000a200ff20db82 */ /* 0x000ea20000000a00 */
[----:B------:R-:W-:Y:S02]  /*15b0*/  @!P0 MOV R26, R4 ;  /* 0x00000004001a8202 */ /* 0x000fe40000000f00 */
[----:B------:R-:W-:Y:S02]  /*15c0*/  @!P0 MOV R27, R7 ;  /* 0x00000007001b8202 */ /* 0x000fe40000000f00 */
[----:B---3--:R-:W-:Y:S01]  /*15d0*/  @!P4 IADD3 R42, P6, R45, R42, RZ ;  /* 0x0000002a2d2ac210 */ /* 0x008fe20007fde0ff */
[----:B------:R-:W-:-:S03]  /*15e0*/  @!P0 IMAD.WIDE.U32 R26, R49, R46, R26 ;  /* 0x0000002e311a8225 */ /* 0x000fc600078e001a */
[----:B------:R-:W-:Y:S02]  /*15f0*/  @!P4 IADD3.X R43, R34, R43, RZ, P6, !PT ;  /* 0x0000002b222bc210 */ /* 0x000fe400037fe4ff */
[----:B-1----:R-:W-:Y:S01]  /*1600*/  @!P4 IADD3 R44, P6, R45, R38, RZ ;  /* 0x000000262d2cc210 */ /* 0x002fe20007fde0ff */
[----:B0-----:R-:W0:Y:S01]  /*1610*/  @!P3 LDC.64 R28, c[0x0][0x288] ;  /* 0x0000a200ff1cbb82 */ /* 0x001e220000000a00 */
[----:B------:R-:W-:Y:S01]  /*1620*/  @!P0 IADD3 R27, R27, R3, RZ ;  /* 0x000000031b1b8210 */ /* 0x000fe20007ffe0ff */
[----:B------:R1:W5:Y:S01]  /*1630*/  @!P4 LDG.E.64 R90, desc[UR22][R42.64] ;  /* 0x000000162a5ac981 */ /* 0x000362000c1e1b00 */
[----:B------:R-:W-:Y:S02]  /*1640*/  @!P0 SHF.L.U32 R3, R26, 0x2, RZ ;  /* 0x000000021a038819 */ /* 0x000fe400000006ff */
[----:B------:R-:W-:Y:S02]  /*1650*/  @!P4 IADD3.X R45, R34, R39, RZ, P6, !PT ;  /* 0x00000027222dc210 */ /* 0x000fe400037fe4ff */
[----:B------:R-:W-:-:S02]  /*1660*/  @!P0 SHF.L.U64.HI R36, R26, 0x2, R27 ;  /* 0x000000021a248819 */ /* 0x000fc4000001021b */
[----:B----4-:R-:W-:Y:S01]  /*1670*/  @!P0 IADD3 R40, P2, R3, R40, RZ ;  /* 0x0000002803288210 */ /* 0x010fe20007f5e0ff */
[----:B------:R-:W3:Y:S01]  /*1680*/  @!P5 LDC.64 R26, c[0x0][0x230] ;  /* 0x00008c00ff1adb82 */ /* 0x000ee20000000a00 */
[----:B------:R-:W-:Y:S02]  /*1690*/  IADD3 R39, R2, 0xc8, RZ ;  /* 0x000000c802277810 */ /* 0x000fe40007ffe0ff */
[----:B------:R-:W-:Y:S02]  /*16a0*/  @!P0 IADD3.X R41, R36, R41, RZ, P2, !PT ;  /* 0x0000002924298210 */ /* 0x000fe400017fe4ff */
[----:B------:R-:W-:Y:S02]  /*16b0*/  ISETP.GE.U32.AND P2, PT, R39, UR18, PT ;  /* 0x0000001227007c0c */ /* 0x000fe4000bf46070 */
[----:B------:R-:W-:Y:S01]  /*16c0*/  SHF.R.S32.HI R48, RZ, 0x1f, R39 ;  /* 0x0000001fff307819 */ /* 0x000fe20000011427 */
[----:B--2---:R-:W-:Y:S01]  /*16d0*/  @!P5 IMAD R38, R35, R32, RZ ;  /* 0x000000202326d224 */ /* 0x004fe200078e02ff */
[----:B------:R-:W-:Y:S01]  /*16e0*/  @!P5 MOV R22, R4 ;  /* 0x000000040016d202 */ /* 0x000fe20000000f00 */
[----:B------:R-:W2:Y:S01]  /*16f0*/  @!P5 LDC.64 R34, c[0x0][0x228] ;  /* 0x00008a00ff22db82 */ /* 0x000ea20000000a00 */
[----:B------:R-:W-:Y:S01]  /*1700*/  ISETP.GE.AND.EX P2, PT, R48, UR19, PT, P2 ;  /* 0x0000001330007c0c */ /* 0x000fe2000bf46320 */
[----:B------:R-:W5:Y:S01]  /*1710*/  @!P0 LDG.E.64 R88, desc[UR22][R40.64] ;  /* 0x0000001628588981 */ /* 0x000f62000c1e1b00 */
[----:B------:R-:W-:-:S02]  /*1720*/  @!P5 MOV R23, R7 ;  /* 0x000000070017d202 */ /* 0x000fc40000000f00 */
[----:B------:R-:W-:Y:S02]  /*1730*/  ISETP.GT.U32.OR P2, PT, R0, 0x1df, P2 ;  /* 0x000001df0000780c */ /* 0x000fe40001744470 */
[----:B------:R-:W-:Y:S01]  /*1740*/  @!P0 IADD3 R30, P6, R3, R30, RZ ;  /* 0x0000001e031e8210 */ /* 0x000fe20007fde0ff */
[C---:B------:R-:W-:Y:S02]  /*1750*/  @!P5 IMAD R3, R51.reuse, R33, R38 ;  /* 0x000000213303d224 */ /* 0x040fe400078e0226 */
[----:B------:R-:W-:-:S04]  /*1760*/  @!P5 IMAD.WIDE.U32 R32, R51, R32, R22 ;  /* 0x000000203320d225 */ /* 0x000fc800078e0016 */
[----:B0-----:R-:W-:Y:S01]  /*1770*/  @!P3 IMAD R24, R50, R28, RZ ;  /* 0x0000001c3218b224 */ /* 0x001fe200078e02ff */
[----:B------:R-:W-:Y:S01]  /*1780*/  @!P5 IADD3 R23, R33, R3, RZ ;  /* 0x000000032117d210 */ /* 0x000fe20007ffe0ff */
[----:B------:R-:W0:Y:S02]  /*1790*/  @!P3 LDC.64 R50, c[0x0][0x230] ;  /* 0x00008c00ff32bb82 */ /* 0x000e240000000a00 */
[----:B------:R-:W-:Y:S01]  /*17a0*/  @!P3 IMAD R47, R37, R29, R24 ;  /* 0x0000001d252fb224 */ /* 0x000fe200078e0218 */
[----:B------:R-:W-:Y:S02]  /*17b0*/  CS2R R24, SRZ ;  /* 0x0000000000187805 */ /* 0x000fe4000001ff00 */
[----:B------:R-:W-:Y:S02]  /*17c0*/  @!P0 IADD3.X R31, R36, R31, RZ, P6, !PT ;  /* 0x0000001f241f8210 */ /* 0x000fe400037fe4ff */
[C---:B------:R-:W-:Y:S02]  /*17d0*/  @!P5 SHF.L.U32 R3, R32.reuse, 0x2, RZ ;  /* 0x000000022003d819 */ /* 0x040fe400000006ff */
[----:B------:R-:W-:Y:S01]  /*17e0*/  @!P5 SHF.L.U64.HI R46, R32, 0x2, R23 ;  /* 0x00000002202ed819 */ /* 0x000fe20000010217 */
[----:B------:R-:W-:Y:S01]  /*17f0*/  STL [R1+0xa8], R104 ;  /* 0x0000a86801007387 */ /* 0x000fe20000100800 */
[----:B------:R-:W4:Y:S01]  /*1800*/  @!P2 LDC.64 R32, c[0x0][0x288] ;  /* 0x0000a200ff20ab82 */ /* 0x000f220000000a00 */
[----:B------:R-:W-:-:S02]  /*1810*/  IADD3 R38, R2, 0xd0, RZ ;  /* 0x000000d002267810 */ /* 0x000fc40007ffe0ff */
[----:B------:R-:W-:Y:S04]  /*1820*/  STL [R1+0xa4], R105 ;  /* 0x0000a46901007387 */ /* 0x000fe80000100800 */
[----:B------:R3:W5:Y:S01]  /*1830*/  @!P0 LDG.E.64 R24, desc[UR22][R30.64] ;  /* 0x000000161e188981 */ /* 0x000762000c1e1b00 */
[----:B------:R-:W-:Y:S02]  /*1840*/  ISETP.GE.U32.AND P0, PT, R38, UR18, PT ;  /* 0x0000001226007c0c */ /* 0x000fe4000bf06070 */
[----:B------:R-:W-:Y:S02]  /*1850*/  CS2R R22, SRZ ;  /* 0x0000000000167805 */ /* 0x000fe4000001ff00 */
[----:B--2---:R-:W-:Y:S01]  /*1860*/  @!P5 IADD3 R34, P6, R3, R34, RZ ;  /* 0x000000220322d210 */ /* 0x004fe20007fde0ff */
[----:B-1----:R-:W1:Y:S03]  /*1870*/  @!P2 LDC.64 R42, c[0x0][0x228] ;  /* 0x00008a00ff2aab82 */ /* 0x002e660000000a00 */
[----:B------:R2:W5:Y:S01]  /*1880*/  @!P4 LDG.E.64 R22, desc[UR22][R44.64] ;  /* 0x000000162c16c981 */ /* 0x000562000c1e1b00 */
[----:B---3--:R-:W-:-:S02]  /*1890*/  @!P3 MOV R30, R4 ;  /* 0x00000004001eb202 */ /* 0x008fc40000000f00 */
[----:B------:R-:W-:Y:S01]  /*18a0*/  @!P3 MOV R31, R7 ;  /* 0x00000007001fb202 */ /* 0x000fe20000000f00 */
[----:B------:R-:W-:Y:S01]  /*18b0*/  STL.64 [R1+0xb0], R8 ;  /* 0x0000b00801007387 */ /* 0x000fe20000100a00 */
[----:B------:R-:W-:Y:S01]  /*18c0*/  @!P5 IADD3.X R35, R46, R35, RZ, P6, !PT ;  /* 0x000000232e23d210 */ /* 0x000fe200037fe4ff */
[----:B--2---:R-:W2:Y:S02]  /*18d0*/  @!P2 LDC.64 R44, c[0x0][0x230] ;  /* 0x00008c00ff2cab82 */ /* 0x004ea40000000a00 */
[----:B------:R-:W-:Y:S04]  /*18e0*/  STL.64 [R1+0xb8], R102 ;  /* 0x0000b86601007387 */ /* 0x000fe80000100a00 */
[----:B------:R3:W-:Y:S01]  /*18f0*/  STL.64 [R1+0xc0], R10 ;  /* 0x0000c00a01007387 */ /* 0x0007e20000100a00 */
[----:B------:R-:W-:-:S02]  /*1900*/  @!P5 IADD3 R36, P4, R3, R26, RZ ;  /* 0x0000001a0324d210 */ /* 0x000fc40007f9e0ff */
[----:B---3--:R-:W-:-:S04]  /*1910*/  SHF.R.S32.HI R10, RZ, 0x1f, R38 ;  /* 0x0000001fff0a7819 */ /* 0x008fc80000011426 */
[----:B------:R-:W-:-:S04]  /*1920*/  ISETP.GE.AND.EX P0, PT, R10, UR19, PT, P0 ;  /* 0x000000130a007c0c */ /* 0x000fc8000bf06300 */
[----:B------:R-:W-:Y:S02]  /*1930*/  ISETP.GT.U32.OR P0, PT, R0, 0x1df, P0 ;  /* 0x000001df0000780c */ /* 0x000fe40000704470 */
[----:B------:R-:W-:Y:S01]  /*1940*/  IADD3 R3, R2, 0xd8, RZ ;  /* 0x000000d802037810 */ /* 0x000fe20007ffe0ff */
[----:B------:R-:W-:Y:S01]  /*1950*/  @!P3 IMAD.WIDE.U32 R28, R37, R28, R30 ;  /* 0x0000001c251cb225 */ /* 0x000fe200078e001e */
[----:B------:R-:W-:Y:S02]  /*1960*/  @!P5 IADD3.X R37, R46, R27, RZ, P4, !PT ;  /* 0x0000001b2e25d210 */ /* 0x000fe400027fe4ff */
[----:B------:R-:W-:Y:S02]  /*1970*/  ISETP.GE.U32.AND P4, PT, R3, UR18, PT ;  /* 0x0000001203007c0c */ /* 0x000fe4000bf86070 */
[----:B------:R-:W-:Y:S01]  /*1980*/  SHF.R.S32.HI R9, RZ, 0x1f, R3 ;  /* 0x0000001fff097819 */ /* 0x000fe20000011403 */
[----:B----4-:R-:W-:Y:S01]  /*1990*/  @!P2 IMAD R26, R48, R32, RZ ;  /* 0x00000020301aa224 */ /* 0x010fe200078e02ff */
[----:B------:R-:W-:Y:S01]  /*19a0*/  @!P3 IADD3 R27, R29, R47, RZ ;  /* 0x0000002f1d1bb210 */ /* 0x000fe20007ffe0ff */
[----:B------:R-:W5:Y:S01]  /*19b0*/  @!P5 LDG.E.64 R86, desc[UR22][R36.64] ;  /* 0x000000162456d981 */ /* 0x000f62000c1e1b00 */
[----:B------:R-:W-:Y:S01]  /*19c0*/  ISETP.GE.AND.EX P4, PT, R9, UR19, PT, P4 ;  /* 0x0000001309007c0c */ /* 0x000fe2000bf86340 */
[----:B------:R-:W3:Y:S01]  /*19d0*/  @!P3 LDC.64 R46, c[0x0][0x228] ;  /* 0x00008a00ff2ebb82 */ /* 0x000ee20000000a00 */
[----:B------:R-:W-:Y:S01]  /*19e0*/  @!P3 SHF.L.U64.HI R40, R28, 0x2, R27 ;  /* 0x000000021c28b819 */ /* 0x000fe2000001021b */
[----:B------:R-:W-:Y:S01]  /*19f0*/  @!P2 IMAD R49, R39, R33, R26 ;  /* 0x000000212731a224 */ /* 0x000fe200078e021a */
[----:B------:R-:W-:-:S02]  /*1a00*/  ISETP.GT.U32.OR P4, PT, R0, 0x1df, P4 ;  /* 0x000001df0000780c */ /* 0x000fc40002784470 */
[----:B------:R-:W-:-:S03]  /*1a10*/  CS2R R26, SRZ ;  /* 0x00000000001a7805 */ /* 0x000fc6000001ff00 */
[----:B------:R-:W4:Y:S03]  /*1a20*/  @!P0 LDC.64 R30, c[0x0][0x288] ;  /* 0x0000a200ff1e8b82 */ /* 0x000f260000000a00 */
[----:B------:R0:W5:Y:S01]  /*1a30*/  @!P5 LDG.E.64 R26, desc[UR22][R34.64] ;  /* 0x00000016221ad981 */ /* 0x000162000c1e1b00 */
[----:B------:R-:W-:-:S04]  /*1a40*/  @!P3 SHF.L.U32 R41, R28, 0x2, RZ ;  /* 0x000000021c29b819 */ /* 0x000fc800000006ff */
[----:B------:R-:W1:Y:S01]  /*1a50*/  @!P4 LDC.64 R28, c[0x0][0x288] ;  /* 0x0000a200ff1ccb82 */ /* 0x000e620000000a00 */
[----:B0-----:R-:W-:Y:S02]  /*1a60*/  @!P2 MOV R34, R4 ;  /* 0x000000040022a202 */ /* 0x001fe40000000f00 */
[----:B------:R-:W-:Y:S02]  /*1a70*/  @!P2 MOV R35, R7 ;  /* 0x000000070023a202 */ /* 0x000fe40000000f00 */
[----:B------:R-:W-:-:S03]  /*1a80*/  @!P3 IADD3 R50, P6, R41, R50, RZ ;  /* 0x000000322932b210 */ /* 0x000fc60007fde0ff */
[----:B------:R-:W0:Y:S01]  /*1a90*/  @!P0 LDC.64 R36, c[0x0][0x228] ;  /* 0x00008a00ff248b82 */ /* 0x000e220000000a00 */
[----:B------:R-:W-:Y:S01]  /*1aa0*/  @!P2 IMAD.WIDE.U32 R32, R39, R32, R34 ;  /* 0x000000202720a225 */ /* 0x000fe200078e0022 */
[----:B------:R-:W-:-:S04]  /*1ab0*/  @!P3 IADD3.X R51, R40, R51, RZ, P6, !PT ;  /* 0x000000332833b210 */ /* 0x000fc800037fe4ff */
[----:B------:R-:W-:Y:S02]  /*1ac0*/  @!P2 IADD3 R33, R33, R49, RZ ;  /* 0x000000312121a210 */ /* 0x000fe40007ffe0ff */
[----:B------:R-:W0:Y:S01]  /*1ad0*/  @!P0 LDC.64 R34, c[0x0][0x230] ;  /* 0x00008c00ff228b82 */ /* 0x000e220000000a00 */
[----:B---3--:R-:W-:Y:S01]  /*1ae0*/  @!P3 IADD3 R46, P6, R41, R46, RZ ;  /* 0x0000002e292eb210 */ /* 0x008fe20007fde0ff */
[----:B----4-:R-:W-:Y:S01]  /*1af0*/  @!P0 IMAD R41, R10, R30, RZ ;  /* 0x0000001e0a298224 */ /* 0x010fe200078e02ff */
[C---:B------:R-:W-:Y:S01]  /*1b00*/  @!P2 SHF.L.U32 R39, R32.reuse, 0x2, RZ ;  /* 0x000000022027a819 */ /* 0x040fe200000006ff */
[----:B------:R-:W5:Y:S01]  /*1b10*/  @!P3 LDG.E.64 R84, desc[UR22][R50.64] ;  /* 0x000000163254b981 */ /* 0x000f62000c1e1b00 */
[----:B------:R-:W-:Y:S02]  /*1b20*/  @!P2 SHF.L.U64.HI R52, R32, 0x2, R33 ;  /* 0x000000022034a819 */ /* 0x000fe40000010221 */
[----:B------:R-:W-:Y:S02]  /*1b30*/  @!P0 MOV R32, R4 ;  /* 0x0000000400208202 */ /* 0x000fe40000000f00 */
[----:B------:R-:W-:Y:S01]  /*1b40*/  @!P0 MOV R33, R7 ;  /* 0x0000000700218202 */ /* 0x000fe20000000f00 */
[----:B------:R-:W-:Y:S01]  /*1b50*/  @!P0 IMAD R49, R38, R31, R41 ;  /* 0x0000001f26318224 */ /* 0x000fe200078e0229 */
[----:B------:R-:W-:-:S02]  /*1b60*/  @!P3 IADD3.X R47, R40, R47, RZ, P6, !PT ;  /* 0x0000002f282fb210 */ /* 0x000fc400037fe4ff */
[C---:B--2---:R-:W-:Y:S01]  /*1b70*/  @!P2 IADD3 R44, P6, R39.reuse, R44, RZ ;  /* 0x0000002c272ca210 */ /* 0x044fe20007fde0ff */
[----:B------:R-:W2:Y:S01]  /*1b80*/  @!P4 LDC.64 R40, c[0x0][0x230] ;  /* 0x00008c00ff28cb82 */ /* 0x000ea20000000a00 */
[----:B------:R-:W-:Y:S02]  /*1b90*/  @!P0 IMAD.WIDE.U32 R30, R38, R30, R32 ;  /* 0x0000001e261e8225 */ /* 0x000fe400078e0020 */
[C---:B------:R-:W-:Y:S02]  /*1ba0*/  @!P2 IADD3.X R45, R52.reuse, R45, RZ, P6, !PT ;  /* 0x0000002d342da210 */ /* 0x040fe400037fe4ff */
[----:B-1----:R-:W-:Y:S02]  /*1bb0*/  @!P2 IADD3 R42, P6, R39, R42, RZ ;  /* 0x0000002a272aa210 */ /* 0x002fe40007fde0ff */
[----:B------:R-:W-:Y:S01]  /*1bc0*/  @!P0 IADD3 R31, R31, R49, RZ ;  /* 0x000000311f1f8210 */ /* 0x000fe20007ffe0ff */
[----:B------:R-:W-:Y:S01]  /*1bd0*/  @!P4 IMAD R54, R9, R28, RZ ;  /* 0x0000001c0936c224 */ /* 0x000fe200078e02ff */
[----:B------:R-:W-:Y:S01]  /*1be0*/  @!P2 IADD3.X R43, R52, R43, RZ, P6, !PT ;  /* 0x0000002b342ba210 */ /* 0x000fe200037fe4ff */
[----:B------:R-:W1:Y:S01]  /*1bf0*/  @!P4 LDC.64 R38, c[0x0][0x228] ;  /* 0x00008a00ff26cb82 */ /* 0x000e620000000a00 */
[C---:B------:R-:W-:Y:S01]  /*1c00*/  @!P0 SHF.L.U32 R49, R30.reuse, 0x2, RZ ;  /* 0x000000021e318819 */ /* 0x040fe200000006ff */
[----:B------:R3:W5:Y:S01]  /*1c10*/  @!P2 LDG.E.64 R62, desc[UR22][R44.64] ;  /* 0x000000162c3ea981 */ /* 0x000762000c1e1b00 */
[----:B------:R-:W-:-:S02]  /*1c20*/  @!P0 SHF.L.U64.HI R52, R30, 0x2, R31 ;  /* 0x000000021e348819 */ /* 0x000fc4000001021f */
[----:B------:R-:W-:Y:S02]  /*1c30*/  @!P4 MOV R30, R4 ;  /* 0x00000004001ec202 */ /* 0x000fe40000000f00 */
[----:B------:R-:W-:Y:S01]  /*1c40*/  @!P4 MOV R31, R7 ;  /* 0x00000007001fc202 */ /* 0x000fe20000000f00 */
[----:B------:R-:W-:Y:S01]  /*1c50*/  @!P4 IMAD R53, R3, R29, R54 ;  /* 0x0000001d0335c224 */ /* 0x000fe200078e0236 */
[----:B0-----:R-:W-:Y:S01]  /*1c60*/  @!P0 IADD3 R34, P6, R49, R34, RZ ;  /* 0x0000002231228210 */ /* 0x001fe20007fde0ff */
[----:B------:R-:W-:-:S03]  /*1c70*/  @!P4 IMAD.WIDE.U32 R28, R3, R28, R30 ;  /* 0x0000001c031cc225 */ /* 0x000fc600078e001e */
[----:B------:R-:W-:Y:S02]  /*1c80*/  @!P0 IADD3.X R35, R52, R35, RZ, P6, !PT ;  /* 0x0000002334238210 */ /* 0x000fe400037fe4ff */
[----:B------:R-:W-:Y:S02]  /*1c90*/  @!P0 IADD3 R36, P6, R49, R36, RZ ;  /* 0x0000002431248210 */ /* 0x000fe40007fde0ff */
[----:B------:R-:W-:Y:S02]  /*1ca0*/  @!P4 IADD3 R29, R29, R53, RZ ;  /* 0x000000351d1dc210 */ /* 0x000fe40007ffe0ff */
[----:B------:R-:W-:Y:S02]  /*1cb0*/  IADD3 R48, R2, 0xe0, RZ ;  /* 0x000000e002307810 */ /* 0x000fe40007ffe0ff */
[----:B------:R-:W-:Y:S02]  /*1cc0*/  CS2R R30, SRZ ;  /* 0x00000000001e7805 */ /* 0x000fe4000001ff00 */
[----:B------:R-:W-:Y:S01]  /*1cd0*/  @!P4 SHF.L.U32 R3, R28, 0x2, RZ ;  /* 0x000000021c03c819 */ /* 0x000fe200000006ff */
[----:B------:R-:W5:Y:S01]  /*1ce0*/  @!P0 LDG.E.64 R60, desc[UR22][R34.64] ;  /* 0x00000016223c8981 */ /* 0x000f62000c1e1b00 */
[----:B------:R-:W-:-:S02]  /*1cf0*/  @!P0 IADD3.X R37, R52, R37, RZ, P6, !PT ;  /* 0x0000002534258210 */ /* 0x000fc400037fe4ff */
[----:B------:R-:W-:Y:S01]  /*1d00*/  @!P4 SHF.L.U64.HI R28, R28, 0x2, R29 ;  /* 0x000000021c1cc819 */ /* 0x000fe2000001021d */
[----:B------:R-:W5:Y:S01]  /*1d10*/  @!P2 LDG.E.64 R30, desc[UR22][R42.64] ;  /* 0x000000162a1ea981 */ /* 0x000f62000c1e1b00 */
[----:B--2---:R-:W-:-:S04]  /*1d20*/  @!P4 IADD3 R40, P6, R3, R40, RZ ;  /* 0x000000280328c210 */ /* 0x004fc80007fde0ff */
[----:B------:R-:W-:-:S05]  /*1d30*/  @!P4 IADD3.X R41, R28, R41, RZ, P6, !PT ;  /* 0x000000291c29c210 */ /* 0x000fca00037fe4ff */
[----:B------:R-:W2:Y:S01]  /*1d40*/  @!P4 LDG.E.64 R56, desc[UR22][R40.64] ;  /* 0x000000162838c981 */ /* 0x000ea2000c1e1b00 */
[----:B------:R-:W-:Y:S02]  /*1d50*/  ISETP.GE.U32.AND P5, PT, R48, UR18, PT ;  /* 0x0000001230007c0c */ /* 0x000fe4000bfa6070 */
[----:B------:R-:W-:-:S04]  /*1d60*/  SHF.R.S32.HI R8, RZ, 0x1f, R48 ;  /* 0x0000001fff087819 */ /* 0x000fc80000011430 */
[----:B------:R-:W-:-:S04]  /*1d70*/  ISETP.GE.AND.EX P5, PT, R8, UR19, PT, P5 ;  /* 0x0000001308007c0c */ /* 0x000fc8000bfa6350 */
[----:B------:R-:W-:-:S13]  /*1d80*/  ISETP.GT.U32.OR P5, PT, R0, 0x1df, P5 ;  /* 0x000001df0000780c */ /* 0x000fda0002fa4470 */
[----:B------:R-:W0:Y:S01]  /*1d90*/  @!P5 LDC.64 R32, c[0x0][0x288] ;  /* 0x0000a200ff20db82 */ /* 0x000e220000000a00 */
[----:B-1----:R-:W-:Y:S02]  /*1da0*/  @!P4 IADD3 R38, P6, R3, R38, RZ ;  /* 0x000000260326c210 */ /* 0x002fe40007fde0ff */
[----:B------:R-:W-:Y:S02]  /*1db0*/  @!P5 MOV R29, R7 ;  /* 0x00000007001dd202 */ /* 0x000fe40000000f00 */
[----:B------:R-:W-:Y:S02]  /*1dc0*/  @!P4 IADD3.X R39, R28, R39, RZ, P6, !PT ;  /* 0x000000271c27c210 */ /* 0x000fe400037fe4ff */
[----:B------:R-:W-:Y:S01]  /*1dd0*/  @!P5 MOV R28, R4 ;  /* 0x00000004001cd202 */ /* 0x000fe20000000f00 */
[----:B---3--:R-:W1:Y:S01]  /*1de0*/  @!P5 LDC.64 R44, c[0x0][0x230] ;  /* 0x00008c00ff2cdb82 */ /* 0x008e620000000a00 */
[C---:B------:R-:W-:Y:S02]  /*1df0*/  IADD3 R49, R2.reuse, 0xe8, RZ ;  /* 0x000000e802317810 */ /* 0x040fe40007ffe0ff */
[----:B------:R-:W-:-:S05]  /*1e00*/  IADD3 R51, R2, 0xf0, RZ ;  /* 0x000000f002337810 */ /* 0x000fca0007ffe0ff */
[----:B------:R-:W3:Y:S01]  /*1e10*/  @!P5 LDC.64 R52, c[0x0][0x228] ;  /* 0x00008a00ff34db82 */ /* 0x000ee20000000a00 */
[----:B0-----:R-:W-:-:S04]  /*1e20*/  @!P5 IMAD R3, R8, R32, RZ ;  /* 0x000000200803d224 */ /* 0x001fc800078e02ff */
[C---:B------:R-:W-:Y:S02]  /*1e30*/  @!P5 IMAD R3, R48.reuse, R33, R3 ;  /* 0x000000213003d224 */ /* 0x040fe400078e0203 */
[----:B------:R-:W-:Y:S01]  /*1e40*/  @!P5 IMAD.WIDE.U32 R32, R48, R32, R28 ;  /* 0x000000203020d225 */ /* 0x000fe200078e001c */
[----:B------:R-:W-:Y:S02]  /*1e50*/  CS2R R28, SRZ ;  /* 0x00000000001c7805 */ /* 0x000fe4000001ff00 */
[----:B------:R-:W-:-:S04]  /*1e60*/  SHF.R.S32.HI R8, RZ, 0x1f, R49 ;  /* 0x0000001fff087819 */ /* 0x000fc80000011431 */
[----:B------:R0:W5:Y:S01]  /*1e70*/  @!P3 LDG.E.64 R28, desc[UR22][R46.64] ;  /* 0x000000162e1cb981 */ /* 0x000162000c1e1b00 */
[----:B------:R-:W-:Y:S02]  /*1e80*/  ISETP.GE.U32.AND P3, PT, R49, UR18, PT ;  /* 0x0000001231007c0c */ /* 0x000fe4000bf66070 */
[----:B------:R-:W-:Y:S02]  /*1e90*/  ISETP.GE.U32.AND P2, PT, R51, UR18, PT ;  /* 0x0000001233007c0c */ /* 0x000fe4000bf46070 */
[----:B------:R-:W-:Y:S02]  /*1ea0*/  ISETP.GE.AND.EX P3, PT, R8, UR19, PT, P3 ;  /* 0x0000001308007c0c */ /* 0x000fe4000bf66330 */
[----:B------:R-:W-:Y:S02]  /*1eb0*/  SHF.R.S32.HI R10, RZ, 0x1f, R51 ;  /* 0x0000001fff0a7819 */ /* 0x000fe40000011433 */
[----:B------:R-:W-:Y:S02]  /*1ec0*/  ISETP.GT.U32.OR P3, PT, R0, 0x1df, P3 ;  /* 0x000001df0000780c */ /* 0x000fe40001f64470 */
[----:B------:R-:W-:-:S02]  /*1ed0*/  ISETP.GE.AND.EX P2, PT, R10, UR19, PT, P2 ;  /* 0x000000130a007c0c */ /* 0x000fc4000bf46320 */
[----:B------:R-:W-:Y:S02]  /*1ee0*/  @!P5 IADD3 R3, R33, R3, RZ ;  /* 0x000000032103d210 */ /* 0x000fe40007ffe0ff */
[----:B------:R-:W-:Y:S02]  /*1ef0*/  ISETP.GT.U32.OR P2, PT, R0, 0x1df, P2 ;  /* 0x000001df0000780c */ /* 0x000fe40001744470 */
[C---:B------:R-:W-:Y:S02]  /*1f00*/  @!P5 SHF.L.U32 R55, R32.reuse, 0x2, RZ ;  /* 0x000000022037d819 */ /* 0x040fe400000006ff */
[----:B------:R-:W-:Y:S02]  /*1f10*/  @!P5 SHF.L.U64.HI R48, R32, 0x2, R3 ;  /* 0x000000022030d819 */ /* 0x000fe40000010203 */
[----:B------:R-:W-:Y:S01]  /*1f20*/  CS2R R32, SRZ ;  /* 0x0000000000207805 */ /* 0x000fe2000001ff00 */
[----:B0-----:R-:W0:Y:S05]  /*1f30*/  @!P3 LDC.64 R46, c[0x0][0x288] ;  /* 0x0000a200ff2ebb82 */ /* 0x001e2a0000000a00 */
[----:B------:R4:W5:Y:S01]  /*1f40*/  @!P0 LDG.E.64 R32, desc[UR22][R36.64] ;  /* 0x0000001624208981 */ /* 0x000962000c1e1b00 */
[----:B------:R-:W-:-:S02]  /*1f50*/  CS2R R34, SRZ ;  /* 0x0000000000227805 */ /* 0x000fc4000001ff00 */
[----:B------:R-:W0:Y:S04]  /*1f60*/  @!P3 LDC.64 R42, c[0x0][0x230] ;  /* 0x00008c00ff2abb82 */ /* 0x000e280000000a00 */
[----:B------:R0:W5:Y:S04]  /*1f70*/  @!P4 LDG.E.64 R34, desc[UR22][R38.64] ;  /* 0x000000162622c981 */ /* 0x000168000c1e1b00 */
[----:B----4-:R-:W4:Y:S01]  /*1f80*/  @!P2 LDC.64 R36, c[0x0][0x288] ;  /* 0x0000a200ff24ab82 */ /* 0x010f220000000a00 */
[C---:B-1----:R-:W-:Y:S02]  /*1f90*/  @!P5 IADD3 R44, P4, R55.reuse, R44, RZ ;  /* 0x0000002c372cd210 */ /* 0x042fe40007f9e0ff */
[----:B---3--:R-:W-:-:S05]  /*1fa0*/  @!P5 IADD3 R52, P6, R55, R52, RZ ;  /* 0x000000343734d210 */ /* 0x008fca0007fde0ff */
[----:B------:R-:W1:Y:S01]  /*1fb0*/  @!P3 LDC.64 R40, c[0x0][0x228] ;  /* 0x00008a00ff28bb82 */ /* 0x000e620000000a00 */
[----:B0-----:R-:W-:Y:S01]  /*1fc0*/  @!P3 IMAD R50, R8, R46, RZ ;  /* 0x0000002e0832b224 */ /* 0x001fe200078e02ff */
[----:B------:R-:W-:Y:S02]  /*1fd0*/  @!P3 MOV R38, R4 ;  /* 0x000000040026b202 */ /* 0x000fe40000000f00 */
[----:B------:R-:W-:Y:S01]  /*1fe0*/  @!P3 MOV R39, R7 ;  /* 0x000000070027b202 */ /* 0x000fe20000000f00 */
[C---:B------:R-:W-:Y:S01]  /*1ff0*/  @!P3 IMAD R55, R49.reuse, R47, R50 ;  /* 0x0000002f3137b224 */ /* 0x040fe200078e0232 */
[C---:B------:R-:W-:Y:S02]  /*2000*/  @!P5 IADD3.X R45, R48.reuse, R45, RZ, P4, !PT ;  /* 0x0000002d302dd210 */ /* 0x040fe400027fe4ff */
[----:B------:R-:W-:Y:S01]  /*2010*/  @!P5 IADD3.X R53, R48, R53, RZ, P6, !PT ;  /* 0x000000353035d210 */ /* 0x000fe200037fe4ff */
[----:B------:R-:W-:Y:S02]  /*2020*/  @!P3 IMAD.WIDE.U32 R46, R49, R46, R38 ;  /* 0x0000002e312eb225 */ /* 0x000fe400078e0026 */
[----:B------:R-:W3:Y:S02]  /*2030*/  @!P5 LDG.E.64 R64, desc[UR22][R44.64] ;  /* 0x000000162c40d981 */ /* 0x000ee4000c1e1b00 */
[----:B----4-:R-:W-:Y:S01]  /*2040*/  @!P2 IMAD R48, R10, R36, RZ ;  /* 0x000000240a30a224 */ /* 0x010fe200078e02ff */
[----:B------:R-:W-:-:S02]  /*2050*/  @!P3 IADD3 R47, R47, R55, RZ ;  /* 0x000000372f2fb210 */ /* 0x000fc40007ffe0ff */
[C---:B------:R-:W-:Y:S02]  /*2060*/  @!P3 SHF.L.U32 R55, R46.reuse, 0x2, RZ ;  /* 0x000000022e37b819 */ /* 0x040fe400000006ff */
[----:B------:R-:W-:Y:S02]  /*2070*/  @!P2 MOV R49, R7 ;  /* 0x000000070031a202 */ /* 0x000fe40000000f00 */
[----:B------:R-:W-:Y:S01]  /*2080*/  @!P3 IADD3 R42, P6, R55, R42, RZ ;  /* 0x0000002a372ab210 */ /* 0x000fe20007fde0ff */
[----:B--2---:R0:W-:Y:S02]  /*2090*/  STL.64 [R1+0x48], R56 ;  /* 0x0000483801007387 */ /* 0x0041e40000100a00 */
[----:B0-----:R-:W-:Y:S01]  /*20a0*/  @!P2 IMAD R57, R51, R37, R48 ;  /* 0x000000253339a224 */ /* 0x001fe200078e0230 */
[----:B------:R-:W-:Y:S02]  /*20b0*/  @!P2 MOV R48, R4 ;  /* 0x000000040030a202 */ /* 0x000fe40000000f00 */
[----:B------:R-:W-:-:S02]  /*20c0*/  @!P3 SHF.L.U64.HI R56, R46, 0x2, R47 ;  /* 0x000000022e38b819 */ /* 0x000fc4000001022f */
[----:B------:R-:W-:Y:S01]  /*20d0*/  IADD3 R3, R2, 0xb0, RZ ;  /* 0x000000b002037810 */ /* 0x000fe20007ffe0ff */
[----:B------:R-:W-:Y:S01]  /*20e0*/  @!P2 IMAD.WIDE.U32 R36, R51, R36, R48 ;  /* 0x000000243324a225 */ /* 0x000fe200078e0030 */
[C---:B------:R-:W-:Y:S01]  /*20f0*/  @!P3 IADD3.X R43, R56.reuse, R43, RZ, P6, !PT ;  /* 0x0000002b382bb210 */ /* 0x040fe200037fe4ff */
[----:B------:R-:W0:Y:S01]  /*2100*/  @!P2 LDC.64 R46, c[0x0][0x230] ;  /* 0x00008c00ff2eab82 */ /* 0x000e220000000a00 */
[----:B-1----:R-:W-:Y:S02]  /*2110*/  @!P3 IADD3 R40, P6, R55, R40, RZ ;  /* 0x000000283728b210 */ /* 0x002fe40007fde0ff */
[----:B------:R-:W-:Y:S02]  /*2120*/  @!P2 IADD3 R37, R37, R57, RZ ;  /* 0x000000392525a210 */ /* 0x000fe40007ffe0ff */
[----:B------:R-:W-:Y:S02]  /*2130*/  @!P3 IADD3.X R41, R56, R41, RZ, P6, !PT ;  /* 0x000000293829b210 */ /* 0x000fe400037fe4ff */
[C---:B------:R-:W-:Y:S01]  /*2140*/  @!P2 SHF.L.U32 R51, R36.reuse, 0x2, RZ ;  /* 0x000000022433a819 */ /* 0x040fe200000006ff */
[----:B------:R-:W1:Y:S01]  /*2150*/  @!P2 LDC.64 R54, c[0x0][0x228] ;  /* 0x00008a00ff36ab82 */ /* 0x000e620000000a00 */
[----:B------:R-:W-:-:S02]  /*2160*/  @!P2 SHF.L.U64.HI R56, R36, 0x2, R37 ;  /* 0x000000022438a819 */ /* 0x000fc40000010225 */
[----:B------:R-:W-:-:S06]  /*2170*/  CS2R R36, SRZ ;  /* 0x0000000000247805 */ /* 0x000fcc000001ff00 */
[----:B------:R2:W5:Y:S02]  /*2180*/  @!P5 LDG.E.64 R36, desc[UR22][R52.64] ;  /* 0x000000163424d981 */ /* 0x000564000c1e1b00 */
[----:B--2---:R-:W-:-:S06]  /*2190*/  CS2R R52, SRZ ;  /* 0x0000000000347805 */ /* 0x004fcc000001ff00 */
[----:B------:R2:W4:Y:S01]  /*21a0*/  @!P3 LDG.E.64 R52, desc[UR22][R42.64] ;  /* 0x000000162a34b981 */ /* 0x000522000c1e1b00 */
[----:B------:R-:W-:Y:S02]  /*21b0*/  ISETP.GE.U32.AND P0, PT, R3, UR18, PT ;  /* 0x0000001203007c0c */ /* 0x000fe4000bf06070 */
[----:B------:R-:W-:-:S04]  /*21c0*/  SHF.R.S32.HI R9, RZ, 0x1f, R3 ;  /* 0x0000001fff097819 */ /* 0x000fc80000011403 */
[----:B------:R-:W-:-:S04]  /*21d0*/  ISETP.GE.AND.EX P0, PT, R9, UR19, PT, P0 ;  /* 0x0000001309007c0c */ /* 0x000fc8000bf06300 */
[----:B------:R-:W-:Y:S02]  /*21e0*/  ISETP.GT.U32.OR P0, PT, R0, 0x1df, P0 ;  /* 0x000001df0000780c */ /* 0x000fe40000704470 */
[----:B------:R-:W-:-:S04]  /*21f0*/  IADD3 R50, R2, 0xc0, RZ ;  /* 0x000000c002327810 */ /* 0x000fc80007ffe0ff */
[----:B------:R-:W-:Y:S02]  /*2200*/  ISETP.GE.U32.AND P4, PT, R50, UR18, PT ;  /* 0x0000001232007c0c */ /* 0x000fe4000bf86070 */
[----:B------:R-:W-:-:S05]  /*2210*/  SHF.R.S32.HI R8, RZ, 0x1f, R50 ;  /* 0x0000001fff087819 */ /* 0x000fca0000011432 */
[----:B------:R-:W2:Y:S01]  /*2220*/  @!P0 LDC.64 R38, c[0x0][0x288] ;  /* 0x0000a200ff268b82 */ /* 0x000ea20000000a00 */
[----:B------:R-:W-:Y:S02]  /*2230*/  ISETP.GE.AND.EX P4, PT, R8, UR19, PT, P4 ;  /* 0x0000001308007c0c */ /* 0x000fe4000bf86340 */
[----:B------:R-:W-:Y:S02]  /*2240*/  IADD3 R10, R2, 0x8, RZ ;  /* 0x00000008020a7810 */ /* 0x000fe40007ffe0ff */
[----:B------:R-:W-:Y:S02]  /*2250*/  ISETP.GT.U32.OR P4, PT, R0, 0x1df, P4 ;  /* 0x000001df0000780c */ /* 0x000fe40002784470 */
[----:B------:R-:W-:Y:S02]  /*2260*/  SHF.R.S32.HI R11, RZ, 0x1f, R10 ;  /* 0x0000001fff0b7819 */ /* 0x000fe4000001140a */
[----:B------:R-:W-:Y:S02]  /*2270*/  ISETP.GE.U32.AND P5, PT, R10, UR18, PT ;  /* 0x000000120a007c0c */ /* 0x000fe4000bfa6070 */
[----:B0-----:R-:W-:-:S02]  /*2280*/  @!P2 IADD3 R46, P6, R51, R46, RZ ;  /* 0x0000002e332ea210 */ /* 0x001fc40007fde0ff */
[----:B------:R-:W-:Y:S02]  /*2290*/  ISETP.GE.AND.EX P5, PT, R11, UR19, PT, P5 ;  /* 0x000000130b007c0c */ /* 0x000fe4000bfa6350 */
[----:B------:R-:W-:Y:S02]  /*22a0*/  @!P2 IADD3.X R47, R56, R47, RZ, P6, !PT ;  /* 0x0000002f382fa210 */ /* 0x000fe400037fe4ff */
[----:B------:R-:W-:Y:S01]  /*22b0*/  ISETP.GT.U32.OR P5, PT, R0, 0x1df, P5 ;  /* 0x000001df0000780c */ /* 0x000fe20002fa4470 */
[----:B------:R-:W0:Y:S01]  /*22c0*/  @!P4 LDC.64 R48, c[0x0][0x288] ;  /* 0x0000a200ff30cb82 */ /* 0x000e220000000a00 */
[----:B------:R-:W-:Y:S02]  /*22d0*/  @!P0 MOV R44, R4 ;  /* 0x00000004002c8202 */ /* 0x000fe40000000f00 */
[----:B------:R-:W-:Y:S01]  /*22e0*/  @!P0 MOV R45, R7 ;  /* 0x00000007002d8202 */ /* 0x000fe20000000f00 */
[----:B--2---:R-:W-:Y:S01]  /*22f0*/  @!P0 IMAD R58, R9, R38, RZ ;  /* 0x00000026093a8224 */ /* 0x004fe200078e02ff */
[----:B-1----:R-:W-:-:S03]  /*2300*/  @!P2 IADD3 R54, P6, R51, R54, RZ ;  /* 0x000000363336a210 */ /* 0x002fc60007fde0ff */
[----:B------:R-:W-:Y:S01]  /*2310*/  @!P0 IMAD R57, R3, R39, R58 ;  /* 0x0000002703398224 */ /* 0x000fe200078e023a */
[----:B---3--:R1:W-:Y:S03]  /*2320*/  STL.64 [R1+0x58], R64 ;  /* 0x0000584001007387 */ /* 0x0083e60000100a00 */
[----:B------:R-:W2:Y:S01]  /*2330*/  @!P5 LDC.64 R42, c[0x0][0x288] ;  /* 0x0000a200ff2adb82 */ /* 0x000ea20000000a00 */
[----:B-1----:R-:W-:-:S06]  /*2340*/  CS2R R64, SRZ ;  /* 0x0000000000407805 */ /* 0x002fcc000001ff00 */
[----:B------:R1:W3:Y:S01]  /*2350*/  @!P2 LDG.E.64 R64, desc[UR22][R46.64] ;  /* 0x000000162e40a981 */ /* 0x0002e2000c1e1b00 */
[----:B------:R-:W-:Y:S01]  /*2360*/  @!P0 IMAD.WIDE.U32 R38, R3, R38, R44 ;  /* 0x0000002603268225 */ /* 0x000fe200078e002c */
[----:B------:R-:W-:Y:S01]  /*2370*/  @!P2 IADD3.X R55, R56, R55, RZ, P6, !PT ;  /* 0x000000373837a210 */ /* 0x000fe200037fe4ff */
[----:B------:R-:W2:Y:S03]  /*2380*/  @!P0 LDC.64 R44, c[0x0][0x228] ;  /* 0x00008a00ff2c8b82 */ /* 0x000ea60000000a00 */
[----:B------:R-:W-:Y:S02]  /*2390*/  @!P0 IADD3 R3, R39, R57, RZ ;  /* 0x0000003927038210 */ /* 0x000fe40007ffe0ff */
[----:B------:R-:W-:-:S03]  /*23a0*/  @!P0 SHF.L.U32 R59, R38, 0x2, RZ ;  /* 0x00000002263b8819 */ /* 0x000fc600000006ff */
[----:B------:R-:W2:Y:S01]  /*23b0*/  @!P0 LDC.64 R56, c[0x0][0x230] ;  /* 0x00008c00ff388b82 */ /* 0x000ea20000000a00 */
[----:B------:R-:W-:Y:S02]  /*23c0*/  @!P0 SHF.L.U64.HI R3, R38, 0x2, R3 ;  /* 0x0000000226038819 */ /* 0x000fe40000010203 */
[----:B------:R-:W-:Y:S01]  /*23d0*/  CS2R R38, SRZ ;  /* 0x0000000000267805 */ /* 0x000fe2000001ff00 */
[----:B0-----:R-:W-:-:S05]  /*23e0*/  @!P4 IMAD R58, R8, R48, RZ ;  /* 0x00000030083ac224 */ /* 0x001fca00078e02ff */
[----:B------:R0:W5:Y:S01]  /*23f0*/  @!P3 LDG.E.64 R38, desc[UR22][R40.64] ;  /* 0x000000162826b981 */ /* 0x000162000c1e1b00 */
[----:B------:R-:W-:Y:S01]  /*2400*/  @!P4 IMAD R58, R50, R49, R58 ;  /* 0x00000031323ac224 */ /* 0x000fe200078e023a */
[----:B-1----:R-:W1:Y:S01]  /*2410*/  @!P5 LDC.64 R46, c[0x0][0x230] ;  /* 0x00008c00ff2edb82 */ /* 0x002e620000000a00 */
[----:B0-----:R-:W-:Y:S02]  /*2420*/  @!P4 MOV R40, R4 ;  /* 0x000000040028c202 */ /* 0x001fe40000000f00 */
[----:B------:R-:W-:-:S03]  /*2430*/  @!P4 MOV R41, R7 ;  /* 0x000000070029c202 */ /* 0x000fc60000000f00 */
[----:B------:R-:W-:Y:S01]  /*2440*/  @!P4 IMAD.WIDE.U32 R48, R50, R48, R40 ;  /* 0x000000303230c225 */ /* 0x000fe200078e0028 */
[----:B------:R-:W-:Y:S02]  /*2450*/  CS2R R40, SRZ ;  /* 0x0000000000287805 */ /* 0x000fe4000001ff00 */
[----:B--2---:R-:W-:Y:S01]  /*2460*/  @!P0 IADD3 R44, P6, R59, R44, RZ ;  /* 0x0000002c3b2c8210 */ /* 0x004fe20007fde0ff */
[----:B------:R-:W0:Y:S01]  /*2470*/  @!P4 LDC.64 R50, c[0x0][0x230] ;  /* 0x00008c00ff32cb82 */ /* 0x000e220000000a00 */
[----:B------:R-:W-:Y:S01]  /*2480*/  @!P4 IADD3 R58, R49, R58, RZ ;  /* 0x0000003a313ac210 */ /* 0x000fe20007ffe0ff */
[----:B------:R-:W-:Y:S01]  /*2490*/  @!P5 IMAD R49, R11, R42, RZ ;  /* 0x0000002a0b31d224 */ /* 0x000fe200078e02ff */
[----:B------:R2:W5:Y:S01]  /*24a0*/  @!P2 LDG.E.64 R40, desc[UR22][R54.64] ;  /* 0x000000163628a981 */ /* 0x000562000c1e1b00 */
[----:B------:R-:W-:Y:S02]  /*24b0*/  @!P0 IADD3 R56, P2, R59, R56, RZ ;  /* 0x000000383b388210 */ /* 0x000fe40007f5e0ff */
[----:B------:R-:W-:Y:S01]  /*24c0*/  @!P4 SHF.L.U32 R59, R48, 0x2, RZ ;  /* 0x00000002303bc819 */ /* 0x000fe200000006ff */
[----:B------:R-:W-:Y:S01]  /*24d0*/  @!P5 IMAD R43, R10, R43, R49 ;  /* 0x0000002b0a2bd224 */ /* 0x000fe200078e0231 */
[----:B------:R-:W-:-:S02]  /*24e0*/  @!P4 SHF.L.U64.HI R58, R48, 0x2, R58 ;  /* 0x00000002303ac819 */ /* 0x000fc4000001023a */
[----:B------:R-:W-:Y:S02]  /*24f0*/  @!P5 MOV R48, R4 ;  /* 0x000000040030d202 */ /* 0x000fe40000000f00 */
[----:B------:R-:W-:Y:S01]  /*2500*/  @!P5 MOV R49, R7 ;  /* 0x000000070031d202 */ /* 0x000fe20000000f00 */
[----:B--2---:R-:W2:Y:S01]  /*2510*/  @!P5 LDC.64 R54, c[0x0][0x228] ;  /* 0x00008a00ff36db82 */ /* 0x004ea20000000a00 */
[C---:B------:R-:W-:Y:S01]  /*2520*/  @!P0 IADD3.X R45, R3.reuse, R45, RZ, P6, !PT ;  /* 0x0000002d032d8210 */ /* 0x040fe200037fe4ff */
[----:B------:R-:W-:Y:S01]  /*2530*/  @!P5 IMAD.WIDE.U32 R48, R10, R42, R48 ;  /* 0x0000002a0a30d225 */ /* 0x000fe200078e0030 */
[----:B------:R-:W-:-:S04]  /*2540*/  @!P0 IADD3.X R57, R3, R57, RZ, P2, !PT ;  /* 0x0000003903398210 */ /* 0x000fc800017fe4ff */
[----:B------:R-:W-:Y:S02]  /*2550*/  @!P5 IADD3 R43, R49, R43, RZ ;  /* 0x0000002b312bd210 */ /* 0x000fe40007ffe0ff */
[C---:B------:R-:W-:Y:S02]  /*2560*/  @!P5 SHF.L.U32 R3, R48.reuse, 0x2, RZ ;  /* 0x000000023003d819 */ /* 0x040fe400000006ff */
[----:B------:R-:W-:Y:S01]  /*2570*/  @!P5 SHF.L.U64.HI R48, R48, 0x2, R43 ;  /* 0x000000023030d819 */ /* 0x000fe2000001022b */
[----:B----4-:R4:W-:Y:S02]  /*2580*/  STL.64 [R1+0x90], R52 ;  /* 0x0000903401007387 */ /* 0x0109e40000100a00 */
[----:B----4-:R-:W4:Y:S02]  /*2590*/  @!P4 LDC.64 R52, c[0x0][0x228] ;  /* 0x00008a00ff34cb82 */ /* 0x010f240000000a00 */
[----:B----4-:R-:W-:-:S04]  /*25a0*/  @!P4 IADD3 R52, P6, R59, R52, RZ ;  /* 0x000000343b34c210 */ /* 0x010fc80007fde0ff */
[----:B------:R-:W-:Y:S02]  /*25b0*/  @!P4 IADD3.X R53, R58, R53, RZ, P6, !PT ;  /* 0x000000353a35c210 */ /* 0x000fe400037fe4ff */
[----:B-1----:R-:W-:-:S04]  /*25c0*/  @!P5 IADD3 R46, P6, R3, R46, RZ ;  /* 0x0000002e032ed210 */ /* 0x002fc80007fde0ff */
[----:B------:R-:W-:-:S05]  /*25d0*/  @!P5 IADD3.X R47, R48, R47, RZ, P6, !PT ;  /* 0x0000002f302fd210 */ /* 0x000fca00037fe4ff */
[----:B------:R-:W4:Y:S01]  /*25e0*/  @!P5 LDG.E.64 R76, desc[UR22][R46.64] ;  /* 0x000000162e4cd981 */ /* 0x000f22000c1e1b00 */
[----:B------:R-:W-:-:S04]  /*25f0*/  IADD3 R8, R2, 0x10, RZ ;  /* 0x0000001002087810 */ /* 0x000fc80007ffe0ff */
[----:B------:R-:W-:Y:S02]  /*2600*/  SHF.R.S32.HI R9, RZ, 0x1f, R8 ;  /* 0x0000001fff097819 */ /* 0x000fe40000011408 */
[----:B------:R-:W-:-:S04]  /*2610*/  ISETP.GE.U32.AND P3, PT, R8, UR18, PT ;  /* 0x0000001208007c0c */ /* 0x000fc8000bf66070 */
[----:B------:R-:W-:-:S04]  /*2620*/  ISETP.GE.AND.EX P3, PT, R9, UR19, PT, P3 ;  /* 0x0000001309007c0c */ /* 0x000fc8000bf66330 */
[----:B------:R-:W-:Y:S02]  /*2630*/  ISETP.GT.U32.OR P3, PT, R0, 0x1df, P3 ;  /* 0x000001df0000780c */ /* 0x000fe40001f64470 */
[----:B0-----:R-:W-:Y:S02]  /*2640*/  @!P4 IADD3 R50, P2, R59, R50, RZ ;  /* 0x000000323b32c210 */ /* 0x001fe40007f5e0ff */
[----:B------:R-:W-:-:S09]  /*2650*/  IADD3 R11, R2, 0x18, RZ ;  /* 0x00000018020b7810 */ /* 0x000fd20007ffe0ff */
[----:B------:R-:W0:Y:S01]  /*2660*/  @!P3 LDC.64 R66, c[0x0][0x288] ;  /* 0x0000a200ff42bb82 */ /* 0x000e220000000a00 */
[----:B------:R-:W-:Y:S02]  /*2670*/  @!P4 IADD3.X R51, R58, R51, RZ, P2, !PT ;  /* 0x000000333a33c210 */ /* 0x000fe400017fe4ff */
[----:B------:R-:W-:Y:S02]  /*2680*/  SHF.R.S32.HI R68, RZ, 0x1f, R11 ;  /* 0x0000001fff447819 */ /* 0x000fe4000001140b */
[----:B------:R-:W-:Y:S02]  /*2690*/  ISETP.GE.U32.AND P2, PT, R11, UR18, PT ;  /* 0x000000120b007c0c */ /* 0x000fe4000bf46070 */
[----:B--2---:R-:W-:Y:S01]  /*26a0*/  @!P5 IADD3 R54, P6, R3, R54, RZ ;  /* 0x000000360336d210 */ /* 0x004fe20007fde0ff */
[----:B---3--:R1:W-:Y:S01]  /*26b0*/  STL.64 [R1+0x98], R64 ;  /* 0x0000984001007387 */ /* 0x0083e20000100a00 */
[----:B------:R-:W-:Y:S01]  /*26c0*/  ISETP.GE.AND.EX P2, PT, R68, UR19, PT, P2 ;  /* 0x0000001344007c0c */ /* 0x000fe2000bf46320 */
[----:B------:R-:W2:Y:S03]  /*26d0*/  @!P3 LDC.64 R70, c[0x0][0x228] ;  /* 0x00008a00ff46bb82 */ /* 0x000ea60000000a00 */
[----:B------:R-:W-:-:S02]  /*26e0*/  ISETP.GT.U32.OR P2, PT, R0, 0x1df, P2 ;  /* 0x000001df0000780c */ /* 0x000fc40001744470 */
[----:B------:R-:W-:Y:S01]  /*26f0*/  @!P3 MOV R43, R7 ;  /* 0x00000007002bb202 */ /* 0x000fe20000000f00 */
[----:B0-----:R-:W-:Y:S01]  /*2700*/  @!P3 IMAD R42, R9, R66, RZ ;  /* 0x00000042092ab224 */ /* 0x001fe200078e02ff */
[----:B------:R-:W-:Y:S02]  /*2710*/  @!P5 IADD3.X R55, R48, R55, RZ, P6, !PT ;  /* 0x000000373037d210 */ /* 0x000fe400037fe4ff */
[----:B------:R-:W-:-:S07]  /*2720*/  CS2R R58, SRZ ;  /* 0x00000000003a7805 */ /* 0x000fce000001ff00 */
[----:B------:R-:W0:Y:S01]  /*2730*/  @!P2 LDC.64 R48, c[0x0][0x288] ;  /* 0x0000a200ff30ab82 */ /* 0x000e220000000a00 */
[----:B------:R-:W-:Y:S01]  /*2740*/  @!P3 IMAD R3, R8, R67, R42 ;  /* 0x000000430803b224 */ /* 0x000fe200078e022a */
[----:B------:R-:W-:Y:S02]  /*2750*/  @!P3 MOV R42, R4 ;  /* 0x00000004002ab202 */ /* 0x000fe40000000f00 */
[----:B------:R-:W-:Y:S01]  /*2760*/  IADD3 R9, R2, 0x20, RZ ;  /* 0x0000002002097810 */ /* 0x000fe20007ffe0ff */
[----:B------:R3:W5:Y:S02]  /*2770*/  @!P0 LDG.E.64 R58, desc[UR22][R56.64] ;  /* 0x00000016383a8981 */ /* 0x000764000c1e1b00 */
[----:B------:R-:W-:Y:S01]  /*2780*/  @!P3 IMAD.WIDE.U32 R66, R8, R66, R42 ;  /* 0x000000420842b225 */ /* 0x000fe200078e002a */
[----:B------:R-:W-:Y:S02]  /*2790*/  CS2R R42, SRZ ;  /* 0x00000000002a7805 */ /* 0x000fe4000001ff00 */
[----:B------:R-:W-:Y:S01]  /*27a0*/  SHF.R.S32.HI R10, RZ, 0x1f, R9 ;  /* 0x0000001fff0a7819 */ /* 0x000fe20000011409 */
[----:B-1----:R-:W1:Y:S03]  /*27b0*/  @!P3 LDC.64 R64, c[0x0][0x230] ;  /* 0x00008c00ff40bb82 */ /* 0x002e660000000a00 */
[----:B------:R2:W5:Y:S01]  /*27c0*/  @!P0 LDG.E.64 R42, desc[UR22][R44.64] ;  /* 0x000000162c2a8981 */ /* 0x000562000c1e1b00 */
[----:B------:R-:W-:-:S04]  /*27d0*/  ISETP.GE.U32.AND P0, PT, R9, UR18, PT ;  /* 0x0000001209007c0c */ /* 0x000fc8000bf06070 */
[----:B------:R-:W-:Y:S02]  /*27e0*/  ISETP.GE.AND.EX P0, PT, R10, UR19, PT, P0 ;  /* 0x000000130a007c0c */ /* 0x000fe4000bf06300 */
[----:B---3--:R-:W-:Y:S02]  /*27f0*/  CS2R R56, SRZ ;  /* 0x0000000000387805 */ /* 0x008fe4000001ff00 */
[----:B------:R-:W-:Y:S02]  /*2800*/  @!P3 IADD3 R3, R67, R3, RZ ;  /* 0x000000034303b210 */ /* 0x000fe40007ffe0ff */
[----:B------:R-:W-:Y:S02]  /*2810*/  ISETP.GT.U32.OR P0, PT, R0, 0x1df, P0 ;  /* 0x000001df0000780c */ /* 0x000fe40000704470 */
[----:B--2---:R-:W-:Y:S02]  /*2820*/  CS2R R44, SRZ ;  /* 0x00000000002c7805 */ /* 0x004fe4000001ff00 */
[C---:B------:R-:W-:Y:S01]  /*2830*/  @!P3 SHF.L.U32 R67, R66.reuse, 0x2, RZ ;  /* 0x000000024243b819 */ /* 0x040fe200000006ff */
[----:B------:R2:W5:Y:S01]  /*2840*/  @!P4 LDG.E.64 R56, desc[UR22][R50.64] ;  /* 0x000000163238c981 */ /* 0x000562000c1e1b00 */
[----:B------:R-:W-:Y:S01]  /*2850*/  @!P3 SHF.L.U64.HI R3, R66, 0x2, R3 ;  /* 0x000000024203b819 */ /* 0x000fe20000010203 */
[----:B0-----:R-:W-:-:S02]  /*2860*/  @!P2 IMAD R66, R68, R48, RZ ;  /* 0x000000304442a224 */ /* 0x001fc400078e02ff */
[----:B------:R0:W5:Y:S01]  /*2870*/  @!P4 LDG.E.64 R44, desc[UR22][R52.64] ;  /* 0x00000016342cc981 */ /* 0x000162000c1e1b00 */
[----:B------:R-:W-:Y:S01]  /*2880*/  SHF.R.S32.HI R8, RZ, 0x1f, R74 ;  /* 0x0000001fff087819 */ /* 0x000fe2000001144a */
[----:B------:R-:W-:Y:S01]  /*2890*/  @!P2 IMAD R66, R11, R49, R66 ;  /* 0x000000310b42a224 */ /* 0x000fe200078e0242 */
[----:B--2---:R-:W-:Y:S01]  /*28a0*/  @!P2 MOV R50, R4 ;  /* 0x000000040032a202 */ /* 0x004fe20000000f00 */
[----:B------:R-:W2:Y:S01]  /*28b0*/  @!P2 LDC.64 R68, c[0x0][0x228] ;  /* 0x00008a00ff44ab82 */ /* 0x000ea20000000a00 */
[----:B------:R-:W-:-:S03]  /*28c0*/  @!P2 MOV R51, R7 ;  /* 0x000000070033a202 */ /* 0x000fc60000000f00 */
[----:B------:R-:W-:-:S04]  /*28d0*/  @!P2 IMAD.WIDE.U32 R48, R11, R48, R50 ;  /* 0x000000300b30a225 */ /* 0x000fc800078e0032 */
[----:B------:R-:W3:Y:S01]  /*28e0*/  @!P0 LDC.64 R50, c[0x0][0x288] ;  /* 0x0000a200ff328b82 */ /* 0x000ee20000000a00 */
[----:B------:R-:W-:-:S07]  /*28f0*/  ISETP.GE.U32.AND P4, PT, R74, UR18, PT ;  /* 0x000000124a007c0c */ /* 0x000fce000bf86070 */
[----:B0-----:R-:W0:Y:S01]  /*2900*/  @!P2 LDC.64 R52, c[0x0][0x230] ;  /* 0x00008c00ff34ab82 */ /* 0x001e220000000a00 */
[----:B------:R-:W-:Y:S02]  /*2910*/  ISETP.GE.AND.EX P4, PT, R8, UR19, PT, P4 ;  /* 0x0000001308007c0c */ /* 0x000fe4000bf86340 */
[----:B------:R-:W-:Y:S02]  /*2920*/  CS2R R46, SRZ ;  /* 0x00000000002e7805 */ /* 0x000fe4000001ff00 */
[----:B-1----:R-:W-:Y:S02]  /*2930*/  @!P3 IADD3 R64, P6, R67, R64, RZ ;  /* 0x000000404340b210 */ /* 0x002fe40007fde0ff */
[----:B------:R-:W-:Y:S02]  /*2940*/  ISETP.GT.U32.OR P4, PT, R0, 0x1df, P4 ;  /* 0x000001df0000780c */ /* 0x000fe40002784470 */
[----:B------:R-:W-:Y:S01]  /*2950*/  @!P3 IADD3.X R65, R3, R65, RZ, P6, !PT ;  /* 0x000000410341b210 */ /* 0x000fe200037fe4ff */
[----:B------:R-:W5:Y:S01]  /*2960*/  @!P5 LDG.E.64 R46, desc[UR22][R54.64] ;  /* 0x00000016362ed981 */ /* 0x000f62000c1e1b00 */
[----:B------:R-:W-:Y:S01]  /*2970*/  @!P3 IADD3 R70, P6, R67, R70, RZ ;  /* 0x000000464346b210 */ /* 0x000fe20007fde0ff */
[----:B------:R-:W1:Y:S01]  /*2980*/  @!P0 LDC.64 R78, c[0x0][0x230] ;  /* 0x00008c00ff4e8b82 */ /* 0x000e620000000a00 */
[----:B------:R-:W-:Y:S01]  /*2990*/  @!P2 IADD3 R66, R49, R66, RZ ;  /* 0x000000423142a210 */ /* 0x000fe20007ffe0ff */
[----:B------:R3:W5:Y:S01]  /*29a0*/  @!P3 LDG.E.64 R124, desc[UR22][R64.64] ;  /* 0x00000016407cb981 */ /* 0x000762000c1e1b00 */
[----:B------:R-:W-:-:S02]  /*29b0*/  SHF.R.S32.HI R82, RZ, 0x1f, R73 ;  /* 0x0000001fff527819 */ /* 0x000fc40000011449 */
[----:B------:R-:W-:Y:S02]  /*29c0*/  ISETP.GE.U32.AND P5, PT, R73, UR18, PT ;  /* 0x0000001249007c0c */ /* 0x000fe4000bfa6070 */
[----:B------:R-:W-:Y:S02]  /*29d0*/  @!P3 IADD3.X R71, R3, R71, RZ, P6, !PT ;  /* 0x000000470347b210 */ /* 0x000fe400037fe4ff */
[C---:B------:R-:W-:Y:S02]  /*29e0*/  @!P2 SHF.L.U32 R72, R48.reuse, 0x2, RZ ;  /* 0x000000023048a819 */ /* 0x040fe400000006ff */
[----:B------:R-:W-:Y:S02]  /*29f0*/  @!P2 SHF.L.U64.HI R3, R48, 0x2, R66 ;  /* 0x000000023003a819 */ /* 0x000fe40000010242 */
[----:B------:R-:W-:Y:S02]  /*2a00*/  CS2R R48, SRZ ;  /* 0x0000000000307805 */ /* 0x000fe4000001ff00 */
[----:B------:R-:W-:Y:S01]  /*2a10*/  ISETP.GE.AND.EX P5, PT, R82, UR19, PT, P5 ;  /* 0x0000001352007c0c */ /* 0x000fe2000bfa6350 */
[----:B------:R-:W1:Y:S01]  /*2a20*/  @!P4 LDC.64 R66, c[0x0][0x288] ;  /* 0x0000a200ff42cb82 */ /* 0x000e620000000a00 */
[----:B---3--:R-:W-:Y:S01]  /*2a30*/  @!P0 IMAD R64, R10, R50, RZ ;  /* 0x000000320a408224 */ /* 0x008fe200078e02ff */
[----:B0-----:R-:W-:-:S02]  /*2a40*/  @!P2 IADD3 R52, P6, R72, R52, RZ ;  /* 0x000000344834a210 */ /* 0x001fc40007fde0ff */
[----:B------:R-:W-:Y:S01]  /*2a50*/  IADD3 R10, R2, 0x38, RZ ;  /* 0x00000038020a7810 */ /* 0x000fe20007ffe0ff */
[----:B------:R0:W5:Y:S01]  /*2a60*/  @!P3 LDG.E.64 R48, desc[UR22][R70.64] ;  /* 0x000000164630b981 */ /* 0x000162000c1e1b00 */
[----:B------:R-:W-:Y:S02]  /*2a70*/  @!P0 MOV R54, R4 ;  /* 0x0000000400368202 */ /* 0x000fe40000000f00 */
[----:B------:R-:W-:Y:S02]  /*2a80*/  @!P0 MOV R55, R7 ;  /* 0x0000000700378202 */ /* 0x000fe40000000f00 */
[----:B------:R-:W-:Y:S02]  /*2a90*/  ISETP.GT.U32.OR P5, PT, R0, 0x1df, P5 ;  /* 0x000001df0000780c */ /* 0x000fe40002fa4470 */
[----:B--2---:R-:W-:Y:S02]  /*2aa0*/  @!P2 IADD3 R68, P3, R72, R68, RZ ;  /* 0x000000444844a210 */ /* 0x004fe40007f7e0ff */
[----:B------:R-:W-:Y:S01]  /*2ab0*/  @!P2 IADD3.X R53, R3, R53, RZ, P6, !PT ;  /* 0x000000350335a210 */ /* 0x000fe200037fe4ff */
[----:B------:R-:W-:Y:S01]  /*2ac0*/  @!P0 IMAD R64, R9, R51, R64 ;  /* 0x0000003309408224 */ /* 0x000fe200078e0240 */
[----:B------:R-:W-:-:S02]  /*2ad0*/  SHF.R.S32.HI R11, RZ, 0x1f, R10 ;  /* 0x0000001fff0b7819 */ /* 0x000fc4000001140a */
[----:B------:R-:W-:Y:S01]  /*2ae0*/  ISETP.GE.U32.AND P6, PT, R10, UR18, PT ;  /* 0x000000120a007c0c */ /* 0x000fe2000bfc6070 */
[----:B------:R-:W-:Y:S01]  /*2af0*/  @!P0 IMAD.WIDE.U32 R50, R9, R50, R54 ;  /* 0x0000003209328225 */ /* 0x000fe200078e0036 */
[----:B------:R-:W-:Y:S01]  /*2b00*/  @!P2 IADD3.X R69, R3, R69, RZ, P3, !PT ;  /* 0x000000450345a210 */ /* 0x000fe20001ffe4ff */
[----:B------:R-:W2:Y:S01]  /*2b10*/  @!P0 LDC.64 R54, c[0x0][0x228] ;  /* 0x00008a00ff368b82 */ /* 0x000ea20000000a00 */
[----:B------:R-:W-:Y:S01]  /*2b20*/  ISETP.GE.AND.EX P3, PT, R11, UR19, PT, P6 ;  /* 0x000000130b007c0c */ /* 0x000fe2000bf66360 */
[----:B------:R3:W5:Y:S01]  /*2b30*/  @!P2 LDG.E.64 R106, desc[UR22][R52.64] ;  /* 0x00000016346aa981 */ /* 0x000762000c1e1b00 */
[----:B------:R-:W-:Y:S02]  /*2b40*/  @!P0 IADD3 R3, R51, R64, RZ ;  /* 0x0000004033038210 */ /* 0x000fe40007ffe0ff */
[----:B------:R-:W-:Y:S02]  /*2b50*/  ISETP.GT.U32.OR P3, PT, R0, 0x1df, P3 ;  /* 0x000001df0000780c */ /* 0x000fe40001f64470 */
[C---:B0-----:R-:W-:Y:S01]  /*2b60*/  @!P0 SHF.L.U32 R71, R50.reuse, 0x2, RZ ;  /* 0x0000000232478819 */ /* 0x041fe200000006ff */
[----:B------:R-:W0:Y:S01]  /*2b70*/  @!P5 LDC.64 R80, c[0x0][0x288] ;  /* 0x0000a200ff50db82 */ /* 0x000e220000000a00 */
[----:B------:R-:W-:-:S02]  /*2b80*/  @!P0 SHF.L.U64.HI R3, R50, 0x2, R3 ;  /* 0x0000000232038819 */ /* 0x000fc40000010203 */
[----:B------:R-:W-:Y:S01]  /*2b90*/  CS2R R50, SRZ ;  /* 0x0000000000327805 */ /* 0x000fe2000001ff00 */
[----:B-1----:R-:W-:-:S04]  /*2ba0*/  @!P4 IMAD R70, R8, R66, RZ ;  /* 0x000000420846c224 */ /* 0x002fc800078e02ff */
[----:B------:R-:W1:Y:S01]  /*2bb0*/  @!P4 LDC.64 R64, c[0x0][0x230] ;  /* 0x00008c00ff40cb82 */ /* 0x000e620000000a00 */
[----:B------:R3:W5:Y:S01]  /*2bc0*/  @!P2 LDG.E.64 R50, desc[UR22][R68.64] ;  /* 0x000000164432a981 */ /* 0x000762000c1e1b00 */
[----:B------:R-:W-:Y:S01]  /*2bd0*/  @!P4 IMAD R70, R74, R67, R70 ;  /* 0x000000434a46c224 */ /* 0x000fe200078e0246 */
[----:B------:R-:W-:-:S05]  /*2be0*/  @!P0 IADD3 R78, P6, R71, R78, RZ ;  /* 0x0000004e474e8210 */ /* 0x000fca0007fde0ff */
[----:B---3--:R-:W3:Y:S01]  /*2bf0*/  @!P3 LDC.64 R52, c[0x0][0x288] ;  /* 0x0000a200ff34bb82 */ /* 0x008ee20000000a00 */
[----:B------:R-:W-:Y:S02]  /*2c00*/  @!P4 MOV R68, R4 ;  /* 0x000000040044c202 */ /* 0x000fe40000000f00 */
[----:B------:R-:W-:Y:S02]  /*2c10*/  @!P4 MOV R69, R7 ;  /* 0x000000070045c202 */ /* 0x000fe40000000f00 */
[----:B------:R-:W-:Y:S01]  /*2c20*/  @!P0 IADD3.X R79, R3, R79, RZ, P6, !PT ;  /* 0x0000004f034f8210 */ /* 0x000fe200037fe4ff */
[----:B------:R-:W-:Y:S01]  /*2c30*/  @!P4 IMAD.WIDE.U32 R66, R74, R66, R68 ;  /* 0x000000424a42c225 */ /* 0x000fe200078e0044 */
[----:B--2---:R-:W-:Y:S02]  /*2c40*/  @!P0 IADD3 R54, P6, R71, R54, RZ ;  /* 0x0000003647368210 */ /* 0x004fe40007fde0ff */
[----:B------:R-:W2:Y:S01]  /*2c50*/  @!P5 LDC.64 R68, c[0x0][0x230] ;  /* 0x00008c00ff44db82 */ /* 0x000ea20000000a00 */
[----:B0-----:R-:W-:Y:S01]  /*2c60*/  @!P5 IMAD R82, R82, R80, RZ ;  /* 0x000000505252d224 */ /* 0x001fe200078e02ff */
[----:B------:R-:W-:Y:S01]  /*2c70*/  @!P4 IADD3 R70, R67, R70, RZ ;  /* 0x000000464346c210 */ /* 0x000fe20007ffe0ff */
[----:B------:R-:W5:Y:S01]  /*2c80*/  @!P0 LDG.E.64 R108, desc[UR22][R78.64] ;  /* 0x000000164e6c8981 */ /* 0x000f62000c1e1b00 */
[----:B------:R-:W-:-:S02]  /*2c90*/  @!P0 IADD3.X R55, R3, R55, RZ, P6, !PT ;  /* 0x0000003703378210 */ /* 0x000fc400037fe4ff */
[C---:B------:R-:W-:Y:S02]  /*2ca0*/  @!P4 SHF.L.U64.HI R3, R66.reuse, 0x2, R70 ;  /* 0x000000024203c819 */ /* 0x040fe40000010246 */
[----:B------:R-:W0:Y:S01]  /*2cb0*/  @!P5 LDC.64 R74, c[0x0][0x228] ;  /* 0x00008a00ff4adb82 */ /* 0x000e220000000a00 */
[----:B------:R-:W-:Y:S02]  /*2cc0*/  @!P5 MOV R70, R4 ;  /* 0x000000040046d202 */ /* 0x000fe40000000f00 */
[----:B------:R-:W-:Y:S02]  /*2cd0*/  @!P5 MOV R71, R7 ;  /* 0x000000070047d202 */ /* 0x000fe40000000f00 */
[----:B------:R-:W-:Y:S01]  /*2ce0*/  @!P4 SHF.L.U32 R72, R66, 0x2, RZ ;  /* 0x000000024248c819 */ /* 0x000fe200000006ff */
[C---:B------:R-:W-:Y:S02]  /*2cf0*/  @!P5 IMAD R82, R73.reuse, R81, R82 ;  /* 0x000000514952d224 */ /* 0x040fe400078e0252 */
[----:B------:R-:W-:Y:S01]  /*2d00*/  @!P5 IMAD.WIDE.U32 R80, R73, R80, R70 ;  /* 0x000000504950d225 */ /* 0x000fe200078e0046 */
[----:B-1----:R-:W-:Y:S01]  /*2d10*/  @!P4 IADD3 R64, P6, R72, R64, RZ ;  /* 0x000000404840c210 */ /* 0x002fe20007fde0ff */
[----:B------:R-:W1:Y:S03]  /*2d20*/  @!P3 LDC.64 R66, c[0x0][0x230] ;  /* 0x00008c00ff42bb82 */ /* 0x000e660000000a00 */
[----:B------:R-:W-:-:S02]  /*2d30*/  @!P4 IADD3.X R65, R3, R65, RZ, P6, !PT ;  /* 0x000000410341c210 */ /* 0x000fc400037fe4ff */
[----:B------:R-:W-:Y:S01]  /*2d40*/  @!P5 IADD3 R83, R81, R82, RZ ;  /* 0x000000525153d210 */ /* 0x000fe20007ffe0ff */
[----:B---3--:R-:W-:Y:S01]  /*2d50*/  @!P3 IMAD R81, R11, R52, RZ ;  /* 0x000000340b51b224 */ /* 0x008fe200078e02ff */
[----:B------:R-:W-:Y:S01]  /*2d60*/  IADD3 R8, R2, 0x40, RZ ;  /* 0x0000004002087810 */ /* 0x000fe20007ffe0ff */
[----:B------:R3:W5:Y:S01]  /*2d70*/  @!P4 LDG.E.64 R110, desc[UR22][R64.64] ;  /* 0x00000016406ec981 */ /* 0x000762000c1e1b00 */
[----:B------:R-:W-:Y:S01]  /*2d80*/  @!P5 SHF.L.U32 R82, R80, 0x2, RZ ;  /* 0x000000025052d819 */ /* 0x000fe200000006ff */
[----:B------:R-:W-:Y:S01]  /*2d90*/  @!P3 IMAD R53, R10, R53, R81 ;  /* 0x000000350a35b224 */ /* 0x000fe200078e0251 */
[----:B------:R-:W-:Y:S02]  /*2da0*/  @!P3 MOV R81, R7 ;  /* 0x000000070051b202 */ /* 0x000fe40000000f00 */
[----:B------:R-:W-:Y:S02]  /*2db0*/  SHF.R.S32.HI R9, RZ, 0x1f, R8 ;  /* 0x0000001fff097819 */ /* 0x000fe40000011408 */
[----:B------:R-:W-:-:S04]  /*2dc0*/  ISETP.GE.U32.AND P2, PT, R8, UR18, PT ;  /* 0x0000001208007c0c */ /* 0x000fc8000bf46070 */
[----:B------:R-:W-:-:S04]  /*2dd0*/  ISETP.GE.AND.EX P2, PT, R9, UR19, PT, P2 ;  /* 0x0000001309007c0c */ /* 0x000fc8000bf46320 */
[----:B------:R-:W-:Y:S02]  /*2de0*/  ISETP.GT.U32.OR P2, PT, R0, 0x1df, P2 ;  /* 0x000001df0000780c */ /* 0x000fe40001744470 */
[----:B------:R-:W-:-:S11]  /*2df0*/  IADD3 R103, R2, 0x48, RZ ;  /* 0x0000004802677810 */ /* 0x000fd60007ffe0ff */
[----:B------:R-:W1:Y:S01]  /*2e00*/  @!P2 LDC.64 R70, c[0x0][0x288] ;  /* 0x0000a200ff46ab82 */ /* 0x000e620000000a00 */
[----:B----4-:R4:W-:Y:S01]  /*2e10*/  STL.64 [R1], R76 ;  /* 0x0000004c01007387 */ /* 0x0109e20000100a00 */
[----:B------:R-:W-:Y:S02]  /*2e20*/  IADD3 R11, R2, 0x50, RZ ;  /* 0x00000050020b7810 */ /* 0x000fe40007ffe0ff */
[----:B---3--:R-:W-:-:S04]  /*2e30*/  CS2R R64, SRZ ;  /* 0x0000000000407805 */ /* 0x008fc8000001ff00 */
[----:B------:R-:W3:Y:S08]  /*2e40*/  @!P2 LDC.64 R78, c[0x0][0x230] ;  /* 0x00008c00ff4eab82 */ /* 0x000ef00000000a00 */
[----:B------:R-:W3:Y:S08]  /*2e50*/  @!P2 LDC.64 R118, c[0x0][0x228] ;  /* 0x00008a00ff76ab82 */ /* 0x000ef00000000a00 */
[----:B----4-:R-:W4:Y:S02]  /*2e60*/  @!P4 LDC.64 R76, c[0x0][0x228] ;  /* 0x00008a00ff4ccb82 */ /* 0x010f240000000a00 */
[----:B----4-:R-:W-:-:S06]  /*2e70*/  @!P4 IADD3 R76, P6, R72, R76, RZ ;  /* 0x0000004c484cc210 */ /* 0x010fcc0007fde0ff */
[----:B------:R-:W4:Y:S01]  /*2e80*/  @!P3 LDC.64 R72, c[0x0][0x228] ;  /* 0x00008a00ff48bb82 */ /* 0x000f220000000a00 */
[----:B------:R-:W-:Y:S02]  /*2e90*/  @!P4 IADD3.X R77, R3, R77, RZ, P6, !PT ;  /* 0x0000004d034dc210 */ /* 0x000fe400037fe4ff */
[----:B------:R-:W-:Y:S02]  /*2ea0*/  @!P5 SHF.L.U64.HI R3, R80, 0x2, R83 ;  /* 0x000000025003d819 */ /* 0x000fe40000010253 */
[----:B------:R-:W-:Y:S02]  /*2eb0*/  @!P3 MOV R80, R4 ;  /* 0x000000040050b202 */ /* 0x000fe40000000f00 */
[----:B--2---:R-:W-:-:S03]  /*2ec0*/  @!P5 IADD3 R68, P6, R82, R68, RZ ;  /* 0x000000445244d210 */ /* 0x004fc60007fde0ff */
[----:B------:R-:W-:Y:S01]  /*2ed0*/  @!P3 IMAD.WIDE.U32 R80, R10, R52, R80 ;  /* 0x000000340a50b225 */ /* 0x000fe200078e0050 */
[----:B------:R-:W-:Y:S02]  /*2ee0*/  @!P5 IADD3.X R69, R3, R69, RZ, P6, !PT ;  /* 0x000000450345d210 */ /* 0x000fe400037fe4ff */
[----:B0-----:R-:W-:Y:S02]  /*2ef0*/  @!P5 IADD3 R74, P6, R82, R74, RZ ;  /* 0x0000004a524ad210 */ /* 0x001fe40007fde0ff */
[----:B------:R-:W-:Y:S01]  /*2f00*/  @!P3 IADD3 R53, R81, R53, RZ ;  /* 0x000000355135b210 */ /* 0x000fe20007ffe0ff */
[----:B------:R-:W5:Y:S01]  /*2f10*/  @!P5 LDG.E.64 R112, desc[UR22][R68.64] ;  /* 0x000000164470d981 */ /* 0x000f62000c1e1b00 */
[C---:B------:R-:W-:Y:S02]  /*2f20*/  @!P3 SHF.L.U32 R52, R80.reuse, 0x2, RZ ;  /* 0x000000025034b819 */ /* 0x040fe400000006ff */
[----:B------:R-:W-:Y:S02]  /*2f30*/  @!P5 IADD3.X R75, R3, R75, RZ, P6, !PT ;  /* 0x0000004b034bd210 */ /* 0x000fe400037fe4ff */
[----:B------:R-:W-:-:S02]  /*2f40*/  @!P3 SHF.L.U64.HI R53, R80, 0x2, R53 ;  /* 0x000000025035b819 */ /* 0x000fc40000010235 */
[C---:B-1----:R-:W-:Y:S01]  /*2f50*/  @!P3 IADD3 R66, P6, R52.reuse, R66, RZ ;  /* 0x000000423442b210 */ /* 0x042fe20007fde0ff */
[----:B------:R-:W5:Y:S03]  /*2f60*/  @!P5 LDG.E.64 R64, desc[UR22][R74.64] ;  /* 0x000000164a40d981 */ /* 0x000f66000c1e1b00 */
[----:B------:R-:W-:Y:S02]  /*2f70*/  @!P3 IADD3.X R67, R53, R67, RZ, P6, !PT ;  /* 0x000000433543b210 */ /* 0x000fe400037fe4ff */
[----:B----4-:R-:W-:-:S04]  /*2f80*/  @!P3 IADD3 R72, P6, R52, R72, RZ ;  /* 0x000000483448b210 */ /* 0x010fc80007fde0ff */
[----:B------:R-:W-:Y:S02]  /*2f90*/  @!P3 IADD3.X R73, R53, R73, RZ, P6, !PT ;  /* 0x000000493549b210 */ /* 0x000fe400037fe4ff */
[----:B------:R-:W-:Y:S02]  /*2fa0*/  CS2R R52, SRZ ;  /* 0x0000000000347805 */ /* 0x000fe4000001ff00 */
[----:B------:R-:W-:-:S04]  /*2fb0*/  SHF.R.S32.HI R82, RZ, 0x1f, R103 ;  /* 0x0000001fff527819 */ /* 0x000fc80000011467 */
[----:B------:R0:W5:Y:S01]  /*2fc0*/  @!P0 LDG.E.64 R52, desc[UR22][R54.64] ;  /* 0x0000001636348981 */ /* 0x000162000c1e1b00 */
[----:B------:R-:W-:-:S04]  /*2fd0*/  ISETP.GE.U32.AND P0, PT, R103, UR18, PT ;  /* 0x0000001267007c0c */ /* 0x000fc8000bf06070 */
[----:B------:R-:W-:Y:S02]  /*2fe0*/  ISETP.GE.AND.EX P0, PT, R82, UR19, PT, P0 ;  /* 0x0000001352007c0c */ /* 0x000fe4000bf06300 */
[----:B0-----:R-:W-:Y:S02]  /*2ff0*/  CS2R R54, SRZ ;  /* 0x0000000000367805 */ /* 0x001fe4000001ff00 */
[----:B------:R-:W-:Y:S02]  /*3000*/  ISETP.GT.U32.OR P0, PT, R0, 0x1df, P0 ;  /* 0x000001df0000780c */ /* 0x000fe40000704470 */
[----:B------:R-:W-:Y:S02]  /*3010*/  SHF.R.S32.HI R83, RZ, 0x1f, R11 ;  /* 0x0000001fff537819 */ /* 0x000fe4000001140b */
[----:B------:R0:W5:Y:S01]  /*3020*/  @!P4 LDG.E.64 R54, desc[UR22][R76.64] ;  /* 0x000000164c36c981 */ /* 0x000162000c1e1b00 */
[----:B------:R-:W-:Y:S01]  /*3030*/  ISETP.GE.U32.AND P4, PT, R11, UR18, PT ;  /* 0x000000120b007c0c */ /* 0x000fe2000bf86070 */
[----:B------:R-:W-:Y:S01]  /*3040*/  @!P2 IMAD R3, R9, R70, RZ ;  /* 0x000000460903a224 */ /* 0x000fe200078e02ff */
[----:B------:R-:W-:-:S02]  /*3050*/  @!P2 MOV R80, R4 ;  /* 0x000000040050a202 */ /* 0x000fc40000000f00 */
[----:B------:R-:W-:Y:S02]  /*3060*/  ISETP.GE.AND.EX P5, PT, R83, UR19, PT, P4 ;  /* 0x0000001353007c0c */ /* 0x000fe4000bfa6340 */
[----:B------:R-:W-:Y:S02]  /*3070*/  @!P2 MOV R81, R7 ;  /* 0x000000070051a202 */ /* 0x000fe40000000f00 */
[----:B------:R-:W1:Y:S01]  /*3080*/  @!P0 LDC.64 R74, c[0x0][0x288] ;  /* 0x0000a200ff4a8b82 */ /* 0x000e620000000a00 */
[----:B------:R-:W-:Y:S01]  /*3090*/  ISETP.GT.U32.OR P5, PT, R0, 0x1df, P5 ;  /* 0x000001df0000780c */ /* 0x000fe20002fa4470 */
[C---:B------:R-:W-:Y:S02]  /*30a0*/  @!P2 IMAD R3, R8.reuse, R71, R3 ;  /* 0x000000470803a224 */ /* 0x040fe400078e0203 */
[----:B------:R-:W-:Y:S01]  /*30b0*/  @!P2 IMAD.WIDE.U32 R70, R8, R70, R80 ;  /* 0x000000460846a225 */ /* 0x000fe200078e0050 */
[----:B0-----:R-:W-:Y:S02]  /*30c0*/  @!P0 MOV R76, R4 ;  /* 0x00000004004c8202 */ /* 0x001fe40000000f00 */
[----:B------:R-:W-:Y:S01]  /*30d0*/  @!P0 MOV R77, R7 ;  /* 0x00000007004d8202 */ /* 0x000fe20000000f00 */
[----:B------:R-:W-:Y:S01]  /*30e0*/  UIMAD.WIDE UR6, UR8, 0x8, UR6 ;  /* 0x00000008080678a5 */ /* 0x000fe2000f8e0206 */
[----:B------:R-:W-:-:S02]  /*30f0*/  @!P2 IADD3 R3, R71, R3, RZ ;  /* 0x000000034703a210 */ /* 0x000fc40007ffe0ff */
[----:B------:R-:W-:Y:S02]  /*3100*/  CS2R R114, SRZ ;  /* 0x0000000000727805 */ /* 0x000fe4000001ff00 */
[C---:B------:R-:W-:Y:S01]  /*3110*/  @!P2 SHF.L.U32 R68, R70.reuse, 0x2, RZ ;  /* 0x000000024644a819 */ /* 0x040fe200000006ff */
[----:B------:R-:W0:Y:S01]  /*3120*/  @!P0 LDC.64 R80, c[0x0][0x230] ;  /* 0x00008c00ff508b82 */ /* 0x000e220000000a00 */
[----:B------:R-:W-:Y:S01]  /*3130*/  @!P2 SHF.L.U64.HI R3, R70, 0x2, R3 ;  /* 0x000000024603a819 */ /* 0x000fe20000010203 */
[----:B-1----:R-:W-:-:S06]  /*3140*/  @!P0 IMAD R82, R82, R74, RZ ;  /* 0x0000004a52528224 */ /* 0x002fcc00078e02ff */
[----:B------:R-:W1:Y:S01]  /*3150*/  @!P5 LDC.64 R70, c[0x0][0x288] ;  /* 0x0000a200ff46db82 */ /* 0x000e620000000a00 */
[C---:B---3--:R-:W-:Y:S01]  /*3160*/  @!P2 IADD3 R78, P6, R68.reuse, R78, RZ ;  /* 0x0000004e444ea210 */ /* 0x048fe20007fde0ff */
[----:B------:R2:W5:Y:S01]  /*3170*/  @!P3 LDG.E.64 R114, desc[UR22][R66.64] ;  /* 0x000000164272b981 */ /* 0x000562000c1e1b00 */
[----:B------:R-:W-:Y:S02]  /*3180*/  @!P0 IMAD R82, R103, R75, R82 ;  /* 0x0000004b67528224 */ /* 0x000fe400078e0252 */
[----:B------:R-:W-:Y:S01]  /*3190*/  @!P2 IADD3.X R79, R3, R79, RZ, P6, !PT ;  /* 0x0000004f034fa210 */ /* 0x000fe200037fe4ff */
[----:B------:R-:W-:Y:S01]  /*31a0*/  @!P0 IMAD.WIDE.U32 R74, R103, R74, R76 ;  /* 0x0000004a674a8225 */ /* 0x000fe200078e004c */
[----:B------:R-:W-:Y:S01]  /*31b0*/  @!P2 IADD3 R118, P6, R68, R118, RZ ;  /* 0x000000764476a210 */ /* 0x000fe20007fde0ff */
[----:B------:R-:W3:Y:S03]  /*31c0*/  @!P5 LDC.64 R116, c[0x0][0x230] ;  /* 0x00008c00ff74db82 */ /* 0x000ee60000000a00 */
[----:B------:R-:W-:-:S02]  /*31d0*/  @!P2 IADD3.X R119, R3, R119, RZ, P6, !PT ;  /* 0x000000770377a210 */ /* 0x000fc400037fe4ff */
[----:B------:R-:W-:Y:S02]  /*31e0*/  @!P0 IADD3 R3, R75, R82, RZ ;  /* 0x000000524b038210 */ /* 0x000fe40007ffe0ff */
[----:B------:R-:W-:Y:S02]  /*31f0*/  MOV R104, UR6 ;  /* 0x0000000600687c02 */ /* 0x000fe40008000f00 */
[----:B------:R-:W-:Y:S02]  /*3200*/  MOV R105, UR7 ;  /* 0x0000000700697c02 */ /* 0x000fe40008000f00 */
[C---:B------:R-:W-:Y:S02]  /*3210*/  IADD3 R102, R2.reuse, 0x58, RZ ;  /* 0x0000005802667810 */ /* 0x040fe40007ffe0ff */
[----:B--2---:R-:W-:Y:S02]  /*3220*/  CS2R R66, SRZ ;  /* 0x0000000000427805 */ /* 0x004fe4000001ff00 */
[----:B------:R-:W-:Y:S01]  /*3230*/  IADD3 R8, R2, 0xf8, RZ ;  /* 0x000000f802087810 */ /* 0x000fe20007ffe0ff */
[----:B------:R-:W2:Y:S01]  /*3240*/  @!P5 LDC.64 R76, c[0x0][0x228] ;  /* 0x00008a00ff4cdb82 */ /* 0x000ea20000000a00 */
[----:B-1----:R-:W-:Y:S01]  /*3250*/  @!P5 IMAD R82, R83, R70, RZ ;  /* 0x000000465352d224 */ /* 0x002fe200078e02ff */
[----:B------:R-:W-:Y:S01]  /*3260*/  @!P5 MOV R83, R7 ;  /* 0x000000070053d202 */ /* 0x000fe20000000f00 */
[----:B------:R1:W5:Y:S02]  /*3270*/  @!P3 LDG.E.64 R66, desc[UR22][R72.64] ;  /* 0x000000164842b981 */ /* 0x000364000c1e1b00 */
[----:B------:R-:W-:Y:S01]  /*3280*/  @!P5 IMAD R123, R11, R71, R82 ;  /* 0x000000470b7bd224 */ /* 0x000fe200078e0252 */
[----:B------:R-:W-:-:S05]  /*3290*/  @!P5 MOV R82, R4 ;  /* 0x000000040052d202 */ /* 0x000fca0000000f00 */
[----:B------:R-:W-:Y:S02]  /*32a0*/  @!P5 IMAD.WIDE.U32 R70, R11, R70, R82 ;  /* 0x000000460b46d225 */ /* 0x000fe400078e0052 */
[----:B------:R-:W4:Y:S01]  /*32b0*/  LDG.E.64 R82, desc[UR22][R104.64] ;  /* 0x0000001668527981 */ /* 0x000f22000c1e1b00 */
[----:B------:R-:W-:Y:S01]  /*32c0*/  SHF.R.S32.HI R10, RZ, 0x1f, R102 ;  /* 0x0000001fff0a7819 */ /* 0x000fe20000011466 */
[----:B-1----:R-:W1:Y:S01]  /*32d0*/  @!P0 LDC.64 R72, c[0x0][0x228] ;  /* 0x00008a00ff488b82 */ /* 0x002e620000000a00 */
[----:B------:R-:W-:-:S04]  /*32e0*/  ISETP.GE.U32.AND P4, PT, R102, UR18, PT ;  /* 0x0000001266007c0c */ /* 0x000fc8000bf86070 */
[----:B------:R-:W-:-:S04]  /*32f0*/  ISETP.GE.AND.EX P4, PT, R10, UR19, PT, P4 ;  /* 0x000000130a007c0c */ /* 0x000fc8000bf86340 */
[----:B------:R-:W-:Y:S02]  /*3300*/  ISETP.GT.U32.OR P4, PT, R0, 0x1df, P4 ;  /* 0x000001df0000780c */ /* 0x000fe40002784470 */
[----:B------:R-:W-:Y:S02]  /*3310*/  ISETP.GE.U32.AND P3, PT, R8, UR18, PT ;  /* 0x0000001208007c0c */ /* 0x000fe4000bf66070 */
[----:B------:R-:W-:-:S04]  /*3320*/  SHF.R.S32.HI R9, RZ, 0x1f, R8 ;  /* 0x0000001fff097819 */ /* 0x000fc80000011408 */
[----:B------:R-:W-:-:S05]  /*3330*/  ISETP.GE.AND.EX P3, PT, R9, UR19, PT, P3 ;  /* 0x0000001309007c0c */ /* 0x000fca000bf66330 */
[----:B------:R-:W4:Y:S01]  /*3340*/  @!P4 LDC.64 R68, c[0x0][0x288] ;  /* 0x0000a200ff44cb82 */ /* 0x000f220000000a00 */
[----:B------:R-:W-:Y:S02]  /*3350*/  ISETP.GT.U32.OR P3, PT, R0, 0x1df, P3 ;  /* 0x000001df0000780c */ /* 0x000fe40001f64470 */
[C---:B------:R-:W-:Y:S02]  /*3360*/  @!P0 SHF.L.U32 R122, R74.reuse, 0x2, RZ ;  /* 0x000000024a7a8819 */ /* 0x040fe400000006ff */
[----:B------:R-:W-:Y:S02]  /*3370*/  @!P0 SHF.L.U64.HI R3, R74, 0x2, R3 ;  /* 0x000000024a038819 */ /* 0x000fe40000010203 */
[----:B0-----:R-:W-:Y:S02]  /*3380*/  @!P0 IADD3 R80, P6, R122, R80, RZ ;  /* 0x000000507a508210 */ /* 0x001fe40007fde0ff */
[----:B------:R-:W-:Y:S02]  /*3390*/  @!P5 IADD3 R71, R71, R123, RZ ;  /* 0x0000007b4747d210 */ /* 0x000fe40007ffe0ff */
[----:B------:R-:W-:-:S02]  /*33a0*/  @!P0 IADD3.X R81, R3, R81, RZ, P6, !PT ;  /* 0x0000005103518210 */ /* 0x000fc400037fe4ff */
[----:B-1----:R-:W-:Y:S01]  /*33b0*/  @!P0 IADD3 R72, P6, R122, R72, RZ ;  /* 0x000000487a488210 */ /* 0x002fe20007fde0ff */
[----:B------:R-:W0:Y:S01]  /*33c0*/  @!P3 LDC.64 R74, c[0x0][0x288] ;  /* 0x0000a200ff4abb82 */ /* 0x000e220000000a00 */
[C---:B------:R-:W-:Y:S02]  /*33d0*/  @!P5 SHF.L.U32 R11, R70.reuse, 0x2, RZ ;  /* 0x00000002460bd819 */ /* 0x040fe400000006ff */
[----:B------:R-:W-:Y:S02]  /*33e0*/  @!P0 IADD3.X R73, R3, R73, RZ, P6, !PT ;  /* 0x0000004903498210 */ /* 0x000fe400037fe4ff */
[----:B------:R-:W-:Y:S02]  /*33f0*/  @!P5 SHF.L.U64.HI R3, R70, 0x2, R71 ;  /* 0x000000024603d819 */ /* 0x000fe40000010247 */
[----:B------:R-:W-:Y:S02]  /*3400*/  @!P4 MOV R70, R4 ;  /* 0x000000040046c202 */ /* 0x000fe40000000f00 */
[----:B------:R-:W-:-:S02]  /*3410*/  @!P4 MOV R71, R7 ;  /* 0x000000070047c202 */ /* 0x000fc40000000f00 */
[----:B---3--:R-:W-:-:S04]  /*3420*/  @!P5 IADD3 R122, P6, R11, R116, RZ ;  /* 0x000000740b7ad210 */ /* 0x008fc80007fde0ff */
[----:B------:R-:W-:Y:S02]  /*3430*/  @!P5 IADD3.X R123, R3, R117, RZ, P6, !PT ;  /* 0x00000075037bd210 */ /* 0x000fe400037fe4ff */
[----:B--2---:R-:W-:Y:S01]  /*3440*/  @!P5 IADD3 R76, P6, R11, R76, RZ ;  /* 0x0000004c0b4cd210 */ /* 0x004fe20007fde0ff */
[----:B0-----:R-:W-:-:S03]  /*3450*/  @!P3 IMAD R116, R9, R74, RZ ;  /* 0x0000004a0974b224 */ /* 0x001fc600078e02ff */
[----:B------:R-:W-:Y:S02]  /*3460*/  @!P5 IADD3.X R77, R3, R77, RZ, P6, !PT ;  /* 0x0000004d034dd210 */ /* 0x000fe400037fe4ff */
[----:B----4-:R-:W-:Y:S01]  /*3470*/  MOV R104, R82 ;  /* 0x0000005200687202 */ /* 0x010fe20000000f00 */
[----:B------:R-:W-:-:S04]  /*3480*/  @!P4 IMAD R82, R10, R68, RZ ;  /* 0x000000440a52c224 */ /* 0x000fc800078e02ff */
[C---:B------:R-:W-:Y:S02]  /*3490*/  @!P4 IMAD R10, R102.reuse, R69, R82 ;  /* 0x00000045660ac224 */ /* 0x040fe400078e0252 */
[----:B------:R-:W-:Y:S01]  /*34a0*/  @!P4 IMAD.WIDE.U32 R68, R102, R68, R70 ;  /* 0x000000446644c225 */ /* 0x000fe200078e0046 */
[----:B------:R-:W-:Y:S01]  /*34b0*/  MOV R105, R83 ;  /* 0x0000005300697202 */ /* 0x000fe20000000f00 */
[----:B------:R-:W0:Y:S03]  /*34c0*/  @!P4 LDC.64 R70, c[0x0][0x228] ;  /* 0x00008a00ff46cb82 */ /* 0x000e260000000a00 */
[----:B------:R-:W-:-:S05]  /*34d0*/  @!P4 IADD3 R69, R69, R10, RZ ;  /* 0x0000000a4545c210 */ /* 0x000fca0007ffe0ff */
[----:B------:R-:W1:Y:S01]  /*34e0*/  @!P3 LDC.64 R10, c[0x0][0x228] ;  /* 0x00008a00ff0abb82 */ /* 0x000e620000000a00 */
[----:B------:R-:W-:-:S07]  /*34f0*/  @!P3 IMAD R102, R8, R75, R116 ;  /* 0x0000004b0866b224 */ /* 0x000fce00078e0274 */
[----:B------:R-:W2:Y:S01]  /*3500*/  @!P4 LDC.64 R82, c[0x0][0x230] ;  /* 0x00008c00ff52cb82 */ /* 0x000ea20000000a00 */
[----:B------:R-:W-:Y:S02]  /*3510*/  CS2R R116, SRZ ;  /* 0x0000000000747805 */ /* 0x000fe4000001ff00 */
[C---:B------:R-:W-:Y:S02]  /*3520*/  @!P4 SHF.L.U32 R3, R68.reuse, 0x2, RZ ;  /* 0x000000024403c819 */ /* 0x040fe400000006ff */
[----:B------:R-:W-:Y:S02]  /*3530*/  @!P4 SHF.L.U64.HI R103, R68, 0x2, R69 ;  /* 0x000000024467c819 */ /* 0x000fe40000010245 */
[----:B------:R-:W-:Y:S01]  /*3540*/  @!P3 MOV R68, R4 ;  /* 0x000000040044b202 */ /* 0x000fe20000000f00 */
[----:B------:R3:W5:Y:S01]  /*3550*/  @!P2 LDG.E.64 R116, desc[UR22][R78.64] ;  /* 0x000000164e74a981 */ /* 0x000762000c1e1b00 */
[----:B------:R-:W-:-:S03]  /*3560*/  @!P3 MOV R69, R7 ;  /* 0x000000070045b202 */ /* 0x000fc60000000f00 */
[----:B------:R-:W-:Y:S01]  /*3570*/  @!P3 IMAD.WIDE.U32 R74, R8, R74, R68 ;  /* 0x0000004a084ab225 */ /* 0x000fe200078e0044 */
[----:B------:R-:W-:Y:S01]  /*3580*/  CS2R R68, SRZ ;  /* 0x0000000000447805 */ /* 0x000fe2000001ff00 */
[----:B---3--:R-:W3:Y:S01]  /*3590*/  @!P3 LDC.64 R78, c[0x0][0x230] ;  /* 0x00008c00ff4ebb82 */ /* 0x008ee20000000a00 */
[----:B-1----:R-:W-:-:S04]  /*35a0*/  MOV R8, R10 ;  /* 0x0000000a00087202 */ /* 0x002fc80000000f00 */
[----:B------:R1:W5:Y:S01]  /*35b0*/  @!P2 LDG.E.64 R68, desc[UR22][R118.64] ;  /* 0x000000167644a981 */ /* 0x000362000c1e1b00 */
[C---:B--2---:R-:W-:Y:S02]  /*35c0*/  @!P4 IADD3 R10, P2, R3.reuse, R82, RZ ;  /* 0x00000052030ac210 */ /* 0x044fe40007f5e0ff */
[----:B------:R-:W-:Y:S02]  /*35d0*/  MOV R82, R8 ;  /* 0x0000000800527202 */ /* 0x000fe40000000f00 */
[----:B-1----:R-:W-:Y:S02]  /*35e0*/  MOV R118, R11 ;  /* 0x0000000b00767202 */ /* 0x002fe40000000f00 */
[----:B0-----:R-:W-:Y:S02]  /*35f0*/  @!P4 IADD3 R8, P6, R3, R70, RZ ;  /* 0x000000460308c210 */ /* 0x001fe40007fde0ff */
[----:B------:R-:W-:Y:S02]  /*3600*/  MOV R70, R118 ;  /* 0x0000007600467202 */ /* 0x000fe40000000f00 */
[----:B------:R-:W-:-:S02]  /*3610*/  @!P3 IADD3 R3, R75, R102, RZ ;  /* 0x000000664b03b210 */ /* 0x000fc40007ffe0ff */
[C---:B------:R-:W-:Y:S02]  /*3620*/  @!P4 IADD3.X R11, R103.reuse, R83, RZ, P2, !PT ;  /* 0x00000053670bc210 */ /* 0x040fe400017fe4ff */
[----:B------:R-:W-:Y:S02]  /*3630*/  CS2R R118, SRZ ;  /* 0x0000000000767805 */ /* 0x000fe4000001ff00 */
[----:B------:R-:W-:Y:S02]  /*3640*/  MOV R83, R70 ;  /* 0x0000004600537202 */ /* 0x000fe40000000f00 */
[----:B------:R-:W-:Y:S02]  /*3650*/  @!P4 IADD3.X R9, R103, R71, RZ, P6, !PT ;  /* 0x000000476709c210 */ /* 0x000fe400037fe4ff */
[----:B------:R-:W-:Y:S02]  /*3660*/  CS2R R70, SRZ ;  /* 0x0000000000467805 */ /* 0x000fe4000001ff00 */
[C---:B------:R-:W-:Y:S01]  /*3670*/  @!P3 SHF.L.U64.HI R3, R74.reuse, 0x2, R3 ;  /* 0x000000024a03b819 */ /* 0x040fe20000010203 */
[----:B------:R0:W5:Y:S01]  /*3680*/  @!P0 LDG.E.64 R118, desc[UR22][R80.64] ;  /* 0x0000001650768981 */ /* 0x000162000c1e1b00 */
[----:B------:R-:W-:-:S03]  /*3690*/  @!P3 SHF.L.U32 R74, R74, 0x2, RZ ;  /* 0x000000024a4ab819 */ /* 0x000fc600000006ff */
[----:B------:R-:W5:Y:S01]  /*36a0*/  @!P0 LDG.E.64 R70, desc[UR22][R72.64] ;  /* 0x0000001648468981 */ /* 0x000f62000c1e1b00 */
[C---:B---3--:R-:W-:Y:S02]  /*36b0*/  @!P3 IADD3 R102, P0, R74.reuse, R78, RZ ;  /* 0x0000004e4a66b210 */ /* 0x048fe40007f1e0ff */
[----:B------:R-:W-:Y:S02]  /*36c0*/  @!P3 IADD3 R82, P2, R74, R82, RZ ;  /* 0x000000524a52b210 */ /* 0x000fe40007f5e0ff */
[----:B------:R-:W2:Y:S01]  /*36d0*/  LDL.LU.64 R74, [R1+0x28] ;  /* 0x00002800014a7983 */ /* 0x000ea20000300a00 */
[----:B0-----:R-:W-:Y:S02]  /*36e0*/  CS2R R80, SRZ ;  /* 0x0000000000507805 */ /* 0x001fe4000001ff00 */
[----:B------:R-:W-:Y:S02]  /*36f0*/  @!P3 IADD3.X R103, R3, R79, RZ, P0, !PT ;  /* 0x0000004f0367b210 */ /* 0x000fe400007fe4ff */
[----:B------:R-:W-:-:S02]  /*3700*/  R2UR UR6, R104 ;  /* 0x00000000680672ca */ /* 0x000fc400000e0000 */
[----:B------:R-:W-:-:S04]  /*3710*/  MOV R78, R83 ;  /* 0x00000053004e7202 */ /* 0x000fc80000000f00 */
[----:B------:R-:W-:-:S07]  /*3720*/  @!P3 IADD3.X R83, R3, R78, RZ, P2, !PT ;  /* 0x0000004e0353b210 */ /* 0x000fce00017fe4ff */
[----:B------:R-:W-:-:S05]  /*3730*/  MOV R3, UR6 ;  /* 0x0000000600037c02 */ /* 0x000fca0008000f00 */
[----:B------:R-:W-:-:S05]  /*3740*/  FFMA.FTZ R3, -R3, UR6, R105 ;  /* 0x0000000603037c23 */ /* 0x000fca0008010169 */
[----:B------:R-:W-:Y:S01]  /*3750*/  FSETP.GTU.FTZ.AND P0, PT, R3, RZ, PT ;  /* 0x000000ff0300720b */ /* 0x000fe20003f1c000 */
[----:B--2---:R0:W2:Y:S02]  /*3760*/  @P1 LDG.E.64 R80, desc[UR22][R74.64] ;  /* 0x000000164a501981 */ /* 0x0040a4000c1e1b00 */
[----:B0-----:R-:W-:-:S06]  /*3770*/  CS2R R74, SRZ ;  /* 0x00000000004a7805 */ /* 0x001fcc000001ff00 */
[----:B------:R0:W5:Y:S02]  /*3780*/  @!P5 LDG.E.64 R74, desc[UR22][R76.64] ;  /* 0x000000164c4ad981 */ /* 0x000164000c1e1b00 */
[----:B0-----:R-:W-:-:S06]  /*3790*/  CS2R R76, SRZ ;  /* 0x00000000004c7805 */ /* 0x001fcc000001ff00 */
[----:B------:R0:W5:Y:S02]  /*37a0*/  @!P4 LDG.E.64 R76, desc[UR22][R8.64] ;  /* 0x00000016084cc981 */ /* 0x000164000c1e1b00 */
[----:B0-----:R-:W-:-:S06]  /*37b0*/  CS2R R8, SRZ ;  /* 0x0000000000087805 */ /* 0x001fcc000001ff00 */
[----:B------:R-:W3:Y:S01]  /*37c0*/  @!P3 LDG.E.64 R8, desc[UR22][R102.64] ;  /* 0x000000166608b981 */ /* 0x000ee2000c1e1b00 */
[----:B------:R-:W-:Y:S01]  /*37d0*/  VOTEU.ANY UP0, P0 ;  /* 0x00000000003f7886 */ /* 0x000fe20000000100 */
[----:B------:R-:W-:Y:S02]  /*37e0*/  PLOP3.LUT P0, PT, PT, PT, UP0, 0x80, 0x0 ;  /* 0x000000000000781c */ /* 0x000fe40003f0f008 */
[----:B------:R-:W-:Y:S02]  /*37f0*/  CS2R R72, SRZ ;  /* 0x0000000000487805 */ /* 0x000fe4000001ff00 */
[----:B------:R-:W-:-:S04]  /*3800*/  @UP0 ULDC UR5, c[0x0][0x250] ;  /* 0x0000940000050ab9 */ /* 0x000fc80000000800 */
[----:B------:R0:W5:Y:S05]  /*3810*/  @P1 LDG.E.64 R72, desc[UR22][R120.64] ;  /* 0x0000001678481981 */ /* 0x00016a000c1e1b00 */
[----:B------:R-:W-:Y:S01]  /*3820*/  @P0 FADD.FTZ R3, R3, UR5 ;  /* 0x0000000503030e21 */ /* 0x000fe20008010000 */
[----:B0-----:R-:W-:-:S05]  /*3830*/  CS2R R120, SRZ ;  /* 0x0000000000787805 */ /* 0x001fca000001ff00 */
[----:B------:R-:W0:Y:S01]  /*3840*/  @P0 MUFU.RSQ R3, R3 ;  /* 0x0000000300030308 */ /* 0x000e220000001400 */
[----:B------:R1:W5:Y:S02]  /*3850*/  @!P5 LDG.E.64 R120, desc[UR22][R122.64] ;  /* 0x000000167a78d981 */ /* 0x000364000c1e1b00 */
[----:B-1----:R-:W-:Y:S02]  /*3860*/  CS2R R122, SRZ ;  /* 0x00000000007a7805 */ /* 0x002fe4000001ff00 */
[----:B0-----:R-:W-:-:S04]  /*3870*/  @P0 R2UR UR5, R3 ;  /* 0x00000000030502ca */ /* 0x001fc800000e0000 */
[----:B------:R-:W5:Y:S04]  /*3880*/  @!P4 LDG.E.64 R122, desc[UR22][R10.64] ;  /* 0x000000160a7ac981 */ /* 0x000f68000c1e1b00 */
[----:B------:R-:W5:Y:S04]  /*3890*/  LDL.LU.64 R10, [R1+0xc0] ;  /* 0x0000c000010a7983 */ /* 0x000f680000300a00 */
[----:B------:R-:W5:Y:S01]  /*38a0*/  LDL.LU.64 R102, [R1+0xb8] ;  /* 0x0000b80001667983 */ /* 0x000f620000300a00 */
[----:B------:R-:W-:Y:S02]  /*38b0*/  ISETP.GT.U32.AND P0, PT, R0, 0x1df, PT ;  /* 0x000001df0000780c */ /* 0x000fe40003f04070 */
[----:B------:R-:W-:Y:S01]  /*38c0*/  CS2R R78, SRZ ;  /* 0x00000000004e7805 */ /* 0x000fe2000001ff00 */
[----:B------:R-:W-:Y:S01]  /*38d0*/  UMOV UR26, 0x3f800000 ;  /* 0x3f800000001a7882 */ /* 0x000fe20000000000 */
[----:B------:R-:W-:Y:S01]  /*38e0*/  @UP0 UMOV UR26, UR5 ;  /* 0x00000005001a0c82 */ /* 0x000fe20008000000 */
[----:B------:R-:W-:Y:S01]  /*38f0*/  BSSY B0, `(.L_x_2526) ;  /* 0x000001d000007945 */ /* 0x000fe20003800000 */
[----:B------:R-:W-:-:S02]  /*3900*/  ISETP.NE.AND P5, PT, RZ, UR25, PT ;  /* 0x00000019ff007c0c */ /* 0x000fc4000bfa5270 */
[----:B------:R0:W5:Y:S02]  /*3910*/  @!P3 LDG.E.64 R78, desc[UR22][R82.64] ;  /* 0x00000016524eb981 */ /* 0x000164000c1e1b00 */
[----:B0-----:R-:W-:Y:S01]  /*3920*/  CS2R R82, SRZ ;  /* 0x0000000000527805 */ /* 0x001fe2000001ff00 */
[----:B--2---:R-:W-:Y:S01]  /*3930*/  FADD.FTZ R80, R80, -UR6 ;  /* 0x8000000650507e21 */ /* 0x004fe20008010000 */
[----:B------:R-:W-:Y:S01]  /*3940*/  FADD.FTZ R3, R81, -UR6 ;  /* 0x8000000651037e21 */ /* 0x000fe20008010000 */
[----:B---3--:R0:W-:Y:S04]  /*3950*/  STL.64 [R1+0x88], R8 ;  /* 0x0000880801007387 */ /* 0x0081e80000100a00 */
[----:B0-----:R0:W5:Y:S04]  /*3960*/  LDL.LU.64 R8, [R1+0xb0] ;  /* 0x0000b00001087983 */ /* 0x0011680000300a00 */
[----:B------:R0:W5:Y:S04]  /*3970*/  LDL.LU R104, [R1+0xa8] ;  /* 0x0000a80001687983 */ /* 0x0001680000300800 */
[----:B------:R0:W5:Y:S04]  /*3980*/  LDL.LU R105, [R1+0xa4] ;  /* 0x0000a40001697983 */ /* 0x0001680000300800 */
[----:B------:R1:W-:Y:S04]  /*3990*/  STL [R1+0x18], R80 ;  /* 0x0000185001007387 */ /* 0x0003e80000100800 */
[----:B------:R0:W-:Y:S01]  /*39a0*/  STL [R1+0x14], R3 ;  /* 0x0000140301007387 */ /* 0x0001e20000100800 */
[----:B-1----:R-:W-:Y:S01]  /*39b0*/  CS2R R80, SRZ ;  /* 0x0000000000507805 */ /* 0x002fe2000001ff00 */
[----:B------:R-:W-:Y:S06]  /*39c0*/  @P0 BRA `(.L_x_2527) ;  /* 0x00000000003c0947 */ /* 0x000fec0003800000 */
[----:B0-----:R-:W2:Y:S01]  /*39d0*/  LDL R3, [R1+0x84] ;  /* 0x0000840001037983 */ /* 0x001ea20000100800 */
[----:B------:R-:W-:-:S03]  /*39e0*/  ISETP.NE.AND P0, PT, RZ, UR25, PT ;  /* 0x00000019ff007c0c */ /* 0x000fc6000bf05270 */
[----:B------:R-:W-:Y:S04]  /*39f0*/  STL [R1+0xb0], R0 ;  /* 0x0000b00001007387 */ /* 0x000fe80000100800 */
[----:B------:R0:W-:Y:S06]  /*3a00*/  STL.64 [R1+0xa8], R4 ;  /* 0x0000a80401007387 */ /* 0x0001ec0000100a00 */
[----:B------:R-:W1:Y:S08]  /*3a10*/  @P0 LDC.64 R80, c[0x0][0x240] ;  /* 0x00009000ff500b82 */ /* 0x000e700000000a00 */
[----:B0-----:R-:W0:Y:S01]  /*3a20*/  LDC.64 R4, c[0x0][0x238] ;  /* 0x00008e00ff047b82 */ /* 0x001e220000000a00 */
[----:B--2---:R-:W-:-:S04]  /*3a30*/  IADD3 R3, R3, UR17, RZ ;  /* 0x0000001103037c10 */ /* 0x004fc8000fffe0ff */
[C---:B-1----:R-:W-:Y:S01]  /*3a40*/  @P0 LEA R80, P2, R3.reuse, R80, 0x2 ;  /* 0x0000005003500211 */ /* 0x042fe200078410ff */
[----:B0-----:R-:W-:Y:S01]  /*3a50*/  IMAD.WIDE R4, R3, 0x4, R4 ;  /* 0x0000000403047825 */ /* 0x001fe200078e0204 */
[----:B------:R-:W-:-:S04]  /*3a60*/  SHF.R.S32.HI R0, RZ, 0x1f, R3 ;  /* 0x0000001fff007819 */ /* 0x000fc80000011403 */
[----:B------:R-:W-:Y:S02]  /*3a70*/  @P0 LEA.HI.X R81, R3, R81, R0, 0x2, P2 ;  /* 0x0000005103510211 */ /* 0x000fe400010f1400 */
[----:B------:R1:W5:Y:S04]  /*3a80*/  LDL.LU R0, [R1+0xb0] ;  /* 0x0000b00001007983 */ /* 0x0003680000300800 */
[----:B------:R1:W5:Y:S04]  /*3a90*/  @P0 LDG.E.64 R82, desc[UR22][R80.64] ;  /* 0x0000001650520981 */ /* 0x000368000c1e1b00 */
[----:B------:R1:W5:Y:S04]  /*3aa0*/  LDG.E.64 R80, desc[UR22][R4.64] ;  /* 0x0000001604507981 */ /* 0x000368000c1e1b00 */
[----:B------:R1:W5:Y:S02]  /*3ab0*/  LDL.LU.64 R4, [R1+0xa8] ;  /* 0x0000a80001047983 */ /* 0x0003640000300a00 */
.L_x_2527:
[----:B------:R-:W-:Y:S05]  /*3ac0*/  BSYNC B0 ;  /* 0x0000000000007941 */ /* 0x000fea0003800000 */
.L_x_2526:
[----:B------:R2:W-:Y:S04]  /*3ad0*/  STL [R1+0xa8], R2 ;  /* 0x0000a80201007387 */ /* 0x0005e80000100800 */
[----:B--2---:R-:W2:Y:S04]  /*3ae0*/  LDL.LU R2, [R1+0x18] ;  /* 0x0000180001027983 */ /* 0x004ea80000300800 */
[----:B-----5:R3:W-:Y:S04]  /*3af0*/  STL [R1+0xa4], R0 ;  /* 0x0000a40001007387 */ /* 0x0207e80000100800 */
[----:B---3--:R-:W3:Y:S01]  /*3b00*/  LDL.LU R0, [R1+0x14] ;  /* 0x0000140001007983 */ /* 0x008ee20000300800 */
[----:B0-----:R-:W-:-:S03]  /*3b10*/  MOV R3, R73 ;  /* 0x0000004900037202 */ /* 0x001fc60000000f00 */
[----:B------:R-:W-:Y:S01]  /*3b20*/  STL [R1+0x8], R72 ;  /* 0x0000084801007387 */ /* 0x000fe20000100800 */
[----:B--2---:R-:W-:-:S05]  /*3b30*/  FMUL.FTZ R2, R2, UR26 ;  /* 0x0000001a02027c20 */ /* 0x004fca0008410000 */
[----:B------:R0:W-:Y:S01]  /*3b40*/  STL [R1+0x64], R2 ;  /* 0x0000640201007387 */ /* 0x0001e20000100800 */
[----:B---3--:R-:W-:-:S03]  /*3b50*/  FMUL.FTZ R0, R0, UR26 ;  /* 0x0000001a00007c20 */ /* 0x008fc60008410000 */
[----:B0-----:R0:W5:Y:S04]  /*3b60*/  LDL.LU R2, [R1+0xa8] ;  /* 0x0000a80001027983 */ /* 0x0011680000300800 */
[----:B------:R2:W-:Y:S04]  /*3b70*/  STL [R1+0x68], R0 ;  /* 0x0000680001007387 */ /* 0x0005e80000100800 */
[----:B--2---:R0:W5:Y:S01]  /*3b80*/  LDL.LU R0, [R1+0xa4] ;  /* 0x0000a40001007983 */ /* 0x0041620000300800 */
[----:B------:R-:W-:Y:S05]  /*3b90*/  @!P5 BRA `(.L_x_2528) ;  /* 0x00000000006cd947 */ /* 0x000fea0003800000 */
[----:B------:R-:W2:Y:S04]  /*3ba0*/  LDL R3, [R1+0x64] ;  /* 0x0000640001037983 */ /* 0x000ea80000100800 */
[----:B------:R-:W-:Y:S04]  /*3bb0*/  STL [R1+0xac], R4 ;  /* 0x0000ac0401007387 */ /* 0x000fe80000100800 */
[----:B-----5:R3:W-:Y:S04]  /*3bc0*/  STL [R1+0xa8], R2 ;  /* 0x0000a80201007387 */ /* 0x0207e80000100800 */
[----:B---3--:R-:W3:Y:S04]  /*3bd0*/  LDL R2, [R1+0x68] ;  /* 0x0000680001027983 */ /* 0x008ee80000100800 */
[----:B------:R2:W-:Y:S02]  /*3be0*/  STL [R1+0xa4], R0 ;  /* 0x0000a40001007387 */ /* 0x0005e40000100800 */
[----:B--2---:R-:W-:-:S04]  /*3bf0*/  FFMA.FTZ R0, R3, R80, R82 ;  /* 0x0000005003007223 */ /* 0x004fc80000010052 */
[----:B------:R-:W-:-:S06]  /*3c00*/  FMUL.FTZ R3, R0, -1.4426950216293334961 ;  /* 0xbfb8aa3b00037820 */ /* 0x000fcc0000410000 */
[----:B------:R-:W2:Y:S02]  /*3c10*/  MUFU.EX2 R3, R3 ;  /* 0x0000000300037308 */ /* 0x000ea40000000800 */
[----:B--2---:R-:W-:-:S06]  /*3c20*/  FADD.FTZ R3, R3, 1 ;  /* 0x3f80000003037421 */ /* 0x004fcc0000010000 */
[----:B------:R-:W1:Y:S02]  /*3c30*/  MUFU.RCP R3, R3 ;  /* 0x0000000300037308 */ /* 0x000e640000001000 */
[----:B-1----:R-:W-:Y:S01]  /*3c40*/  FADD.FTZ R4, -R3, 1 ;  /* 0x3f80000003047421 */ /* 0x002fe20000010100 */
[----:B------:R-:W-:-:S03]  /*3c50*/  FMUL.FTZ R3, R72, R3 ;  /* 0x0000000348037220 */ /* 0x000fc60000410000 */
[----:B------:R-:W-:Y:S02]  /*3c60*/  FFMA.FTZ R0, R0, R4, 1 ;  /* 0x3f80000000007423 */ /* 0x000fe40000010004 */
[----:B------:R2:W5:Y:S02]  /*3c70*/  LDL.LU R4, [R1+0xac] ;  /* 0x0000ac0001047983 */ /* 0x0005640000300800 */
[----:B------:R-:W-:Y:S01]  /*3c80*/  FMUL.FTZ R3, R3, R0 ;  /* 0x0000000003037220 */ /* 0x000fe20000410000 */
[----:B---3--:R-:W-:-:S04]  /*3c90*/  FFMA.FTZ R0, R2, R81, R83 ;  /* 0x0000005102007223 */ /* 0x008fc80000010053 */
[----:B------:R1:W-:Y:S02]  /*3ca0*/  STL [R1+0x8], R3 ;  /* 0x0000080301007387 */ /* 0x0003e40000100800 */
[----:B-1----:R-:W-:-:S06]  /*3cb0*/  FMUL.FTZ R3, R0, -1.4426950216293334961 ;  /* 0xbfb8aa3b00037820 */ /* 0x002fcc0000410000 */
[----:B------:R-:W1:Y:S02]  /*3cc0*/  MUFU.EX2 R3, R3 ;  /* 0x0000000300037308 */ /* 0x000e640000000800 */
[----:B-1----:R-:W-:-:S06]  /*3cd0*/  FADD.FTZ R3, R3, 1 ;  /* 0x3f80000003037421 */ /* 0x002fcc0000010000 */
[----:B------:R-:W1:Y:S02]  /*3ce0*/  MUFU.RCP R3, R3 ;  /* 0x0000000300037308 */ /* 0x000e640000001000 */
[----:B-1----:R-:W-:Y:S01]  /*3cf0*/  FADD.FTZ R2, -R3, 1 ;  /* 0x3f80000003027421 */ /* 0x002fe20000010100 */
[----:B------:R-:W-:-:S03]  /*3d00*/  FMUL.FTZ R3, R73, R3 ;  /* 0x0000000349037220 */ /* 0x000fc60000410000 */
[----:B------:R-:W-:Y:S02]  /*3d10*/  FFMA.FTZ R0, R0, R2, 1 ;  /* 0x3f80000000007423 */ /* 0x000fe40000010002 */
[----:B------:R2:W5:Y:S02]  /*3d20*/  LDL.LU R2, [R1+0xa8] ;  /* 0x0000a80001027983 */ /* 0x0005640000300800 */
[----:B------:R-:W-:Y:S02]  /*3d30*/  FMUL.FTZ R3, R3, R0 ;  /* 0x0000000003037220 */ /* 0x000fe40000410000 */
[----:B------:R2:W5:Y:S05]  /*3d40*/  LDL.LU R0, [R1+0xa4] ;  /* 0x0000a40001007983 */ /* 0x00056a0000300800 */
.L_x_2528:
[----:B------:R3:W-:Y:S04]  /*3d50*/  STL [R1+0xb8], R7 ;  /* 0x0000b80701007387 */ /* 0x0007e80000100800 */
[----:B---3--:R-:W3:Y:S04]  /*3d60*/  LDL R7, [R1+0x64] ;  /* 0x0000640001077983 */ /* 0x008ee80000100800 */
[----:B------:R4:W-:Y:S04]  /*3d70*/  STL [R1+0xb4], R6 ;  /* 0x0000b40601007387 */ /* 0x0009e80000100800 */
[----:B----4-:R-:W4:Y:S04]  /*3d80*/  LDL R6, [R1+0x68] ;  /* 0x0000680001067983 */ /* 0x010f280000100800 */
[----:B------:R1:W-:Y:S04]  /*3d90*/  STL [R1+0xb0], R5 ;  /* 0x0000b00501007387 */ /* 0x0003e80000100800 */
[----:B-1----:R-:W2:Y:S04]  /*3da0*/  LDL R5, [R1+0x8] ;  /* 0x0000080001057983 */ /* 0x002ea80000100800 */
[----:B-----5:R-:W-:Y:S04]  /*3db0*/  STL [R1+0xac], R4 ;  /* 0x0000ac0401007387 */ /* 0x020fe80000100800 */
[----:B------:R1:W-:Y:S04]  /*3dc0*/  STL [R1+0xa8], R2 ;  /* 0x0000a80201007387 */ /* 0x0003e80000100800 */
[----:B-1----:R-:W4:Y:S04]  /*3dd0*/  LDL.LU R2, [R1] ;  /* 0x0000000001027983 */ /* 0x002f280000300800 */
[----:B------:R1:W-:Y:S04]  /*3de0*/  STL [R1+0xa4], R0 ;  /* 0x0000a40001007387 */ /* 0x0003e80000100800 */
[----:B-1----:R-:W4:Y:S01]  /*3df0*/  LDL.LU R0, [R1+0x4] ;  /* 0x0000040001007983 */ /* 0x002f220000300800 */
[----:B------:R-:W-:Y:S01]  /*3e00*/  FMUL.FTZ R4, R3, R81 ;  /* 0x0000005103047220 */ /* 0x000fe20000410000 */
[----:B--2---:R-:W-:-:S04]  /*3e10*/  FMUL.FTZ R5, R5, R80 ;  /* 0x0000005005057220 */ /* 0x004fc80000410000 */
[----:B---3--:R-:W-:Y:S01]  /*3e20*/  FFMA.FTZ R7, R7, R5, RZ ;  /* 0x0000000507077223 */ /* 0x008fe200000100ff */
[----:B------:R-:W-:-:S03]  /*3e30*/  FADD.FTZ R5, RZ, R5 ;  /* 0x00000005ff057221 */ /* 0x000fc60000010000 */
[----:B----4-:R-:W-:Y:S01]  /*3e40*/  FFMA.FTZ R6, R6, R4, R7 ;  /* 0x0000000406067223 */ /* 0x010fe20000010007 */
[----:B------:R-:W-:Y:S01]  /*3e50*/  FADD.FTZ R4, R4, R5 ;  /* 0x0000000504047221 */ /* 0x000fe20000010000 */
[----:B------:R1:W5:Y:S04]  /*3e60*/  LDL.LU R7, [R1+0xb8] ;  /* 0x0000b80001077983 */ /* 0x0003680000300800 */
[----:B------:R2:W-:Y:S01]  /*3e70*/  STL [R1+0x18], R6 ;  /* 0x0000180601007387 */ /* 0x0005e20000100800 */
[----:B------:R-:W-:-:S04]  /*3e80*/  FADD.FTZ R2, R2, -UR6 ;  /* 0x8000000602027e21 */ /* 0x000fc80008010000 */
[----:B------:R-:W-:Y:S01]  /*3e90*/  FMUL.FTZ R2, R2, UR26 ;  /* 0x0000001a02027c20 */ /* 0x000fe20008410000 */
[----:B--2---:R1:W5:Y:S04]  /*3ea0*/  LDL.LU R6, [R1+0xb4] ;  /* 0x0000b40001067983 */ /* 0x0043680000300800 */
[----:B------:R1:W5:Y:S01]  /*3eb0*/  LDL.LU R5, [R1+0xb0] ;  /* 0x0000b00001057983 */ /* 0x0003620000300800 */
[----:B------:R-:W-:-:S03]  /*3ec0*/  FADD.FTZ R0, R0, -UR6 ;  /* 0x8000000600007e21 */ /* 0x000fc60008010000 */
[----:B------:R2:W-:Y:S01]  /*3ed0*/  STL [R1+0x14], R4 ;  /* 0x0000140401007387 */ /* 0x0005e20000100800 */
[----:B------:R-:W-:-:S03]  /*3ee0*/  FMUL.FTZ R0, R0, UR26 ;  /* 0x0000001a00007c20 */ /* 0x000fc60008410000 */
[----:B--2---:R1:W5:Y:S04]  /*3ef0*/  LDL.LU R4, [R1+0xac] ;  /* 0x0000ac0001047983 */ /* 0x0043680000300800 */
[----:B------:R2:W-:Y:S04]  /*3f00*/  STL [R1+0x74], R2 ;  /* 0x0000740201007387 */ /* 0x0005e80000100800 */
[----:B--2---:R1:W5:Y:S04]  /*3f10*/  LDL.LU R2, [R1+0xa8] ;  /* 0x0000a80001027983 */ /* 0x0043680000300800 */
[----:B------:R2:W-:Y:S04]  /*3f20*/  STL [R1+0x80], R0 ;  /* 0x0000800001007387 */ /* 0x0005e80000100800 */
[----:B--2---:R1:W5:Y:S04]  /*3f30*/  LDL.LU R0, [R1+0xa4] ;  /* 0x0000a40001007983 */ /* 0x0043680000300800 */
[----:B------:R1:W-:Y:S04]  /*3f40*/  STL [R1+0x4], R46 ;  /* 0x0000042e01007387 */ /* 0x0003e80000100800 */
[----:B------:R1:W-:Y:S01]  /*3f50*/  STL [R1], R47 ;  /* 0x0000002f01007387 */ /* 0x0003e20000100800 */
[----:B------:R-:W-:Y:S05]  /*3f60*/  @!P5 BRA `(.L_x_2529) ;  /* 0x000000000078d947 */ /* 0x000fea0003800000 */
[----:B-----5:R2:W-:Y:S04]  /*3f70*/  STL [R1+0xb0], R4 ;  /* 0x0000b00401007387 */ /* 0x0205e80000100800 */
[----:B--2---:R-:W2:Y:S04]  /*3f80*/  LDL R4, [R1+0x74] ;  /* 0x0000740001047983 */ /* 0x004ea80000100800 */
[----:B------:R3:W-:Y:S04]  /*3f90*/  STL [R1+0xac], R3 ;  /* 0x0000ac0301007387 */ /* 0x0007e80000100800 */
[----:B---3--:R-:W3:Y:S04]  /*3fa0*/  LDL R3, [R1+0x80] ;  /* 0x0000800001037983 */ /* 0x008ee80000100800 */
[----:B------:R2:W-:Y:S04]  /*3fb0*/  STL [R1+0xa8], R2 ;  /* 0x0000a80201007387 */ /* 0x0005e80000100800 */
[----:B------:R4:W-:Y:S01]  /*3fc0*/  STL [R1+0xa4], R0 ;  /* 0x0000a40001007387 */ /* 0x0009e20000100800 */
[----:B--2---:R-:W-:-:S04]  /*3fd0*/  FFMA.FTZ R2, R4, R80, R82 ;  /* 0x0000005004027223 */ /* 0x004fc80000010052 */
[----:B----4-:R-:W-:-:S06]  /*3fe0*/  FMUL.FTZ R0, R2, -1.4426950216293334961 ;  /* 0xbfb8aa3b02007820 */ /* 0x010fcc0000410000 */
[----:B------:R-:W2:Y:S02]  /*3ff0*/  MUFU.EX2 R0, R0 ;  /* 0x0000000000007308 */ /* 0x000ea40000000800 */
[----:B--2---:R-:W-:-:S06]  /*4000*/  FADD.FTZ R0, R0, 1 ;  /* 0x3f80000000007421 */ /* 0x004fcc0000010000 */
[----:B------:R-:W2:Y:S02]  /*4010*/  MUFU.RCP R0, R0 ;  /* 0x0000000000007308 */ /* 0x000ea40000001000 */
[----:B--2---:R-:W-:Y:S01]  /*4020*/  FADD.FTZ R4, -R0, 1 ;  /* 0x3f80000000047421 */ /* 0x004fe20000010100 */
[----:B------:R-:W-:-:S03]  /*4030*/  FMUL.FTZ R0, R46, R0 ;  /* 0x000000002e007220 */ /* 0x000fc60000410000 */
[----:B------:R-:W-:Y:S02]  /*4040*/  FFMA.FTZ R2, R2, R4, 1 ;  /* 0x3f80000002027423 */ /* 0x000fe40000010004 */
[----:B------:R2:W5:Y:S02]  /*4050*/  LDL.LU R4, [R1+0xb0] ;  /* 0x0000b00001047983 */ /* 0x0005640000300800 */
[----:B------:R-:W-:Y:S01]  /*4060*/  FMUL.FTZ R0, R0, R2 ;  /* 0x0000000200007220 */ /* 0x000fe20000410000 */
[----:B---3--:R-:W-:-:S04]  /*4070*/  FFMA.FTZ R2, R3, R81, R83 ;  /* 0x0000005103027223 */ /* 0x008fc80000010053 */
[----:B------:R3:W-:Y:S02]  /*4080*/  STL [R1+0x4], R0 ;  /* 0x0000040001007387 */ /* 0x0007e40000100800 */
[----:B---3--:R-:W-:-:S06]  /*4090*/  FMUL.FTZ R0, R2, -1.4426950216293334961 ;  /* 0xbfb8aa3b02007820 */ /* 0x008fcc0000410000 */
[----:B------:R-:W3:Y:S02]  /*40a0*/  MUFU.EX2 R0, R0 ;  /* 0x0000000000007308 */ /* 0x000ee40000000800 */
[----:B---3--:R-:W-:-:S06]  /*40b0*/  FADD.FTZ R0, R0, 1 ;  /* 0x3f80000000007421 */ /* 0x008fcc0000010000 */
[----:B------:R-:W3:Y:S02]  /*40c0*/  MUFU.RCP R0, R0 ;  /* 0x0000000000007308 */ /* 0x000ee40000001000 */
[----:B---3--:R-:W-:Y:S01]  /*40d0*/  FADD.FTZ R3, -R0, 1 ;  /* 0x3f80000000037421 */ /* 0x008fe20000010100 */
[----:B------:R-:W-:-:S03]  /*40e0*/  FMUL.FTZ R0, R47, R0 ;  /* 0x000000002f007220 */ /* 0x000fc60000410000 */
[----:B------:R-:W-:Y:S02]  /*40f0*/  FFMA.FTZ R2, R2, R3, 1 ;  /* 0x3f80000002027423 */ /* 0x000fe40000010003 */
[----:B------:R2:W5:Y:S02]  /*4100*/  LDL.LU R3, [R1+0xac] ;  /* 0x0000ac0001037983 */ /* 0x0005640000300800 */
[----:B------:R-:W-:Y:S02]  /*4110*/  FMUL.FTZ R0, R0, R2 ;  /* 0x0000000200007220 */ /* 0x000fe40000410000 */
[----:B------:R2:W5:Y:S04]  /*4120*/  LDL.LU R2, [R1+0xa8] ;  /* 0x0000a80001027983 */ /* 0x0005680000300800 */
[----:B------:R3:W-:Y:S04]  /*4130*/  STL [R1], R0 ;  /* 0x0000000001007387 */ /* 0x0007e80000100800 */
[----:B---3--:R2:W5:Y:S02]  /*4140*/  LDL.LU R0, [R1+0xa4] ;  /* 0x0000a40001007983 */ /* 0x0085640000300800 */
.L_x_2529:
[----:B------:R3:W-:Y:S04]  /*4150*/  STL [R1+0xc8], R11 ;  /* 0x0000c80b01007387 */ /* 0x0007e80000100800 */
[----:B---3--:R-:W3:Y:S04]  /*4160*/  LDL R11, [R1+0x64] ;  /* 0x00006400010b7983 */ /* 0x008ee80000100800 */
[----:B------:R4:W-:Y:S04]  /*4170*/  STL [R1+0xc4], R10 ;  /* 0x0000c40a01007387 */ /* 0x0009e80000100800 */
[----:B----4-:R-:W4:Y:S04]  /*4180*/  LDL.LU R10, [R1+0x4] ;  /* 0x00000400010a7983 */ /* 0x010f280000300800 */
[----:B------:R0:W-:Y:S04]  /*4190*/  STL [R1+0xc0], R9 ;  /* 0x0000c00901007387 */ /* 0x0001e80000100800 */
[----:B0-----:R-:W3:Y:S04]  /*41a0*/  LDL.LU R9, [R1+0x8] ;  /* 0x0000080001097983 */ /* 0x001ee80000300800 */
[----:B------:R0:W-:Y:S04]  /*41b0*/  STL [R1+0xbc], R8 ;  /* 0x0000bc0801007387 */ /* 0x0001e80000100800 */
[----:B0-----:R-:W2:Y:S04]  /*41c0*/  LDL.LU R8, [R1+0x18] ;  /* 0x0000180001087983 */ /* 0x001ea80000300800 */
[----:B-----5:R0:W-:Y:S04]  /*41d0*/  STL [R1+0xb8], R7 ;  /* 0x0000b80701007387 */ /* 0x0201e80000100800 */
[----:B0-----:R-:W2:Y:S04]  /*41e0*/  LDL R7, [R1+0x68] ;  /* 0x0000680001077983 */ /* 0x001ea80000100800 */
[----:B------:R0:W-:Y:S04]  /*41f0*/  STL [R1+0xb4], R6 ;  /* 0x0000b40601007387 */ /* 0x0001e80000100800 */
[----:B0-----:R-:W2:Y:S04]  /*4200*/  LDL.LU R6, [R1] ;  /* 0x0000000001067983 */ /* 0x001ea80000300800 */
[----:B------:R0:W-:Y:S04]  /*4210*/  STL [R1+0xb0], R5 ;  /* 0x0000b00501007387 */ /* 0x0001e80000100800 */
[----:B0-----:R-:W2:Y:S04]  /*4220*/  LDL.LU R5, [R1+0x14] ;  /* 0x0000140001057983 */ /* 0x001ea80000300800 */
[----:B------:R0:W-:Y:S04]  /*4230*/  STL [R1+0xac], R4 ;  /* 0x0000ac0401007387 */ /* 0x0001e80000100800 */
[----:B0-----:R-:W2:Y:S04]  /*4240*/  LDL R4, [R1+0x74] ;  /* 0x0000740001047983 */ /* 0x001ea80000100800 */
[----:B------:R0:W-:Y:S04]  /*4250*/  STL [R1+0xa8], R2 ;  /* 0x0000a80201007387 */ /* 0x0001e80000100800 */
[----:B0-----:R-:W2:Y:S04]  /*4260*/  LDL R2, [R1+0x80] ;  /* 0x0000800001027983 */ /* 0x001ea80000100800 */
[----:B------:R4:W-:Y:S01]  /*4270*/  STL [R1+0xa4], R0 ;  /* 0x0000a40001007387 */ /* 0x0009e20000100800 */
[----:B------:R-:W-:Y:S01]  /*4280*/  FADD.FTZ R124, R124, -UR6 ;  /* 0x800000067c7c7e21 */ /* 0x000fe20008010000 */
[----:B------:R-:W-:-:S03]  /*4290*/  FADD.FTZ R125, R125, -UR6 ;  /* 0x800000067d7d7e21 */ /* 0x000fc60008010000 */
[----:B------:R-:W-:Y:S01]  /*42a0*/  FMUL.FTZ R124, R124, UR26 ;  /* 0x0000001a7c7c7c20 */ /* 0x000fe20008410000 */
[----:B------:R-:W-:Y:S01]  /*42b0*/  FMUL.FTZ R125, R125, UR26 ;  /* 0x0000001a7d7d7c20 */ /* 0x000fe20008410000 */
[----:B----4-:R-:W-:Y:S01]  /*42c0*/  FMUL.FTZ R0, R10, R80 ;  /* 0x000000500a007220 */ /* 0x010fe20000410000 */
[----:B---3--:R-:W-:Y:S01]  /*42d0*/  FFMA.FTZ R11, R11, R9, RZ ;  /* 0x000000090b0b7223 */ /* 0x008fe200000100ff */
[----:B------:R-:W-:-:S04]  /*42e0*/  FADD.FTZ R9, RZ, R9 ;  /* 0x00000009ff097221 */ /* 0x000fc80000010000 */
[----:B------:R-:W-:Y:S01]  /*42f0*/  FADD.FTZ R9, R9, R10 ;  /* 0x0000000a09097221 */ /* 0x000fe20000010000 */
[----:B--2---:R-:W-:Y:S01]  /*4300*/  FFMA.FTZ R7, R7, R3, RZ ;  /* 0x0000000307077223 */ /* 0x004fe200000100ff */
[C---:B------:R-:W-:Y:S01]  /*4310*/  FFMA.FTZ R11, R4.reuse, R10, R11 ;  /* 0x0000000a040b7223 */ /* 0x040fe2000001000b */
[----:B------:R-:W-:Y:S01]  /*4320*/  FFMA.FTZ R4, R4, R0, R8 ;  /* 0x0000000004047223 */ /* 0x000fe20000010008 */
[----:B------:R-:W-:Y:S01]  /*4330*/  FADD.FTZ R0, R5, R0 ;  /* 0x0000000005007221 */ /* 0x000fe20000010000 */
[----:B------:R-:W-:Y:S02]  /*4340*/  FADD.FTZ R5, RZ, R3 ;  /* 0x00000003ff057221 */ /* 0x000fe40000010000 */
[----:B------:R0:W-:Y:S01]  /*4350*/  STL [R1+0x24], R11 ;  /* 0x0000240b01007387 */ /* 0x0001e20000100800 */
[----:B------:R-:W-:Y:S01]  /*4360*/  FMUL.FTZ R3, R6, R81 ;  /* 0x0000005106037220 */ /* 0x000fe20000410000 */
[----:B------:R-:W-:Y:S01]  /*4370*/  FADD.FTZ R5, R5, R6 ;  /* 0x0000000605057221 */ /* 0x000fe20000010000 */
[C---:B------:R-:W-:Y:S01]  /*4380*/  FFMA.FTZ R7, R2.reuse, R6, R7 ;  /* 0x0000000602077223 */ /* 0x040fe20000010007 */
[----:B0-----:R0:W5:Y:S04]  /*4390*/  LDL.LU R11, [R1+0xc8] ;  /* 0x0000c800010b7983 */ /* 0x0011680000300800 */
[----:B------:R0:W5:Y:S04]  /*43a0*/  LDL.LU R10, [R1+0xc4] ;  /* 0x0000c400010a7983 */ /* 0x0001680000300800 */
[----:B------:R2:W-:Y:S01]  /*43b0*/  STL [R1+0x1c], R9 ;  /* 0x00001c0901007387 */ /* 0x0005e20000100800 */
[----:B------:R-:W-:Y:S01]  /*43c0*/  FFMA.FTZ R2, R2, R3, R4 ;  /* 0x0000000302027223 */ /* 0x000fe20000010004 */
[----:B------:R-:W-:-:S02]  /*43d0*/  FADD.FTZ R3, R3, R0 ;  /* 0x0000000003037221 */ /* 0x000fc40000010000 */
[----:B--2---:R0:W5:Y:S04]  /*43e0*/  LDL.LU R9, [R1+0xc0] ;  /* 0x0000c00001097983 */ /* 0x0041680000300800 */
[----:B------:R0:W5:Y:S04]  /*43f0*/  LDL.LU R8, [R1+0xbc] ;  /* 0x0000bc0001087983 */ /* 0x0001680000300800 */
[----:B------:R2:W-:Y:S04]  /*4400*/  STL [R1+0x20], R7 ;  /* 0x0000200701007387 */ /* 0x0005e80000100800 */
        /* <DEDUP_REMOVED lines=9> */
[----:B------:R3:W-:Y:S04]  /*44a0*/  STL [R1+0x6c], R124 ;  /* 0x00006c7c01007387 */ /* 0x0007e80000100800 */
[----:B------:R0:W-:Y:S01]  /*44b0*/  STL [R1+0x78], R125 ;  /* 0x0000787d01007387 */ /* 0x0001e20000100800 */
[----:B--2---:R-:W-:-:S02]  /*44c0*/  MOV R3, R48 ;  /* 0x0000003000037202 */ /* 0x004fc40000000f00 */
[----:B---3--:R-:W-:Y:S01]  /*44d0*/  MOV R124, R49 ;  /* 0x00000031007c7202 */ /* 0x008fe20000000f00 */
[----:B------:R-:W-:Y:S06]  /*44e0*/  @!P5 BRA `(.L_x_2530) ;  /* 0x00000000005cd947 */ /* 0x000fec0003800000 */
[----:B------:R-:W-:Y:S02]  /*44f0*/  MOV R124, R125 ;  /* 0x0000007d007c7202 */ /* 0x000fe40000000f00 */
[----:B0-----:R-:W2:Y:S04]  /*4500*/  LDL R125, [R1+0x6c] ;  /* 0x00006c00017d7983 */ /* 0x001ea80000100800 */
[----:B-----5:R0:W-:Y:S02]  /*4510*/  STL [R1+0xa4], R0 ;  /* 0x0000a40001007387 */ /* 0x0201e40000100800 */
[----:B0-----:R-:W-:Y:S01]  /*4520*/  MOV R0, R124 ;  /* 0x0000007c00007202 */ /* 0x001fe20000000f00 */
[----:B--2---:R-:W-:-:S04]  /*4530*/  FFMA.FTZ R3, R125, R80, R82 ;  /* 0x000000507d037223 */ /* 0x004fc80000010052 */
        /* <DEDUP_REMOVED lines=14> */
[----:B------:R-:W-:Y:S02]  /*4620*/  FFMA.FTZ R125, R125, R0, 1 ;  /* 0x3f8000007d7d7423 */ /* 0x000fe40000010000 */
[----:B------:R2:W5:Y:S01]  /*4630*/  LDL.LU R0, [R1+0xa4] ;  /* 0x0000a40001007983 */ /* 0x0005620000300800 */
[----:B------:R-:W-:-:S04]  /*4640*/  FMUL.FTZ R124, R49, R124 ;  /* 0x0000007c317c7220 */ /* 0x000fc80000410000 */
[----:B------:R-:W-:-:S07]  /*4650*/  FMUL.FTZ R124, R124, R125 ;  /* 0x0000007d7c7c7220 */ /* 0x000fce0000410000 */
.L_x_2530:
[----:B-----5:R3:W-:Y:S04]  /*4660*/  STL [R1+0xbc], R8 ;  /* 0x0000bc0801007387 */ /* 0x0207e80000100800 */
[----:B---3--:R-:W3:Y:S04]  /*4670*/  LDL.LU R8, [R1+0x1c] ;  /* 0x00001c0001087983 */ /* 0x008ee80000300800 */
[----:B------:R4:W-:Y:S04]  /*4680*/  STL [R1+0xb8], R7 ;  /* 0x0000b80701007387 */ /* 0x0009e80000100800 */
[----:B----4-:R-:W4:Y:S04]  /*4690*/  LDL.LU R7, [R1+0x24] ;  /* 0x0000240001077983 */ /* 0x010f280000300800 */
[----:B------:R0:W-:Y:S04]  /*46a0*/  STL [R1+0xb4], R6 ;  /* 0x0000b40601007387 */ /* 0x0001e80000100800 */
[----:B0-----:R-:W2:Y:S04]  /*46b0*/  LDL.LU R6, [R1+0x10] ;  /* 0x0000100001067983 */ /* 0x001ea80000300800 */
[----:B------:R0:W-:Y:S04]  /*46c0*/  STL [R1+0xb0], R5 ;  /* 0x0000b00501007387 */ /* 0x0001e80000100800 */
[----:B0-----:R-:W2:Y:S04]  /*46d0*/  LDL.LU R5, [R1+0x14] ;  /* 0x0000140001057983 */ /* 0x001ea80000300800 */
[----:B------:R0:W-:Y:S04]  /*46e0*/  STL [R1+0xac], R4 ;  /* 0x0000ac0401007387 */ /* 0x0001e80000100800 */
[----:B0-----:R-:W2:Y:S04]  /*46f0*/  LDL.LU R4, [R1+0x20] ;  /* 0x0000200001047983 */ /* 0x001ea80000300800 */
[----:B------:R0:W-:Y:S04]  /*4700*/  STL [R1+0xa8], R2 ;  /* 0x0000a80201007387 */ /* 0x0001e80000100800 */
[----:B0-----:R-:W4:Y:S01]  /*4710*/  LDL R2, [R1+0x6c] ;  /* 0x00006c0001027983 */ /* 0x001f220000100800 */
[----:B------:R-:W-:-:S03]  /*4720*/  FMUL.FTZ R125, R3, R80 ;  /* 0x00000050037d7220 */ /* 0x000fc60000410000 */
[----:B------:R0:W-:Y:S04]  /*4730*/  STL [R1+0xa4], R0 ;  /* 0x0000a40001007387 */ /* 0x0001e80000100800 */
[----:B0-----:R-:W2:Y:S01]  /*4740*/  LDL R0, [R1+0x78] ;  /* 0x0000780001007983 */ /* 0x001ea20000100800 */
[----:B---3--:R-:W-:-:S05]  /*4750*/  FADD.FTZ R8, R8, R3 ;  /* 0x0000000308087221 */ /* 0x008fca0000010000 */
[----:B------:R0:W-:Y:S04]  /*4760*/  STL [R1+0x18], R8 ;  /* 0x0000180801007387 */ /* 0x0001e80000100800 */
[----:B0-----:R0:W5:Y:S01]  /*4770*/  LDL.LU R8, [R1+0xbc] ;  /* 0x0000bc0001087983 */ /* 0x0011620000300800 */
[----:B----4-:R-:W-:-:S03]  /*4780*/  FFMA.FTZ R3, R2, R3, R7 ;  /* 0x0000000302037223 */ /* 0x010fc60000010007 */
[----:B------:R0:W5:Y:S04]  /*4790*/  LDL.LU R7, [R1+0xb8] ;  /* 0x0000b80001077983 */ /* 0x0001680000300800 */
[----:B------:R3:W-:Y:S04]  /*47a0*/  STL [R1+0x8], R3 ;  /* 0x0000080301007387 */ /* 0x0007e80000100800 */
[----:B---3--:R-:W3:Y:S01]  /*47b0*/  LDL.LU R3, [R1+0x4] ;  /* 0x0000040001037983 */ /* 0x008ee20000300800 */
[----:B--2---:R-:W-:Y:S01]  /*47c0*/  FFMA.FTZ R2, R2, R125, R6 ;  /* 0x0000007d02027223 */ /* 0x004fe20000010006 */
[----:B------:R-:W-:-:S02]  /*47d0*/  FADD.FTZ R5, R5, R124 ;  /* 0x0000007c05057221 */ /* 0x000fc40000010000 */
[----:B------:R0:W5:Y:S04]  /*47e0*/  LDL.LU R6, [R1+0xb4] ;  /* 0x0000b40001067983 */ /* 0x0001680000300800 */
[----:B------:R2:W-:Y:S01]  /*47f0*/  STL [R1+0xc], R5 ;  /* 0x00000c0501007387 */ /* 0x0005e20000100800 */
[----:B------:R-:W-:Y:S01]  /*4800*/  FADD.FTZ R106, R106, -UR6 ;  /* 0x800000066a6a7e21 */ /* 0x000fe20008010000 */
[----:B------:R-:W-:Y:S02]  /*4810*/  FADD.FTZ R107, R107, -UR6 ;  /* 0x800000066b6b7e21 */ /* 0x000fe40008010000 */
[----:B--2---:R0:W5:Y:S01]  /*4820*/  LDL.LU R5, [R1+0xb0] ;  /* 0x0000b00001057983 */ /* 0x0041620000300800 */
[----:B------:R-:W-:Y:S01]  /*4830*/  FMUL.FTZ R106, R106, UR26 ;  /* 0x0000001a6a6a7c20 */ /* 0x000fe20008410000 */
[----:B---3--:R-:W-:Y:S01]  /*4840*/  FADD.FTZ R125, R3, R125 ;  /* 0x0000007d037d7221 */ /* 0x008fe20000010000 */
[----:B------:R-:W-:Y:S01]  /*4850*/  FMUL.FTZ R3, R124, R81 ;  /* 0x000000517c037220 */ /* 0x000fe20000410000 */
[----:B------:R-:W-:-:S02]  /*4860*/  FFMA.FTZ R124, R0, R124, R4 ;  /* 0x0000007c007c7223 */ /* 0x000fc40000010004 */
[----:B------:R0:W5:Y:S04]  /*4870*/  LDL.LU R4, [R1+0xac] ;  /* 0x0000ac0001047983 */ /* 0x0001680000300800 */
[----:B------:R2:W-:Y:S02]  /*4880*/  STL [R1+0x4], R124 ;  /* 0x0000047c01007387 */ /* 0x0005e40000100800 */
[----:B--2---:R-:W-:Y:S02]  /*4890*/  FFMA.FTZ R124, R0, R3, R2 ;  /* 0x00000003007c7223 */ /* 0x004fe40000010002 */
[----:B------:R0:W5:Y:S04]  /*48a0*/  LDL.LU R2, [R1+0xa8] ;  /* 0x0000a80001027983 */ /* 0x0001680000300800 */
[----:B------:R0:W5:Y:S04]  /*48b0*/  LDL.LU R0, [R1+0xa4] ;  /* 0x0000a40001007983 */ /* 0x0001680000300800 */
[----:B------:R2:W-:Y:S04]  /*48c0*/  STL [R1], R124 ;  /* 0x0000007c01007387 */ /* 0x0005e80000100800 */
[----:B------:R3:W-:Y:S01]  /*48d0*/  STL [R1+0x70], R106 ;  /* 0x0000706a01007387 */ /* 0x0007e20000100800 */
[----:B--2---:R-:W-:-:S05]  /*48e0*/  FMUL.FTZ R124, R107, UR26 ;  /* 0x0000001a6b7c7c20 */ /* 0x004fca0008410000 */
[----:B------:R0:W-:Y:S01]  /*48f0*/  STL [R1+0x7c], R124 ;  /* 0x00007c7c01007387 */ /* 0x0001e20000100800 */
[----:B------:R-:W-:Y:S01]  /*4900*/  FADD.FTZ R125, R3, R125 ;  /* 0x0000007d037d7221 */ /* 0x000fe20000010000 */
[----:B------:R-:W-:Y:S02]  /*4910*/  MOV R3, R50 ;  /* 0x0000003200037202 */ /* 0x000fe40000000f00 */
[----:B---3--:R-:W-:Y:S01]  /*4920*/  MOV R106, R51 ;  /* 0x00000033006a7202 */ /* 0x008fe20000000f00 */
[----:B------:R-:W-:Y:S06]  /*4930*/  @!P5 BRA `(.L_x_2531) ;  /* 0x00000000004cd947 */ /* 0x000fec0003800000 */
[----:B------:R-:W2:Y:S02]  /*4940*/  LDL R107, [R1+0x70] ;  /* 0x00007000016b7983 */ /* 0x000ea40000100800 */
[----:B--2---:R-:W-:-:S04]  /*4950*/  FFMA.FTZ R3, R107, R80, R82 ;  /* 0x000000506b037223 */ /* 0x004fc80000010052 */
[----:B------:R-:W-:-:S06]  /*4960*/  FMUL.FTZ R106, R3, -1.4426950216293334961 ;  /* 0xbfb8aa3b036a7820 */ /* 0x000fcc0000410000 */
[----:B------:R-:W2:Y:S02]  /*4970*/  MUFU.EX2 R106, R106 ;  /* 0x0000006a006a7308 */ /* 0x000ea40000000800 */
[----:B--2---:R-:W-:-:S06]  /*4980*/  FADD.FTZ R106, R106, 1 ;  /* 0x3f8000006a6a7421 */ /* 0x004fcc0000010000 */
[----:B------:R-:W2:Y:S02]  /*4990*/  MUFU.RCP R106, R106 ;  /* 0x0000006a006a7308 */ /* 0x000ea40000001000 */
[----:B--2---:R-:W-:Y:S01]  /*49a0*/  FADD.FTZ R107, -R106, 1 ;  /* 0x3f8000006a6b7421 */ /* 0x004fe20000010100 */
[----:B------:R-:W-:-:S03]  /*49b0*/  FMUL.FTZ R106, R50, R106 ;  /* 0x0000006a326a7220 */ /* 0x000fc60000410000 */
[----:B------:R-:W-:-:S04]  /*49c0*/  FFMA.FTZ R3, R3, R107, 1 ;  /* 0x3f80000003037423 */ /* 0x000fc8000001006b */
[----:B------:R-:W-:Y:S01]  /*49d0*/  FMUL.FTZ R3, R106, R3 ;  /* 0x000000036a037220 */ /* 0x000fe20000410000 */
[----:B------:R-:W-:-:S04]  /*49e0*/  FFMA.FTZ R106, R124, R81, R83 ;  /* 0x000000517c6a7223 */ /* 0x000fc80000010053 */
[----:B------:R-:W-:-:S06]  /*49f0*/  FMUL.FTZ R107, R106, -1.4426950216293334961 ;  /* 0xbfb8aa3b6a6b7820 */ /* 0x000fcc0000410000 */
[----:B------:R-:W2:Y:S02]  /*4a00*/  MUFU.EX2 R107, R107 ;  /* 0x0000006b006b7308 */ /* 0x000ea40000000800 */
[----:B--2---:R-:W-:-:S06]  /*4a10*/  FADD.FTZ R107, R107, 1 ;  /* 0x3f8000006b6b7421 */ /* 0x004fcc0000010000 */
[----:B------:R-:W0:Y:S02]  /*4a20*/  MUFU.RCP R107, R107 ;  /* 0x0000006b006b7308 */ /* 0x000e240000001000 */
[----:B0-----:R-:W-:Y:S01]  /*4a30*/  FADD.FTZ R124, -R107, 1 ;  /* 0x3f8000006b7c7421 */ /* 0x001fe20000010100 */
[----:B------:R-:W-:-:S03]  /*4a40*/  FMUL.FTZ R107, R51, R107 ;  /* 0x0000006b336b7220 */ /* 0x000fc60000410000 */
[----:B------:R-:W-:-:S04]  /*4a50*/  FFMA.FTZ R106, R106, R124, 1 ;  /* 0x3f8000006a6a7423 */ /* 0x000fc8000001007c */
[----:B------:R-:W-:-:S07]  /*4a60*/  FMUL.FTZ R106, R107, R106 ;  /* 0x0000006a6b6a7220 */ /* 0x000fce0000410000 */
.L_x_2531:
[----:B-----5:R2:W-:Y:S04]  /*4a70*/  STL [R1+0xb8], R7 ;  /* 0x0000b80701007387 */ /* 0x0205e80000100800 */
[----:B--2---:R-:W2:Y:S04]  /*4a80*/  LDL.LU R7, [R1+0x18] ;  /* 0x0000180001077983 */ /* 0x004ea80000300800 */
[----:B------:R3:W-:Y:S04]  /*4a90*/  STL [R1+0xb4], R6 ;  /* 0x0000b40601007387 */ /* 0x0007e80000100800 */
[----:B---3--:R-:W3:Y:S04]  /*4aa0*/  LDL.LU R6, [R1+0x8] ;  /* 0x0000080001067983 */ /* 0x008ee80000300800 */
[----:B------:R4:W-:Y:S04]  /*4ab0*/  STL [R1+0xb0], R5 ;  /* 0x0000b00501007387 */ /* 0x0009e80000100800 */
[----:B----4-:R-:W4:Y:S04]  /*4ac0*/  LDL.LU R5, [R1] ;  /* 0x0000000001057983 */ /* 0x010f280000300800 */
[----:B0-----:R-:W3:Y:S04]  /*4ad0*/  LDL R124, [R1+0x70] ;  /* 0x00007000017c7983 */ /* 0x001ee80000100800 */
[----:B------:R0:W-:Y:S04]  /*4ae0*/  STL [R1+0xac], R4 ;  /* 0x0000ac0401007387 */ /* 0x0001e80000100800 */
[----:B0-----:R-:W4:Y:S04]  /*4af0*/  LDL.LU R4, [R1+0xc] ;  /* 0x00000c0001047983 */ /* 0x001f280000300800 */
[----:B------:R0:W-:Y:S04]  /*4b00*/  STL [R1+0xa8], R2 ;  /* 0x0000a80201007387 */ /* 0x0001e80000100800 */
[----:B0-----:R-:W4:Y:S04]  /*4b10*/  LDL.LU R2, [R1+0x4] ;  /* 0x0000040001027983 */ /* 0x001f280000300800 */
[----:B------:R0:W-:Y:S04]  /*4b20*/  STL [R1+0xa4], R0 ;  /* 0x0000a40001007387 */ /* 0x0001e80000100800 */
[----:B0-----:R-:W4:Y:S01]  /*4b30*/  LDL R0, [R1+0x7c] ;  /* 0x00007c0001007983 */ /* 0x001f220000100800 */
[----:B------:R-:W-:Y:S01]  /*4b40*/  FMUL.FTZ R107, R3, R80 ;  /* 0x00000050036b7220 */ /* 0x000fe20000410000 */
[----:B------:R-:W-:-:S03]  /*4b50*/  FADD.FTZ R108, R108, -UR6 ;  /* 0x800000066c6c7e21 */ /* 0x000fc60008010000 */
[----:B------:R-:W-:Y:S01]  /*4b60*/  FADD.FTZ R125, R125, R107 ;  /* 0x0000006b7d7d7221 */ /* 0x000fe20000010000 */
[----:B------:R-:W-:-:S04]  /*4b70*/  FADD.FTZ R109, R109, -UR6 ;  /* 0x800000066d6d7e21 */ /* 0x000fc80008010000 */
[----:B------:R-:W-:Y:S01]  /*4b80*/  FMUL.FTZ R109, R109, UR26 ;  /* 0x0000001a6d6d7c20 */ /* 0x000fe20008410000 */
[----:B--2---:R-:W-:-:S05]  /*4b90*/  FADD.FTZ R7, R7, R3 ;  /* 0x0000000307077221 */ /* 0x004fca0000010000 */
[----:B------:R0:W-:Y:S04]  /*4ba0*/  STL [R1+0x10], R7 ;  /* 0x0000100701007387 */ /* 0x0001e80000100800 */
[----:B0-----:R0:W5:Y:S01]  /*4bb0*/  LDL.LU R7, [R1+0xb8] ;  /* 0x0000b80001077983 */ /* 0x0011620000300800 */
[C---:B---3--:R-:W-:Y:S01]  /*4bc0*/  FFMA.FTZ R3, R124.reuse, R3, R6 ;  /* 0x000000037c037223 */ /* 0x048fe20000010006 */
[----:B----4-:R-:W-:Y:S01]  /*4bd0*/  FFMA.FTZ R124, R124, R107, R5 ;  /* 0x0000006b7c7c7223 */ /* 0x010fe20000010005 */
[----:B------:R-:W-:Y:S01]  /*4be0*/  FMUL.FTZ R107, R106, R81 ;  /* 0x000000516a6b7220 */ /* 0x000fe20000410000 */
[----:B------:R0:W5:Y:S03]  /*4bf0*/  LDL.LU R6, [R1+0xb4] ;  /* 0x0000b40001067983 */ /* 0x0001660000300800 */
[----:B------:R-:W-:Y:S01]  /*4c00*/  FADD.FTZ R125, R107, R125 ;  /* 0x0000007d6b7d7221 */ /* 0x000fe20000010000 */
[----:B------:R0:W5:Y:S01]  /*4c10*/  LDL.LU R5, [R1+0xb0] ;  /* 0x0000b00001057983 */ /* 0x0001620000300800 */
[----:B------:R-:W-:-:S05]  /*4c20*/  FADD.FTZ R4, R4, R106 ;  /* 0x0000006a04047221 */ /* 0x000fca0000010000 */
[----:B------:R2:W-:Y:S04]  /*4c30*/  STL [R1+0x8], R4 ;  /* 0x0000080401007387 */ /* 0x0005e80000100800 */
[----:B--2---:R0:W5:Y:S01]  /*4c40*/  LDL.LU R4, [R1+0xac] ;  /* 0x0000ac0001047983 */ /* 0x0041620000300800 */
[C---:B------:R-:W-:Y:S01]  /*4c50*/  FFMA.FTZ R106, R0.reuse, R106, R2 ;  /* 0x0000006a006a7223 */ /* 0x040fe20000010002 */
[----:B------:R-:W-:Y:S01]  /*4c60*/  FFMA.FTZ R124, R0, R107, R124 ;  /* 0x0000006b007c7223 */ /* 0x000fe2000001007c */
[----:B------:R-:W-:Y:S01]  /*4c70*/  FMUL.FTZ R107, R108, UR26 ;  /* 0x0000001a6c6b7c20 */ /* 0x000fe20008410000 */
[----:B------:R0:W5:Y:S04]  /*4c80*/  LDL.LU R2, [R1+0xa8] ;  /* 0x0000a80001027983 */ /* 0x0001680000300800 */
[----:B------:R0:W5:Y:S01]  /*4c90*/  LDL.LU R0, [R1+0xa4] ;  /* 0x0000a40001007983 */ /* 0x0001620000300800 */
[----:B------:R-:W-:-:S03]  /*4ca0*/  MOV R108, R52 ;  /* 0x00000034006c7202 */ /* 0x000fc60000000f00 */
[----:B------:R2:W-:Y:S04]  /*4cb0*/  STL [R1+0x4], R106 ;  /* 0x0000046a01007387 */ /* 0x0005e80000100800 */
[----:B------:R0:W-:Y:S04]  /*4cc0*/  STL [R1+0x60], R107 ;  /* 0x0000606b01007387 */ /* 0x0001e80000100800 */
[----:B------:R0:W-:Y:S01]  /*4cd0*/  STL [R1+0x54], R109 ;  /* 0x0000546d01007387 */ /* 0x0001e20000100800 */
[----:B--2---:R-:W-:Y:S01]  /*4ce0*/  MOV R106, R53 ;  /* 0x00000035006a7202 */ /* 0x004fe20000000f00 */
        /* <DEDUP_REMOVED lines=19> */
.L_x_2532:
[----:B-----5:R2:W-:Y:S04]  /*4e20*/  STL [R1+0xac], R4 ;  /* 0x0000ac0401007387 */ /* 0x0205e80000100800 */
[----:B--2---:R-:W2:Y:S04]  /*4e30*/  LDL.LU R4, [R1+0x10] ;  /* 0x0000100001047983 */ /* 0x004ea80000300800 */
[----:B------:R3:W-:Y:S04]  /*4e40*/  STL [R1+0xa8], R2 ;  /* 0x0000a80201007387 */ /* 0x0007e80000100800 */
[----:B---3--:R-:W3:Y:S01]  /*4e50*/  LDL R2, [R1+0x60] ;  /* 0x0000600001027983 */ /* 0x008ee20000100800 */
[----:B0-----:R-:W-:-:S03]  /*4e60*/  FMUL.FTZ R107, R108, R80 ;  /* 0x000000506c6b7220 */ /* 0x001fc60000410000 */
[----:B------:R0:W-:Y:S01]  /*4e70*/  STL [R1+0xa4], R0 ;  /* 0x0000a40001007387 */ /* 0x0001e20000100800 */
[----:B------:R-:W-:-:S03]  /*4e80*/  FADD.FTZ R125, R125, R107 ;  /* 0x0000006b7d7d7221 */ /* 0x000fc60000010000 */
[----:B0-----:R-:W4:Y:S04]  /*4e90*/  LDL.LU R0, [R1+0x4] ;  /* 0x0000040001007983 */ /* 0x001f280000300800 */
[----:B------:R-:W4:Y:S01]  /*4ea0*/  LDL R109, [R1+0x54] ;  /* 0x00005400016d7983 */ /* 0x000f220000100800 */
[----:B--2---:R-:W-:-:S05]  /*4eb0*/  FADD.FTZ R4, R4, R108 ;  /* 0x0000006c04047221 */ /* 0x004fca0000010000 */
[----:B------:R0:W-:Y:S01]  /*4ec0*/  STL [R1], R4 ;  /* 0x0000000401007387 */ /* 0x0001e20000100800 */
[----:B---3--:R-:W-:-:S03]  /*4ed0*/  FFMA.FTZ R3, R2, R108, R3 ;  /* 0x0000006c02037223 */ /* 0x008fc60000010003 */
[----:B0-----:R0:W5:Y:S01]  /*4ee0*/  LDL.LU R4, [R1+0xac] ;  /* 0x0000ac0001047983 */ /* 0x0011620000300800 */
[----:B------:R-:W-:-:S03]  /*4ef0*/  FFMA.FTZ R124, R2, R107, R124 ;  /* 0x0000006b027c7223 */ /* 0x000fc6000001007c */
[----:B------:R0:W5:Y:S04]  /*4f00*/  LDL.LU R2, [R1+0xa8] ;  /* 0x0000a80001027983 */ /* 0x0001680000300800 */
[----:B------:R-:W2:Y:S01]  /*4f10*/  LDL.LU R107, [R1+0x8] ;  /* 0x00000800016b7983 */ /* 0x000ea20000300800 */
[----:B------:R-:W-:Y:S01]  /*4f20*/  FADD.FTZ R110, R110, -UR6 ;  /* 0x800000066e6e7e21 */ /* 0x000fe20008010000 */
[----:B------:R-:W-:Y:S01]  /*4f30*/  FADD.FTZ R111, R111, -UR6 ;  /* 0x800000066f6f7e21 */ /* 0x000fe20008010000 */
[----:B------:R-:W-:Y:S02]  /*4f40*/  FMUL.FTZ R108, R106, R81 ;  /* 0x000000516a6c7220 */ /* 0x000fe40000410000 */
[----:B------:R-:W-:Y:S01]  /*4f50*/  FMUL.FTZ R110, R110, UR26 ;  /* 0x0000001a6e6e7c20 */ /* 0x000fe20008410000 */
[----:B------:R-:W-:Y:S01]  /*4f60*/  FMUL.FTZ R111, R111, UR26 ;  /* 0x0000001a6f6f7c20 */ /* 0x000fe20008410000 */
[----:B------:R-:W-:Y:S01]  /*4f70*/  FADD.FTZ R125, R108, R125 ;  /* 0x0000007d6c7d7221 */ /* 0x000fe20000010000 */
[----:B----4-:R-:W-:Y:S01]  /*4f80*/  FFMA.FTZ R124, R109, R108, R124 ;  /* 0x0000006c6d7c7223 */ /* 0x010fe2000001007c */
[----:B------:R-:W-:Y:S01]  /*4f90*/  MOV R108, R54 ;  /* 0x00000036006c7202 */ /* 0x000fe20000000f00 */
[----:B--2---:R-:W-:Y:S01]  /*4fa0*/  FADD.FTZ R107, R107, R106 ;  /* 0x0000006a6b6b7221 */ /* 0x004fe20000010000 */
[----:B------:R-:W-:-:S02]  /*4fb0*/  FFMA.FTZ R106, R109, R106, R0 ;  /* 0x0000006a6d6a7223 */ /* 0x000fc40000010000 */
[----:B------:R0:W5:Y:S01]  /*4fc0*/  LDL.LU R0, [R1+0xa4] ;  /* 0x0000a40001007983 */ /* 0x0001620000300800 */
[----:B------:R-:W-:-:S03]  /*4fd0*/  MOV R109, R55 ;  /* 0x00000037006d7202 */ /* 0x000fc60000000f00 */
[----:B------:R0:W-:Y:S04]  /*4fe0*/  STL [R1+0x50], R110 ;  /* 0x0000506e01007387 */ /* 0x0001e80000100800 */
[----:B------:R0:W-:Y:S01]  /*4ff0*/  STL [R1+0x44], R111 ;  /* 0x0000446f01007387 */ /* 0x0001e20000100800 */
[----:B------:R-:W-:Y:S05]  /*5000*/  @!P5 BRA `(.L_x_2533) ;  /* 0x000000000048d947 */ /* 0x000fea0003800000 */
        /* <DEDUP_REMOVED lines=18> */
.L_x_2533:
[----:B0-----:R-:W2:Y:S04]  /*5130*/  LDL.LU R111, [R1] ;  /* 0x00000000016f7983 */ /* 0x001ea80000300800 */
[----:B-----5:R0:W-:Y:S04]  /*5140*/  STL [R1+0xa4], R0 ;  /* 0x0000a40001007387 */ /* 0x0201e80000100800 */
[----:B0-----:R-:W3:Y:S01]  /*5150*/  LDL R0, [R1+0x50] ;  /* 0x0000500001007983 */ /* 0x001ee20000100800 */
[----:B------:R-:W-:-:S04]  /*5160*/  FMUL.FTZ R110, R108, R80 ;  /* 0x000000506c6e7220 */ /* 0x000fc80000410000 */
[----:B------:R-:W-:Y:S01]  /*5170*/  FADD.FTZ R125, R125, R110 ;  /* 0x0000006e7d7d7221 */ /* 0x000fe20000010000 */
[----:B------:R-:W-:Y:S01]  /*5180*/  FADD.FTZ R112, R112, -UR6 ;  /* 0x8000000670707e21 */ /* 0x000fe20008010000 */
[----:B------:R-:W-:Y:S01]  /*5190*/  FADD.FTZ R113, R113, -UR6 ;  /* 0x8000000671717e21 */ /* 0x000fe20008010000 */
[----:B------:R-:W-:Y:S01]  /*51a0*/  FADD.FTZ R107, R107, R109 ;  /* 0x0000006d6b6b7221 */ /* 0x000fe20000010000 */
[----:B--2---:R-:W-:Y:S01]  /*51b0*/  FADD.FTZ R111, R111, R108 ;  /* 0x0000006c6f6f7221 */ /* 0x004fe20000010000 */
[C---:B---3--:R-:W-:Y:S01]  /*51c0*/  FFMA.FTZ R3, R0.reuse, R108, R3 ;  /* 0x0000006c00037223 */ /* 0x048fe20000010003 */
[----:B------:R-:W-:Y:S02]  /*51d0*/  FFMA.FTZ R124, R0, R110, R124 ;  /* 0x0000006e007c7223 */ /* 0x000fe4000001007c */
[----:B------:R0:W5:Y:S04]  /*51e0*/  LDL.LU R0, [R1+0xa4] ;  /* 0x0000a40001007983 */ /* 0x0001680000300800 */
[----:B------:R-:W2:Y:S01]  /*51f0*/  LDL R110, [R1+0x44] ;  /* 0x00004400016e7983 */ /* 0x000ea20000100800 */
[----:B------:R-:W-:Y:S01]  /*5200*/  FMUL.FTZ R108, R109, R81 ;  /* 0x000000516d6c7220 */ /* 0x000fe20000410000 */
[----:B------:R-:W-:-:S03]  /*5210*/  FMUL.FTZ R113, R113, UR26 ;  /* 0x0000001a71717c20 */ /* 0x000fc60008410000 */
[----:B------:R-:W-:Y:S01]  /*5220*/  FADD.FTZ R125, R108, R125 ;  /* 0x0000007d6c7d7221 */ /* 0x000fe20000010000 */
[----:B--2---:R-:W-:Y:S01]  /*5230*/  FFMA.FTZ R106, R110, R109, R106 ;  /* 0x0000006d6e6a7223 */ /* 0x004fe2000001006a */
[----:B------:R-:W-:Y:S01]  /*5240*/  FMUL.FTZ R109, R112, UR26 ;  /* 0x0000001a706d7c20 */ /* 0x000fe20008410000 */
[----:B------:R-:W-:Y:S01]  /*5250*/  FFMA.FTZ R124, R110, R108, R124 ;  /* 0x0000006c6e7c7223 */ /* 0x000fe2000001007c */
[----:B------:R-:W-:Y:S02]  /*5260*/  MOV R110, R64 ;  /* 0x00000040006e7202 */ /* 0x000fe40000000f00 */
[----:B------:R-:W-:Y:S01]  /*5270*/  MOV R108, R65 ;  /* 0x00000041006c7202 */ /* 0x000fe20000000f00 */
        /* <DEDUP_REMOVED lines=21> */
.L_x_2534:
[----:B------:R-:W2:Y:S01]  /*53d0*/  LDL R112, [R1+0x40] ;  /* 0x0000400001707983 */ /* 0x000ea20000100800 */
[----:B0-----:R-:W-:Y:S01]  /*53e0*/  FMUL.FTZ R109, R110, R80 ;  /* 0x000000506e6d7220 */ /* 0x001fe20000410000 */
[----:B------:R-:W-:Y:S01]  /*53f0*/  FADD.FTZ R114, R114, -UR6 ;  /* 0x8000000672727e21 */ /* 0x000fe20008010000 */
[----:B------:R-:W-:Y:S01]  /*5400*/  FADD.FTZ R115, R115, -UR6 ;  /* 0x8000000673737e21 */ /* 0x000fe20008010000 */
[----:B------:R-:W-:Y:S01]  /*5410*/  FADD.FTZ R107, R107, R108 ;  /* 0x0000006c6b6b7221 */ /* 0x000fe20000010000 */
[----:B------:R-:W-:Y:S01]  /*5420*/  FADD.FTZ R125, R125, R109 ;  /* 0x0000006d7d7d7221 */ /* 0x000fe20000010000 */
[----:B------:R-:W-:Y:S01]  /*5430*/  FFMA.FTZ R106, R113, R108, R106 ;  /* 0x0000006c716a7223 */ /* 0x000fe2000001006a */
[----:B------:R-:W-:Y:S01]  /*5440*/  FADD.FTZ R111, R111, R110 ;  /* 0x0000006e6f6f7221 */ /* 0x000fe20000010000 */
[----:B--2---:R-:W-:Y:S01]  /*5450*/  FFMA.FTZ R124, R112, R109, R124 ;  /* 0x0000006d707c7223 */ /* 0x004fe2000001007c */
[----:B------:R-:W-:Y:S01]  /*5460*/  FMUL.FTZ R109, R108, R81 ;  /* 0x000000516c6d7220 */ /* 0x000fe20000410000 */
[----:B------:R-:W-:Y:S01]  /*5470*/  FFMA.FTZ R3, R112, R110, R3 ;  /* 0x0000006e70037223 */ /* 0x000fe20000010003 */
[----:B------:R-:W-:-:S02]  /*5480*/  MOV R110, R67 ;  /* 0x00000043006e7202 */ /* 0x000fc40000000f00 */
[----:B------:R-:W-:Y:S01]  /*5490*/  FFMA.FTZ R108, R113, R109, R124 ;  /* 0x0000006d716c7223 */ /* 0x000fe2000001007c */
[----:B------:R-:W-:Y:S01]  /*54a0*/  FADD.FTZ R109, R109, R125 ;  /* 0x0000007d6d6d7221 */ /* 0x000fe20000010000 */
[----:B------:R-:W-:Y:S01]  /*54b0*/  FMUL.FTZ R125, R114, UR26 ;  /* 0x0000001a727d7c20 */ /* 0x000fe20008410000 */
[----:B------:R-:W-:Y:S01]  /*54c0*/  FMUL.FTZ R124, R115, UR26 ;  /* 0x0000001a737c7c20 */ /* 0x000fe20008410000 */
        /* <DEDUP_REMOVED lines=20> */
.L_x_2535:
[----:B------:R-:W-:Y:S01]  /*5610*/  FADD.FTZ R116, R116, -UR6 ;  /* 0x8000000674747e21 */ /* 0x000fe20008010000 */
[----:B------:R-:W-:Y:S01]  /*5620*/  FMUL.FTZ R112, R113, R80 ;  /* 0x0000005071707220 */ /* 0x000fe20000410000 */
[----:B------:R-:W-:Y:S01]  /*5630*/  FADD.FTZ R117, R117, -UR6 ;  /* 0x8000000675757e21 */ /* 0x000fe20008010000 */
[----:B------:R-:W-:Y:S01]  /*5640*/  FADD.FTZ R111, R111, R113 ;  /* 0x000000716f6f7221 */ /* 0x000fe20000010000 */
[----:B------:R-:W-:Y:S01]  /*5650*/  FMUL.FTZ R115, R116, UR26 ;  /* 0x0000001a74737c20 */ /* 0x000fe20008410000 */
[----:B------:R-:W-:Y:S01]  /*5660*/  FFMA.FTZ R108, R125, R112, R108 ;  /* 0x000000707d6c7223 */ /* 0x000fe2000001006c */
[----:B------:R-:W-:Y:S01]  /*5670*/  FADD.FTZ R109, R109, R112 ;  /* 0x000000706d6d7221 */ /* 0x000fe20000010000 */
[----:B------:R-:W-:Y:S01]  /*5680*/  FMUL.FTZ R112, R110, R81 ;  /* 0x000000516e707220 */ /* 0x000fe20000410000 */
[----:B------:R-:W-:Y:S01]  /*5690*/  FFMA.FTZ R3, R125, R113, R3 ;  /* 0x000000717d037223 */ /* 0x000fe20000010003 */
[----:B------:R0:W-:Y:S01]  /*56a0*/  STL [R1], R115 ;  /* 0x0000007301007387 */ /* 0x0001e20000100800 */
[----:B------:R-:W-:Y:S01]  /*56b0*/  FADD.FTZ R107, R107, R110 ;  /* 0x0000006e6b6b7221 */ /* 0x000fe20000010000 */
[C---:B------:R-:W-:Y:S01]  /*56c0*/  FFMA.FTZ R106, R124.reuse, R110, R106 ;  /* 0x0000006e7c6a7223 */ /* 0x040fe2000001006a */
[----:B------:R-:W-:Y:S01]  /*56d0*/  FFMA.FTZ R108, R124, R112, R108 ;  /* 0x000000707c6c7223 */ /* 0x000fe2000001006c */
[----:B------:R-:W-:Y:S01]  /*56e0*/  FADD.FTZ R109, R112, R109 ;  /* 0x0000006d706d7221 */ /* 0x000fe20000010000 */
[----:B------:R-:W-:Y:S01]  /*56f0*/  FMUL.FTZ R117, R117, UR26 ;  /* 0x0000001a75757c20 */ /* 0x000fe20008410000 */
[----:B------:R-:W-:-:S02]  /*5700*/  MOV R113, R68 ;  /* 0x0000004400717202 */ /* 0x000fc40000000f00 */
[----:B------:R-:W-:Y:S01]  /*5710*/  MOV R110, R69 ;  /* 0x00000045006e7202 */ /* 0x000fe20000000f00 */
[----:B------:R-:W-:Y:S06]  /*5720*/  @!P5 BRA `(.L_x_2536) ;  /* 0x000000000048d947 */ /* 0x000fec0003800000 */
[----:B------:R-:W-:-:S04]  /*5730*/  FFMA.FTZ R110, R115, R80, R82 ;  /* 0x00000050736e7223 */ /* 0x000fc80000010052 */
[----:B------:R-:W-:-:S06]  /*5740*/  FMUL.FTZ R112, R110, -1.4426950216293334961 ;  /* 0xbfb8aa3b6e707820 */ /* 0x000fcc0000410000 */
[----:B------:R-:W2:Y:S02]  /*5750*/  MUFU.EX2 R112, R112 ;  /* 0x0000007000707308 */ /* 0x000ea40000000800 */
[----:B--2---:R-:W-:-:S06]  /*5760*/  FADD.FTZ R112, R112, 1 ;  /* 0x3f80000070707421 */ /* 0x004fcc0000010000 */
[----:B------:R-:W2:Y:S02]  /*5770*/  MUFU.RCP R112, R112 ;  /* 0x0000007000707308 */ /* 0x000ea40000001000 */
[----:B--2---:R-:W-:Y:S01]  /*5780*/  FADD.FTZ R113, -R112, 1 ;  /* 0x3f80000070717421 */ /* 0x004fe20000010100 */
[----:B------:R-:W-:-:S03]  /*5790*/  FMUL.FTZ R112, R68, R112 ;  /* 0x0000007044707220 */ /* 0x000fc60000410000 */
        /* <DEDUP_REMOVED lines=11> */
.L_x_2536:
[----:B------:R-:W-:Y:S01]  /*5850*/  FMUL.FTZ R112, R113, R80 ;  /* 0x0000005071707220 */ /* 0x000fe20000410000 */
[----:B------:R-:W-:Y:S01]  /*5860*/  FADD.FTZ R118, R118, -UR6 ;  /* 0x8000000676767e21 */ /* 0x000fe20008010000 */
[----:B------:R-:W-:Y:S01]  /*5870*/  FFMA.FTZ R3, R115, R113, R3 ;  /* 0x0000007173037223 */ /* 0x000fe20000010003 */
[----:B------:R-:W-:Y:S01]  /*5880*/  FADD.FTZ R119, R119, -UR6 ;  /* 0x8000000677777e21 */ /* 0x000fe20008010000 */
[----:B------:R-:W-:Y:S01]  /*5890*/  FFMA.FTZ R108, R115, R112, R108 ;  /* 0x00000070736c7223 */ /* 0x000fe2000001006c */
[----:B0-----:R-:W-:Y:S01]  /*58a0*/  FMUL.FTZ R115, R118, UR26 ;  /* 0x0000001a76737c20 */ /* 0x001fe20008410000 */
[----:B------:R-:W-:Y:S01]  /*58b0*/  FADD.FTZ R109, R109, R112 ;  /* 0x000000706d6d7221 */ /* 0x000fe20000010000 */
[----:B------:R-:W-:Y:S01]  /*58c0*/  FMUL.FTZ R112, R110, R81 ;  /* 0x000000516e707220 */ /* 0x000fe20000410000 */
[----:B------:R-:W-:Y:S01]  /*58d0*/  FADD.FTZ R111, R111, R113 ;  /* 0x000000716f6f7221 */ /* 0x000fe20000010000 */
[----:B------:R-:W-:Y:S01]  /*58e0*/  FADD.FTZ R107, R107, R110 ;  /* 0x0000006e6b6b7221 */ /* 0x000fe20000010000 */
[----:B------:R0:W-:Y:S01]  /*58f0*/  STL [R1+0x4], R115 ;  /* 0x0000047301007387 */ /* 0x0001e20000100800 */
        /* <DEDUP_REMOVED lines=25> */
.L_x_2537:
[----:B------:R-:W-:Y:S01]  /*5a90*/  FMUL.FTZ R112, R113, R80 ;  /* 0x0000005071707220 */ /* 0x000fe20000410000 */
[----:B------:R-:W-:Y:S01]  /*5aa0*/  FADD.FTZ R120, R120, -UR6 ;  /* 0x8000000678787e21 */ /* 0x000fe20008010000 */
[----:B------:R-:W-:Y:S01]  /*5ab0*/  FADD.FTZ R121, R121, -UR6 ;  /* 0x8000000679797e21 */ /* 0x000fe20008010000 */
[C---:B------:R-:W-:Y:S01]  /*5ac0*/  FFMA.FTZ R3, R115.reuse, R113, R3 ;  /* 0x0000007173037223 */ /* 0x040fe20000010003 */
[----:B------:R-:W-:Y:S01]  /*5ad0*/  FFMA.FTZ R108, R115, R112, R108 ;  /* 0x00000070736c7223 */ /* 0x000fe2000001006c */
[----:B------:R-:W-:Y:S01]  /*5ae0*/  FMUL.FTZ R116, R120, UR26 ;  /* 0x0000001a78747c20 */ /* 0x000fe20008410000 */
[----:B0-----:R-:W-:Y:S01]  /*5af0*/  FMUL.FTZ R115, R121, UR26 ;  /* 0x0000001a79737c20 */ /* 0x001fe20008410000 */
[----:B------:R-:W-:Y:S01]  /*5b00*/  FADD.FTZ R109, R109, R112 ;  /* 0x000000706d6d7221 */ /* 0x000fe20000010000 */
[----:B------:R-:W-:Y:S01]  /*5b10*/  FMUL.FTZ R112, R110, R81 ;  /* 0x000000516e707220 */ /* 0x000fe20000410000 */
[----:B------:R-:W-:Y:S01]  /*5b20*/  FADD.FTZ R111, R111, R113 ;  /* 0x000000716f6f7221 */ /* 0x000fe20000010000 */
[----:B------:R0:W-:Y:S01]  /*5b30*/  STL [R1+0xc], R116 ;  /* 0x00000c7401007387 */ /* 0x0001e20000100800 */
[----:B------:R-:W-:Y:S01]  /*5b40*/  FADD.FTZ R107, R107, R110 ;  /* 0x0000006e6b6b7221 */ /* 0x000fe20000010000 */
[C---:B------:R-:W-:Y:S01]  /*5b50*/  FFMA.FTZ R106, R119.reuse, R110, R106 ;  /* 0x0000006e776a7223 */ /* 0x040fe2000001006a */
[----:B------:R-:W-:Y:S01]  /*5b60*/  FFMA.FTZ R108, R119, R112, R108 ;  /* 0x00000070776c7223 */ /* 0x000fe2000001006c */
[----:B------:R0:W-:Y:S01]  /*5b70*/  STL [R1+0x8], R115 ;  /* 0x0000087301007387 */ /* 0x0001e20000100800 */
[----:B------:R-:W-:Y:S01]  /*5b80*/  FADD.FTZ R109, R112, R109 ;  /* 0x0000006d706d7221 */ /* 0x000fe20000010000 */
        /* <DEDUP_REMOVED lines=21> */
.L_x_2538:
[----:B------:R-:W-:Y:S01]  /*5ce0*/  FMUL.FTZ R112, R113, R80 ;  /* 0x0000005071707220 */ /* 0x000fe20000410000 */
[----:B------:R-:W-:Y:S01]  /*5cf0*/  FADD.FTZ R122, R122, -UR6 ;  /* 0x800000067a7a7e21 */ /* 0x000fe20008010000 */
[----:B------:R-:W-:Y:S01]  /*5d00*/  FADD.FTZ R123, R123, -UR6 ;  /* 0x800000067b7b7e21 */ /* 0x000fe20008010000 */
[C---:B------:R-:W-:Y:S01]  /*5d10*/  FFMA.FTZ R3, R116.reuse, R113, R3 ;  /* 0x0000007174037223 */ /* 0x040fe20000010003 */
[----:B------:R-:W-:Y:S01]  /*5d20*/  FFMA.FTZ R108, R116, R112, R108 ;  /* 0x00000070746c7223 */ /* 0x000fe2000001006c */
[----:B------:R-:W-:Y:S01]  /*5d30*/  FADD.FTZ R109, R109, R112 ;  /* 0x000000706d6d7221 */ /* 0x000fe20000010000 */
[----:B------:R-:W-:Y:S01]  /*5d40*/  FMUL.FTZ R112, R110, R81 ;  /* 0x000000516e707220 */ /* 0x000fe20000410000 */
[----:B------:R-:W-:Y:S01]  /*5d50*/  FFMA.FTZ R106, R115, R110, R106 ;  /* 0x0000006e736a7223 */ /* 0x000fe2000001006a */
[----:B0-----:R-:W-:Y:S01]  /*5d60*/  FMUL.FTZ R116, R122, UR26 ;  /* 0x0000001a7a747c20 */ /* 0x001fe20008410000 */
[----:B------:R-:W-:Y:S01]  /*5d70*/  FADD.FTZ R111, R111, R113 ;  /* 0x000000716f6f7221 */ /* 0x000fe20000010000 */
[----:B------:R-:W-:Y:S01]  /*5d80*/  FFMA.FTZ R108, R115, R112, R108 ;  /* 0x00000070736c7223 */ /* 0x000fe2000001006c */
[----:B------:R-:W-:Y:S01]  /*5d90*/  FMUL.FTZ R115, R123, UR26 ;  /* 0x0000001a7b737c20 */ /* 0x000fe20008410000 */
[----:B------:R-:W-:Y:S01]  /*5da0*/  FADD.FTZ R107, R107, R110 ;  /* 0x0000006e6b6b7221 */ /* 0x000fe20000010000 */
[----:B------:R0:W-:Y:S01]  /*5db0*/  STL [R1+0x18], R116 ;  /* 0x0000187401007387 */ /* 0x0001e20000100800 */
[----:B------:R-:W-:Y:S01]  /*5dc0*/  FADD.FTZ R109, R112, R109 ;  /* 0x0000006d706d7221 */ /* 0x000fe20000010000 */
[----:B------:R-:W-:-:S02]  /*5dd0*/  MOV R113, R76 ;  /* 0x0000004c00717202 */ /* 0x000fc40000000f00 */
[----:B------:R0:W-:Y:S01]  /*5de0*/  STL [R1+0x14], R115 ;  /* 0x0000147301007387 */ /* 0x0001e20000100800 */
        /* <DEDUP_REMOVED lines=20> */
.L_x_2539:
[----:B------:R-:W-:Y:S01]  /*5f30*/  FADD.FTZ R102, R102, -UR6 ;  /* 0x8000000666667e21 */ /* 0x000fe20008010000 */
[----:B------:R-:W-:Y:S01]  /*5f40*/  FADD.FTZ R103, R103, -UR6 ;  /* 0x8000000667677e21 */ /* 0x000fe20008010000 */
[----:B------:R-:W-:Y:S01]  /*5f50*/  FMUL.FTZ R112, R113, R80 ;  /* 0x0000005071707220 */ /* 0x000fe20000410000 */
[----:B------:R-:W-:Y:S01]  /*5f60*/  FADD.FTZ R111, R111, R113 ;  /* 0x000000716f6f7221 */ /* 0x000fe20000010000 */
[----:B------:R-:W-:Y:S01]  /*5f70*/  FFMA.FTZ R3, R116, R113, R3 ;  /* 0x0000007174037223 */ /* 0x000fe20000010003 */
[----:B------:R-:W-:Y:S01]  /*5f80*/  FMUL.FTZ R114, R102, UR26 ;  /* 0x0000001a66727c20 */ /* 0x000fe20008410000 */
[----:B------:R-:W-:Y:S01]  /*5f90*/  FMUL.FTZ R113, R103, UR26 ;  /* 0x0000001a67717c20 */ /* 0x000fe20008410000 */
[----:B------:R-:W-:Y:S01]  /*5fa0*/  FFMA.FTZ R108, R116, R112, R108 ;  /* 0x00000070746c7223 */ /* 0x000fe2000001006c */
[----:B------:R-:W-:Y:S01]  /*5fb0*/  FADD.FTZ R109, R109, R112 ;  /* 0x000000706d6d7221 */ /* 0x000fe20000010000 */
[----:B------:R-:W-:Y:S01]  /*5fc0*/  FMUL.FTZ R112, R110, R81 ;  /* 0x000000516e707220 */ /* 0x000fe20000410000 */
        /* <DEDUP_REMOVED lines=11> */
[----:B------:R-:W3:Y:S02]  /*6080*/  MUFU.EX2 R103, R103 ;  /* 0x0000006700677308 */ /* 0x000ee40000000800 */
[----:B---3--:R-:W-:-:S06]  /*6090*/  FADD.FTZ R103, R103, 1 ;  /* 0x3f80000067677421 */ /* 0x008fcc0000010000 */
[----:B------:R-:W3:Y:S02]  /*60a0*/  MUFU.RCP R103, R103 ;  /* 0x0000006700677308 */ /* 0x000ee40000001000 */
[----:B---3--:R-:W-:Y:S01]  /*60b0*/  FADD.FTZ R110, -R103, 1 ;  /* 0x3f800000676e7421 */ /* 0x008fe20000010100 */
[----:B------:R-:W-:-:S03]  /*60c0*/  FMUL.FTZ R103, R10, R103 ;  /* 0x000000670a677220 */ /* 0x000fc60000410000 */
[----:B------:R-:W-:Y:S01]  /*60d0*/  FFMA.FTZ R110, R102, R110, 1 ;  /* 0x3f800000666e7423 */ /* 0x000fe2000001006e */
[----:B------:R-:W-:-:S03]  /*60e0*/  FFMA.FTZ R102, R113, R81, R83 ;  /* 0x0000005171667223 */ /* 0x000fc60000010053 */
[----:B------:R-:W-:Y:S01]  /*60f0*/  FMUL.FTZ R110, R103, R110 ;  /* 0x0000006e676e7220 */ /* 0x000fe20000410000 */
[----:B------:R-:W-:-:S06]  /*6100*/  FMUL.FTZ R103, R102, -1.4426950216293334961 ;  /* 0xbfb8aa3b66677820 */ /* 0x000fcc0000410000 */
[----:B------:R-:W3:Y:S02]  /*6110*/  MUFU.EX2 R103, R103 ;  /* 0x0000006700677308 */ /* 0x000ee40000000800 */
[----:B---3--:R-:W-:-:S06]  /*6120*/  FADD.FTZ R103, R103, 1 ;  /* 0x3f80000067677421 */ /* 0x008fcc0000010000 */
[----:B------:R-:W3:Y:S02]  /*6130*/  MUFU.RCP R103, R103 ;  /* 0x0000006700677308 */ /* 0x000ee40000001000 */
[----:B---3--:R-:W-:Y:S01]  /*6140*/  FADD.FTZ R112, -R103, 1 ;  /* 0x3f80000067707421 */ /* 0x008fe20000010100 */
[----:B------:R-:W-:-:S03]  /*6150*/  FMUL.FTZ R103, R11, R103 ;  /* 0x000000670b677220 */ /* 0x000fc60000410000 */
[----:B------:R-:W-:-:S04]  /*6160*/  FFMA.FTZ R102, R102, R112, 1 ;  /* 0x3f80000066667423 */ /* 0x000fc80000010070 */
[----:B------:R-:W-:-:S07]  /*6170*/  FMUL.FTZ R102, R103, R102 ;  /* 0x0000006667667220 */ /* 0x000fce0000410000 */
.L_x_2540:
        /* <DEDUP_REMOVED lines=21> */
[----:B------:R-:W4:Y:S02]  /*62d0*/  MUFU.EX2 R101, R101 ;  /* 0x0000006500657308 */ /* 0x000f240000000800 */
[----:B----4-:R-:W-:-:S06]  /*62e0*/  FADD.FTZ R101, R101, 1 ;  /* 0x3f80000065657421 */ /* 0x010fcc0000010000 */
[----:B------:R-:W4:Y:S02]  /*62f0*/  MUFU.RCP R101, R101 ;  /* 0x0000006500657308 */ /* 0x000f240000001000 */
[----:B----4-:R-:W-:Y:S01]  /*6300*/  FADD.FTZ R102, -R101, 1 ;  /* 0x3f80000065667421 */ /* 0x010fe20000010100 */
[----:B------:R-:W-:-:S03]  /*6310*/  FMUL.FTZ R101, R12, R101 ;  /* 0x000000650c657220 */ /* 0x000fc60000410000 */
[----:B------:R-:W-:Y:S01]  /*6320*/  FFMA.FTZ R102, R100, R102, 1 ;  /* 0x3f80000064667423 */ /* 0x000fe20000010066 */
[----:B------:R-:W-:-:S03]  /*6330*/  FFMA.FTZ R100, R110, R81, R83 ;  /* 0x000000516e647223 */ /* 0x000fc60000010053 */
[----:B------:R-:W-:Y:S01]  /*6340*/  FMUL.FTZ R102, R101, R102 ;  /* 0x0000006665667220 */ /* 0x000fe20000410000 */
[----:B------:R-:W-:-:S06]  /*6350*/  FMUL.FTZ R101, R100, -1.4426950216293334961 ;  /* 0xbfb8aa3b64657820 */ /* 0x000fcc0000410000 */
[----:B------:R-:W4:Y:S02]  /*6360*/  MUFU.EX2 R101, R101 ;  /* 0x0000006500657308 */ /* 0x000f240000000800 */
[----:B----4-:R-:W-:-:S06]  /*6370*/  FADD.FTZ R101, R101, 1 ;  /* 0x3f80000065657421 */ /* 0x010fcc0000010000 */
[----:B------:R-:W4:Y:S02]  /*6380*/  MUFU.RCP R101, R101 ;  /* 0x0000006500657308 */ /* 0x000f240000001000 */
[----:B----4-:R-:W-:Y:S01]  /*6390*/  FADD.FTZ R103, -R101, 1 ;  /* 0x3f80000065677421 */ /* 0x010fe20000010100 */
[----:B------:R-:W-:-:S03]  /*63a0*/  FMUL.FTZ R101, R13, R101 ;  /* 0x000000650d657220 */ /* 0x000fc60000410000 */
[----:B------:R-:W-:-:S04]  /*63b0*/  FFMA.FTZ R100, R100, R103, 1 ;  /* 0x3f80000064647423 */ /* 0x000fc80000010067 */
[----:B------:R-:W-:-:S07]  /*63c0*/  FMUL.FTZ R100, R101, R100 ;  /* 0x0000006465647220 */ /* 0x000fce0000410000 */
.L_x_2541:
        /* <DEDUP_REMOVED lines=37> */
.L_x_2542:
[----:B------:R-:W-:Y:S01]  /*6620*/  FADD.FTZ R96, R96, -UR6 ;  /* 0x8000000660607e21 */ /* 0x000fe20008010000 */
[----:B------:R-:W-:Y:S01]  /*6630*/  FMUL.FTZ R99, R100, R80 ;  /* 0x0000005064637220 */ /* 0x000fe20000410000 */
[----:B------:R-:W-:Y:S01]  /*6640*/  FADD.FTZ R111, R111, R100 ;  /* 0x000000646f6f7221 */ /* 0x000fe20000010000 */
[C---:B------:R-:W-:Y:S01]  /*6650*/  FFMA.FTZ R3, R103.reuse, R100, R3 ;  /* 0x0000006467037223 */ /* 0x040fe20000010003 */
[----:B------:R-:W-:Y:S01]  /*6660*/  FMUL.FTZ R100, R96, UR26 ;  /* 0x0000001a60647c20 */ /* 0x000fe20008410000 */
[----:B------:R-:W-:Y:S01]  /*6670*/  FFMA.FTZ R108, R103, R99, R108 ;  /* 0x00000063676c7223 */ /* 0x000fe2000001006c */
[----:B------:R-:W-:Y:S01]  /*6680*/  FADD.FTZ R109, R109, R99 ;  /* 0x000000636d6d7221 */ /* 0x000fe20000010000 */
[----:B------:R-:W-:Y:S01]  /*6690*/  FMUL.FTZ R99, R98, R81 ;  /* 0x0000005162637220 */ /* 0x000fe20000410000 */
[----:B------:R-:W-:Y:S01]  /*66a0*/  FADD.FTZ R97, R97, -UR6 ;  /* 0x8000000661617e21 */ /* 0x000fe20008010000 */
[----:B------:R0:W-:Y:S01]  /*66b0*/  STL [R1+0x10], R100 ;  /* 0x0000106401007387 */ /* 0x0001e20000100800 */
        /* <DEDUP_REMOVED lines=26> */
.L_x_2543:
[----:B------:R-:W-:Y:S01]  /*6860*/  FMUL.FTZ R97, R98, R80 ;  /* 0x0000005062617220 */ /* 0x000fe20000410000 */
[----:B------:R-:W-:Y:S01]  /*6870*/  FADD.FTZ R94, R94, -UR6 ;  /* 0x800000065e5e7e21 */ /* 0x000fe20008010000 */
[----:B------:R-:W-:Y:S01]  /*6880*/  FADD.FTZ R95, R95, -UR6 ;  /* 0x800000065f5f7e21 */ /* 0x000fe20008010000 */
[----:B------:R-:W-:Y:S01]  /*6890*/  FADD.FTZ R107, R107, R96 ;  /* 0x000000606b6b7221 */ /* 0x000fe20000010000 */
[----:B------:R-:W-:Y:S01]  /*68a0*/  FFMA.FTZ R108, R100, R97, R108 ;  /* 0x00000061646c7223 */ /* 0x000fe2000001006c */
[----:B------:R-:W-:Y:S01]  /*68b0*/  FADD.FTZ R109, R109, R97 ;  /* 0x000000616d6d7221 */ /* 0x000fe20000010000 */
[----:B------:R-:W-:Y:S01]  /*68c0*/  FMUL.FTZ R97, R96, R81 ;  /* 0x0000005160617220 */ /* 0x000fe20000410000 */
[----:B------:R-:W-:Y:S01]  /*68d0*/  FFMA.FTZ R106, R123, R96, R106 ;  /* 0x000000607b6a7223 */ /* 0x000fe2000001006a */
[----:B------:R-:W-:Y:S01]  /*68e0*/  FMUL.FTZ R118, R94, UR26 ;  /* 0x0000001a5e767c20 */ /* 0x000fe20008410000 */
[----:B------:R-:W-:Y:S01]  /*68f0*/  FADD.FTZ R111, R111, R98 ;  /* 0x000000626f6f7221 */ /* 0x000fe20000010000 */
[----:B------:R-:W-:Y:S01]  /*6900*/  FFMA.FTZ R3, R100, R98, R3 ;  /* 0x0000006264037223 */ /* 0x000fe20000010003 */
[----:B------:R-:W-:Y:S01]  /*6910*/  FFMA.FTZ R108, R123, R97, R108 ;  /* 0x000000617b6c7223 */ /* 0x000fe2000001006c */
[----:B------:R-:W-:Y:S01]  /*6920*/  FADD.FTZ R109, R97, R109 ;  /* 0x0000006d616d7221 */ /* 0x000fe20000010000 */
[----:B0-----:R-:W-:Y:S01]  /*6930*/  FMUL.FTZ R116, R95, UR26 ;  /* 0x0000001a5f747c20 */ /* 0x001fe20008410000 */
        /* <DEDUP_REMOVED lines=21> */
.L_x_2544:
        /* <DEDUP_REMOVED lines=13> */
[----:B--2---:R-:W-:Y:S01]  /*6b60*/  FMUL.FTZ R114, R93, UR26 ;  /* 0x0000001a5d727c20 */ /* 0x004fe20008410000 */
        /* <DEDUP_REMOVED lines=21> */
.L_x_2545:
[----:B------:R-:W-:Y:S01]  /*6cc0*/  FMUL.FTZ R93, R94, R80 ;  /* 0x000000505e5d7220 */ /* 0x000fe20000410000 */
[----:B------:R-:W-:Y:S01]  /*6cd0*/  FADD.FTZ R91, R91, -UR6 ;  /* 0x800000065b5b7e21 */ /* 0x000fe20008010000 */
[----:B------:R-:W-:Y:S01]  /*6ce0*/  FADD.FTZ R90, R90, -UR6 ;  /* 0x800000065a5a7e21 */ /* 0x000fe20008010000 */
[----:B------:R-:W-:Y:S01]  /*6cf0*/  FADD.FTZ R111, R111, R94 ;  /* 0x0000005e6f6f7221 */ /* 0x000fe20000010000 */
[----:B------:R-:W-:Y:S01]  /*6d00*/  FFMA.FTZ R108, R115, R93, R108 ;  /* 0x0000005d736c7223 */ /* 0x000fe2000001006c */
[----:B------:R-:W-:Y:S01]  /*6d10*/  FADD.FTZ R109, R109, R93 ;  /* 0x0000005d6d6d7221 */ /* 0x000fe20000010000 */
[----:B------:R-:W-:Y:S01]  /*6d20*/  FMUL.FTZ R93, R92, R81 ;  /* 0x000000515c5d7220 */ /* 0x000fe20000410000 */
[----:B---3--:R-:W-:Y:S01]  /*6d30*/  FMUL.FTZ R112, R91, UR26 ;  /* 0x0000001a5b707c20 */ /* 0x008fe20008410000 */
[----:B------:R-:W-:Y:S01]  /*6d40*/  FFMA.FTZ R3, R115, R94, R3 ;  /* 0x0000005e73037223 */ /* 0x000fe20000010003 */
[----:B------:R-:W-:Y:S01]  /*6d50*/  FADD.FTZ R107, R107, R92 ;  /* 0x0000005c6b6b7221 */ /* 0x000fe20000010000 */
[C---:B------:R-:W-:Y:S01]  /*6d60*/  FFMA.FTZ R108, R114.reuse, R93, R108 ;  /* 0x0000005d726c7223 */ /* 0x040fe2000001006c */
[----:B------:R-:W-:Y:S01]  /*6d70*/  FADD.FTZ R109, R93, R109 ;  /* 0x0000006d5d6d7221 */ /* 0x000fe20000010000 */
[----:B------:R-:W-:Y:S01]  /*6d80*/  FFMA.FTZ R106, R114, R92, R106 ;  /* 0x0000005c726a7223 */ /* 0x000fe2000001006a */
        /* <DEDUP_REMOVED lines=22> */
.L_x_2546:
[----:B------:R-:W-:Y:S01]  /*6ef0*/  FMUL.FTZ R92, R93, R80 ;  /* 0x000000505d5c7220 */ /* 0x000fe20000410000 */
[----:B------:R-:W-:Y:S01]  /*6f00*/  FADD.FTZ R88, R88, -UR6 ;  /* 0x8000000658587e21 */ /* 0x000fe20008010000 */
[----:B------:R-:W-:Y:S01]  /*6f10*/  FADD.FTZ R89, R89, -UR6 ;  /* 0x8000000659597e21 */ /* 0x000fe20008010000 */
[----:B------:R-:W-:Y:S01]  /*6f20*/  FADD.FTZ R90, R111, R93 ;  /* 0x0000005d6f5a7221 */ /* 0x000fe20000010000 */
[----:B------:R-:W-:Y:S01]  /*6f30*/  FFMA.FTZ R108, R113, R92, R108 ;  /* 0x0000005c716c7223 */ /* 0x000fe2000001006c */
[----:B------:R-:W-:Y:S01]  /*6f40*/  FADD.FTZ R109, R109, R92 ;  /* 0x0000005c6d6d7221 */ /* 0x000fe20000010000 */
[----:B------:R-:W-:Y:S01]  /*6f50*/  FMUL.FTZ R92, R91, R81 ;  /* 0x000000515b5c7220 */ /* 0x000fe20000410000 */
[----:B------:R-:W-:Y:S01]  /*6f60*/  FADD.FTZ R107, R107, R91 ;  /* 0x0000005b6b6b7221 */ /* 0x000fe20000010000 */
[----:B------:R-:W-:Y:S01]  /*6f70*/  FFMA.FTZ R106, R112, R91, R106 ;  /* 0x0000005b706a7223 */ /* 0x000fe2000001006a */
[----:B------:R-:W-:Y:S01]  /*6f80*/  FMUL.FTZ R111, R88, UR26 ;  /* 0x0000001a586f7c20 */ /* 0x000fe20008410000 */
[----:B------:R-:W-:Y:S01]  /*6f90*/  FFMA.FTZ R3, R113, R93, R3 ;  /* 0x0000005d71037223 */ /* 0x000fe20000010003 */
        /* <DEDUP_REMOVED lines=24> */
.L_x_2547:
        /* <DEDUP_REMOVED lines=12> */
[----:B------:R-:W-:Y:S01]  /*71e0*/  FMUL.FTZ R109, R104, UR26 ;  /* 0x0000001a686d7c20 */ /* 0x000fe20008410000 */
        /* <DEDUP_REMOVED lines=22> */
.L_x_2548:
[----:B------:R-:W-:Y:S01]  /*7350*/  FMUL.FTZ R92, R93, R80 ;  /* 0x000000505d5c7220 */ /* 0x000fe20000410000 */
[----:B------:R-:W-:Y:S01]  /*7360*/  FADD.FTZ R90, R90, R93 ;  /* 0x0000005d5a5a7221 */ /* 0x000fe20000010000 */
[----:B------:R-:W-:Y:S01]  /*7370*/  FFMA.FTZ R3, R109, R93, R3 ;  /* 0x0000005d6d037223 */ /* 0x000fe20000010003 */
[----:B------:R-:W-:Y:S01]  /*7380*/  FMUL.FTZ R93, R91, R81 ;  /* 0x000000515b5d7220 */ /* 0x000fe20000410000 */
[----:B------:R-:W-:Y:S01]  /*7390*/  FFMA.FTZ R88, R109, R92, R88 ;  /* 0x0000005c6d587223 */ /* 0x000fe20000010058 */
[----:B------:R-:W-:Y:S01]  /*73a0*/  FADD.FTZ R92, R89, R92 ;  /* 0x0000005c595c7221 */ /* 0x000fe20000010000 */
[----:B------:R-:W-:Y:S01]  /*73b0*/  FADD.FTZ R86, R86, -UR6 ;  /* 0x8000000656567e21 */ /* 0x000fe20008010000 */
[----:B------:R-:W-:Y:S01]  /*73c0*/  FADD.FTZ R87, R87, -UR6 ;  /* 0x8000000657577e21 */ /* 0x000fe20008010000 */
[----:B------:R-:W-:Y:S01]  /*73d0*/  FADD.FTZ R89, R107, R91 ;  /* 0x0000005b6b597221 */ /* 0x000fe20000010000 */
[C---:B------:R-:W-:Y:S01]  /*73e0*/  FFMA.FTZ R91, R108.reuse, R91, R106 ;  /* 0x0000005b6c5b7223 */ /* 0x040fe2000001006a */
        /* <DEDUP_REMOVED lines=25> */
.L_x_2549:
[----:B------:R-:W-:Y:S01]  /*7580*/  FMUL.FTZ R87, R93, R80 ;  /* 0x000000505d577220 */ /* 0x000fe20000410000 */
[----:B------:R-:W-:Y:S01]  /*7590*/  FADD.FTZ R58, R58, -UR6 ;  /* 0x800000063a3a7e21 */ /* 0x000fe20008010000 */
[----:B------:R-:W-:Y:S01]  /*75a0*/  FADD.FTZ R59, R59, -UR6 ;  /* 0x800000063b3b7e21 */ /* 0x000fe20008010000 */
[----:B------:R-:W-:Y:S01]  /*75b0*/  FADD.FTZ R89, R89, R86 ;  /* 0x0000005659597221 */ /* 0x000fe20000010000 */
[C---:B------:R-:W-:Y:S01]  /*75c0*/  FFMA.FTZ R88, R107.reuse, R87, R88 ;  /* 0x000000576b587223 */ /* 0x040fe20000010058 */
        /* <DEDUP_REMOVED lines=30> */
.L_x_2550:
        /* <DEDUP_REMOVED lines=8> */
[----:B----4-:R-:W-:Y:S01]  /*7830*/  FMUL.FTZ R103, R84, UR26 ;  /* 0x0000001a54677c20 */ /* 0x010fe20008410000 */
        /* <DEDUP_REMOVED lines=26> */
.L_x_2551:
        /* <DEDUP_REMOVED lines=35> */
.L_x_2552:
        /* <DEDUP_REMOVED lines=35> */
.L_x_2553:
[----:B------:R-:W-:Y:S01]  /*7e40*/  FMUL.FTZ R58, R56, R80 ;  /* 0x00000050383a7220 */ /* 0x000fe20000410000 */
[----:B------:R-:W-:Y:S01]  /*7e50*/  FADD.FTZ R90, R90, R56 ;  /* 0x000000385a5a7221 */ /* 0x000fe20000010000 */
[C---:B------:R-:W-:Y:S01]  /*7e60*/  FFMA.FTZ R56, R97.reuse, R56, R3 ;  /* 0x0000003861387223 */ /* 0x040fe20000010003 */
[----:B------:R-:W-:Y:S01]  /*7e70*/  FADD.FTZ R60, R60, -UR6 ;  /* 0x800000063c3c7e21 */ /* 0x000fe20008010000 */
[----:B------:R-:W-:Y:S01]  /*7e80*/  FFMA.FTZ R88, R97, R58, R88 ;  /* 0x0000003a61587223 */ /* 0x000fe20000010058 */
[----:B------:R-:W-:Y:S01]  /*7e90*/  FADD.FTZ R92, R92, R58 ;  /* 0x0000003a5c5c7221 */ /* 0x000fe20000010000 */
[----:B------:R-:W-:Y:S01]  /*7ea0*/  FMUL.FTZ R3, R57, R81 ;  /* 0x0000005139037220 */ /* 0x000fe20000410000 */
[----:B------:R-:W-:Y:S01]  /*7eb0*/  FADD.FTZ R61, R61, -UR6 ;  /* 0x800000063d3d7e21 */ /* 0x000fe20008010000 */
[----:B------:R-:W-:Y:S01]  /*7ec0*/  FMUL.FTZ R95, R60, UR26 ;  /* 0x0000001a3c5f7c20 */ /* 0x000fe20008410000 */
        /* <DEDUP_REMOVED lines=26> */
.L_x_2554:
[----:B------:R-:W2:Y:S04]  /*8070*/  LDL.LU R63, [R1+0x48] ;  /* 0x00004800013f7983 */ /* 0x000ea80000300800 */
[----:B------:R-:W3:Y:S01]  /*8080*/  LDL.LU R62, [R1+0x4c] ;  /* 0x00004c00013e7983 */ /* 0x000ee20000300800 */
[----:B------:R-:W-:Y:S01]  /*8090*/  FMUL.FTZ R57, R60, R80 ;  /* 0x000000503c397220 */ /* 0x000fe20000410000 */
[----:B------:R-:W-:Y:S01]  /*80a0*/  FADD.FTZ R3, R90, R60 ;  /* 0x0000003c5a037221 */ /* 0x000fe20000010000 */
[----:B------:R-:W-:Y:S01]  /*80b0*/  FFMA.FTZ R56, R95, R60, R56 ;  /* 0x0000003c5f387223 */ /* 0x000fe20000010038 */
[----:B------:R-:W-:Y:S01]  /*80c0*/  FMUL.FTZ R61, R59, R81 ;  /* 0x000000513b3d7220 */ /* 0x000fe20000410000 */
[----:B------:R-:W-:Y:S01]  /*80d0*/  FFMA.FTZ R88, R95, R57, R88 ;  /* 0x000000395f587223 */ /* 0x000fe20000010058 */
[----:B------:R-:W-:Y:S01]  /*80e0*/  FADD.FTZ R60, R92, R57 ;  /* 0x000000395c3c7221 */ /* 0x000fe20000010000 */
[----:B------:R-:W-:Y:S01]  /*80f0*/  FADD.FTZ R57, R89, R59 ;  /* 0x0000003b59397221 */ /* 0x000fe20000010000 */
[C---:B------:R-:W-:Y:S01]  /*8100*/  FFMA.FTZ R58, R94.reuse, R59, R58 ;  /* 0x0000003b5e3a7223 */ /* 0x040fe2000001003a */
[----:B------:R-:W-:Y:S01]  /*8110*/  FFMA.FTZ R59, R94, R61, R88 ;  /* 0x0000003d5e3b7223 */ /* 0x000fe20000010058 */
[----:B------:R-:W-:Y:S01]  /*8120*/  FADD.FTZ R60, R61, R60 ;  /* 0x0000003c3d3c7221 */ /* 0x000fe20000010000 */
[----:B------:R-:W-:Y:S01]  /*8130*/  MOV R61, R34 ;  /* 0x00000022003d7202 */ /* 0x000fe20000000f00 */
[----:B--2---:R-:W-:Y:S01]  /*8140*/  FADD.FTZ R93, R63, -UR6 ;  /* 0x800000063f5d7e21 */ /* 0x004fe20008010000 */
[----:B---3--:R-:W-:-:S03]  /*8150*/  FADD.FTZ R92, R62, -UR6 ;  /* 0x800000063e5c7e21 */ /* 0x008fc60008010000 */
[----:B------:R-:W-:Y:S01]  /*8160*/  FMUL.FTZ R93, R93, UR26 ;  /* 0x0000001a5d5d7c20 */ /* 0x000fe20008410000 */
[----:B------:R-:W-:Y:S01]  /*8170*/  MOV R62, R35 ;  /* 0x00000023003e7202 */ /* 0x000fe20000000f00 */
        /* <DEDUP_REMOVED lines=20> */
.L_x_2555:
[----:B------:R-:W2:Y:S04]  /*82c0*/  LDL.LU R85, [R1+0x58] ;  /* 0x0000580001557983 */ /* 0x000ea80000300800 */
[----:B------:R-:W3:Y:S01]  /*82d0*/  LDL.LU R84, [R1+0x5c] ;  /* 0x00005c0001547983 */ /* 0x000ee20000300800 */
[----:B------:R-:W-:Y:S01]  /*82e0*/  FMUL.FTZ R63, R61, R80 ;  /* 0x000000503d3f7220 */ /* 0x000fe20000410000 */
[----:B------:R-:W-:Y:S01]  /*82f0*/  FFMA.FTZ R121, R93, R61, R56 ;  /* 0x0000003d5d797223 */ /* 0x000fe20000010038 */
[----:B------:R-:W-:Y:S02]  /*8300*/  FADD.FTZ R122, R3, R61 ;  /* 0x0000003d037a7221 */ /* 0x000fe40000010000 */
[----:B------:R-:W-:Y:S01]  /*8310*/  FADD.FTZ R56, R60, R63 ;  /* 0x0000003f3c387221 */ /* 0x000fe20000010000 */
[----:B------:R-:W-:Y:S01]  /*8320*/  FADD.FTZ R60, R57, R62 ;  /* 0x0000003e393c7221 */ /* 0x000fe20000010000 */
[----:B------:R-:W-:Y:S01]  /*8330*/  FFMA.FTZ R57, R92, R62, R58 ;  /* 0x0000003e5c397223 */ /* 0x000fe2000001003a */
[----:B------:R-:W-:Y:S01]  /*8340*/  FFMA.FTZ R3, R93, R63, R59 ;  /* 0x0000003f5d037223 */ /* 0x000fe2000001003b */
[----:B------:R-:W-:Y:S01]  /*8350*/  FMUL.FTZ R59, R62, R81 ;  /* 0x000000513e3b7220 */ /* 0x000fe20000410000 */
[----:B------:R-:W-:Y:S01]  /*8360*/  MOV R62, R36 ;  /* 0x00000024003e7202 */ /* 0x000fe20000000f00 */
[----:B------:R0:W-:Y:S02]  /*8370*/  STL [R1+0x38], R60 ;  /* 0x0000383c01007387 */ /* 0x0001e40000100800 */
[----:B------:R-:W-:Y:S01]  /*8380*/  FFMA.FTZ R3, R92, R59, R3 ;  /* 0x0000003b5c037223 */ /* 0x000fe20000010003 */
[----:B------:R-:W-:Y:S01]  /*8390*/  FADD.FTZ R56, R59, R56 ;  /* 0x000000383b387221 */ /* 0x000fe20000010000 */
[----:B------:R4:W-:Y:S01]  /*83a0*/  STL [R1+0x34], R57 ;  /* 0x0000343901007387 */ /* 0x0009e20000100800 */
[----:B0-----:R-:W-:Y:S01]  /*83b0*/  MOV R60, R37 ;  /* 0x00000025003c7202 */ /* 0x001fe20000000f00 */
[----:B--2---:R-:W-:Y:S01]  /*83c0*/  FADD.FTZ R89, R85, -UR6 ;  /* 0x8000000655597e21 */ /* 0x004fe20008010000 */
[----:B---3--:R-:W-:-:S03]  /*83d0*/  FADD.FTZ R88, R84, -UR6 ;  /* 0x8000000654587e21 */ /* 0x008fc60008010000 */
[----:B------:R-:W-:Y:S01]  /*83e0*/  FMUL.FTZ R89, R89, UR26 ;  /* 0x0000001a59597c20 */ /* 0x000fe20008410000 */
[----:B------:R-:W-:Y:S01]  /*83f0*/  FMUL.FTZ R88, R88, UR26 ;  /* 0x0000001a58587c20 */ /* 0x000fe20008410000 */
[----:B----4-:R-:W-:Y:S06]  /*8400*/  @!P5 BRA `(.L_x_2556) ;  /* 0x000000000048d947 */ /* 0x010fec0003800000 */
        /* <DEDUP_REMOVED lines=18> */
.L_x_2556:
[----:B------:R-:W2:Y:S04]  /*8530*/  LDL.LU R59, [R1+0x90] ;  /* 0x00009000013b7983 */ /* 0x000ea80000300800 */
[----:B------:R-:W3:Y:S01]  /*8540*/  LDL.LU R58, [R1+0x94] ;  /* 0x00009400013a7983 */ /* 0x000ee20000300800 */
[----:B------:R-:W-:Y:S01]  /*8550*/  FMUL.FTZ R57, R62, R80 ;  /* 0x000000503e397220 */ /* 0x000fe20000410000 */
[----:B------:R-:W-:Y:S02]  /*8560*/  MOV R120, R38 ;  /* 0x0000002600787202 */ /* 0x000fe40000000f00 */
[----:B------:R-:W-:Y:S01]  /*8570*/  MOV R61, R39 ;  /* 0x00000027003d7202 */ /* 0x000fe20000000f00 */
[----:B------:R-:W-:Y:S01]  /*8580*/  FFMA.FTZ R3, R89, R57, R3 ;  /* 0x0000003959037223 */ /* 0x000fe20000010003 */
[----:B------:R-:W-:Y:S01]  /*8590*/  FADD.FTZ R56, R56, R57 ;  /* 0x0000003938387221 */ /* 0x000fe20000010000 */
[----:B------:R-:W-:-:S04]  /*85a0*/  FMUL.FTZ R57, R60, R81 ;  /* 0x000000513c397220 */ /* 0x000fc80000410000 */
[----:B------:R-:W-:Y:S01]  /*85b0*/  FFMA.FTZ R3, R88, R57, R3 ;  /* 0x0000003958037223 */ /* 0x000fe20000010003 */
[----:B------:R-:W-:Y:S01]  /*85c0*/  FADD.FTZ R56, R57, R56 ;  /* 0x0000003839387221 */ /* 0x000fe20000010000 */
[----:B--2---:R-:W-:Y:S01]  /*85d0*/  FADD.FTZ R87, R59, -UR6 ;  /* 0x800000063b577e21 */ /* 0x004fe20008010000 */
[----:B---3--:R-:W-:-:S03]  /*85e0*/  FADD.FTZ R86, R58, -UR6 ;  /* 0x800000063a567e21 */ /* 0x008fc60008010000 */
        /* <DEDUP_REMOVED lines=21> */
.L_x_2557:
[----:B------:R-:W2:Y:S04]  /*8740*/  LDL.LU R59, [R1+0x98] ;  /* 0x00009800013b7983 */ /* 0x000ea80000300800 */
[----:B------:R-:W3:Y:S01]  /*8750*/  LDL.LU R58, [R1+0x9c] ;  /* 0x00009c00013a7983 */ /* 0x000ee20000300800 */
[----:B------:R-:W-:-:S04]  /*8760*/  FMUL.FTZ R57, R120, R80 ;  /* 0x0000005078397220 */ /* 0x000fc80000410000 */
[----:B------:R-:W-:Y:S01]  /*8770*/  FFMA.FTZ R3, R87, R57, R3 ;  /* 0x0000003957037223 */ /* 0x000fe20000010003 */
[----:B------:R-:W-:Y:S01]  /*8780*/  FADD.FTZ R57, R56, R57 ;  /* 0x0000003938397221 */ /* 0x000fe20000010000 */
[----:B------:R-:W-:-:S04]  /*8790*/  FMUL.FTZ R56, R61, R81 ;  /* 0x000000513d387220 */ /* 0x000fc80000410000 */
        /* <DEDUP_REMOVED lines=27> */
.L_x_2558:
[----:B------:R-:W2:Y:S04]  /*8950*/  LDL.LU R91, [R1+0x88] ;  /* 0x00008800015b7983 */ /* 0x000ea80000300800 */
[----:B------:R-:W3:Y:S01]  /*8960*/  LDL.LU R90, [R1+0x8c] ;  /* 0x00008c00015a7983 */ /* 0x000ee20000300800 */
[----:B------:R-:W-:Y:S01]  /*8970*/  FMUL.FTZ R59, R58, R80 ;  /* 0x000000503a3b7220 */ /* 0x000fe20000410000 */
[----:B------:R-:W-:-:S03]  /*8980*/  FMUL.FTZ R63, R56, R81 ;  /* 0x00000051383f7220 */ /* 0x000fc60000410000 */
[----:B------:R-:W-:Y:S01]  /*8990*/  FFMA.FTZ R3, R85, R59, R3 ;  /* 0x0000003b55037223 */ /* 0x000fe20000010003 */
[----:B------:R-:W-:Y:S01]  /*89a0*/  FADD.FTZ R57, R57, R59 ;  /* 0x0000003b39397221 */ /* 0x000fe20000010000 */
[----:B------:R-:W-:Y:S02]  /*89b0*/  MOV R59, R79 ;  /* 0x0000004f003b7202 */ /* 0x000fe40000000f00 */
[----:B------:R-:W-:Y:S01]  /*89c0*/  FFMA.FTZ R3, R84, R63, R3 ;  /* 0x0000003f54037223 */ /* 0x000fe20000010003 */
[----:B------:R-:W-:Y:S01]  /*89d0*/  FADD.FTZ R63, R63, R57 ;  /* 0x000000393f3f7221 */ /* 0x000fe20000010000 */
[----:B------:R-:W-:Y:S01]  /*89e0*/  MOV R57, R78 ;  /* 0x0000004e00397202 */ /* 0x000fe20000000f00 */
        /* <DEDUP_REMOVED lines=23> */
.L_x_2559:
[----:B------:R0:W-:Y:S01]  /*8b60*/  STL [R1+0xa4], R2 ;  /* 0x0000a40201007387 */ /* 0x0001e20000100800 */
[----:B------:R-:W-:Y:S01]  /*8b70*/  FMUL.FTZ R90, R57, R80 ;  /* 0x00000050395a7220 */ /* 0x000fe20000410000 */
[----:B------:R-:W-:-:S03]  /*8b80*/  FMUL.FTZ R91, R59, R81 ;  /* 0x000000513b5b7220 */ /* 0x000fc60000410000 */
[----:B------:R-:W-:Y:S01]  /*8b90*/  FFMA.FTZ R3, R99, R90, R3 ;  /* 0x0000005a63037223 */ /* 0x000fe20000010003 */
[----:B------:R-:W-:-:S03]  /*8ba0*/  FADD.FTZ R63, R63, R90 ;  /* 0x0000005a3f3f7221 */ /* 0x000fc60000010000 */
[----:B------:R-:W-:Y:S01]  /*8bb0*/  FFMA.FTZ R90, R98, R91, R3 ;  /* 0x0000005b625a7223 */ /* 0x000fe20000010003 */
[----:B0-----:R-:W0:Y:S01]  /*8bc0*/  S2R R2, SR_LANEID ;  /* 0x0000000000027919 */ /* 0x001e220000000000 */
[----:B------:R-:W-:-:S03]  /*8bd0*/  FADD.FTZ R91, R91, R63 ;  /* 0x0000003f5b5b7221 */ /* 0x000fc60000010000 */
[----:B------:R-:W2:Y:S04]  /*8be0*/  SHFL.DOWN PT, R3, R90, 0x1, 0x1f ;  /* 0x08201f005a037f89 */ /* 0x000ea800000e0000 */
[----:B------:R-:W3:Y:S01]  /*8bf0*/  SHFL.DOWN PT, R63, R91, 0x1, 0x1f ;  /* 0x08201f005b3f7f89 */ /* 0x000ee200000e0000 */
[----:B0-----:R-:W-:-:S13]  /*8c00*/  ISETP.GT.AND P0, PT, R2, 0x1e, PT ;  /* 0x0000001e0200780c */ /* 0x001fda0003f04270 */
[----:B--2---:R-:W-:Y:S01]  /*8c10*/  @!P0 FADD.FTZ R90, R90, R3 ;  /* 0x000000035a5a8221 */ /* 0x004fe20000010000 */
[----:B---3--:R-:W-:Y:S01]  /*8c20*/  @!P0 FADD.FTZ R91, R91, R63 ;  /* 0x0000003f5b5b8221 */ /* 0x008fe20000010000 */
[----:B------:R-:W-:-:S03]  /*8c30*/  ISETP.GT.AND P0, PT, R2, 0x1d, PT ;  /* 0x0000001d0200780c */ /* 0x000fc60003f04270 */
[----:B------:R-:W0:Y:S04]  /*8c40*/  SHFL.DOWN PT, R3, R90, 0x2, 0x1f ;  /* 0x08401f005a037f89 */ /* 0x000e2800000e0000 */
[----:B------:R-:W2:Y:S06]  /*8c50*/  SHFL.DOWN PT, R63, R91, 0x2, 0x1f ;  /* 0x08401f005b3f7f89 */ /* 0x000eac00000e0000 */
[----:B0-----:R-:W-:Y:S01]  /*8c60*/  @!P0 FADD.FTZ R90, R90, R3 ;  /* 0x000000035a5a8221 */ /* 0x001fe20000010000 */
[----:B--2---:R-:W-:-:S04]  /*8c70*/  @!P0 FADD.FTZ R91, R91, R63 ;  /* 0x0000003f5b5b8221 */ /* 0x004fc80000010000 */
[----:B------:R-:W0:Y:S01]  /*8c80*/  SHFL.DOWN PT, R3, R90, 0x4, 0x1f ;  /* 0x08801f005a037f89 */ /* 0x000e2200000e0000 */
[----:B------:R-:W-:-:S03]  /*8c90*/  ISETP.GT.AND P0, PT, R2, 0x1b, PT ;  /* 0x0000001b0200780c */ /* 0x000fc60003f04270 */
[----:B------:R-:W2:Y:S10]  /*8ca0*/  SHFL.DOWN PT, R63, R91, 0x4, 0x1f ;  /* 0x08801f005b3f7f89 */ /* 0x000eb400000e0000 */
[----:B0-----:R-:W-:Y:S01]  /*8cb0*/  @!P0 FADD.FTZ R90, R90, R3 ;  /* 0x000000035a5a8221 */ /* 0x001fe20000010000 */
[----:B--2---:R-:W-:Y:S01]  /*8cc0*/  @!P0 FADD.FTZ R91, R91, R63 ;  /* 0x0000003f5b5b8221 */ /* 0x004fe20000010000 */
[----:B------:R-:W-:-:S03]  /*8cd0*/  ISETP.GT.AND P0, PT, R2, 0x17, PT ;  /* 0x000000170200780c */ /* 0x000fc60003f04270 */
[----:B------:R-:W0:Y:S01]  /*8ce0*/  SHFL.DOWN PT, R63, R90, 0x8, 0x1f ;  /* 0x09001f005a3f7f89 */ /* 0x000e2200000e0000 */
[----:B------:R-:W-:Y:S01]  /*8cf0*/  FADD.FTZ R122, R122, R62 ;  /* 0x0000003e7a7a7221 */ /* 0x000fe20000010000 */
[----:B------:R-:W-:Y:S02]  /*8d00*/  FFMA.FTZ R121, R89, R62, R121 ;  /* 0x0000003e59797223 */ /* 0x000fe40000010079 */
[----:B------:R-:W2:Y:S06]  /*8d10*/  SHFL.DOWN PT, R3, R91, 0x8, 0x1f ;  /* 0x09001f005b037f89 */ /* 0x000eac00000e0000 */
[----:B0-----:R-:W-:-:S02]  /*8d20*/  @!P0 FADD.FTZ R90, R90, R63 ;  /* 0x0000003f5a5a8221 */ /* 0x001fc40000010000 */
[----:B------:R-:W3:Y:S04]  /*8d30*/  LDL.LU R63, [R1+0x38] ;  /* 0x00003800013f7983 */ /* 0x000ee80000300800 */
[----:B------:R-:W4:Y:S01]  /*8d40*/  LDL.LU R62, [R1+0x34] ;  /* 0x00003400013e7983 */ /* 0x000f220000300800 */
[----:B------:R-:W-:Y:S01]  /*8d50*/  FADD.FTZ R122, R122, R120 ;  /* 0x000000787a7a7221 */ /* 0x000fe20000010000 */
[----:B------:R-:W-:Y:S01]  /*8d60*/  FFMA.FTZ R121, R87, R120, R121 ;  /* 0x0000007857797223 */ /* 0x000fe20000010079 */
[----:B--2---:R-:W-:Y:S01]  /*8d70*/  @!P0 FADD.FTZ R91, R91, R3 ;  /* 0x000000035b5b8221 */ /* 0x004fe20000010000 */
[----:B------:R-:W2:Y:S01]  /*8d80*/  LDL R120, [R1+0xa0] ;  /* 0x0000a00001787983 */ /* 0x000ea20000100800 */
[----:B------:R-:W-:Y:S01]  /*8d90*/  ISETP.GT.AND P0, PT, R2, 0xf, PT ;  /* 0x0000000f0200780c */ /* 0x000fe20003f04270 */
[----:B------:R-:W0:Y:S02]  /*8da0*/  S2UR UR7, SR_CgaCtaId ;  /* 0x00000000000779c3 */ /* 0x000e240000008800 */
[----:B------:R0:W5:Y:S04]  /*8db0*/  LDL.LU R2, [R1+0xa4] ;  /* 0x0000a40001027983 */ /* 0x0001680000300800 */
[----:B------:R-:W1:Y:S01]  /*8dc0*/  SHFL.DOWN PT, R3, R90, 0x10, 0x1f ;  /* 0x0a001f005a037f89 */ /* 0x000e6200000e0000 */
[----:B------:R-:W-:-:S02]  /*8dd0*/  UMOV UR6, 0x400 ;  /* 0x0000040000067882 */ /* 0x000fc40000000000 */
[----:B------:R-:W-:Y:S01]  /*8de0*/  UIADD3 UR5, UR6, 0xa0, URZ ;  /* 0x000000a006057890 */ /* 0x000fe2000fffe03f */
[----:B------:R-:W-:Y:S01]  /*8df0*/  FFMA.FTZ R121, R85, R58, R121 ;  /* 0x0000003a55797223 */ /* 0x000fe20000010079 */
[----:B------:R-:W-:Y:S01]  /*8e00*/  FADD.FTZ R122, R122, R58 ;  /* 0x0000003a7a7a7221 */ /* 0x000fe20000010000 */
[----:B-----5:R-:W-:-:S03]  /*8e10*/  ISETP.NE.AND P2, PT, R0, RZ, PT ;  /* 0x000000ff0000720c */ /* 0x020fc60003f45270 */
[----:B------:R-:W-:Y:S01]  /*8e20*/  FADD.FTZ R58, R122, R57 ;  /* 0x000000397a3a7221 */ /* 0x000fe20000010000 */
[----:B0-----:R-:W-:Y:S01]  /*8e30*/  ULEA UR5, UR7, UR5, 0x18 ;  /* 0x0000000507057291 */ /* 0x001fe2000f8ec03f */
[----:B-1----:R-:W-:-:S05]  /*8e40*/  @!P0 FADD.FTZ R90, R90, R3 ;  /* 0x000000035a5a8221 */ /* 0x002fca0000010000 */
[C---:B------:R-:W-:Y:S01]  /*8e50*/  LEA R3, R0.reuse, UR5, 0x4 ;  /* 0x0000000500037c11 */ /* 0x040fe2000f8e20ff */
[----:B------:R-:W-:Y:S01]  /*8e60*/  BSSY B0, `(.L_x_2560) ;  /* 0x0000038000007945 */ /* 0x000fe20003800000 */
[----:B------:R-:W-:Y:S01]  /*8e70*/  ISETP.GT.U32.AND P3, PT, R0, 0x3b, PT ;  /* 0x0000003b0000780c */ /* 0x000fe20003f64070 */
[----:B---3--:R-:W-:Y:S01]  /*8e80*/  FADD.FTZ R63, R63, R60 ;  /* 0x0000003c3f3f7221 */ /* 0x008fe20000010000 */
[----:B----4-:R-:W-:-:S03]  /*8e90*/  FFMA.FTZ R62, R88, R60, R62 ;  /* 0x0000003c583e7223 */ /* 0x010fc6000001003e */
[----:B------:R-:W-:Y:S01]  /*8ea0*/  FADD.FTZ R63, R63, R61 ;  /* 0x0000003d3f3f7221 */ /* 0x000fe20000010000 */
[----:B------:R-:W0:Y:S01]  /*8eb0*/  SHFL.DOWN PT, R60, R91, 0x10, 0x1f ;  /* 0x0a001f005b3c7f89 */ /* 0x000e2200000e0000 */
[----:B------:R-:W-:Y:S02]  /*8ec0*/  FFMA.FTZ R62, R86, R61, R62 ;  /* 0x0000003d563e7223 */ /* 0x000fe4000001003e */
[----:B------:R-:W1:Y:S01]  /*8ed0*/  S2R R61, SR_LANEID ;  /* 0x00000000003d7919 */ /* 0x000e620000000000 */
[----:B------:R-:W-:Y:S01]  /*8ee0*/  FADD.FTZ R63, R63, R56 ;  /* 0x000000383f3f7221 */ /* 0x000fe20000010000 */
[----:B------:R-:W-:Y:S01]  /*8ef0*/  FFMA.FTZ R62, R84, R56, R62 ;  /* 0x00000038543e7223 */ /* 0x000fe2000001003e */
[----:B------:R-:W-:-:S03]  /*8f00*/  FFMA.FTZ R56, R99, R57, R121 ;  /* 0x0000003963387223 */ /* 0x000fc60000010079 */
[----:B------:R-:W-:Y:S01]  /*8f10*/  FFMA.FTZ R57, R98, R59, R62 ;  /* 0x0000003b62397223 */ /* 0x000fe2000001003e */
[----:B------:R-:W-:Y:S01]  /*8f20*/  FADD.FTZ R59, R63, R59 ;  /* 0x0000003b3f3b7221 */ /* 0x000fe20000010000 */
[----:B0-----:R-:W-:Y:S01]  /*8f30*/  @!P0 FADD.FTZ R91, R91, R60 ;  /* 0x0000003c5b5b8221 */ /* 0x001fe20000010000 */
[----:B-1----:R-:W-:-:S03]  /*8f40*/  ISETP.NE.AND P0, PT, R61, RZ, PT ;  /* 0x000000ff3d00720c */ /* 0x002fc60003f05270 */
[----:B------:R0:W-:Y:S10]  /*8f50*/  STS.128 [R3], R56 ;  /* 0x0000003803007388 */ /* 0x0001f40000000c00 */
[----:B--2---:R0:W-:Y:S01]  /*8f60*/  @!P0 STS.64 [R120+0x10], R90 ;  /* 0x0000105a78008388 */ /* 0x0041e20000000a00 */
[----:B------:R-:W-:Y:S06]  /*8f70*/  BAR.SYNC.DEFER_BLOCKING 0x0 ;  /* 0x0000000000007b1d */ /* 0x000fec0000010000 */
[----:B------:R-:W-:Y:S05]  /*8f80*/  @P2 BRA `(.L_x_2561) ;  /* 0x0000000000942947 */ /* 0x000fea0003800000 */
        /* <DEDUP_REMOVED lines=37> */
.L_x_2561:
[----:B------:R-:W-:Y:S05]  /*91e0*/  BSYNC B0 ;  /* 0x0000000000007941 */ /* 0x000fea0003800000 */
.L_x_2560:
[----:B------:R-:W-:Y:S06]  /*91f0*/  BAR.SYNC.DEFER_BLOCKING 0x0 ;  /* 0x0000000000007b1d */ /* 0x000fec0000010000 */
[----:B------:R-:W-:Y:S04]  /*9200*/  BSSY B0, `(.L_x_2562) ;  /* 0x0000025000007945 */ /* 0x000fe80003800000 */
[----:B------:R-:W-:Y:S05]  /*9210*/  @P3 BRA `(.L_x_2563) ;  /* 0x00000000008c3947 */ /* 0x000fea0003800000 */
[----:B------:R-:W1:Y:S02]  /*9220*/  LDS.128 R60, [R3+0x3c0] ;  /* 0x0003c000033c7984 */ /* 0x000e640000000c00 */
[----:B-1----:R-:W-:Y:S01]  /*9230*/  FADD.FTZ R60, R56, R60 ;  /* 0x0000003c383c7221 */ /* 0x002fe20000010000 */
[----:B------:R-:W-:Y:S01]  /*9240*/  FADD.FTZ R61, R57, R61 ;  /* 0x0000003d393d7221 */ /* 0x000fe20000010000 */
[----:B------:R-:W-:Y:S01]  /*9250*/  FADD.FTZ R62, R58, R62 ;  /* 0x0000003e3a3e7221 */ /* 0x000fe20000010000 */
[----:B------:R-:W-:Y:S02]  /*9260*/  FADD.FTZ R63, R59, R63 ;  /* 0x0000003f3b3f7221 */ /* 0x000fe40000010000 */
[----:B0-----:R-:W0:Y:S02]  /*9270*/  LDS.128 R56, [R3+0x780] ;  /* 0x0007800003387984 */ /* 0x001e240000000c00 */
        /* <DEDUP_REMOVED lines=29> */
.L_x_2563:
[----:B------:R-:W-:Y:S05]  /*9450*/  BSYNC B0 ;  /* 0x0000000000007941 */ /* 0x000fea0003800000 */
.L_x_2562:
[----:B------:R-:W1:Y:S01]  /*9460*/  LDC.64 R60, c[0x0][0x268] ;  /* 0x00009a00ff3c7b82 */ /* 0x000e620000000a00 */
[----:B0-----:R-:W-:Y:S01]  /*9470*/  MOV R3, UR16 ;  /* 0x0000001000037c02 */ /* 0x001fe20008000f00 */
[----:B------:R-:W-:Y:S04]  /*9480*/  BSSY B0, `(.L_x_2564) ;  /* 0x0000011000007945 */ /* 0x000fe80003800000 */
[----:B------:R-:W-:-:S04]  /*9490*/  IMAD R3, R3, 0x3c, R0 ;  /* 0x0000003c03037824 */ /* 0x000fc800078e0200 */
[----:B-1----:R-:W-:Y:S01]  /*94a0*/  IMAD.WIDE R60, R3, 0x4, R60 ;  /* 0x00000004033c7825 */ /* 0x002fe200078e023c */
[----:B------:R-:W-:Y:S06]  /*94b0*/  @P3 BRA `(.L_x_2565) ;  /* 0x0000000000343947 */ /* 0x000fec0003800000 */
[----:B------:R-:W-:Y:S01]  /*94c0*/  MOV R62, UR9 ;  /* 0x00000009003e7c02 */ /* 0x000fe20008000f00 */
[----:B------:R-:W-:Y:S03]  /*94d0*/  REDG.E.ADD.F32.FTZ.RN.STRONG.GPU desc[UR22][R60.64], R56 ;  /* 0x000000383c0079a6 */ /* 0x000fe6000c10f396 */
[----:B------:R-:W-:-:S04]  /*94e0*/  LEA R62, P0, R62, R60, 0x2 ;  /* 0x0000003c3e3e7211 */ /* 0x000fc800078010ff */
[----:B------:R-:W-:-:S05]  /*94f0*/  IADD3.X R63, R61, UR11, RZ, P0, !PT ;  /* 0x0000000b3d3f7c10 */ /* 0x000fca00087fe4ff */
[----:B------:R0:W-:Y:S02]  /*9500*/  REDG.E.ADD.F32.FTZ.RN.STRONG.GPU desc[UR22][R62.64], R57 ;  /* 0x000000393e0079a6 */ /* 0x0001e4000c10f396 */
[----:B0-----:R-:W0:Y:S01]  /*9510*/  LDC.64 R62, c[0x0][0x288] ;  /* 0x0000a200ff3e7b82 */ /* 0x001e220000000a00 */
[----:B------:R-:W-:Y:S02]  /*9520*/  MOV R3, UR10 ;  /* 0x0000000a00037c02 */ /* 0x000fe40008000f00 */
[CC--:B0-----:R-:W-:Y:S02]  /*9530*/  LEA R56, P0, R62.reuse, R60.reuse, 0x2 ;  /* 0x0000003c3e387211 */ /* 0x0c1fe400078010ff */
[----:B------:R-:W-:Y:S02]  /*9540*/  LEA R60, P3, R3, R60, 0x2 ;  /* 0x0000003c033c7211 */ /* 0x000fe400078610ff */
[----:B------:R-:W-:Y:S02]  /*9550*/  LEA.HI.X R57, R62, R61, R63, 0x2, P0 ;  /* 0x0000003d3e397211 */ /* 0x000fe400000f143f */
[----:B------:R-:W-:-:S03]  /*9560*/  IADD3.X R61, R61, UR12, RZ, P3, !PT ;  /* 0x0000000c3d3d7c10 */ /* 0x000fc60009ffe4ff */
[----:B------:R0:W-:Y:S04]  /*9570*/  REDG.E.ADD.F32.FTZ.RN.STRONG.GPU desc[UR22][R56.64], R58 ;  /* 0x0000003a380079a6 */ /* 0x0001e8000c10f396 */
[----:B------:R0:W-:Y:S02]  /*9580*/  REDG.E.ADD.F32.FTZ.RN.STRONG.GPU desc[UR22][R60.64], R59 ;  /* 0x0000003b3c0079a6 */ /* 0x0001e4000c10f396 */
.L_x_2565:
[----:B------:R-:W-:Y:S05]  /*9590*/  BSYNC B0 ;  /* 0x0000000000007941 */ /* 0x000fea0003800000 */
.L_x_2564:
[----:B------:R-:W-:Y:S02]  /*95a0*/  ULDC UR15, c[0x0][0xc] ;  /* 0x00000300000f7ab9 */ /* 0x000fe40000000800 */
[----:B------:R-:W-:-:S06]  /*95b0*/  UISETP.GE.U32.AND UP0, UPT, UR15, 0x2, UPT ;  /* 0x000000020f00788c */ /* 0x000fcc000bf06070 */
[----:B------:R-:W-:-:S13]  /*95c0*/  PLOP3.LUT P0, PT, PT, PT, UP0, 0x80, 0x0 ;  /* 0x000000000000781c */ /* 0x000fda0003f0f008 */
[----:B------:R-:W-:Y:S05]  /*95d0*/  @!P0 BRA `(.L_x_2566) ;  /* 0x0000001800448947 */ /* 0x000fea0003800000 */
        /* <DEDUP_REMOVED lines=21> */
[----:B------:R-:W-:Y:S02]  /*9730*/  UFLO.U32 UR17, UR16 ;  /* 0x00000010001172bd */ /* 0x000fe400080e0000 */
[----:B------:R-:W-:Y:S02]  /*9740*/  UPOPC UR16, UR16 ;  /* 0x00000010001072bf */ /* 0x000fe40008000000 */
[----:B------:R0:W-:Y:S02]  /*9750*/  STG.E.64 desc[UR22][R56.64], R90 ;  /* 0x0000005a38007986 */ /* 0x0001e4000c101b16 */
[----:B------:R-:W-:Y:S01]  /*9760*/  UIMAD UR5, UR5, UR16, URZ ;  /* 0x00000010050572a4 */ /* 0x000fe2000f8e023f */
[----:B-1----:R-:W-:-:S05]  /*9770*/  ISETP.EQ.U32.AND P0, PT, R3, UR17, PT ;  /* 0x0000001103007c0c */ /* 0x002fca000bf02070 */
[----:B------:R-:W-:Y:S02]  /*9780*/  MOV R3, UR5 ;  /* 0x0000000500037c02 */ /* 0x000fe40008000f00 */
[----:B0-----:R-:W-:Y:S02]  /*9790*/  MOV R56, UR18 ;  /* 0x0000001200387c02 */ /* 0x001fe40008000f00 */
[----:B------:R-:W-:-:S04]  /*97a0*/  MOV R57, UR19 ;  /* 0x0000001300397c02 */ /* 0x000fc80008000f00 */
[----:B------:R-:W-:Y:S06]  /*97b0*/  @P0 MEMBAR.ALL.GPU ;  /* 0x0000000000000992 */ /* 0x000fec000000a000 */
[----:B------:R-:W-:-:S00]  /*97c0*/  @P0 ERRBAR ;  /* 0x00000000000009ab */ /* 0x000fc00000000000 */
[----:B------:R-:W-:Y:S06]  /*97d0*/  @P0 CGAERRBAR ;  /* 0x00000000000005ab */ /* 0x000fec0000000000 */
[----:B------:R0:W-:Y:S01]  /*97e0*/  @P0 REDG.E.ADD.S32.STRONG.GPU desc[UR22][R56.64], R3 ;  /* 0x000000033800098e */ /* 0x0001e2000c10e396 */
[----:B------:R-:W-:-:S04]  /*97f0*/  PLOP3.LUT P0, PT, PT, PT, UP0, 0x80, 0x0 ;  /* 0x000000000000781c */ /* 0x000fc80003f0f008 */
[----:B0-----:R-:W-:-:S04]  /*9800*/  SEL R3, RZ, UR15, P0 ;  /* 0x0000000fff037c07 */ /* 0x001fc80008000000 */
[----:B------:R-:W-:-:S13]  /*9810*/  ISETP.NE.AND P0, PT, R3, -0x1, PT ;  /* 0xffffffff0300780c */ /* 0x000fda0003f05270 */
[----:B------:R-:W-:Y:S05]  /*9820*/  @!P0 BRA `(.L_x_2567) ;  /* 0x00000000001c8947 */ /* 0x000fea0003800000 */
.L_x_2568:
[----:B------:R-:W-:Y:S02]  /*9830*/  MOV R56, UR18 ;  /* 0x0000001200387c02 */ /* 0x000fe40008000f00 */
[----:B------:R-:W-:-:S05]  /*9840*/  MOV R57, UR19 ;  /* 0x0000001300397c02 */ /* 0x000fca0008000f00 */
[----:B------:R-:W2:Y:S04]  /*9850*/  LDG.E.STRONG.GPU R56, desc[UR22][R56.64] ;  /* 0x0000001638387981 */ /* 0x000ea8000c1ef900 */
[----:B--2---:R-:W-:Y:S01]  /*9860*/  CCTL.IVALL ;  /* 0x00000000ff00798f */ /* 0x004fe20002000000 */
[----:B------:R-:W-:Y:S05]  /*9870*/  YIELD ;  /* 0x0000000000007946 */ /* 0x000fea0003800000 */
[----:B------:R-:W-:-:S13]  /*9880*/  ISETP.NE.AND P0, PT, R56, R3, PT ;  /* 0x000000033800720c */ /* 0x000fda0003f05270 */
[----:B------:R-:W-:Y:S05]  /*9890*/  @P0 BRA `(.L_x_2568) ;  /* 0xfffffffc00e40947 */ /* 0x000fea000383ffff */
.L_x_2567:
        /* <DEDUP_REMOVED lines=8> */
[----:B------:R-:W-:Y:S05]  /*9920*/  @!P0 BRA `(.L_x_2569) ;  /* 0x0000001000d08947 */ /* 0x000fea0003800000 */
[----:B------:R-:W-:Y:S01]  /*9930*/  ULOP3.LUT UR16, UR15, 0x3, URZ, 0xc0, !UPT ;  /* 0x000000030f107892 */ /* 0x000fe2000f8ec03f */
[----:B------:R-:W-:-:S03]  /*9940*/  UMOV UR5, URZ ;  /* 0x0000003f00057c82 */ /* 0x000fc60008000000 */
[----:B------:R-:W-:-:S06]  /*9950*/  UIADD3 UR16, -UR16, UR15, URZ ;  /* 0x0000000f10107290 */ /* 0x000fcc000fffe13f */
[----:B------:R-:W-:-:S13]  /*9960*/  ISETP.LT.AND P0, PT, RZ, UR16, PT ;  /* 0x00000010ff007c0c */ /* 0x000fda000bf01270 */
[----:B------:R-:W-:Y:S05]  /*9970*/  @!P0 BRA `(.L_x_2570) ;  /* 0x00000010000c8947 */ /* 0x000fea0003800000 */
[----:B------:R-:W-:Y:S01]  /*9980*/  UISETP.GT.AND UP0, UPT, UR16, 0xc, UPT ;  /* 0x0000000c1000788c */ /* 0x000fe2000bf04270 */
[----:B------:R-:W-:-:S05]  /*9990*/  PLOP3.LUT P0, PT, PT, PT, PT, 0x80, 0x0 ;  /* 0x000000000000781c */ /* 0x000fca0003f0f070 */
[----:B------:R-:W-:-:S13]  /*99a0*/  PLOP3.LUT P3, PT, PT, PT, UP0, 0x80, 0x0 ;  /* 0x000000000000781c */ /* 0x000fda0003f6f008 */
[----:B------:R-:W-:Y:S05]  /*99b0*/  @!P3 BRA `(.L_x_2571) ;  /* 0x000000080098b947 */ /* 0x000fea0003800000 */
[----:B------:R-:W-:-:S13]  /*99c0*/  PLOP3.LUT P0, PT, PT, PT, PT, 0x8, 0x0 ;  /* 0x000000000000781c */ /* 0x000fda0003f0e170 */
.L_x_2572:
[----:B------:R-:W1:Y:S02]  /*99d0*/  S2R R3, SR_CTAID.X ;  /* 0x0000000000037919 */ /* 0x000e640000002500 */
[----:B-1----:R-:W-:-:S13]  /*99e0*/  ISETP.EQ.OR P6, PT, R3, UR5, P2 ;  /* 0x0000000503007c0c */ /* 0x002fda00097c2670 */
[----:B------:R-:W-:-:S05]  /*99f0*/  VOTEU.ALL UP0, P6 ;  /* 0x00000000003f7886 */ /* 0x000fca0003000000 */
[----:B------:R-:W-:-:S04]  /*9a00*/  @!UP0 UIMAD UR18, UR14, UR5, UR13 ;  /* 0x000000050e1282a4 */ /* 0x000fc8000f8e020d */
[----:B------:R-:W-:-:S06]  /*9a10*/  @!UP0 UIMAD.WIDE.U32 UR18, UR18, 0x8, UR6 ;  /* 0x00000008121288a5 */ /* 0x000fcc000f8e0006 */
[----:B0-----:R-:W-:Y:S02]  /*9a20*/  MOV R56, UR18 ;  /* 0x0000001200387c02 */ /* 0x001fe40008000f00 */
[----:B------:R-:W-:-:S06]  /*9a30*/  MOV R57, UR19 ;  /* 0x0000001300397c02 */ /* 0x000fcc0008000f00 */
[----:B------:R-:W2:Y:S01]  /*9a40*/  @!P6 LDG.E.64 R56, desc[UR22][R56.64] ;  /* 0x000000163838e981 */ /* 0x000ea2000c1e1b00 */
[----:B------:R-:W-:Y:S02]  /*9a50*/  UIADD3 UR18, UR5, 0x1, URZ ;  /* 0x0000000105127890 */ /* 0x000fe4000fffe03f */
[----:B------:R-:W-:Y:S02]  /*9a60*/  UIADD3 UR20, UR5, 0x2, URZ ;  /* 0x0000000205147890 */ /* 0x000fe4000fffe03f */
[----:B------:R-:W-:Y:S02]  /*9a70*/  UIADD3 UR17, UR5, 0x3, URZ ;  /* 0x0000000305117890 */ /* 0x000fe4000fffe03f */
[C---:B------:R-:W-:Y:S02]  /*9a80*/  ISETP.EQ.OR P3, PT, R3.reuse, UR18, P2 ;  /* 0x0000001203007c0c */ /* 0x040fe40009762670 */
[----:B------:R-:W-:-:S11]  /*9a90*/  ISETP.EQ.OR P4, PT, R3, UR20, P2 ;  /* 0x0000001403007c0c */ /* 0x000fd60009782670 */
[----:B------:R-:W-:Y:S02]  /*9aa0*/  VOTEU.ALL UP0, P3 ;  /* 0x00000000003f7886 */ /* 0x000fe40001800000 */
[----:B------:R-:W-:-:S03]  /*9ab0*/  VOTEU.ALL UP1, P4 ;  /* 0x00000000003f7886 */ /* 0x000fc60002020000 */
[----:B------:R-:W-:Y:S02]  /*9ac0*/  @!UP0 UIMAD UR18, UR14, UR18, UR13 ;  /* 0x000000120e1282a4 */ /* 0x000fe4000f8e020d */
[----:B------:R-:W-:Y:S02]  /*9ad0*/  @!UP1 UIMAD UR20, UR14, UR20, UR13 ;  /* 0x000000140e1492a4 */ /* 0x000fe4000f8e020d */
[----:B------:R-:W-:Y:S02]  /*9ae0*/  @!UP0 UIMAD.WIDE.U32 UR18, UR18, 0x8, UR6 ;  /* 0x00000008121288a5 */ /* 0x000fe4000f8e0006 */
[----:B------:R-:W-:-:S04]  /*9af0*/  @!UP1 UIMAD.WIDE.U32 UR20, UR20, 0x8, UR6 ;  /* 0x00000008141498a5 */ /* 0x000fc8000f8e0006 */
[----:B------:R-:W-:Y:S02]  /*9b00*/  MOV R58, UR18 ;  /* 0x00000012003a7c02 */ /* 0x000fe40008000f00 */
[----:B------:R-:W-:-:S06]  /*9b10*/  MOV R59, UR19 ;  /* 0x00000013003b7c02 */ /* 0x000fcc0008000f00 */
[----:B------:R-:W3:Y:S01]  /*9b20*/  @!P3 LDG.E.64 R58, desc[UR22][R58.64] ;  /* 0x000000163a3ab981 */ /* 0x000ee2000c1e1b00 */
[----:B--2---:R-:W-:Y:S01]  /*9b30*/  @!P6 FADD.FTZ R90, R90, R56 ;  /* 0x000000385a5ae221 */ /* 0x004fe20000010000 */
[----:B------:R-:W-:Y:S01]  /*9b40*/  @!P6 FADD.FTZ R91, R91, R57 ;  /* 0x000000395b5be221 */ /* 0x000fe20000010000 */
[----:B------:R-:W-:Y:S02]  /*9b50*/  ISETP.EQ.OR P6, PT, R3, UR17, P2 ;  /* 0x0000001103007c0c */ /* 0x000fe400097c2670 */
[----:B------:R-:W-:-:S11]  /*9b60*/  MOV R56, UR20 ;  /* 0x0000001400387c02 */ /* 0x000fd60008000f00 */
[----:B------:R-:W-:-:S05]  /*9b70*/  VOTEU.ALL UP0, P6 ;  /* 0x00000000003f7886 */ /* 0x000fca0003000000 */
[----:B------:R-:W-:Y:S01]  /*9b80*/  @!UP0 UIMAD UR18, UR14, UR17, UR13 ;  /* 0x000000110e1282a4 */ /* 0x000fe2000f8e020d */
[----:B------:R-:W-:-:S03]  /*9b90*/  MOV R57, UR21 ;  /* 0x0000001500397c02 */ /* 0x000fc60008000f00 */
[----:B------:R-:W-:-:S03]  /*9ba0*/  @!UP0 UIMAD.WIDE.U32 UR18, UR18, 0x8, UR6 ;  /* 0x00000008121288a5 */ /* 0x000fc6000f8e0006 */
[----:B------:R-:W2:Y:S03]  /*9bb0*/  @!P4 LDG.E.64 R56, desc[UR22][R56.64] ;  /* 0x000000163838c981 */ /* 0x000ea6000c1e1b00 */
[----:B------:R-:W-:Y:S02]  /*9bc0*/  MOV R60, UR18 ;  /* 0x00000012003c7c02 */ /* 0x000fe40008000f00 */
[----:B------:R-:W-:-:S06]  /*9bd0*/  MOV R61, UR19 ;  /* 0x00000013003d7c02 */ /* 0x000fcc0008000f00 */
[----:B------:R-:W4:Y:S01]  /*9be0*/  @!P6 LDG.E.64 R60, desc[UR22][R60.64] ;  /* 0x000000163c3ce981 */ /* 0x000f22000c1e1b00 */
[----:B------:R-:W-:Y:S01]  /*9bf0*/  UIADD3 UR18, UR5, 0x4, URZ ;  /* 0x0000000405127890 */ /* 0x000fe2000fffe03f */
[----:B---3--:R-:W-:Y:S01]  /*9c00*/  @!P3 FADD.FTZ R90, R90, R58 ;  /* 0x0000003a5a5ab221 */ /* 0x008fe20000010000 */
[----:B------:R-:W-:-:S04]  /*9c10*/  @!P3 FADD.FTZ R91, R91, R59 ;  /* 0x0000003b5b5bb221 */ /* 0x000fc80000010000 */
[----:B------:R-:W-:Y:S01]  /*9c20*/  ISETP.EQ.OR P3, PT, R3, UR18, P2 ;  /* 0x0000001203007c0c */ /* 0x000fe20009762670 */
[----:B------:R-:W-:Y:S02]  /*9c30*/  UIADD3 UR20, UR5, 0x5, URZ ;  /* 0x0000000505147890 */ /* 0x000fe4000fffe03f */
[----:B------:R-:W-:-:S10]  /*9c40*/  UIADD3 UR17, UR5, 0x6, URZ ;  /* 0x0000000605117890 */ /* 0x000fd4000fffe03f */
[----:B------:R-:W-:-:S05]  /*9c50*/  VOTEU.ALL UP0, P3 ;  /* 0x00000000003f7886 */ /* 0x000fca0001800000 */
[----:B------:R-:W-:-:S04]  /*9c60*/  @!UP0 UIMAD UR18, UR14, UR18, UR13 ;  /* 0x000000120e1282a4 */ /* 0x000fc8000f8e020d */
[----:B------:R-:W-:-:S06]  /*9c70*/  @!UP0 UIMAD.WIDE.U32 UR18, UR18, 0x8, UR6 ;  /* 0x00000008121288a5 */ /* 0x000fcc000f8e0006 */
[----:B------:R-:W-:Y:S02]  /*9c80*/  MOV R58, UR18 ;  /* 0x00000012003a7c02 */ /* 0x000fe40008000f00 */
[----:B------:R-:W-:-:S06]  /*9c90*/  MOV R59, UR19 ;  /* 0x00000013003b7c02 */ /* 0x000fcc0008000f00 */
[----:B------:R-:W3:Y:S01]  /*9ca0*/  @!P3 LDG.E.64 R58, desc[UR22][R58.64] ;  /* 0x000000163a3ab981 */ /* 0x000ee2000c1e1b00 */
[----:B--2---:R-:W-:Y:S01]  /*9cb0*/  @!P4 FADD.FTZ R90, R90, R56 ;  /* 0x000000385a5ac221 */ /* 0x004fe20000010000 */
[----:B------:R-:W-:Y:S01]  /*9cc0*/  @!P4 FADD.FTZ R91, R91, R57 ;  /* 0x000000395b5bc221 */ /* 0x000fe20000010000 */
[----:B------:R-:W-:Y:S02]  /*9cd0*/  ISETP.EQ.OR P4, PT, R3, UR20, P2 ;  /* 0x0000001403007c0c */ /* 0x000fe40009782670 */
[----:B----4-:R-:W-:Y:S01]  /*9ce0*/  @!P6 FADD.FTZ R90, R90, R60 ;  /* 0x0000003c5a5ae221 */ /* 0x010fe20000010000 */
[----:B------:R-:W-:Y:S01]  /*9cf0*/  @!P6 FADD.FTZ R91, R91, R61 ;  /* 0x0000003d5b5be221 */ /* 0x000fe20000010000 */
[----:B------:R-:W-:-:S09]  /*9d00*/  ISETP.EQ.OR P6, PT, R3, UR17, P2 ;  /* 0x0000001103007c0c */ /* 0x000fd200097c2670 */
[----:B------:R-:W-:-:S05]  /*9d10*/  VOTEU.ALL UP1, P4 ;  /* 0x00000000003f7886 */ /* 0x000fca0002020000 */
[----:B------:R-:W-:Y:S01]  /*9d20*/  @!UP1 UIMAD UR20, UR14, UR20, UR13 ;  /* 0x000000140e1492a4 */ /* 0x000fe2000f8e020d */
[----:B------:R-:W-:-:S03]  /*9d30*/  VOTEU.ALL UP0, P6 ;  /* 0x00000000003f7886 */ /* 0x000fc60003000000 */
[----:B------:R-:W-:Y:S02]  /*9d40*/  @!UP1 UIMAD.WIDE.U32 UR20, UR20, 0x8, UR6 ;  /* 0x00000008141498a5 */ /* 0x000fe4000f8e0006 */
[----:B------:R-:W-:-:S04]  /*9d50*/  @!UP0 UIMAD UR18, UR14, UR17, UR13 ;  /* 0x000000110e1282a4 */ /* 0x000fc8000f8e020d */
[----:B------:R-:W-:Y:S01]  /*9d60*/  MOV R56, UR20 ;  /* 0x0000001400387c02 */ /* 0x000fe20008000f00 */
[----:B------:R-:W-:Y:S01]  /*9d70*/  @!UP0 UIMAD.WIDE.U32 UR18, UR18, 0x8, UR6 ;  /* 0x00000008121288a5 */ /* 0x000fe2000f8e0006 */
[----:B------:R-:W-:-:S05]  /*9d80*/  MOV R57, UR21 ;  /* 0x0000001500397c02 */ /* 0x000fca0008000f00 */
[----:B------:R-:W-:Y:S01]  /*9d90*/  MOV R60, UR18 ;  /* 0x00000012003c7c02 */ /* 0x000fe20008000f00 */
[----:B------:R-:W2:Y:S01]  /*9da0*/  @!P4 LDG.E.64 R56, desc[UR22][R56.64] ;  /* 0x000000163838c981 */ /* 0x000ea2000c1e1b00 */
        /* <DEDUP_REMOVED lines=25> */
[----:B------:R-:W-:Y:S01]  /*9f40*/  @!UP0 UIMAD.WIDE.U32 UR18, UR18, 0x8, UR6 ;  /* 0x00000008121288a5 */ /* 0x000fe2000f8e0006 */
[----:B------:R-:W-:Y:S02]  /*9f50*/  MOV R56, UR20 ;  /* 0x0000001400387c02 */ /* 0x000fe40008000f00 */
[----:B------:R-:W-:-:S03]  /*9f60*/  MOV R57, UR21 ;  /* 0x0000001500397c02 */ /* 0x000fc60008000f00 */
[----:B------:R-:W-:Y:S02]  /*9f70*/  MOV R60, UR18 ;  /* 0x00000012003c7c02 */ /* 0x000fe40008000f00 */
[----:B------:R-:W-:Y:S01]  /*9f80*/  MOV R61, UR19 ;  /* 0x00000013003d7c02 */ /* 0x000fe20008000f00 */
[----:B------:R-:W2:Y:S05]  /*9f90*/  @!P4 LDG.E.64 R56, desc[UR22][R56.64] ;  /* 0x000000163838c981 */ /* 0x000eaa000c1e1b00 */
        /* <DEDUP_REMOVED lines=19> */
[----:B------:R-:W-:-:S04]  /*a0d0*/  VOTEU.ALL UP1, P4 ;  /* 0x00000000003f7886 */ /* 0x000fc80002020000 */
[----:B------:R-:W-:Y:S01]  /*a0e0*/  VOTEU.ALL UP0, P6 ;  /* 0x00000000003f7886 */ /* 0x000fe20003000000 */
[----:B------:R-:W-:-:S04]  /*a0f0*/  @!UP1 UIMAD UR20, UR14, UR20, UR13 ;  /* 0x000000140e1492a4 */ /* 0x000fc8000f8e020d */
        /* <DEDUP_REMOVED lines=39> */
[----:B------:R-:W-:-:S04]  /*a370*/  UIADD3 UR16, UR16, -0x10, URZ ;  /* 0xfffffff010107890 */ /* 0x000fc8000fffe03f */
[----:B------:R-:W-:Y:S01]  /*a380*/  UISETP.GT.AND UP0, UPT, UR16, 0xc, UPT ;  /* 0x0000000c1000788c */ /* 0x000fe2000bf04270 */
[----:B---3--:R-:W-:Y:S01]  /*a390*/  @!P3 FADD.FTZ R90, R90, R58 ;  /* 0x0000003a5a5ab221 */ /* 0x008fe20000010000 */
[----:B------:R-:W-:-:S04]  /*a3a0*/  @!P3 FADD.FTZ R91, R91, R59 ;  /* 0x0000003b5b5bb221 */ /* 0x000fc80000010000 */
[----:B------:R-:W-:Y:S01]  /*a3b0*/  PLOP3.LUT P3, PT, PT, PT, UP0, 0x80, 0x0 ;  /* 0x000000000000781c */ /* 0x000fe20003f6f008 */
[----:B------:R-:W-:Y:S01]  /*a3c0*/  UIADD3 UR5, UR5, 0x10, URZ ;  /* 0x0000001005057890 */ /* 0x000fe2000fffe03f */
[----:B--2---:R-:W-:Y:S01]  /*a3d0*/  @!P4 FADD.FTZ R90, R90, R56 ;  /* 0x000000385a5ac221 */ /* 0x004fe20000010000 */
[----:B------:R-:W-:-:S03]  /*a3e0*/  @!P4 FADD.FTZ R91, R91, R57 ;  /* 0x000000395b5bc221 */ /* 0x000fc60000010000 */
[----:B----4-:R-:W-:Y:S01]  /*a3f0*/  @!P6 FADD.FTZ R90, R90, R60 ;  /* 0x0000003c5a5ae221 */ /* 0x010fe20000010000 */
[----:B------:R-:W-:-:S06]  /*a400*/  @!P6 FADD.FTZ R91, R91, R61 ;  /* 0x0000003d5b5be221 */ /* 0x000fcc0000010000 */
[----:B------:R-:W-:Y:S05]  /*a410*/  @P3 BRA `(.L_x_2572) ;  /* 0xfffffff4006c3947 */ /* 0x000fea000383ffff */
.L_x_2571:
[----:B------:R-:W-:-:S06]  /*a420*/  UISETP.GT.AND UP0, UPT, UR16, 0x4, UPT ;  /* 0x000000041000788c */ /* 0x000fcc000bf04270 */
[----:B------:R-:W-:-:S13]  /*a430*/  PLOP3.LUT P3, PT, PT, PT, UP0, 0x80, 0x0 ;  /* 0x000000000000781c */ /* 0x000fda0003f6f008 */
[----:B------:R-:W-:Y:S05]  /*a440*/  @!P3 BRA `(.L_x_2573) ;  /* 0x000000040050b947 */ /* 0x000fea0003800000 */
[----:B------:R-:W1:Y:S02]  /*a450*/  S2R R3, SR_CTAID.X ;  /* 0x0000000000037919 */ /* 0x000e640000002500 */
[----:B-1----:R-:W-:-:S13]  /*a460*/  ISETP.EQ.OR P0, PT, R3, UR5, P2 ;  /* 0x0000000503007c0c */ /* 0x002fda0009702670 */
[----:B------:R-:W-:-:S05]  /*a470*/  VOTEU.ALL UP0, P0 ;  /* 0x00000000003f7886 */ /* 0x000fca0000000000 */
[----:B------:R-:W-:-:S04]  /*a480*/  @!UP0 UIMAD UR18, UR5, UR14, UR13 ;  /* 0x0000000e051282a4 */ /* 0x000fc8000f8e020d */
[----:B------:R-:W-:-:S06]  /*a490*/  @!UP0 UIMAD.WIDE.U32 UR18, UR18, 0x8, UR6 ;  /* 0x00000008121288a5 */ /* 0x000fcc000f8e0006 */
[----:B0-----:R-:W-:Y:S01]  /*a4a0*/  MOV R56, UR18 ;  /* 0x0000001200387c02 */ /* 0x001fe20008000f00 */
[----:B------:R-:W-:Y:S01]  /*a4b0*/  UIADD3 UR18, UR5, 0x1, URZ ;  /* 0x0000000105127890 */ /* 0x000fe2000fffe03f */
[----:B------:R-:W-:Y:S01]  /*a4c0*/  MOV R57, UR19 ;  /* 0x0000001300397c02 */ /* 0x000fe20008000f00 */
[----:B------:R-:W-:Y:S02]  /*a4d0*/  UIADD3 UR20, UR5, 0x2, URZ ;  /* 0x0000000205147890 */ /* 0x000fe4000fffe03f */
[----:B------:R-:W-:Y:S02]  /*a4e0*/  UIADD3 UR17, UR5, 0x3, URZ ;  /* 0x0000000305117890 */ /* 0x000fe4000fffe03f */
[C---:B------:R-:W-:Y:S01]  /*a4f0*/  ISETP.EQ.OR P3, PT, R3.reuse, UR18, P2 ;  /* 0x0000001203007c0c */ /* 0x040fe20009762670 */
[----:B------:R-:W2:Y:S01]  /*a500*/  @!P0 LDG.E.64 R56, desc[UR22][R56.64] ;  /* 0x0000001638388981 */ /* 0x000ea2000c1e1b00 */
[C---:B------:R-:W-:Y:S02]  /*a510*/  ISETP.EQ.OR P4, PT, R3.reuse, UR20, P2 ;  /* 0x0000001403007c0c */ /* 0x040fe40009782670 */
[----:B------:R-:W-:-:S09]  /*a520*/  ISETP.EQ.OR P6, PT, R3, UR17, P2 ;  /* 0x0000001103007c0c */ /* 0x000fd200097c2670 */
[----:B------:R-:W-:Y:S02]  /*a530*/  VOTEU.ALL UP0, P3 ;  /* 0x00000000003f7886 */ /* 0x000fe40001800000 */
[----:B------:R-:W-:Y:S02]  /*a540*/  VOTEU.ALL UP1, P4 ;  /* 0x00000000003f7886 */ /* 0x000fe40002020000 */
[----:B------:R-:W-:Y:S01]  /*a550*/  VOTEU.ALL UP2, P6 ;  /* 0x00000000003f7886 */ /* 0x000fe20003040000 */
[----:B------:R-:W-:Y:S02]  /*a560*/  @!UP0 UIMAD UR18, UR14, UR18, UR13 ;  /* 0x000000120e1282a4 */ /* 0x000fe4000f8e020d */
[----:B------:R-:W-:Y:S02]  /*a570*/  @!UP1 UIMAD UR20, UR14, UR20, UR13 ;  /* 0x000000140e1492a4 */ /* 0x000fe4000f8e020d */
[----:B------:R-:W-:Y:S02]  /*a580*/  @!UP0 UIMAD.WIDE.U32 UR18, UR18, 0x8, UR6 ;  /* 0x00000008121288a5 */ /* 0x000fe4000f8e0006 */
[----:B------:R-:W-:-:S02]  /*a590*/  @!UP2 UIMAD UR17, UR14, UR17, UR13 ;  /* 0x000000110e11a2a4 */ /* 0x000fc4000f8e020d */
[----:B------:R-:W-:Y:S02]  /*a5a0*/  @!UP1 UIMAD.WIDE.U32 UR20, UR20, 0x8, UR6 ;  /* 0x00000008141498a5 */ /* 0x000fe4000f8e0006 */
[----:B------:R-:W-:Y:S02]  /*a5b0*/  MOV R60, UR18 ;  /* 0x00000012003c7c02 */ /* 0x000fe40008000f00 */
[----:B------:R-:W-:Y:S01]  /*a5c0*/  MOV R61, UR19 ;  /* 0x00000013003d7c02 */ /* 0x000fe20008000f00 */
[----:B------:R-:W-:Y:S01]  /*a5d0*/  @!UP2 UIMAD.WIDE.U32 UR18, UR17, 0x8, UR6 ;  /* 0x000000081112a8a5 */ /* 0x000fe2000f8e0006 */
[----:B------:R-:W-:Y:S02]  /*a5e0*/  MOV R58, UR20 ;  /* 0x00000014003a7c02 */ /* 0x000fe40008000f00 */
[----:B------:R-:W-:Y:S02]  /*a5f0*/  MOV R59, UR21 ;  /* 0x00000015003b7c02 */ /* 0x000fe40008000f00 */
[----:B------:R-:W3:Y:S01]  /*a600*/  @!P3 LDG.E.64 R60, desc[UR22][R60.64] ;  /* 0x000000163c3cb981 */ /* 0x000ee2000c1e1b00 */
[----:B------:R-:W-:-:S02]  /*a610*/  MOV R62, UR18 ;  /* 0x00000012003e7c02 */ /* 0x000fc40008000f00 */
[----:B------:R-:W-:Y:S01]  /*a620*/  MOV R63, UR19 ;  /* 0x00000013003f7c02 */ /* 0x000fe20008000f00 */
[----:B------:R-:W4:Y:S05]  /*a630*/  @!P4 LDG.E.64 R58, desc[UR22][R58.64] ;  /* 0x000000163a3ac981 */ /* 0x000f2a000c1e1b00 */
[----:B------:R-:W5:Y:S01]  /*a640*/  @!P6 LDG.E.64 R62, desc[UR22][R62.64] ;  /* 0x000000163e3ee981 */ /* 0x000f62000c1e1b00 */
[----:B------:R-:W-:-:S04]  /*a650*/  UIADD3 UR17, UR5, 0x4, URZ ;  /* 0x0000000405117890 */ /* 0x000fc8000fffe03f */
[----:B------:R-:W-:Y:S02]  /*a660*/  UIADD3 UR20, UR17, 0x1, URZ ;  /* 0x0000000111147890 */ /* 0x000fe4000fffe03f */
[----:B------:R-:W-:Y:S02]  /*a670*/  UIADD3 UR5, UR17, 0x2, URZ ;  /* 0x0000000211057890 */ /* 0x000fe4000fffe03f */
[----:B------:R-:W-:Y:S01]  /*a680*/  UIADD3 UR27, UR17, 0x3, URZ ;  /* 0x00000003111b7890 */ /* 0x000fe2000fffe03f */
[----:B--2---:R-:W-:Y:S01]  /*a690*/  @!P0 FADD.FTZ R90, R90, R56 ;  /* 0x000000385a5a8221 */ /* 0x004fe20000010000 */
[----:B------:R-:W-:Y:S01]  /*a6a0*/  @!P0 FADD.FTZ R91, R91, R57 ;  /* 0x000000395b5b8221 */ /* 0x000fe20000010000 */
[----:B------:R-:W-:-:S13]  /*a6b0*/  ISETP.EQ.OR P0, PT, R3, UR17, P2 ;  /* 0x0000001103007c0c */ /* 0x000fda0009702670 */
[----:B------:R-:W-:Y:S01]  /*a6c0*/  VOTEU.ALL UP0, P0 ;  /* 0x00000000003f7886 */ /* 0x000fe20000000000 */
[----:B---3--:R-:W-:Y:S01]  /*a6d0*/  @!P3 FADD.FTZ R90, R90, R60 ;  /* 0x0000003c5a5ab221 */ /* 0x008fe20000010000 */
[----:B------:R-:W-:-:S03]  /*a6e0*/  @!P3 FADD.FTZ R91, R91, R61 ;  /* 0x0000003d5b5bb221 */ /* 0x000fc60000010000 */
[----:B----4-:R-:W-:Y:S01]  /*a6f0*/  @!P4 FADD.FTZ R90, R90, R58 ;  /* 0x0000003a5a5ac221 */ /* 0x010fe20000010000 */
[----:B------:R-:W-:Y:S01]  /*a700*/  @!P4 FADD.FTZ R91, R91, R59 ;  /* 0x0000003b5b5bc221 */ /* 0x000fe20000010000 */
[----:B------:R-:W-:Y:S02]  /*a710*/  ISETP.EQ.OR P4, PT, R3, UR20, P2 ;  /* 0x0000001403007c0c */ /* 0x000fe40009782670 */
[----:B-----5:R-:W-:Y:S01]  /*a720*/  @!P6 FADD.FTZ R90, R90, R62 ;  /* 0x0000003e5a5ae221 */ /* 0x020fe20000010000 */
[----:B------:R-:W-:Y:S01]  /*a730*/  @!P6 FADD.FTZ R91, R91, R63 ;  /* 0x0000003f5b5be221 */ /* 0x000fe20000010000 */
[C---:B------:R-:W-:Y:S02]  /*a740*/  ISETP.EQ.OR P6, PT, R3.reuse, UR5, P2 ;  /* 0x0000000503007c0c */ /* 0x040fe400097c2670 */
[----:B------:R-:W-:Y:S01]  /*a750*/  ISETP.EQ.OR P3, PT, R3, UR27, P2 ;  /* 0x0000001b03007c0c */ /* 0x000fe20009762670 */
[----:B------:R-:W-:-:S06]  /*a760*/  @!UP0 UIMAD UR18, UR14, UR17, UR13 ;  /* 0x000000110e1282a4 */ /* 0x000fcc000f8e020d */
[----:B------:R-:W-:Y:S01]  /*a770*/  VOTEU.ALL UP1, P4 ;  /* 0x00000000003f7886 */ /* 0x000fe20002020000 */
[----:B------:R-:W-:-:S03]  /*a780*/  @!UP0 UIMAD.WIDE.U32 UR18, UR18, 0x8, UR6 ;  /* 0x00000008121288a5 */ /* 0x000fc6000f8e0006 */
[----:B------:R-:W-:Y:S01]  /*a790*/  VOTEU.ALL UP2, P6 ;  /* 0x00000000003f7886 */ /* 0x000fe20003040000 */
[----:B------:R-:W-:Y:S02]  /*a7a0*/  @!UP1 UIMAD UR20, UR14, UR20, UR13 ;  /* 0x000000140e1492a4 */ /* 0x000fe4000f8e020d */
[----:B------:R-:W-:Y:S01]  /*a7b0*/  MOV R60, UR18 ;  /* 0x00000012003c7c02 */ /* 0x000fe20008000f00 */
[----:B------:R-:W-:Y:S01]  /*a7c0*/  VOTEU.ALL UP0, P3 ;  /* 0x00000000003f7886 */ /* 0x000fe20001800000 */
[----:B------:R-:W-:Y:S01]  /*a7d0*/  @!UP2 UIMAD UR5, UR14, UR5, UR13 ;  /* 0x000000050e05a2a4 */ /* 0x000fe2000f8e020d */
[----:B------:R-:W-:Y:S01]  /*a7e0*/  MOV R61, UR19 ;  /* 0x00000013003d7c02 */ /* 0x000fe20008000f00 */
[----:B------:R-:W-:Y:S02]  /*a7f0*/  @!UP1 UIMAD.WIDE.U32 UR20, UR20, 0x8, UR6 ;  /* 0x00000008141498a5 */ /* 0x000fe4000f8e0006 */
[----:B------:R-:W-:Y:S02]  /*a800*/  @!UP2 UIMAD.WIDE.U32 UR18, UR5, 0x8, UR6 ;  /* 0x000000080512a8a5 */ /* 0x000fe4000f8e0006 */
[----:B------:R-:W-:Y:S01]  /*a810*/  @!UP0 UIMAD UR5, UR14, UR27, UR13 ;  /* 0x0000001b0e0582a4 */ /* 0x000fe2000f8e020d */
[----:B------:R-:W2:Y:S01]  /*a820*/  @!P0 LDG.E.64 R60, desc[UR22][R60.64] ;  /* 0x000000163c3c8981 */ /* 0x000ea2000c1e1b00 */
[----:B------:R-:W-:-:S02]  /*a830*/  MOV R58, UR20 ;  /* 0x00000014003a7c02 */ /* 0x000fc40008000f00 */
[----:B------:R-:W-:Y:S02]  /*a840*/  MOV R59, UR21 ;  /* 0x00000015003b7c02 */ /* 0x000fe40008000f00 */
[----:B------:R-:W-:Y:S02]  /*a850*/  MOV R56, UR18 ;  /* 0x0000001200387c02 */ /* 0x000fe40008000f00 */
[----:B------:R-:W-:Y:S01]  /*a860*/  MOV R57, UR19 ;  /* 0x0000001300397c02 */ /* 0x000fe20008000f00 */
[----:B------:R-:W-:Y:S01]  /*a870*/  @!UP0 UIMAD.WIDE.U32 UR18, UR5, 0x8, UR6 ;  /* 0x00000008051288a5 */ /* 0x000fe2000f8e0006 */
[----:B------:R-:W3:Y:S04]  /*a880*/  @!P4 LDG.E.64 R58, desc[UR22][R58.64] ;  /* 0x000000163a3ac981 */ /* 0x000ee8000c1e1b00 */
[----:B------:R-:W4:Y:S01]  /*a890*/  @!P6 LDG.E.64 R56, desc[UR22][R56.64] ;  /* 0x000000163838e981 */ /* 0x000f22000c1e1b00 */
[----:B------:R-:W-:-:S02]  /*a8a0*/  MOV R62, UR18 ;  /* 0x00000012003e7c02 */ /* 0x000fc40008000f00 */
[----:B------:R-:W-:-:S06]  /*a8b0*/  MOV R63, UR19 ;  /* 0x00000013003f7c02 */ /* 0x000fcc0008000f00 */
[----:B------:R-:W5:Y:S01]  /*a8c0*/  @!P3 LDG.E.64 R62, desc[UR22][R62.64] ;  /* 0x000000163e3eb981 */ /* 0x000f62000c1e1b00 */
[----:B------:R-:W-:Y:S02]  /*a8d0*/  UIADD3 UR16, UR16, -0x4, URZ ;  /* 0xfffffffc10107890 */ /* 0x000fe4000fffe03f */
[----:B------:R-:W-:Y:S02]  /*a8e0*/  UIADD3 UR5, UR17, 0x4, URZ ;  /* 0x0000000411057890 */ /* 0x000fe4000fffe03f */
[----:B------:R-:W-:Y:S01]  /*a8f0*/  UIADD3 UR16, UR16, -0x4, URZ ;  /* 0xfffffffc10107890 */ /* 0x000fe2000fffe03f */
        /* <DEDUP_REMOVED lines=9> */
.L_x_2573:
[----:B------:R-:W-:-:S13]  /*a990*/  ISETP.NE.OR P0, PT, RZ, UR16, P0 ;  /* 0x00000010ff007c0c */ /* 0x000fda0008705670 */
[----:B------:R-:W-:Y:S05]  /*a9a0*/  @!P0 BRA `(.L_x_2569) ;  /* 0x0000000000b08947 */ /* 0x000fea0003800000 */
.L_x_2570:
[----:B------:R-:W1:Y:S02]  /*a9b0*/  S2R R3, SR_CTAID.X ;  /* 0x0000000000037919 */ /* 0x000e640000002500 */
[----:B-1----:R-:W-:-:S13]  /*a9c0*/  ISETP.EQ.OR P3, PT, R3, UR5, P2 ;  /* 0x0000000503007c0c */ /* 0x002fda0009762670 */
[----:B------:R-:W-:-:S05]  /*a9d0*/  VOTEU.ALL UP0, P3 ;  /* 0x00000000003f7886 */ /* 0x000fca0001800000 */
[----:B------:R-:W-:-:S04]  /*a9e0*/  @!UP0 UIMAD UR18, UR14, UR5, UR13 ;  /* 0x000000050e1282a4 */ /* 0x000fc8000f8e020d */
[----:B------:R-:W-:-:S06]  /*a9f0*/  @!UP0 UIMAD.WIDE.U32 UR18, UR18, 0x8, UR6 ;  /* 0x00000008121288a5 */ /* 0x000fcc000f8e0006 */
[----:B0-----:R-:W-:Y:S01]  /*aa00*/  MOV R58, UR18 ;  /* 0x00000012003a7c02 */ /* 0x001fe20008000f00 */
[----:B------:R-:W-:Y:S01]  /*aa10*/  UIADD3 UR18, UR5, 0x1, URZ ;  /* 0x0000000105127890 */ /* 0x000fe2000fffe03f */
[----:B------:R-:W-:-:S05]  /*aa20*/  MOV R59, UR19 ;  /* 0x00000013003b7c02 */ /* 0x000fca0008000f00 */
[----:B------:R-:W-:Y:S01]  /*aa30*/  ISETP.EQ.OR P4, PT, R3, UR18, P2 ;  /* 0x0000001203007c0c */ /* 0x000fe20009782670 */
[----:B------:R-:W2:Y:S01]  /*aa40*/  @!P3 LDG.E.64 R58, desc[UR22][R58.64] ;  /* 0x000000163a3ab981 */ /* 0x000ea2000c1e1b00 */
[----:B------:R-:W-:Y:S02]  /*aa50*/  UIADD3 UR17, UR5, 0x2, URZ ;  /* 0x0000000205117890 */ /* 0x000fe4000fffe03f */
[----:B------:R-:W-:-:S04]  /*aa60*/  UIADD3 UR20, UR5, 0x3, URZ ;  /* 0x0000000305147890 */ /* 0x000fc8000fffe03f */
[C---:B------:R-:W-:Y:S02]  /*aa70*/  ISETP.EQ.OR P6, PT, R3.reuse, UR17, P2 ;  /* 0x0000001103007c0c */ /* 0x040fe400097c2670 */
[----:B------:R-:W-:-:S03]  /*aa80*/  ISETP.EQ.OR P0, PT, R3, UR20, P2 ;  /* 0x0000001403007c0c */ /* 0x000fc60009702670 */
[----:B------:R-:W-:-:S05]  /*aa90*/  VOTEU.ALL UP0, P4 ;  /* 0x00000000003f7886 */ /* 0x000fca0002000000 */
[----:B------:R-:W-:-:S04]  /*aaa0*/  @!UP0 UIMAD UR18, UR14, UR18, UR13 ;  /* 0x000000120e1282a4 */ /* 0x000fc8000f8e020d */
[----:B------:R-:W-:-:S06]  /*aab0*/  @!UP0 UIMAD.WIDE.U32 UR18, UR18, 0x8, UR6 ;  /* 0x00000008121288a5 */ /* 0x000fcc000f8e0006 */
[----:B------:R-:W-:Y:S02]  /*aac0*/  MOV R56, UR18 ;  /* 0x0000001200387c02 */ /* 0x000fe40008000f00 */
[----:B------:R-:W-:-:S06]  /*aad0*/  MOV R57, UR19 ;  /* 0x0000001300397c02 */ /* 0x000fcc0008000f00 */
[----:B------:R-:W3:Y:S01]  /*aae0*/  @!P4 LDG.E.64 R56, desc[UR22][R56.64] ;  /* 0x000000163838c981 */ /* 0x000ee2000c1e1b00 */
[----:B------:R-:W-:-:S05]  /*aaf0*/  VOTEU.ALL UP0, P6 ;  /* 0x00000000003f7886 */ /* 0x000fca0003000000 */
[----:B------:R-:W-:-:S04]  /*ab00*/  @!UP0 UIMAD UR18, UR14, UR17, UR13 ;  /* 0x000000110e1282a4 */ /* 0x000fc8000f8e020d */
[----:B------:R-:W-:Y:S01]  /*ab10*/  @!UP0 UIMAD.WIDE.U32 UR18, UR18, 0x8, UR6 ;  /* 0x00000008121288a5 */ /* 0x000fe2000f8e0006 */
[----:B------:R-:W-:Y:S01]  /*ab20*/  VOTEU.ALL UP0, P0 ;  /* 0x00000000003f7886 */ /* 0x000fe20000000000 */
[----:B--2---:R-:W-:-:S04]  /*ab30*/  @!P3 FADD.FTZ R90, R90, R58 ;  /* 0x0000003a5a5ab221 */ /* 0x004fc80000010000 */
[----:B------:R-:W-:Y:S01]  /*ab40*/  MOV R58, UR18 ;  /* 0x00000012003a7c02 */ /* 0x000fe20008000f00 */
[----:B------:R-:W-:Y:S01]  /*ab50*/  @!UP0 UIMAD UR18, UR14, UR20, UR13 ;  /* 0x000000140e1282a4 */ /* 0x000fe2000f8e020d */
[----:B------:R-:W-:Y:S01]  /*ab60*/  @!P3 FADD.FTZ R91, R91, R59 ;  /* 0x0000003b5b5bb221 */ /* 0x000fe20000010000 */
[----:B------:R-:W-:Y:S02]  /*ab70*/  MOV R59, UR19 ;  /* 0x00000013003b7c02 */ /* 0x000fe40008000f00 */
[----:B------:R-:W-:-:S04]  /*ab80*/  @!UP0 UIMAD.WIDE.U32 UR18, UR18, 0x8, UR6 ;  /* 0x00000008121288a5 */ /* 0x000fc8000f8e0006 */
[----:B------:R-:W2:Y:S01]  /*ab90*/  @!P6 LDG.E.64 R58, desc[UR22][R58.64] ;  /* 0x000000163a3ae981 */ /* 0x000ea2000c1e1b00 */
[----:B---3--:R-:W-:Y:S01]  /*aba0*/  @!P4 FADD.FTZ R90, R90, R56 ;  /* 0x000000385a5ac221 */ /* 0x008fe20000010000 */
[----:B------:R-:W-:Y:S01]  /*abb0*/  @!P4 FADD.FTZ R91, R91, R57 ;  /* 0x000000395b5bc221 */ /* 0x000fe20000010000 */
[----:B------:R-:W-:Y:S02]  /*abc0*/  MOV R56, UR18 ;  /* 0x0000001200387c02 */ /* 0x000fe40008000f00 */
[----:B------:R-:W-:-:S06]  /*abd0*/  MOV R57, UR19 ;  /* 0x0000001300397c02 */ /* 0x000fcc0008000f00 */
[----:B------:R-:W3:Y:S01]  /*abe0*/  @!P0 LDG.E.64 R56, desc[UR22][R56.64] ;  /* 0x0000001638388981 */ /* 0x000ee2000c1e1b00 */
[----:B------:R-:W-:-:S06]  /*abf0*/  UIADD3 UR16, UR16, -0x4, URZ ;  /* 0xfffffffc10107890 */ /* 0x000fcc000fffe03f */
[----:B------:R-:W-:Y:S01]  /*ac00*/  ISETP.NE.AND P3, PT, RZ, UR16, PT ;  /* 0x00000010ff007c0c */ /* 0x000fe2000bf65270 */
[----:B------:R-:W-:Y:S01]  /*ac10*/  UIADD3 UR5, UR5, 0x4, URZ ;  /* 0x0000000405057890 */ /* 0x000fe2000fffe03f */
[----:B--2---:R-:W-:Y:S01]  /*ac20*/  @!P6 FADD.FTZ R90, R90, R58 ;  /* 0x0000003a5a5ae221 */ /* 0x004fe20000010000 */
[----:B------:R-:W-:-:S03]  /*ac30*/  @!P6 FADD.FTZ R91, R91, R59 ;  /* 0x0000003b5b5be221 */ /* 0x000fc60000010000 */
[----:B---3--:R-:W-:Y:S01]  /*ac40*/  @!P0 FADD.FTZ R90, R90, R56 ;  /* 0x000000385a5a8221 */ /* 0x008fe20000010000 */
[----:B------:R-:W-:-:S06]  /*ac50*/  @!P0 FADD.FTZ R91, R91, R57 ;  /* 0x000000395b5b8221 */ /* 0x000fcc0000010000 */
[----:B------:R-:W-:Y:S05]  /*ac60*/  @P3 BRA `(.L_x_2570) ;  /* 0xfffffffc00503947 */ /* 0x000fea000383ffff */
.L_x_2569:
[----:B------:R-:W-:-:S06]  /*ac70*/  ULOP3.LUT UP0, UR15, UR15, 0x3, URZ, 0xc0, !UPT ;  /* 0x000000030f0f7892 */ /* 0x000fcc000f80c03f */
[----:B------:R-:W-:-:S13]  /*ac80*/  PLOP3.LUT P0, PT, PT, PT, UP0, 0x80, 0x0 ;  /* 0x000000000000781c */ /* 0x000fda0003f0f008 */
[----:B------:R-:W-:Y:S05]  /*ac90*/  @!P0 BRA `(.L_x_2566) ;  /* 0x0000000000948947 */ /* 0x000fea0003800000 */
[----:B------:R-:W1:Y:S01]  /*aca0*/  S2R R3, SR_CTAID.X ;  /* 0x0000000000037919 */ /* 0x000e620000002500 */
[----:B------:R-:W-:Y:S01]  /*acb0*/  BSSY B0, `(.L_x_2574) ;  /* 0x000000a000007945 */ /* 0x000fe20003800000 */
[----:B-1----:R-:W-:-:S13]  /*acc0*/  ISETP.EQ.OR P0, PT, R3, UR5, P2 ;  /* 0x0000000503007c0c */ /* 0x002fda0009702670 */
[----:B------:R-:W-:Y:S05]  /*acd0*/  @P0 BRA `(.L_x_2575) ;  /* 0x00000000001c0947 */ /* 0x000fea0003800000 */
[----:B------:R-:W-:-:S04]  /*ace0*/  UIMAD UR16, UR14, UR5, UR13 ;  /* 0x000000050e1072a4 */ /* 0x000fc8000f8e020d */
[----:B------:R-:W-:-:S06]  /*acf0*/  UIMAD.WIDE.U32 UR16, UR16, 0x8, UR6 ;  /* 0x00000008101078a5 */ /* 0x000fcc000f8e0006 */
[----:B0-----:R-:W-:Y:S02]  /*ad00*/  MOV R56, UR16 ;  /* 0x0000001000387c02 */ /* 0x001fe40008000f00 */
[----:B------:R-:W-:-:S06]  /*ad10*/  MOV R57, UR17 ;  /* 0x0000001100397c02 */ /* 0x000fcc0008000f00 */
[----:B------:R-:W2:Y:S02]  /*ad20*/  LDG.E.64 R56, desc[UR22][R56.64] ;  /* 0x0000001638387981 */ /* 0x000ea4000c1e1b00 */
[----:B--2---:R-:W-:Y:S01]  /*ad30*/  FADD.FTZ R90, R90, R56 ;  /* 0x000000385a5a7221 */ /* 0x004fe20000010000 */
[----:B------:R-:W-:-:S07]  /*ad40*/  FADD.FTZ R91, R91, R57 ;  /* 0x000000395b5b7221 */ /* 0x000fce0000010000 */
.L_x_2575:
[----:B------:R-:W-:Y:S05]  /*ad50*/  BSYNC B0 ;  /* 0x0000000000007941 */ /* 0x000fea0003800000 */
.L_x_2574:
[----:B------:R-:W-:-:S06]  /*ad60*/  UISETP.NE.AND UP0, UPT, UR15, 0x1, UPT ;  /* 0x000000010f00788c */ /* 0x000fcc000bf05270 */
[----:B------:R-:W-:-:S13]  /*ad70*/  PLOP3.LUT P0, PT, PT, PT, UP0, 0x80, 0x0 ;  /* 0x000000000000781c */ /* 0x000fda0003f0f008 */
[----:B------:R-:W-:Y:S05]  /*ad80*/  @!P0 BRA `(.L_x_2566) ;  /* 0x0000000000588947 */ /* 0x000fea0003800000 */
[----:B------:R-:W-:Y:S02]  /*ad90*/  UIADD3 UR16, UR5, 0x1, URZ ;  /* 0x0000000105107890 */ /* 0x000fe4000fffe03f */
[----:B------:R-:W-:-:S04]  /*ada0*/  UIADD3 UR5, UR5, 0x2, URZ ;  /* 0x0000000205057890 */ /* 0x000fc8000fffe03f */
[C---:B------:R-:W-:Y:S02]  /*adb0*/  ISETP.EQ.OR P3, PT, R3.reuse, UR16, P2 ;  /* 0x0000001003007c0c */ /* 0x040fe40009762670 */
[----:B------:R-:W-:-:S11]  /*adc0*/  ISETP.EQ.OR P0, PT, R3, UR5, P2 ;  /* 0x0000000503007c0c */ /* 0x000fd60009702670 */
[----:B------:R-:W-:-:S05]  /*add0*/  VOTEU.ALL UP0, P3 ;  /* 0x00000000003f7886 */ /* 0x000fca0001800000 */
[----:B------:R-:W-:-:S04]  /*ade0*/  @!UP0 UIMAD UR16, UR16, UR14, UR13 ;  /* 0x0000000e101082a4 */ /* 0x000fc8000f8e020d */
[----:B------:R-:W-:-:S06]  /*adf0*/  @!UP0 UIMAD.WIDE.U32 UR16, UR16, 0x8, UR6 ;  /* 0x00000008101088a5 */ /* 0x000fcc000f8e0006 */
[----:B0-----:R-:W-:Y:S02]  /*ae00*/  MOV R56, UR16 ;  /* 0x0000001000387c02 */ /* 0x001fe40008000f00 */
[----:B------:R-:W-:-:S06]  /*ae10*/  MOV R57, UR17 ;  /* 0x0000001100397c02 */ /* 0x000fcc0008000f00 */
[----:B------:R-:W2:Y:S01]  /*ae20*/  @!P3 LDG.E.64 R56, desc[UR22][R56.64] ;  /* 0x000000163838b981 */ /* 0x000ea2000c1e1b00 */
[----:B------:R-:W-:-:S04]  /*ae30*/  MOV R3, UR15 ;  /* 0x0000000f00037c02 */ /* 0x000fc80008000f00 */
[----:B------:R-:W-:-:S13]  /*ae40*/  ISETP.EQ.OR P0, PT, R3, 0x2, P0 ;  /* 0x000000020300780c */ /* 0x000fda0000702670 */
[----:B------:R-:W-:-:S05]  /*ae50*/  VOTEU.ALL UP0, P0 ;  /* 0x00000000003f7886 */ /* 0x000fca0000000000 */
[----:B------:R-:W-:-:S04]  /*ae60*/  @!UP0 UIMAD UR13, UR5, UR14, UR13 ;  /* 0x0000000e050d82a4 */ /* 0x000fc8000f8e020d */
[----:B------:R-:W-:Y:S01]  /*ae70*/  @!UP0 UIMAD.WIDE.U32 UR6, UR13, 0x8, UR6 ;  /* 0x000000080d0688a5 */ /* 0x000fe2000f8e0006 */
[----:B--2---:R-:W-:Y:S01]  /*ae80*/  @!P3 FADD.FTZ R90, R90, R56 ;  /* 0x000000385a5ab221 */ /* 0x004fe20000010000 */
[----:B------:R-:W-:-:S04]  /*ae90*/  @!P3 FADD.FTZ R91, R91, R57 ;  /* 0x000000395b5bb221 */ /* 0x000fc80000010000 */
[----:B------:R-:W-:Y:S02]  /*aea0*/  MOV R56, UR6 ;  /* 0x0000000600387c02 */ /* 0x000fe40008000f00 */
[----:B------:R-:W-:-:S06]  /*aeb0*/  MOV R57, UR7 ;  /* 0x0000000700397c02 */ /* 0x000fcc0008000f00 */
[----:B------:R-:W2:Y:S02]  /*aec0*/  @!P0 LDG.E.64 R56, desc[UR22][R56.64] ;  /* 0x0000001638388981 */ /* 0x000ea4000c1e1b00 */
[----:B--2---:R-:W-:Y:S01]  /*aed0*/  @!P0 FADD.FTZ R90, R90, R56 ;  /* 0x000000385a5a8221 */ /* 0x004fe20000010000 */
[----:B------:R-:W-:-:S07]  /*aee0*/  @!P0 FADD.FTZ R91, R91, R57 ;  /* 0x000000395b5b8221 */ /* 0x000fce0000010000 */
.L_x_2566:
[----:B0-----:R0:W5:Y:S04]  /*aef0*/  LDL R59, [R1+0x64] ;  /* 0x00006400013b7983 */ /* 0x0011680000100800 */
[----:B------:R0:W5:Y:S01]  /*af00*/  LDL R58, [R1+0x68] ;  /* 0x00006800013a7983 */ /* 0x0001620000100800 */
[----:B------:R-:W1:Y:S01]  /*af10*/  S2UR UR6, SR_CgaCtaId ;  /* 0x00000000000679c3 */ /* 0x000e620000008800 */
[----:B------:R-:W-:Y:S02]  /*af20*/  UMOV UR5, 0x400 ;  /* 0x0000040000057882 */ /* 0x000fe40000000000 */
[----:B-1----:R-:W-:-:S03]  /*af30*/  ULEA UR5, UR6, UR5, 0x18 ;  /* 0x0000000506057291 */ /* 0x002fc6000f8ec03f */
[----:B------:R-:W-:-:S06]  /*af40*/  ULDC UR6, c[0x0][0x2bc] ;  /* 0x0000af0000067ab9 */ /* 0x000fcc0000000800 */
[----:B------:R-:W-:Y:S01]  /*af50*/  @!P2 STS.64 [UR5+0x90], R90 ;  /* 0x0000905aff00a988 */ /* 0x000fe20008000a05 */
[----:B------:R-:W-:Y:S06]  /*af60*/  BAR.SYNC.DEFER_BLOCKING 0x0 ;  /* 0x0000000000007b1d */ /* 0x000fec0000010000 */
[----:B------:R-:W1:Y:S02]  /*af70*/  LDS.64 R56, [UR5+0x90] ;  /* 0x00009005ff387984 */ /* 0x000e640008000a00 */
[----:B-1----:R-:W-:Y:S01]  /*af80*/  FMUL.FTZ R56, R56, UR6 ;  /* 0x0000000638387c20 */ /* 0x002fe20008410000 */
[----:B------:R-:W-:-:S04]  /*af90*/  FMUL.FTZ R57, R57, UR6 ;  /* 0x0000000639397c20 */ /* 0x000fc80008410000 */
[----:B------:R-:W-:Y:S02]  /*afa0*/  R2UR UR5, R56 ;  /* 0x00000000380572ca */ /* 0x000fe400000e0000 */
[----:B------:R-:W-:Y:S01]  /*afb0*/  R2UR UR13, R57 ;  /* 0x00000000390d72ca */ /* 0x000fe200000e0000 */
[----:B0-----:R-:W-:-:S14]  /*afc0*/  @!P5 BRA `(.L_x_2576) ;  /* 0x000000000048d947 */ /* 0x001fdc0003800000 */
        /* <DEDUP_REMOVED lines=18> */
.L_x_2576:
[----:B------:R-:W-:Y:S04]  /*b0f0*/  BSSY B0, `(.L_x_2577) ;  /* 0x0000016000007945 */ /* 0x000fe80003800000 */
[----:B------:R-:W-:Y:S05]  /*b100*/  @!P1 BRA `(.L_x_2578) ;  /* 0x0000000000509947 */ /* 0x000fea0003800000 */
[----:B------:R-:W-:Y:S01]  /*b110*/  MOV R3, UR5 ;  /* 0x0000000500037c02 */ /* 0x000fe20008000f00 */
[----:B------:R-:W-:Y:S01]  /*b120*/  ULDC.64 UR6, c[0x0][0x288] ;  /* 0x0000a20000067ab9 */ /* 0x000fe20000000a00 */
[----:B------:R-:W-:-:S03]  /*b130*/  SHF.R.S32.HI R56, RZ, 0x1f, R2 ;  /* 0x0000001fff387819 */ /* 0x000fc60000011402 */
[----:B-----5:R-:W-:Y:S01]  /*b140*/  FFMA.FTZ R3, R59, R3, UR13 ;  /* 0x0000000d3b037e23 */ /* 0x020fe20008010003 */
[----:B------:R-:W-:-:S03]  /*b150*/  MOV R59, R7 ;  /* 0x00000007003b7202 */ /* 0x000fc60000000f00 */
[----:B------:R-:W-:Y:S01]  /*b160*/  FFMA.FTZ R72, R80, R72, -R3 ;  /* 0x0000004850487223 */ /* 0x000fe20000010803 */
[----:B------:R-:W-:-:S05]  /*b170*/  MOV R3, UR5 ;  /* 0x0000000500037c02 */ /* 0x000fca0008000f00 */
[----:B------:R-:W-:Y:S01]  /*b180*/  FFMA.FTZ R3, R58, R3, UR13 ;  /* 0x0000000d3a037e23 */ /* 0x000fe20008010003 */
[----:B------:R-:W-:-:S03]  /*b190*/  MOV R58, R4 ;  /* 0x00000004003a7202 */ /* 0x000fc60000000f00 */
[----:B------:R-:W-:Y:S01]  /*b1a0*/  FFMA.FTZ R73, R81, R73, -R3 ;  /* 0x0000004951497223 */ /* 0x000fe20000010803 */
[----:B------:R-:W-:Y:S02]  /*b1b0*/  IMAD R3, R56, UR6, RZ ;  /* 0x0000000638037c24 */ /* 0x000fe4000f8e02ff */
[----:B------:R-:W-:-:S04]  /*b1c0*/  IMAD.WIDE.U32 R58, R2, UR6, R58 ;  /* 0x00000006023a7c25 */ /* 0x000fc8000f8e003a */
[----:B------:R-:W-:Y:S01]  /*b1d0*/  IMAD R3, R2, UR7, R3 ;  /* 0x0000000702037c24 */ /* 0x000fe2000f8e0203 */
[----:B------:R-:W-:Y:S02]  /*b1e0*/  ULDC.64 UR6, c[0x0][0x210] ;  /* 0x0000840000067ab9 */ /* 0x000fe40000000a00 */
[----:B------:R-:W-:Y:S02]  /*b1f0*/  LEA R56, P0, R58, UR6, 0x2 ;  /* 0x000000063a387c11 */ /* 0x000fe4000f8010ff */
[----:B------:R-:W-:Y:S01]  /*b200*/  IADD3 R3, R59, R3, RZ ;  /* 0x000000033b037210 */ /* 0x000fe20007ffe0ff */
[----:B------:R-:W-:-:S03]  /*b210*/  FMUL.FTZ R59, R73, UR26 ;  /* 0x0000001a493b7c20 */ /* 0x000fc60008410000 */
[----:B------:R-:W-:Y:S01]  /*b220*/  LEA.HI.X R57, R58, UR7, R3, 0x2, P0 ;  /* 0x000000073a397c11 */ /* 0x000fe200080f1403 */
[----:B------:R-:W-:-:S05]  /*b230*/  FMUL.FTZ R58, R72, UR26 ;  /* 0x0000001a483a7c20 */ /* 0x000fca0008410000 */
[----:B------:R0:W-:Y:S02]  /*b240*/  STG.E.64 desc[UR22][R56.64], R58 ;  /* 0x0000003a38007986 */ /* 0x0001e4000c101b16 */
.L_x_2578:
[----:B------:R-:W-:Y:S05]  /*b250*/  BSYNC B0 ;  /* 0x0000000000007941 */ /* 0x000fea0003800000 */
.L_x_2577:
[----:B------:R1:W5:Y:S04]  /*b260*/  LDL R60, [R1+0x74] ;  /* 0x00007400013c7983 */ /* 0x0003680000100800 */
[----:B0----5:R1:W5:Y:S01]  /*b270*/  LDL R58, [R1+0x80] ;  /* 0x00008000013a7983 */ /* 0x0213620000100800 */
[C---:B------:R-:W-:Y:S01]  /*b280*/  IADD3 R57, R2.reuse, 0x8, RZ ;  /* 0x0000000802397810 */ /* 0x040fe20007ffe0ff */
[----:B------:R-:W-:Y:S01]  /*b290*/  ULDC.64 UR6, c[0x0][0x290] ;  /* 0x0000a40000067ab9 */ /* 0x000fe20000000a00 */
[----:B------:R-:W-:Y:S02]  /*b2a0*/  IADD3 R59, R2, 0x8, RZ ;  /* 0x00000008023b7810 */ /* 0x000fe40007ffe0ff */
[----:B------:R-:W-:Y:S02]  /*b2b0*/  SHF.R.S32.HI R57, RZ, 0x1f, R57 ;  /* 0x0000001fff397819 */ /* 0x000fe40000011439 */
[----:B------:R-:W-:-:S04]  /*b2c0*/  ISETP.GE.U32.AND P0, PT, R59, UR6, PT ;  /* 0x000000063b007c0c */ /* 0x000fc8000bf06070 */
[----:B------:R-:W-:-:S04]  /*b2d0*/  ISETP.GE.AND.EX P0, PT, R57, UR7, PT, P0 ;  /* 0x0000000739007c0c */ /* 0x000fc8000bf06300 */
[----:B------:R-:W-:Y:S01]  /*b2e0*/  ISETP.GT.U32.OR P0, PT, R0, 0x1df, P0 ;  /* 0x000001df0000780c */ /* 0x000fe20000704470 */
[----:B-1----:R-:W-:-:S12]  /*b2f0*/  @!P5 BRA `(.L_x_2579) ;  /* 0x000000000048d947 */ /* 0x002fd80003800000 */
        /* <DEDUP_REMOVED lines=18> */
.L_x_2579:
[----:B------:R-:W-:Y:S04]  /*b420*/  BSSY B0, `(.L_x_2580) ;  /* 0x0000015000007945 */ /* 0x000fe80003800000 */
[----:B------:R-:W-:Y:S05]  /*b430*/  @P0 BRA `(.L_x_2581) ;  /* 0x00000000004c0947 */ /* 0x000fea0003800000 */
[----:B------:R-:W-:Y:S01]  /*b440*/  MOV R3, UR5 ;  /* 0x0000000500037c02 */ /* 0x000fe20008000f00 */
[----:B------:R-:W-:Y:S01]  /*b450*/  ULDC.64 UR14, c[0x0][0x288] ;  /* 0x0000a200000e7ab9 */ /* 0x000fe20000000a00 */
[----:B------:R-:W-:-:S03]  /*b460*/  MOV R56, R4 ;  /* 0x0000000400387202 */ /* 0x000fc60000000f00 */
[----:B------:R-:W-:-:S04]  /*b470*/  FFMA.FTZ R3, R60, R3, UR13 ;  /* 0x0000000d3c037e23 */ /* 0x000fc80008010003 */
[----:B------:R-:W-:Y:S01]  /*b480*/  FFMA.FTZ R3, R80, R46, -R3 ;  /* 0x0000002e50037223 */ /* 0x000fe20000010803 */
[----:B------:R-:W-:-:S05]  /*b490*/  MOV R46, UR5 ;  /* 0x00000005002e7c02 */ /* 0x000fca0008000f00 */
[----:B-----5:R-:W-:-:S04]  /*b4a0*/  FFMA.FTZ R46, R58, R46, UR13 ;  /* 0x0000000d3a2e7e23 */ /* 0x020fc8000801002e */
[----:B------:R-:W-:Y:S01]  /*b4b0*/  FFMA.FTZ R58, R81, R47, -R46 ;  /* 0x0000002f513a7223 */ /* 0x000fe2000001082e */
[----:B------:R-:W-:Y:S01]  /*b4c0*/  IMAD R46, R57, UR14, RZ ;  /* 0x0000000e392e7c24 */ /* 0x000fe2000f8e02ff */
[----:B------:R-:W-:-:S03]  /*b4d0*/  MOV R57, R7 ;  /* 0x0000000700397202 */ /* 0x000fc60000000f00 */
[C---:B------:R-:W-:Y:S02]  /*b4e0*/  IMAD R46, R59.reuse, UR15, R46 ;  /* 0x0000000f3b2e7c24 */ /* 0x040fe4000f8e022e */
[----:B------:R-:W-:Y:S01]  /*b4f0*/  IMAD.WIDE.U32 R56, R59, UR14, R56 ;  /* 0x0000000e3b387c25 */ /* 0x000fe2000f8e0038 */
[----:B------:R-:W-:-:S04]  /*b500*/  ULDC.64 UR14, c[0x0][0x210] ;  /* 0x00008400000e7ab9 */ /* 0x000fc80000000a00 */
[----:B------:R-:W-:Y:S01]  /*b510*/  IADD3 R47, R57, R46, RZ ;  /* 0x0000002e392f7210 */ /* 0x000fe20007ffe0ff */
[----:B------:R-:W-:Y:S01]  /*b520*/  FMUL.FTZ R57, R58, UR26 ;  /* 0x0000001a3a397c20 */ /* 0x000fe20008410000 */
[----:B------:R-:W-:-:S04]  /*b530*/  LEA R46, P0, R56, UR14, 0x2 ;  /* 0x0000000e382e7c11 */ /* 0x000fc8000f8010ff */
[----:B------:R-:W-:Y:S01]  /*b540*/  LEA.HI.X R47, R56, UR15, R47, 0x2, P0 ;  /* 0x0000000f382f7c11 */ /* 0x000fe200080f142f */
[----:B------:R-:W-:-:S05]  /*b550*/  FMUL.FTZ R56, R3, UR26 ;  /* 0x0000001a03387c20 */ /* 0x000fca0008410000 */
[----:B------:R0:W-:Y:S03]  /*b560*/  STG.E.64 desc[UR22][R46.64], R56 ;  /* 0x000000382e007986 */ /* 0x0001e6000c101b16 */
.L_x_2581:
[----:B------:R-:W-:Y:S05]  /*b570*/  BSYNC B0 ;  /* 0x0000000000007941 */ /* 0x000fea0003800000 */
.L_x_2580:
[----:B------:R1:W5:Y:S04]  /*b580*/  LDL R62, [R1+0x6c] ;  /* 0x00006c00013e7983 */ /* 0x0003680000100800 */
[----:B0-----:R1:W5:Y:S01]  /*b590*/  LDL R56, [R1+0x78] ;  /* 0x0000780001387983 */ /* 0x0013620000100800 */
[C---:B------:R-:W-:Y:S02]  /*b5a0*/  IADD3 R47, R2.reuse, 0x10, RZ ;  /* 0x00000010022f7810 */ /* 0x040fe40007ffe0ff */
[C---:B------:R-:W-:Y:S02]  /*b5b0*/  IADD3 R57, R2.reuse, 0x18, RZ ;  /* 0x0000001802397810 */ /* 0x040fe40007ffe0ff */
[C---:B------:R-:W-:Y:S02]  /*b5c0*/  IADD3 R59, R2.reuse, 0x18, RZ ;  /* 0x00000018023b7810 */ /* 0x040fe40007ffe0ff */
[----:B------:R-:W-:-:S02]  /*b5d0*/  IADD3 R61, R2, 0x10, RZ ;  /* 0x00000010023d7810 */ /* 0x000fc40007ffe0ff */
[----:B------:R-:W-:Y:S02]  /*b5e0*/  ISETP.GE.U32.AND P0, PT, R47, UR6, PT ;  /* 0x000000062f007c0c */ /* 0x000fe4000bf06070 */
[----:B------:R-:W-:Y:S02]  /*b5f0*/  ISETP.GE.U32.AND P3, PT, R57, UR6, PT ;  /* 0x0000000639007c0c */ /* 0x000fe4000bf66070 */
[----:B------:R-:W-:Y:S02]  /*b600*/  SHF.R.S32.HI R61, RZ, 0x1f, R61 ;  /* 0x0000001fff3d7819 */ /* 0x000fe4000001143d */
[----:B------:R-:W-:Y:S02]  /*b610*/  SHF.R.S32.HI R59, RZ, 0x1f, R59 ;  /* 0x0000001fff3b7819 */ /* 0x000fe4000001143b */
[C---:B------:R-:W-:Y:S02]  /*b620*/  IADD3 R60, R2.reuse, 0x20, RZ ;  /* 0x00000020023c7810 */ /* 0x040fe40007ffe0ff */
[----:B-----5:R-:W-:-:S02]  /*b630*/  IADD3 R58, R2, 0x28, RZ ;  /* 0x00000028023a7810 */ /* 0x020fc40007ffe0ff */
[----:B------:R-:W-:Y:S02]  /*b640*/  ISETP.GE.AND.EX P2, PT, R61, UR7, PT, P0 ;  /* 0x000000073d007c0c */ /* 0x000fe4000bf46300 */
[----:B------:R-:W-:Y:S02]  /*b650*/  ISETP.GE.AND.EX P3, PT, R59, UR7, PT, P3 ;  /* 0x000000073b007c0c */ /* 0x000fe4000bf66330 */
[----:B------:R-:W-:Y:S02]  /*b660*/  ISETP.GE.U32.AND P6, PT, R60, UR6, PT ;  /* 0x000000063c007c0c */ /* 0x000fe4000bfc6070 */
[----:B------:R-:W-:Y:S02]  /*b670*/  ISETP.GE.U32.AND P0, PT, R58, UR6, PT ;  /* 0x000000063a007c0c */ /* 0x000fe4000bf06070 */
[C---:B------:R-:W-:Y:S02]  /*b680*/  ISETP.GT.U32.OR P2, PT, R0.reuse, 0x1df, P2 ;  /* 0x000001df0000780c */ /* 0x040fe40001744470 */
        /* <DEDUP_REMOVED lines=20> */
.L_x_2582:
[----:B------:R-:W-:Y:S04]  /*b7d0*/  BSSY B0, `(.L_x_2583) ;  /* 0x0000015000007945 */ /* 0x000fe80003800000 */
[----:B------:R-:W-:Y:S05]  /*b7e0*/  @P2 BRA `(.L_x_2584) ;  /* 0x00000000004c2947 */ /* 0x000fea0003800000 */
[----:B------:R-:W-:Y:S01]  /*b7f0*/  MOV R3, UR5 ;  /* 0x0000000500037c02 */ /* 0x000fe20008000f00 */
[----:B------:R-:W-:Y:S01]  /*b800*/  ULDC.64 UR14, c[0x0][0x288] ;  /* 0x0000a200000e7ab9 */ /* 0x000fe20000000a00 */
[----:B------:R-:W-:-:S03]  /*b810*/  MOV R46, UR5 ;  /* 0x00000005002e7c02 */ /* 0x000fc60008000f00 */
[----:B------:R-:W-:Y:S02]  /*b820*/  FFMA.FTZ R3, R62, R3, UR13 ;  /* 0x0000000d3e037e23 */ /* 0x000fe40008010003 */
[----:B------:R-:W-:Y:S02]  /*b830*/  FFMA.FTZ R46, R56, R46, UR13 ;  /* 0x0000000d382e7e23 */ /* 0x000fe4000801002e */
[----:B------:R-:W-:Y:S01]  /*b840*/  FFMA.FTZ R3, R80, R48, -R3 ;  /* 0x0000003050037223 */ /* 0x000fe20000010803 */
[----:B------:R-:W-:Y:S01]  /*b850*/  MOV R48, R4 ;  /* 0x0000000400307202 */ /* 0x000fe20000000f00 */
[----:B------:R-:W-:Y:S01]  /*b860*/  FFMA.FTZ R56, R81, R49, -R46 ;  /* 0x0000003151387223 */ /* 0x000fe2000001082e */
[----:B------:R-:W-:Y:S01]  /*b870*/  MOV R49, R7 ;  /* 0x0000000700317202 */ /* 0x000fe20000000f00 */
[----:B------:R-:W-:Y:S02]  /*b880*/  IMAD R46, R61, UR14, RZ ;  /* 0x0000000e3d2e7c24 */ /* 0x000fe4000f8e02ff */
[----:B------:R-:W-:-:S04]  /*b890*/  IMAD.WIDE.U32 R48, R47, UR14, R48 ;  /* 0x0000000e2f307c25 */ /* 0x000fc8000f8e0030 */
[----:B------:R-:W-:Y:S01]  /*b8a0*/  IMAD R46, R47, UR15, R46 ;  /* 0x0000000f2f2e7c24 */ /* 0x000fe2000f8e022e */
[----:B------:R-:W-:-:S04]  /*b8b0*/  ULDC.64 UR14, c[0x0][0x210] ;  /* 0x00008400000e7ab9 */ /* 0x000fc80000000a00 */
[----:B------:R-:W-:Y:S01]  /*b8c0*/  IADD3 R47, R49, R46, RZ ;  /* 0x0000002e312f7210 */ /* 0x000fe20007ffe0ff */
[----:B------:R-:W-:Y:S01]  /*b8d0*/  FMUL.FTZ R49, R56, UR26 ;  /* 0x0000001a38317c20 */ /* 0x000fe20008410000 */
[----:B------:R-:W-:-:S04]  /*b8e0*/  LEA R46, P2, R48, UR14, 0x2 ;  /* 0x0000000e302e7c11 */ /* 0x000fc8000f8410ff */
[----:B------:R-:W-:Y:S01]  /*b8f0*/  LEA.HI.X R47, R48, UR15, R47, 0x2, P2 ;  /* 0x0000000f302f7c11 */ /* 0x000fe200090f142f */
[----:B------:R-:W-:-:S05]  /*b900*/  FMUL.FTZ R48, R3, UR26 ;  /* 0x0000001a03307c20 */ /* 0x000fca0008410000 */
[----:B------:R0:W-:Y:S03]  /*b910*/  STG.E.64 desc[UR22][R46.64], R48 ;  /* 0x000000302e007986 */ /* 0x0001e6000c101b16 */
.L_x_2584:
[----:B------:R-:W-:Y:S05]  /*b920*/  BSYNC B0 ;  /* 0x0000000000007941 */ /* 0x000fea0003800000 */
.L_x_2583:
[----:B------:R-:W-:Y:S05]  /*b930*/  @!P5 BRA `(.L_x_2585) ;  /* 0x000000000050d947 */ /* 0x000fea0003800000 */
[----:B------:R-:W2:Y:S04]  /*b940*/  LDL R3, [R1+0x70] ;  /* 0x0000700001037983 */ /* 0x000ea80000100800 */
[----:B0-----:R-:W3:Y:S01]  /*b950*/  LDL R47, [R1+0x7c] ;  /* 0x00007c00012f7983 */ /* 0x001ee20000100800 */
[----:B--2---:R-:W-:-:S04]  /*b960*/  FFMA.FTZ R3, R3, R80, R82 ;  /* 0x0000005003037223 */ /* 0x004fc80000010052 */
[----:B------:R-:W-:-:S06]  /*b970*/  FMUL.FTZ R46, R3, -1.4426950216293334961 ;  /* 0xbfb8aa3b032e7820 */ /* 0x000fcc0000410000 */
[----:B------:R-:W0:Y:S02]  /*b980*/  MUFU.EX2 R46, R46 ;  /* 0x0000002e002e7308 */ /* 0x000e240000000800 */
[----:B0-----:R-:W-:-:S06]  /*b990*/  FADD.FTZ R46, R46, 1 ;  /* 0x3f8000002e2e7421 */ /* 0x001fcc0000010000 */
[----:B------:R-:W0:Y:S02]  /*b9a0*/  MUFU.RCP R46, R46 ;  /* 0x0000002e002e7308 */ /* 0x000e240000001000 */
[----:B0-----:R-:W-:Y:S01]  /*b9b0*/  FMUL.FTZ R50, R50, R46 ;  /* 0x0000002e32327220 */ /* 0x001fe20000410000 */
[----:B------:R-:W-:-:S04]  /*b9c0*/  FADD.FTZ R46, -R46, 1 ;  /* 0x3f8000002e2e7421 */ /* 0x000fc80000010100 */
[----:B------:R-:W-:Y:S01]  /*b9d0*/  FFMA.FTZ R46, R3, R46, 1 ;  /* 0x3f800000032e7423 */ /* 0x000fe2000001002e */
[----:B---3--:R-:W-:-:S03]  /*b9e0*/  FFMA.FTZ R3, R47, R81, R83 ;  /* 0x000000512f037223 */ /* 0x008fc60000010053 */
        /* <DEDUP_REMOVED lines=9> */
.L_x_2585:
[----:B------:R-:W-:Y:S04]  /*ba80*/  BSSY B0, `(.L_x_2586) ;  /* 0x0000017000007945 */ /* 0x000fe80003800000 */
[----:B------:R-:W-:Y:S05]  /*ba90*/  @P3 BRA `(.L_x_2587) ;  /* 0x0000000000543947 */ /* 0x000fea0003800000 */
[----:B0-----:R-:W2:Y:S01]  /*baa0*/  LDL.LU R47, [R1+0x70] ;  /* 0x00007000012f7983 */ /* 0x001ea20000300800 */
[----:B------:R-:W-:Y:S01]  /*bab0*/  MOV R3, UR5 ;  /* 0x0000000500037c02 */ /* 0x000fe20008000f00 */
[----:B------:R-:W-:Y:S02]  /*bac0*/  ULDC.64 UR14, c[0x0][0x288] ;  /* 0x0000a200000e7ab9 */ /* 0x000fe40000000a00 */
[----:B------:R-:W3:Y:S01]  /*bad0*/  LDL.LU R46, [R1+0x7c] ;  /* 0x00007c00012e7983 */ /* 0x000ee20000300800 */
[----:B------:R-:W-:Y:S02]  /*bae0*/  MOV R48, R4 ;  /* 0x0000000400307202 */ /* 0x000fe40000000f00 */
[----:B------:R-:W-:-:S03]  /*baf0*/  MOV R49, R7 ;  /* 0x0000000700317202 */ /* 0x000fc60000000f00 */
[----:B------:R-:W-:-:S04]  /*bb00*/  IMAD.WIDE.U32 R48, R57, UR14, R48 ;  /* 0x0000000e39307c25 */ /* 0x000fc8000f8e0030 */
[----:B--2---:R-:W-:-:S04]  /*bb10*/  FFMA.FTZ R3, R47, R3, UR13 ;  /* 0x0000000d2f037e23 */ /* 0x004fc80008010003 */
[----:B------:R-:W-:Y:S01]  /*bb20*/  FFMA.FTZ R50, R80, R50, -R3 ;  /* 0x0000003250327223 */ /* 0x000fe20000010803 */
[----:B------:R-:W-:-:S05]  /*bb30*/  MOV R3, UR5 ;  /* 0x0000000500037c02 */ /* 0x000fca0008000f00 */
[----:B---3--:R-:W-:-:S04]  /*bb40*/  FFMA.FTZ R3, R46, R3, UR13 ;  /* 0x0000000d2e037e23 */ /* 0x008fc80008010003 */
[----:B------:R-:W-:Y:S01]  /*bb50*/  FFMA.FTZ R51, R81, R51, -R3 ;  /* 0x0000003351337223 */ /* 0x000fe20000010803 */
[----:B------:R-:W-:-:S04]  /*bb60*/  IMAD R3, R59, UR14, RZ ;  /* 0x0000000e3b037c24 */ /* 0x000fc8000f8e02ff */
        /* <DEDUP_REMOVED lines=8> */
.L_x_2587:
[----:B------:R-:W-:Y:S05]  /*bbf0*/  BSYNC B0 ;  /* 0x0000000000007941 */ /* 0x000fea0003800000 */
.L_x_2586:
[----:B01----:R0:W5:Y:S04]  /*bc00*/  LDL R49, [R1+0x60] ;  /* 0x0000600001317983 */ /* 0x0031680000100800 */
[----:B------:R0:W5:Y:S01]  /*bc10*/  LDL R48, [R1+0x54] ;  /* 0x0000540001307983 */ /* 0x0001620000100800 */
[C---:B------:R-:W-:Y:S02]  /*bc20*/  IADD3 R50, R2.reuse, 0x30, RZ ;  /* 0x0000003002327810 */ /* 0x040fe40007ffe0ff */
[C---:B------:R-:W-:Y:S02]  /*bc30*/  IADD3 R51, R2.reuse, 0x30, RZ ;  /* 0x0000003002337810 */ /* 0x040fe40007ffe0ff */
[C---:B------:R-:W-:Y:S02]  /*bc40*/  IADD3 R56, R2.reuse, 0x28, RZ ;  /* 0x0000002802387810 */ /* 0x040fe40007ffe0ff */
[----:B------:R-:W-:-:S02]  /*bc50*/  IADD3 R47, R2, 0x20, RZ ;  /* 0x00000020022f7810 */ /* 0x000fc40007ffe0ff */
[----:B------:R-:W-:Y:S02]  /*bc60*/  ISETP.GE.U32.AND P2, PT, R50, UR6, PT ;  /* 0x0000000632007c0c */ /* 0x000fe4000bf46070 */
[----:B------:R-:W-:Y:S02]  /*bc70*/  SHF.R.S32.HI R47, RZ, 0x1f, R47 ;  /* 0x0000001fff2f7819 */ /* 0x000fe4000001142f */
[----:B------:R-:W-:Y:S02]  /*bc80*/  SHF.R.S32.HI R56, RZ, 0x1f, R56 ;  /* 0x0000001fff387819 */ /* 0x000fe40000011438 */
[----:B------:R-:W-:Y:S02]  /*bc90*/  SHF.R.S32.HI R51, RZ, 0x1f, R51 ;  /* 0x0000001fff337819 */ /* 0x000fe40000011433 */
[C---:B------:R-:W-:Y:S02]  /*bca0*/  IADD3 R59, R2.reuse, 0x38, RZ ;  /* 0x00000038023b7810 */ /* 0x040fe40007ffe0ff */
[----:B------:R-:W-:-:S02]  /*bcb0*/  IADD3 R57, R2, 0x40, RZ ;  /* 0x0000004002397810 */ /* 0x000fc40007ffe0ff */
[----:B------:R-:W-:Y:S02]  /*bcc0*/  ISETP.GE.AND.EX P6, PT, R47, UR7, PT, P6 ;  /* 0x000000072f007c0c */ /* 0x000fe4000bfc6360 */
[----:B------:R-:W-:Y:S02]  /*bcd0*/  ISETP.GE.AND.EX P0, PT, R56, UR7, PT, P0 ;  /* 0x0000000738007c0c */ /* 0x000fe4000bf06300 */
[----:B------:R-:W-:Y:S02]  /*bce0*/  ISETP.GE.AND.EX P2, PT, R51, UR7, PT, P2 ;  /* 0x0000000733007c0c */ /* 0x000fe4000bf46320 */
[----:B------:R-:W-:Y:S02]  /*bcf0*/  ISETP.GE.U32.AND P3, PT, R59, UR6, PT ;  /* 0x000000063b007c0c */ /* 0x000fe4000bf66070 */
[----:B------:R-:W-:Y:S02]  /*bd00*/  ISETP.GE.U32.AND P4, PT, R57, UR6, PT ;  /* 0x0000000639007c0c */ /* 0x000fe4000bf86070 */
[----:B------:R-:W-:-:S02]  /*bd10*/  ISETP.GT.U32.OR P6, PT, R0, 0x1df, P6 ;  /* 0x000001df0000780c */ /* 0x000fc400037c4470 */
[C---:B------:R-:W-:Y:S02]  /*bd20*/  ISETP.GT.U32.OR P0, PT, R0.reuse, 0x1df, P0 ;  /* 0x000001df0000780c */ /* 0x040fe40000704470 */
[----:B------:R-:W-:Y:S01]  /*bd30*/  ISETP.GT.U32.OR P2, PT, R0, 0x1df, P2 ;  /* 0x000001df0000780c */ /* 0x000fe20001744470 */
[----:B0-----:R-:W-:-:S12]  /*bd40*/  @!P5 BRA `(.L_x_2588) ;  /* 0x000000000048d947 */ /* 0x001fd80003800000 */
        /* <DEDUP_REMOVED lines=18> */
.L_x_2588:
[----:B------:R-:W-:Y:S04]  /*be70*/  BSSY B0, `(.L_x_2589) ;  /* 0x0000015000007945 */ /* 0x000fe80003800000 */
[----:B------:R-:W-:Y:S05]  /*be80*/  @P6 BRA `(.L_x_2590) ;  /* 0x00000000004c6947 */ /* 0x000fea0003800000 */
[----:B------:R-:W-:Y:S01]  /*be90*/  MOV R3, UR5 ;  /* 0x0000000500037c02 */ /* 0x000fe20008000f00 */
[----:B------:R-:W-:-:S04]  /*bea0*/  ULDC.64 UR14, c[0x0][0x288] ;  /* 0x0000a200000e7ab9 */ /* 0x000fc80000000a00 */
        /* <DEDUP_REMOVED lines=17> */
.L_x_2590:
[----:B------:R-:W-:Y:S05]  /*bfc0*/  BSYNC B0 ;  /* 0x0000000000007941 */ /* 0x000fea0003800000 */
.L_x_2589:
        /* <DEDUP_REMOVED lines=21> */
.L_x_2591:
[----:B------:R-:W-:Y:S04]  /*c120*/  BSSY B0, `(.L_x_2592) ;  /* 0x0000017000007945 */ /* 0x000fe80003800000 */
[----:B------:R-:W-:Y:S05]  /*c130*/  @P0 BRA `(.L_x_2593) ;  /* 0x0000000000540947 */ /* 0x000fea0003800000 */
[----:B0-----:R-:W2:Y:S01]  /*c140*/  LDL.LU R47, [R1+0x50] ;  /* 0x00005000012f7983 */ /* 0x001ea20000300800 */
[----:B------:R-:W-:Y:S01]  /*c150*/  MOV R3, UR5 ;  /* 0x0000000500037c02 */ /* 0x000fe20008000f00 */
[----:B------:R-:W-:Y:S02]  /*c160*/  ULDC.64 UR14, c[0x0][0x288] ;  /* 0x0000a200000e7ab9 */ /* 0x000fe40000000a00 */
[----:B------:R-:W3:Y:S01]  /*c170*/  LDL.LU R46, [R1+0x44] ;  /* 0x00004400012e7983 */ /* 0x000ee20000300800 */
[----:B-----5:R-:W-:Y:S02]  /*c180*/  MOV R48, R4 ;  /* 0x0000000400307202 */ /* 0x020fe40000000f00 */
        /* <DEDUP_REMOVED lines=16> */
.L_x_2593:
[----:B------:R-:W-:Y:S05]  /*c290*/  BSYNC B0 ;  /* 0x0000000000007941 */ /* 0x000fea0003800000 */
.L_x_2592:
[----:B------:R-:W-:Y:S05]  /*c2a0*/  @!P5 BRA `(.L_x_2594) ;  /* 0x000000000050d947 */ /* 0x000fea0003800000 */
[----:B------:R-:W2:Y:S04]  /*c2b0*/  LDL R3, [R1+0x40] ;  /* 0x0000400001037983 */ /* 0x000ea80000100800 */
[----:B01----:R-:W3:Y:S01]  /*c2c0*/  LDL R47, [R1+0x3c] ;  /* 0x00003c00012f7983 */ /* 0x003ee20000100800 */
        /* <DEDUP_REMOVED lines=18> */
.L_x_2594:
[----:B------:R-:W-:Y:S04]  /*c3f0*/  BSSY B0, `(.L_x_2595) ;  /* 0x0000017000007945 */ /* 0x000fe80003800000 */
[----:B------:R-:W-:Y:S05]  /*c400*/  @P2 BRA `(.L_x_2596) ;  /* 0x0000000000542947 */ /* 0x000fea0003800000 */
[----:B01----:R-:W2:Y:S01]  /*c410*/  LDL.LU R47, [R1+0x40] ;  /* 0x00004000012f7983 */ /* 0x003ea20000300800 */
        /* <DEDUP_REMOVED lines=20> */
.L_x_2596:
[----:B------:R-:W-:Y:S05]  /*c560*/  BSYNC B0 ;  /* 0x0000000000007941 */ /* 0x000fea0003800000 */
.L_x_2595:
[C---:B------:R-:W-:Y:S02]  /*c570*/  IADD3 R55, R2.reuse, 0x48, RZ ;  /* 0x0000004802377810 */ /* 0x040fe40007ffe0ff */
[C---:B------:R-:W-:Y:S02]  /*c580*/  IADD3 R51, R2.reuse, 0x50, RZ ;  /* 0x0000005002337810 */ /* 0x040fe40007ffe0ff */
[C---:B------:R-:W-:Y:S02]  /*c590*/  IADD3 R53, R2.reuse, 0x58, RZ ;  /* 0x0000005802357810 */ /* 0x040fe40007ffe0ff */
[C---:B012--5:R-:W-:Y:S02]  /*c5a0*/  IADD3 R48, R2.reuse, 0x38, RZ ;  /* 0x0000003802307810 */ /* 0x067fe40007ffe0ff */
[C---:B------:R-:W-:Y:S02]  /*c5b0*/  IADD3 R54, R2.reuse, 0x58, RZ ;  /* 0x0000005802367810 */ /* 0x040fe40007ffe0ff */
[----:B------:R-:W-:-:S02]  /*c5c0*/  IADD3 R52, R2, 0x50, RZ ;  /* 0x0000005002347810 */ /* 0x000fc40007ffe0ff */
[C---:B------:R-:W-:Y:S02]  /*c5d0*/  IADD3 R56, R2.reuse, 0x48, RZ ;  /* 0x0000004802387810 */ /* 0x040fe40007ffe0ff */
[----:B------:R-:W-:Y:S02]  /*c5e0*/  IADD3 R58, R2, 0x40, RZ ;  /* 0x00000040023a7810 */ /* 0x000fe40007ffe0ff */
[----:B------:R-:W-:Y:S02]  /*c5f0*/  SHF.R.S32.HI R48, RZ, 0x1f, R48 ;  /* 0x0000001fff307819 */ /* 0x000fe40000011430 */
[----:B------:R-:W-:Y:S02]  /*c600*/  ISETP.GE.U32.AND P6, PT, R55, UR6, PT ;  /* 0x0000000637007c0c */ /* 0x000fe4000bfc6070 */
[----:B------:R-:W-:Y:S02]  /*c610*/  ISETP.GE.U32.AND P0, PT, R51, UR6, PT ;  /* 0x0000000633007c0c */ /* 0x000fe4000bf06070 */
[----:B------:R-:W-:-:S02]  /*c620*/  ISETP.GE.U32.AND P2, PT, R53, UR6, PT ;  /* 0x0000000635007c0c */ /* 0x000fc4000bf46070 */
[----:B------:R-:W-:Y:S02]  /*c630*/  SHF.R.S32.HI R58, RZ, 0x1f, R58 ;  /* 0x0000001fff3a7819 */ /* 0x000fe4000001143a */
[----:B------:R-:W-:Y:S02]  /*c640*/  SHF.R.S32.HI R56, RZ, 0x1f, R56 ;  /* 0x0000001fff387819 */ /* 0x000fe40000011438 */
[----:B------:R-:W-:Y:S02]  /*c650*/  SHF.R.S32.HI R52, RZ, 0x1f, R52 ;  /* 0x0000001fff347819 */ /* 0x000fe40000011434 */
[----:B------:R-:W-:Y:S02]  /*c660*/  SHF.R.S32.HI R54, RZ, 0x1f, R54 ;  /* 0x0000001fff367819 */ /* 0x000fe40000011436 */
[----:B------:R-:W-:Y:S02]  /*c670*/  ISETP.GE.AND.EX P3, PT, R48, UR7, PT, P3 ;  /* 0x0000000730007c0c */ /* 0x000fe4000bf66330 */
[----:B------:R-:W-:-:S02]  /*c680*/  ISETP.GE.AND.EX P4, PT, R58, UR7, PT, P4 ;  /* 0x000000073a007c0c */ /* 0x000fc4000bf86340 */
[----:B------:R-:W-:Y:S02]  /*c690*/  ISETP.GE.AND.EX P6, PT, R56, UR7, PT, P6 ;  /* 0x0000000738007c0c */ /* 0x000fe4000bfc6360 */
[----:B------:R-:W-:Y:S02]  /*c6a0*/  ISETP.GE.AND.EX P0, PT, R52, UR7, PT, P0 ;  /* 0x0000000734007c0c */ /* 0x000fe4000bf06300 */
[----:B------:R-:W-:Y:S02]  /*c6b0*/  ISETP.GE.AND.EX P2, PT, R54, UR7, PT, P2 ;  /* 0x0000000736007c0c */ /* 0x000fe4000bf46320 */
[C---:B------:R-:W-:Y:S02]  /*c6c0*/  ISETP.GT.U32.OR P3, PT, R0.reuse, 0x1df, P3 ;  /* 0x000001df0000780c */ /* 0x040fe40001f64470 */
[C---:B------:R-:W-:Y:S02]  /*c6d0*/  ISETP.GT.U32.OR P4, PT, R0.reuse, 0x1df, P4 ;  /* 0x000001df0000780c */ /* 0x040fe40002784470 */
[----:B------:R-:W-:-:S02]  /*c6e0*/  ISETP.GT.U32.OR P6, PT, R0, 0x1df, P6 ;  /* 0x000001df0000780c */ /* 0x000fc400037c4470 */
[C---:B------:R-:W-:Y:S02]  /*c6f0*/  ISETP.GT.U32.OR P0, PT, R0.reuse, 0x1df, P0 ;  /* 0x000001df0000780c */ /* 0x040fe40000704470 */
[----:B------:R-:W-:Y:S02]  /*c700*/  ISETP.GT.U32.OR P2, PT, R0, 0x1df, P2 ;  /* 0x000001df0000780c */ /* 0x000fe40001744470 */
[C---:B------:R-:W-:Y:S02]  /*c710*/  IADD3 R3, R2.reuse, 0x60, RZ ;  /* 0x0000006002037810 */ /* 0x040fe40007ffe0ff */
[----:B------:R-:W-:Y:S01]  /*c720*/  IADD3 R50, R2, 0x68, RZ ;  /* 0x0000006802327810 */ /* 0x000fe20007ffe0ff */
[----:B------:R-:W-:Y:S08]  /*c730*/  @!P5 BRA `(.L_x_2597) ;  /* 0x000000000048d947 */ /* 0x000ff00003800000 */
        /* <DEDUP_REMOVED lines=18> */
.L_x_2597:
        /* <DEDUP_REMOVED lines=8> */
[----:B------:R-:W-:-:S04]  /*c8e0*/  FFMA.FTZ R46, R124, R46, UR13 ;  /* 0x0000000d7c2e7e23 */ /* 0x000fc8000801002e */
        /* <DEDUP_REMOVED lines=12> */
.L_x_2599:
[----:B------:R-:W-:Y:S05]  /*c9b0*/  BSYNC B0 ;  /* 0x0000000000007941 */ /* 0x000fea0003800000 */
.L_x_2598:
[----:B------:R-:W-:Y:S05]  /*c9c0*/  @!P5 BRA `(.L_x_2600) ;  /* 0x00000000004cd947 */ /* 0x000fea0003800000 */
[----:B0-----:R-:W2:Y:S02]  /*c9d0*/  LDL R46, [R1] ;  /* 0x00000000012e7983 */ /* 0x001ea40000100800 */
        /* <DEDUP_REMOVED lines=18> */
.L_x_2600:
[----:B------:R-:W-:Y:S04]  /*cb00*/  BSSY B0, `(.L_x_2601) ;  /* 0x0000016000007945 */ /* 0x000fe80003800000 */
[----:B------:R-:W-:Y:S05]  /*cb10*/  @P4 BRA `(.L_x_2602) ;  /* 0x0000000000504947 */ /* 0x000fea0003800000 */
[----:B0-----:R-:W2:Y:S01]  /*cb20*/  LDL.LU R47, [R1] ;  /* 0x00000000012f7983 */ /* 0x001ea20000300800 */
[----:B------:R-:W-:Y:S01]  /*cb30*/  MOV R46, UR5 ;  /* 0x00000005002e7c02 */ /* 0x000fe20008000f00 */
[----:B------:R-:W-:Y:S01]  /*cb40*/  ULDC.64 UR14, c[0x0][0x288] ;  /* 0x0000a200000e7ab9 */ /* 0x000fe20000000a00 */
[----:B------:R-:W-:Y:S02]  /*cb50*/  MOV R48, R4 ;  /* 0x0000000400307202 */ /* 0x000fe40000000f00 */
[----:B------:R-:W-:-:S03]  /*cb60*/  MOV R49, R7 ;  /* 0x0000000700317202 */ /* 0x000fc60000000f00 */
[----:B------:R-:W-:-:S04]  /*cb70*/  IMAD.WIDE.U32 R48, R57, UR14, R48 ;  /* 0x0000000e39307c25 */ /* 0x000fc8000f8e0030 */
[----:B--2---:R-:W-:-:S04]  /*cb80*/  FFMA.FTZ R46, R47, R46, UR13 ;  /* 0x0000000d2f2e7e23 */ /* 0x004fc8000801002e */
[----:B------:R-:W-:Y:S01]  /*cb90*/  FFMA.FTZ R68, R80, R68, -R46 ;  /* 0x0000004450447223 */ /* 0x000fe2000001082e */
[----:B------:R-:W-:-:S05]  /*cba0*/  MOV R46, UR5 ;  /* 0x00000005002e7c02 */ /* 0x000fca0008000f00 */
[----:B------:R-:W-:-:S04]  /*cbb0*/  FFMA.FTZ R46, R117, R46, UR13 ;  /* 0x0000000d752e7e23 */ /* 0x000fc8000801002e */
[----:B------:R-:W-:Y:S01]  /*cbc0*/  FFMA.FTZ R69, R81, R69, -R46 ;  /* 0x0000004551457223 */ /* 0x000fe2000001082e */
[----:B------:R-:W-:-:S04]  /*cbd0*/  IMAD R46, R58, UR14, RZ ;  /* 0x0000000e3a2e7c24 */ /* 0x000fc8000f8e02ff */
        /* <DEDUP_REMOVED lines=8> */
.L_x_2602:
[----:B------:R-:W-:Y:S05]  /*cc60*/  BSYNC B0 ;  /* 0x0000000000007941 */ /* 0x000fea0003800000 */
.L_x_2601:
[----:B------:R-:W-:Y:S05]  /*cc70*/  @!P5 BRA `(.L_x_2603) ;  /* 0x00000000004cd947 */ /* 0x000fea0003800000 */
[----:B01----:R-:W2:Y:S02]  /*cc80*/  LDL R46, [R1+0x4] ;  /* 0x00000400012e7983 */ /* 0x003ea40000100800 */
        /* <DEDUP_REMOVED lines=18> */
.L_x_2603:
[----:B------:R-:W-:Y:S04]  /*cdb0*/  BSSY B0, `(.L_x_2604) ;  /* 0x0000016000007945 */ /* 0x000fe80003800000 */
[----:B------:R-:W-:Y:S05]  /*cdc0*/  @P6 BRA `(.L_x_2605) ;  /* 0x0000000000506947 */ /* 0x000fea0003800000 */
[----:B01----:R-:W2:Y:S01]  /*cdd0*/  LDL.LU R47, [R1+0x4] ;  /* 0x00000400012f7983 */ /* 0x003ea20000300800 */
        /* <DEDUP_REMOVED lines=19> */
.L_x_2605:
[----:B------:R-:W-:Y:S05]  /*cf10*/  BSYNC B0 ;  /* 0x0000000000007941 */ /* 0x000fea0003800000 */
.L_x_2604:
[----:B------:R-:W-:Y:S05]  /*cf20*/  @!P5 BRA `(.L_x_2606) ;  /* 0x000000000050d947 */ /* 0x000fea0003800000 */
[----:B012---:R-:W2:Y:S04]  /*cf30*/  LDL R46, [R1+0xc] ;  /* 0x00000c00012e7983 */ /* 0x007ea80000100800 */
[----:B------:R-:W3:Y:S01]  /*cf40*/  LDL R48, [R1+0x8] ;  /* 0x0000080001307983 */ /* 0x000ee20000100800 */
        /* <DEDUP_REMOVED lines=18> */
.L_x_2606:
[----:B------:R-:W-:Y:S04]  /*d070*/  BSSY B0, `(.L_x_2607) ;  /* 0x0000017000007945 */ /* 0x000fe80003800000 */
[----:B------:R-:W-:Y:S05]  /*d080*/  @P0 BRA `(.L_x_2608) ;  /* 0x0000000000540947 */ /* 0x000fea0003800000 */
[----:B012---:R-:W2:Y:S01]  /*d090*/  LDL.LU R48, [R1+0xc] ;  /* 0x00000c0001307983 */ /* 0x007ea20000300800 */
[----:B------:R-:W-:Y:S01]  /*d0a0*/  MOV R46, UR5 ;  /* 0x00000005002e7c02 */ /* 0x000fe20008000f00 */
[----:B------:R-:W-:Y:S02]  /*d0b0*/  ULDC.64 UR14, c[0x0][0x288] ;  /* 0x0000a200000e7ab9 */ /* 0x000fe40000000a00 */
[----:B------:R-:W3:Y:S01]  /*d0c0*/  LDL.LU R47, [R1+0x8] ;  /* 0x00000800012f7983 */ /* 0x000ee20000300800 */
[----:B------:R-:W-:Y:S01]  /*d0d0*/  MOV R49, R7 ;  /* 0x0000000700317202 */ /* 0x000fe20000000f00 */
[----:B--2---:R-:W-:Y:S01]  /*d0e0*/  FFMA.FTZ R46, R48, R46, UR13 ;  /* 0x0000000d302e7e23 */ /* 0x004fe2000801002e */
[----:B------:R-:W-:-:S03]  /*d0f0*/  MOV R48, R4 ;  /* 0x0000000400307202 */ /* 0x000fc60000000f00 */
[----:B------:R-:W-:Y:S01]  /*d100*/  FFMA.FTZ R74, R80, R74, -R46 ;  /* 0x0000004a504a7223 */ /* 0x000fe2000001082e */
[----:B------:R-:W-:Y:S01]  /*d110*/  MOV R46, UR5 ;  /* 0x00000005002e7c02 */ /* 0x000fe20008000f00 */
[----:B------:R-:W-:-:S04]  /*d120*/  IMAD.WIDE.U32 R48, R51, UR14, R48 ;  /* 0x0000000e33307c25 */ /* 0x000fc8000f8e0030 */
[----:B---3--:R-:W-:-:S04]  /*d130*/  FFMA.FTZ R46, R47, R46, UR13 ;  /* 0x0000000d2f2e7e23 */ /* 0x008fc8000801002e */
        /* <DEDUP_REMOVED lines=10> */
.L_x_2608:
[----:B------:R-:W-:Y:S05]  /*d1e0*/  BSYNC B0 ;  /* 0x0000000000007941 */ /* 0x000fea0003800000 */
.L_x_2607:
[----:B------:R-:W-:Y:S05]  /*d1f0*/  @!P5 BRA `(.L_x_2609) ;  /* 0x000000000050d947 */ /* 0x000fea0003800000 */
[----:B0123--:R-:W2:Y:S04]  /*d200*/  LDL R46, [R1+0x18] ;  /* 0x00001800012e7983 */ /* 0x00fea80000100800 */
        /* <DEDUP_REMOVED lines=19> */
.L_x_2609:
[----:B------:R-:W-:Y:S04]  /*d340*/  BSSY B0, `(.L_x_2610) ;  /* 0x0000017000007945 */ /* 0x000fe80003800000 */
[----:B------:R-:W-:Y:S05]  /*d350*/  @P2 BRA `(.L_x_2611) ;  /* 0x0000000000542947 */ /* 0x000fea0003800000 */
[----:B0123--:R-:W2:Y:S01]  /*d360*/  LDL.LU R48, [R1+0x18] ;  /* 0x0000180001307983 */ /* 0x00fea20000300800 */
[----:B------:R-:W-:Y:S01]  /*d370*/  MOV R47, UR5 ;  /* 0x00000005002f7c02 */ /* 0x000fe20008000f00 */
[----:B------:R-:W-:Y:S02]  /*d380*/  ULDC.64 UR14, c[0x0][0x288] ;  /* 0x0000a200000e7ab9 */ /* 0x000fe40000000a00 */
[----:B------:R-:W3:Y:S01]  /*d390*/  LDL.LU R46, [R1+0x14] ;  /* 0x00001400012e7983 */ /* 0x000ee20000300800 */
[----:B------:R-:W-:-:S04]  /*d3a0*/  IMAD R49, R54, UR14, RZ ;  /* 0x0000000e36317c24 */ /* 0x000fc8000f8e02ff */
[----:B------:R-:W-:Y:S02]  /*d3b0*/  IMAD R49, R53, UR15, R49 ;  /* 0x0000000f35317c24 */ /* 0x000fe4000f8e0231 */
[----:B--2---:R-:W-:Y:S01]  /*d3c0*/  FFMA.FTZ R47, R48, R47, UR13 ;  /* 0x0000000d302f7e23 */ /* 0x004fe2000801002f */
[----:B------:R-:W-:-:S03]  /*d3d0*/  MOV R48, UR5 ;  /* 0x0000000500307c02 */ /* 0x000fc60008000f00 */
[----:B------:R-:W-:Y:S01]  /*d3e0*/  FFMA.FTZ R76, R80, R76, -R47 ;  /* 0x0000004c504c7223 */ /* 0x000fe2000001082f */
[----:B------:R-:W-:Y:S01]  /*d3f0*/  MOV R47, R7 ;  /* 0x00000007002f7202 */ /* 0x000fe20000000f00 */
[----:B---3--:R-:W-:Y:S01]  /*d400*/  FFMA.FTZ R48, R46, R48, UR13 ;  /* 0x0000000d2e307e23 */ /* 0x008fe20008010030 */
[----:B------:R-:W-:-:S03]  /*d410*/  MOV R46, R4 ;  /* 0x00000004002e7202 */ /* 0x000fc60000000f00 */
[----:B------:R-:W-:Y:S02]  /*d420*/  FFMA.FTZ R77, R81, R77, -R48 ;  /* 0x0000004d514d7223 */ /* 0x000fe40000010830 */
        /* <DEDUP_REMOVED lines=8> */
.L_x_2611:
[----:B------:R-:W-:Y:S05]  /*d4b0*/  BSYNC B0 ;  /* 0x0000000000007941 */ /* 0x000fea0003800000 */
.L_x_2610:
[----:B------:R0:W5:Y:S04]  /*d4c0*/  LDL R60, [R1+0x20] ;  /* 0x00002000013c7983 */ /* 0x0001680000100800 */
[----:B------:R0:W5:Y:S01]  /*d4d0*/  LDL R59, [R1+0x1c] ;  /* 0x00001c00013b7983 */ /* 0x0001620000100800 */
[C---:B------:R-:W-:Y:S02]  /*d4e0*/  IADD3 R55, R2.reuse, 0x70, RZ ;  /* 0x0000007002377810 */ /* 0x040fe40007ffe0ff */
[C---:B01234-:R-:W-:Y:S02]  /*d4f0*/  IADD3 R48, R2.reuse, 0x78, RZ ;  /* 0x0000007802307810 */ /* 0x05ffe40007ffe0ff */
[----:B------:R-:W-:Y:S02]  /*d500*/  IADD3 R49, R2, 0x80, RZ ;  /* 0x0000008002317810 */ /* 0x000fe40007ffe0ff */
[----:B------:R-:W-:-:S02]  /*d510*/  ISETP.GE.U32.AND P6, PT, R3, UR6, PT ;  /* 0x0000000603007c0c */ /* 0x000fc4000bfc6070 */
[----:B------:R-:W-:Y:S02]  /*d520*/  ISETP.GE.U32.AND P0, PT, R50, UR6, PT ;  /* 0x0000000632007c0c */ /* 0x000fe4000bf06070 */
[----:B------:R-:W-:Y:S02]  /*d530*/  ISETP.GE.U32.AND P2, PT, R55, UR6, PT ;  /* 0x0000000637007c0c */ /* 0x000fe4000bf46070 */
[----:B------:R-:W-:Y:S02]  /*d540*/  ISETP.GE.U32.AND P3, PT, R48, UR6, PT ;  /* 0x0000000630007c0c */ /* 0x000fe4000bf66070 */
[----:B------:R-:W-:Y:S02]  /*d550*/  ISETP.GE.U32.AND P4, PT, R49, UR6, PT ;  /* 0x0000000631007c0c */ /* 0x000fe4000bf86070 */
[----:B------:R-:W-:Y:S02]  /*d560*/  SHF.R.S32.HI R46, RZ, 0x1f, R3 ;  /* 0x0000001fff2e7819 */ /* 0x000fe40000011403 */
[----:B------:R-:W-:-:S02]  /*d570*/  SHF.R.S32.HI R57, RZ, 0x1f, R50 ;  /* 0x0000001fff397819 */ /* 0x000fc40000011432 */
[----:B------:R-:W-:Y:S02]  /*d580*/  SHF.R.S32.HI R56, RZ, 0x1f, R55 ;  /* 0x0000001fff387819 */ /* 0x000fe40000011437 */
[----:B------:R-:W-:Y:S02]  /*d590*/  SHF.R.S32.HI R54, RZ, 0x1f, R48 ;  /* 0x0000001fff367819 */ /* 0x000fe40000011430 */
[----:B------:R-:W-:Y:S02]  /*d5a0*/  SHF.R.S32.HI R51, RZ, 0x1f, R49 ;  /* 0x0000001fff337819 */ /* 0x000fe40000011431 */
        /* <DEDUP_REMOVED lines=9> */
[----:B------:R-:W-:Y:S02]  /*d640*/  ISETP.GT.U32.OR P4, PT, R0, 0x1df, P4 ;  /* 0x000001df0000780c */ /* 0x000fe40002784470 */
[C---:B------:R-:W-:Y:S02]  /*d650*/  IADD3 R52, R2.reuse, 0x88, RZ ;  /* 0x0000008802347810 */ /* 0x040fe40007ffe0ff */
[----:B------:R-:W-:Y:S01]  /*d660*/  IADD3 R53, R2, 0x90, RZ ;  /* 0x0000009002357810 */ /* 0x000fe20007ffe0ff */
[----:B------:R-:W-:Y:S08]  /*d670*/  @!P5 BRA `(.L_x_2612) ;  /* 0x000000000048d947 */ /* 0x000ff00003800000 */
        /* <DEDUP_REMOVED lines=18> */
.L_x_2612:
[----:B------:R-:W-:Y:S04]  /*d7a0*/  BSSY B0, `(.L_x_2613) ;  /* 0x0000015000007945 */ /* 0x000fe80003800000 */
[----:B------:R-:W-:Y:S05]  /*d7b0*/  @P6 BRA `(.L_x_2614) ;  /* 0x00000000004c6947 */ /* 0x000fea0003800000 */
[----:B------:R-:W-:Y:S01]  /*d7c0*/  MOV R47, UR5 ;  /* 0x00000005002f7c02 */ /* 0x000fe20008000f00 */
[----:B------:R-:W-:-:S04]  /*d7d0*/  ULDC.64 UR14, c[0x0][0x288] ;  /* 0x0000a200000e7ab9 */ /* 0x000fc80000000a00 */
[----:B-----5:R-:W-:Y:S01]  /*d7e0*/  FFMA.FTZ R47, R60, R47, UR13 ;  /* 0x0000000d3c2f7e23 */ /* 0x020fe2000801002f */
[----:B------:R-:W-:-:S03]  /*d7f0*/  IMAD R60, R46, UR14, RZ ;  /* 0x0000000e2e3c7c24 */ /* 0x000fc6000f8e02ff */
[----:B------:R-:W-:Y:S01]  /*d800*/  FFMA.FTZ R58, R80, R10, -R47 ;  /* 0x0000000a503a7223 */ /* 0x000fe2000001082f */
[----:B------:R-:W-:Y:S01]  /*d810*/  MOV R10, UR5 ;  /* 0x00000005000a7c02 */ /* 0x000fe20008000f00 */
[----:B------:R-:W-:-:S04]  /*d820*/  IMAD R60, R3, UR15, R60 ;  /* 0x0000000f033c7c24 */ /* 0x000fc8000f8e023c */
[----:B------:R-:W-:-:S04]  /*d830*/  FFMA.FTZ R10, R59, R10, UR13 ;  /* 0x0000000d3b0a7e23 */ /* 0x000fc8000801000a */
[----:B------:R-:W-:Y:S01]  /*d840*/  FFMA.FTZ R59, R81, R11, -R10 ;  /* 0x0000000b513b7223 */ /* 0x000fe2000001080a */
[----:B------:R-:W-:Y:S02]  /*d850*/  MOV R10, R4 ;  /* 0x00000004000a7202 */ /* 0x000fe40000000f00 */
[----:B------:R-:W-:-:S03]  /*d860*/  MOV R11, R7 ;  /* 0x00000007000b7202 */ /* 0x000fc60000000f00 */
        /* <DEDUP_REMOVED lines=8> */
.L_x_2614:
[----:B------:R-:W-:Y:S05]  /*d8f0*/  BSYNC B0 ;  /* 0x0000000000007941 */ /* 0x000fea0003800000 */
.L_x_2613:
        /* <DEDUP_REMOVED lines=12> */
[----:B---3--:R-:W-:-:S04]  /*d9c0*/  FFMA.FTZ R3, R47, R81, R83 ;  /* 0x000000512f037223 */ /* 0x008fc80000010053 */
        /* <DEDUP_REMOVED lines=8> */
.L_x_2615:
[----:B------:R-:W-:Y:S04]  /*da50*/  BSSY B0, `(.L_x_2616) ;  /* 0x0000017000007945 */ /* 0x000fe80003800000 */
[----:B------:R-:W-:Y:S05]  /*da60*/  @P0 BRA `(.L_x_2617) ;  /* 0x0000000000540947 */ /* 0x000fea0003800000 */
[----:B0-----:R-:W2:Y:S01]  /*da70*/  LDL.LU R11, [R1+0x30] ;  /* 0x00003000010b7983 */ /* 0x001ea20000300800 */
[----:B------:R-:W-:-:S03]  /*da80*/  ULDC.64 UR14, c[0x0][0x288] ;  /* 0x0000a200000e7ab9 */ /* 0x000fc60000000a00 */
[----:B------:R-:W3:Y:S01]  /*da90*/  LDL.LU R10, [R1+0x2c] ;  /* 0x00002c00010a7983 */ /* 0x000ee20000300800 */
[----:B------:R-:W-:Y:S01]  /*daa0*/  MOV R3, UR5 ;  /* 0x0000000500037c02 */ /* 0x000fe20008000f00 */
[----:B------:R-:W-:Y:S01]  /*dab0*/  IMAD R47, R57, UR14, RZ ;  /* 0x0000000e392f7c24 */ /* 0x000fe2000f8e02ff */
[----:B------:R-:W-:-:S03]  /*dac0*/  MOV R46, UR5 ;  /* 0x00000005002e7c02 */ /* 0x000fc60008000f00 */
[----:B------:R-:W-:Y:S02]  /*dad0*/  IMAD R47, R50, UR15, R47 ;  /* 0x0000000f322f7c24 */ /* 0x000fe4000f8e022f */
[----:B--2---:R-:W-:Y:S01]  /*dae0*/  FFMA.FTZ R3, R11, R3, UR13 ;  /* 0x0000000d0b037e23 */ /* 0x004fe20008010003 */
[----:B------:R-:W-:Y:S01]  /*daf0*/  MOV R11, R7 ;  /* 0x00000007000b7202 */ /* 0x000fe20000000f00 */
[----:B---3--:R-:W-:Y:S01]  /*db00*/  FFMA.FTZ R46, R10, R46, UR13 ;  /* 0x0000000d0a2e7e23 */ /* 0x008fe2000801002e */
[----:B------:R-:W-:Y:S01]  /*db10*/  MOV R10, R4 ;  /* 0x00000004000a7202 */ /* 0x000fe20000000f00 */
[----:B------:R-:W-:Y:S02]  /*db20*/  FFMA.FTZ R3, R80, R12, -R3 ;  /* 0x0000000c50037223 */ /* 0x000fe40000010803 */
        /* <DEDUP_REMOVED lines=9> */
.L_x_2617:
[----:B------:R-:W-:Y:S05]  /*dbc0*/  BSYNC B0 ;  /* 0x0000000000007941 */ /* 0x000fea0003800000 */
.L_x_2616:
[----:B------:R-:W-:Y:S05]  /*dbd0*/  @!P5 BRA `(.L_x_2618) ;  /* 0x000000000050d947 */ /* 0x000fea0003800000 */
[----:B------:R-:W2:Y:S04]  /*dbe0*/  LDL R3, [R1+0x28] ;  /* 0x0000280001037983 */ /* 0x000ea80000100800 */
[----:B01----:R-:W3:Y:S01]  /*dbf0*/  LDL R10, [R1+0x24] ;  /* 0x00002400010a7983 */ /* 0x003ee20000100800 */
[----:B--2---:R-:W-:Y:S01]  /*dc00*/  FFMA.FTZ R3, R3, R80, R82 ;  /* 0x0000005003037223 */ /* 0x004fe20000010052 */
[----:B---3--:R-:W-:-:S03]  /*dc10*/  FFMA.FTZ R10, R10, R81, R83 ;  /* 0x000000510a0a7223 */ /* 0x008fc60000010053 */
        /* <DEDUP_REMOVED lines=16> */
.L_x_2618:
[----:B------:R-:W-:Y:S04]  /*dd20*/  BSSY B0, `(.L_x_2619) ;  /* 0x0000017000007945 */ /* 0x000fe80003800000 */
[----:B------:R-:W-:Y:S05]  /*dd30*/  @P2 BRA `(.L_x_2620) ;  /* 0x0000000000542947 */ /* 0x000fea0003800000 */
[----:B01----:R-:W2:Y:S01]  /*dd40*/  LDL.LU R11, [R1+0x28] ;  /* 0x00002800010b7983 */ /* 0x003ea20000300800 */
[----:B------:R-:W-:Y:S01]  /*dd50*/  MOV R3, UR5 ;  /* 0x0000000500037c02 */ /* 0x000fe20008000f00 */
[----:B------:R-:W-:Y:S02]  /*dd60*/  ULDC.64 UR14, c[0x0][0x288] ;  /* 0x0000a200000e7ab9 */ /* 0x000fe40000000a00 */
[----:B------:R-:W3:Y:S01]  /*dd70*/  LDL.LU R10, [R1+0x24] ;  /* 0x00002400010a7983 */ /* 0x000ee20000300800 */
[----:B------:R-:W-:Y:S01]  /*dd80*/  MOV R12, UR5 ;  /* 0x00000005000c7c02 */ /* 0x000fe20008000f00 */
[----:B------:R-:W-:Y:S02]  /*dd90*/  IMAD R56, R56, UR14, RZ ;  /* 0x0000000e38387c24 */ /* 0x000fe4000f8e02ff */
[----:B--2---:R-:W-:Y:S01]  /*dda0*/  FFMA.FTZ R3, R11, R3, UR13 ;  /* 0x0000000d0b037e23 */ /* 0x004fe20008010003 */
[----:B------:R-:W-:Y:S01]  /*ddb0*/  MOV R11, R7 ;  /* 0x00000007000b7202 */ /* 0x000fe20000000f00 */
[----:B---3--:R-:W-:Y:S01]  /*ddc0*/  FFMA.FTZ R12, R10, R12, UR13 ;  /* 0x0000000d0a0c7e23 */ /* 0x008fe2000801000c */
[----:B------:R-:W-:Y:S01]  /*ddd0*/  MOV R10, R4 ;  /* 0x00000004000a7202 */ /* 0x000fe20000000f00 */
[----:B------:R-:W-:-:S02]  /*dde0*/  FFMA.FTZ R14, R80, R14, -R3 ;  /* 0x0000000e500e7223 */ /* 0x000fc40000010803 */
[----:B------:R-:W-:Y:S02]  /*ddf0*/  FFMA.FTZ R15, R81, R15, -R12 ;  /* 0x0000000f510f7223 */ /* 0x000fe4000001080c */
[----:B------:R-:W-:-:S04]  /*de00*/  IMAD.WIDE.U32 R10, R55, UR14, R10 ;  /* 0x0000000e370a7c25 */ /* 0x000fc8000f8e000a */
[----:B------:R-:W-:Y:S01]  /*de10*/  FMUL.FTZ R14, R14, UR26 ;  /* 0x0000001a0e0e7c20 */ /* 0x000fe20008410000 */
[----:B------:R-:W-:Y:S01]  /*de20*/  FMUL.FTZ R15, R15, UR26 ;  /* 0x0000001a0f0f7c20 */ /* 0x000fe20008410000 */
[----:B------:R-:W-:Y:S01]  /*de30*/  IMAD R55, R55, UR15, R56 ;  /* 0x0000000f37377c24 */ /* 0x000fe2000f8e0238 */
[----:B------:R-:W-:Y:S02]  /*de40*/  ULDC.64 UR14, c[0x0][0x210] ;  /* 0x00008400000e7ab9 */ /* 0x000fe40000000a00 */
[----:B------:R-:W-:Y:S02]  /*de50*/  LEA R12, P0, R10, UR14, 0x2 ;  /* 0x0000000e0a0c7c11 */ /* 0x000fe4000f8010ff */
[----:B------:R-:W-:-:S04]  /*de60*/  IADD3 R55, R11, R55, RZ ;  /* 0x000000370b377210 */ /* 0x000fc80007ffe0ff */
[----:B------:R-:W-:-:S05]  /*de70*/  LEA.HI.X R13, R10, UR15, R55, 0x2, P0 ;  /* 0x0000000f0a0d7c11 */ /* 0x000fca00080f1437 */
[----:B------:R2:W-:Y:S02]  /*de80*/  STG.E.64 desc[UR22][R12.64], R14 ;  /* 0x0000000e0c007986 */ /* 0x0005e4000c101b16 */
.L_x_2620:
[----:B------:R-:W-:Y:S05]  /*de90*/  BSYNC B0 ;  /* 0x0000000000007941 */ /* 0x000fea0003800000 */
.L_x_2619:
[----:B------:R-:W-:Y:S05]  /*dea0*/  @!P5 BRA `(.L_x_2621) ;  /* 0x00000000004cd947 */ /* 0x000fea0003800000 */
[----:B------:R-:W3:Y:S01]  /*deb0*/  LDL R3, [R1+0x10] ;  /* 0x0000100001037983 */ /* 0x000ee20000100800 */
[----:B01----:R-:W-:-:S04]  /*dec0*/  FFMA.FTZ R10, R123, R81, R83 ;  /* 0x000000517b0a7223 */ /* 0x003fc80000010053 */
[----:B--2---:R-:W-:-:S06]  /*ded0*/  FMUL.FTZ R14, R10, -1.4426950216293334961 ;  /* 0xbfb8aa3b0a0e7820 */ /* 0x004fcc0000410000 */
        /* <DEDUP_REMOVED lines=16> */
.L_x_2621:
[----:B------:R-:W-:Y:S04]  /*dfe0*/  BSSY B0, `(.L_x_2622) ;  /* 0x0000016000007945 */ /* 0x000fe80003800000 */
[----:B------:R-:W-:Y:S05]  /*dff0*/  @P3 BRA `(.L_x_2623) ;  /* 0x0000000000503947 */ /* 0x000fea0003800000 */
[----:B01----:R-:W3:Y:S01]  /*e000*/  LDL.LU R10, [R1+0x10] ;  /* 0x00001000010a7983 */ /* 0x003ee20000300800 */
[----:B------:R-:W-:Y:S01]  /*e010*/  MOV R3, UR5 ;  /* 0x0000000500037c02 */ /* 0x000fe20008000f00 */
[----:B------:R-:W-:Y:S01]  /*e020*/  ULDC.64 UR14, c[0x0][0x288] ;  /* 0x0000a200000e7ab9 */ /* 0x000fe20000000a00 */
[----:B------:R-:W-:Y:S01]  /*e030*/  MOV R11, R7 ;  /* 0x00000007000b7202 */ /* 0x000fe20000000f00 */
[----:B--2---:R-:W-:Y:S01]  /*e040*/  IMAD R13, R54, UR14, RZ ;  /* 0x0000000e360d7c24 */ /* 0x004fe2000f8e02ff */
[----:B------:R-:W-:-:S03]  /*e050*/  MOV R14, UR5 ;  /* 0x00000005000e7c02 */ /* 0x000fc60008000f00 */
[----:B------:R-:W-:Y:S02]  /*e060*/  IMAD R13, R48, UR15, R13 ;  /* 0x0000000f300d7c24 */ /* 0x000fe4000f8e020d */
[----:B------:R-:W-:-:S04]  /*e070*/  FFMA.FTZ R14, R123, R14, UR13 ;  /* 0x0000000d7b0e7e23 */ /* 0x000fc8000801000e */
[----:B------:R-:W-:-:S04]  /*e080*/  FFMA.FTZ R15, R81, R17, -R14 ;  /* 0x00000011510f7223 */ /* 0x000fc8000001080e */
[----:B------:R-:W-:Y:S01]  /*e090*/  FMUL.FTZ R15, R15, UR26 ;  /* 0x0000001a0f0f7c20 */ /* 0x000fe20008410000 */
[----:B---3--:R-:W-:Y:S01]  /*e0a0*/  FFMA.FTZ R3, R10, R3, UR13 ;  /* 0x0000000d0a037e23 */ /* 0x008fe20008010003 */
[----:B------:R-:W-:-:S03]  /*e0b0*/  MOV R10, R4 ;  /* 0x00000004000a7202 */ /* 0x000fc60000000f00 */
[----:B------:R-:W-:Y:S02]  /*e0c0*/  FFMA.FTZ R3, R80, R16, -R3 ;  /* 0x0000001050037223 */ /* 0x000fe40000010803 */
[----:B------:R-:W-:Y:S01]  /*e0d0*/  IMAD.WIDE.U32 R10, R48, UR14, R10 ;  /* 0x0000000e300a7c25 */ /* 0x000fe2000f8e000a */
[----:B------:R-:W-:-:S03]  /*e0e0*/  ULDC.64 UR14, c[0x0][0x210] ;  /* 0x00008400000e7ab9 */ /* 0x000fc60000000a00 */
[----:B------:R-:W-:Y:S01]  /*e0f0*/  FMUL.FTZ R14, R3, UR26 ;  /* 0x0000001a030e7c20 */ /* 0x000fe20008410000 */
[----:B------:R-:W-:Y:S02]  /*e100*/  LEA R12, P0, R10, UR14, 0x2 ;  /* 0x0000000e0a0c7c11 */ /* 0x000fe4000f8010ff */
[----:B------:R-:W-:-:S04]  /*e110*/  IADD3 R13, R11, R13, RZ ;  /* 0x0000000d0b0d7210 */ /* 0x000fc80007ffe0ff */
[----:B------:R-:W-:-:S05]  /*e120*/  LEA.HI.X R13, R10, UR15, R13, 0x2, P0 ;  /* 0x0000000f0a0d7c11 */ /* 0x000fca00080f140d */
[----:B------:R3:W-:Y:S02]  /*e130*/  STG.E.64 desc[UR22][R12.64], R14 ;  /* 0x0000000e0c007986 */ /* 0x0007e4000c101b16 */
.L_x_2623:
[----:B------:R-:W-:Y:S05]  /*e140*/  BSYNC B0 ;  /* 0x0000000000007941 */ /* 0x000fea0003800000 */
.L_x_2622:
[----:B------:R-:W-:Y:S05]  /*e150*/  @!P5 BRA `(.L_x_2624) ;  /* 0x000000000048d947 */ /* 0x000fea0003800000 */
[----:B------:R-:W-:Y:S01]  /*e160*/  FFMA.FTZ R3, R118, R80, R82 ;  /* 0x0000005076037223 */ /* 0x000fe20000010052 */
[----:B01----:R-:W-:-:S03]  /*e170*/  FFMA.FTZ R10, R116, R81, R83 ;  /* 0x00000051740a7223 */ /* 0x003fc60000010053 */
[----:B------:R-:W-:Y:S01]  /*e180*/  FMUL.FTZ R11, R3, -1.4426950216293334961 ;  /* 0xbfb8aa3b030b7820 */ /* 0x000fe20000410000 */
[----:B--23--:R-:W-:-:S05]  /*e190*/  FMUL.FTZ R14, R10, -1.4426950216293334961 ;  /* 0xbfb8aa3b0a0e7820 */ /* 0x00cfca0000410000 */
        /* <DEDUP_REMOVED lines=14> */
.L_x_2624:
[----:B------:R-:W-:Y:S04]  /*e280*/  BSSY B0, `(.L_x_2625) ;  /* 0x0000015000007945 */ /* 0x000fe80003800000 */
[----:B------:R-:W-:Y:S05]  /*e290*/  @P4 BRA `(.L_x_2626) ;  /* 0x00000000004c4947 */ /* 0x000fea0003800000 */
[----:B------:R-:W-:Y:S01]  /*e2a0*/  ULDC.64 UR14, c[0x0][0x288] ;  /* 0x0000a200000e7ab9 */ /* 0x000fe20000000a00 */
[----:B01----:R-:W-:Y:S01]  /*e2b0*/  MOV R10, R4 ;  /* 0x00000004000a7202 */ /* 0x003fe20000000f00 */
[----:B--23--:R-:W-:Y:S01]  /*e2c0*/  IMAD R12, R51, UR14, RZ ;  /* 0x0000000e330c7c24 */ /* 0x00cfe2000f8e02ff */
[----:B------:R-:W-:Y:S02]  /*e2d0*/  MOV R11, R7 ;  /* 0x00000007000b7202 */ /* 0x000fe40000000f00 */
[----:B------:R-:W-:Y:S02]  /*e2e0*/  MOV R3, UR5 ;  /* 0x0000000500037c02 */ /* 0x000fe40008000f00 */
[----:B------:R-:W-:Y:S01]  /*e2f0*/  MOV R13, UR5 ;  /* 0x00000005000d7c02 */ /* 0x000fe20008000f00 */
[----:B------:R-:W-:-:S04]  /*e300*/  IMAD.WIDE.U32 R10, R49, UR14, R10 ;  /* 0x0000000e310a7c25 */ /* 0x000fc8000f8e000a */
[----:B------:R-:W-:Y:S01]  /*e310*/  FFMA.FTZ R3, R118, R3, UR13 ;  /* 0x0000000d76037e23 */ /* 0x000fe20008010003 */
[----:B------:R-:W-:Y:S02]  /*e320*/  IMAD R49, R49, UR15, R12 ;  /* 0x0000000f31317c24 */ /* 0x000fe4000f8e020c */
[----:B------:R-:W-:Y:S01]  /*e330*/  FFMA.FTZ R116, R116, R13, UR13 ;  /* 0x0000000d74747e23 */ /* 0x000fe2000801000d */
[----:B------:R-:W-:Y:S01]  /*e340*/  ULDC.64 UR14, c[0x0][0x210] ;  /* 0x00008400000e7ab9 */ /* 0x000fe20000000a00 */
[----:B------:R-:W-:Y:S01]  /*e350*/  FFMA.FTZ R3, R80, R18, -R3 ;  /* 0x0000001250037223 */ /* 0x000fe20000010803 */
[C---:B------:R-:W-:Y:S01]  /*e360*/  LEA R12, P0, R10.reuse, UR14, 0x2 ;  /* 0x0000000e0a0c7c11 */ /* 0x040fe2000f8010ff */
[----:B------:R-:W-:Y:S01]  /*e370*/  FFMA.FTZ R15, R81, R19, -R116 ;  /* 0x00000013510f7223 */ /* 0x000fe20000010874 */
[----:B------:R-:W-:Y:S01]  /*e380*/  IADD3 R49, R11, R49, RZ ;  /* 0x000000310b317210 */ /* 0x000fe20007ffe0ff */
[----:B------:R-:W-:Y:S02]  /*e390*/  FMUL.FTZ R14, R3, UR26 ;  /* 0x0000001a030e7c20 */ /* 0x000fe40008410000 */
[----:B------:R-:W-:Y:S01]  /*e3a0*/  FMUL.FTZ R15, R15, UR26 ;  /* 0x0000001a0f0f7c20 */ /* 0x000fe20008410000 */
[----:B------:R-:W-:-:S05]  /*e3b0*/  LEA.HI.X R13, R10, UR15, R49, 0x2, P0 ;  /* 0x0000000f0a0d7c11 */ /* 0x000fca00080f1431 */
[----:B------:R4:W-:Y:S02]  /*e3c0*/  STG.E.64 desc[UR22][R12.64], R14 ;  /* 0x0000000e0c007986 */ /* 0x0009e4000c101b16 */
.L_x_2626:
[----:B------:R-:W-:Y:S05]  /*e3d0*/  BSYNC B0 ;  /* 0x0000000000007941 */ /* 0x000fea0003800000 */
.L_x_2625:
[C---:B0-----:R-:W-:Y:S02]  /*e3e0*/  IADD3 R47, R2.reuse, 0x98, RZ ;  /* 0x00000098022f7810 */ /* 0x041fe40007ffe0ff */
[C---:B------:R-:W-:Y:S02]  /*e3f0*/  IADD3 R19, R2.reuse, 0xa0, RZ ;  /* 0x000000a002137810 */ /* 0x040fe40007ffe0ff */
[----:B------:R-:W-:Y:S02]  /*e400*/  IADD3 R3, R2, 0xa8, RZ ;  /* 0x000000a802037810 */ /* 0x000fe40007ffe0ff */
[----:B------:R-:W-:Y:S02]  /*e410*/  ISETP.GE.U32.AND P6, PT, R52, UR6, PT ;  /* 0x0000000634007c0c */ /* 0x000fe4000bfc6070 */
[----:B------:R-:W-:Y:S02]  /*e420*/  ISETP.GE.U32.AND P0, PT, R53, UR6, PT ;  /* 0x0000000635007c0c */ /* 0x000fe4000bf06070 */
[----:B------:R-:W-:-:S02]  /*e430*/  ISETP.GE.U32.AND P2, PT, R47, UR6, PT ;  /* 0x000000062f007c0c */ /* 0x000fc4000bf46070 */
[----:B------:R-:W-:Y:S02]  /*e440*/  ISETP.GE.U32.AND P3, PT, R19, UR6, PT ;  /* 0x0000000613007c0c */ /* 0x000fe4000bf66070 */
[----:B------:R-:W-:Y:S02]  /*e450*/  ISETP.GE.U32.AND P4, PT, R3, UR6, PT ;  /* 0x0000000603007c0c */ /* 0x000fe4000bf86070 */
[----:B------:R-:W-:Y:S02]  /*e460*/  SHF.R.S32.HI R55, RZ, 0x1f, R52 ;  /* 0x0000001fff377819 */ /* 0x000fe40000011434 */
[----:B------:R-:W-:Y:S02]  /*e470*/  SHF.R.S32.HI R49, RZ, 0x1f, R53 ;  /* 0x0000001fff317819 */ /* 0x000fe40000011435 */
[----:B------:R-:W-:Y:S02]  /*e480*/  SHF.R.S32.HI R48, RZ, 0x1f, R47 ;  /* 0x0000001fff307819 */ /* 0x000fe4000001142f */
[----:B------:R-:W-:-:S02]  /*e490*/  SHF.R.S32.HI R46, RZ, 0x1f, R19 ;  /* 0x0000001fff2e7819 */ /* 0x000fc40000011413 */
[----:B------:R-:W-:Y:S02]  /*e4a0*/  SHF.R.S32.HI R16, RZ, 0x1f, R3 ;  /* 0x0000001fff107819 */ /* 0x000fe40000011403 */
[----:B------:R-:W-:Y:S02]  /*e4b0*/  ISETP.GE.AND.EX P6, PT, R55, UR7, PT, P6 ;  /* 0x0000000737007c0c */ /* 0x000fe4000bfc6360 */
[----:B------:R-:W-:Y:S02]  /*e4c0*/  ISETP.GE.AND.EX P0, PT, R49, UR7, PT, P0 ;  /* 0x0000000731007c0c */ /* 0x000fe4000bf06300 */
[----:B------:R-:W-:Y:S02]  /*e4d0*/  ISETP.GE.AND.EX P2, PT, R48, UR7, PT, P2 ;  /* 0x0000000730007c0c */ /* 0x000fe4000bf46320 */
[----:B------:R-:W-:Y:S02]  /*e4e0*/  ISETP.GE.AND.EX P3, PT, R46, UR7, PT, P3 ;  /* 0x000000072e007c0c */ /* 0x000fe4000bf66330 */
[----:B------:R-:W-:-:S02]  /*e4f0*/  ISETP.GE.AND.EX P4, PT, R16, UR7, PT, P4 ;  /* 0x0000000710007c0c */ /* 0x000fc4000bf86340 */
[C---:B------:R-:W-:Y:S02]  /*e500*/  ISETP.GT.U32.OR P6, PT, R0.reuse, 0x1df, P6 ;  /* 0x000001df0000780c */ /* 0x040fe400037c4470 */
[C---:B------:R-:W-:Y:S02]  /*e510*/  ISETP.GT.U32.OR P0, PT, R0.reuse, 0x1df, P0 ;  /* 0x000001df0000780c */ /* 0x040fe40000704470 */
[C---:B------:R-:W-:Y:S02]  /*e520*/  ISETP.GT.U32.OR P2, PT, R0.reuse, 0x1df, P2 ;  /* 0x000001df0000780c */ /* 0x040fe40001744470 */
[C---:B------:R-:W-:Y:S02]  /*e530*/  ISETP.GT.U32.OR P3, PT, R0.reuse, 0x1df, P3 ;  /* 0x000001df0000780c */ /* 0x040fe40001f64470 */
[----:B------:R-:W-:Y:S02]  /*e540*/  ISETP.GT.U32.OR P4, PT, R0, 0x1df, P4 ;  /* 0x000001df0000780c */ /* 0x000fe40002784470 */
[----:B------:R-:W-:-:S02]  /*e550*/  IADD3 R17, R2, 0xb0, RZ ;  /* 0x000000b002117810 */ /* 0x000fc40007ffe0ff */
[----:B------:R-:W-:Y:S01]  /*e560*/  IADD3 R18, R2, 0xb8, RZ ;  /* 0x000000b802127810 */ /* 0x000fe20007ffe0ff */
[----:B------:R-:W-:Y:S08]  /*e570*/  @!P5 BRA `(.L_x_2627) ;  /* 0x000000000048d947 */ /* 0x000ff00003800000 */
[----:B-1----:R-:W-:Y:S01]  /*e580*/  FFMA.FTZ R10, R115, R80, R82 ;  /* 0x00000050730a7223 */ /* 0x002fe20000010052 */
[----:B------:R-:W-:-:S03]  /*e590*/  FFMA.FTZ R11, R114, R81, R83 ;  /* 0x00000051720b7223 */ /* 0x000fc60000010053 */
[----:B--234-:R-:W-:Y:S01]  /*e5a0*/  FMUL.FTZ R12, R10, -1.4426950216293334961 ;  /* 0xbfb8aa3b0a0c7820 */ /* 0x01cfe20000410000 */
        /* <DEDUP_REMOVED lines=15> */
.L_x_2627:
[----:B------:R-:W-:Y:S04]  /*e6a0*/  BSSY B0, `(.L_x_2628) ;  /* 0x0000015000007945 */ /* 0x000fe80003800000 */
[----:B------:R-:W-:Y:S05]  /*e6b0*/  @P6 BRA `(.L_x_2629) ;  /* 0x00000000004c6947 */ /* 0x000fea0003800000 */
[----:B-1----:R-:W-:Y:S01]  /*e6c0*/  MOV R10, UR5 ;  /* 0x00000005000a7c02 */ /* 0x002fe20008000f00 */
[----:B------:R-:W-:Y:S01]  /*e6d0*/  ULDC.64 UR14, c[0x0][0x288] ;  /* 0x0000a200000e7ab9 */ /* 0x000fe20000000a00 */
[----:B------:R-:W-:Y:S01]  /*e6e0*/  MOV R11, R7 ;  /* 0x00000007000b7202 */ /* 0x000fe20000000f00 */
[----:B--234-:R-:W-:Y:S01]  /*e6f0*/  IMAD R13, R55, UR14, RZ ;  /* 0x0000000e370d7c24 */ /* 0x01cfe2000f8e02ff */
[----:B------:R-:W-:Y:S01]  /*e700*/  MOV R15, UR5 ;  /* 0x00000005000f7c02 */ /* 0x000fe20008000f00 */
[----:B------:R-:W-:Y:S01]  /*e710*/  FFMA.FTZ R115, R115, R10, UR13 ;  /* 0x0000000d73737e23 */ /* 0x000fe2000801000a */
[----:B------:R-:W-:Y:S01]  /*e720*/  MOV R10, R4 ;  /* 0x00000004000a7202 */ /* 0x000fe20000000f00 */
[----:B------:R-:W-:Y:S02]  /*e730*/  IMAD R13, R52, UR15, R13 ;  /* 0x0000000f340d7c24 */ /* 0x000fe4000f8e020d */
[----:B------:R-:W-:Y:S01]  /*e740*/  FFMA.FTZ R114, R114, R15, UR13 ;  /* 0x0000000d72727e23 */ /* 0x000fe2000801000f */
[----:B------:R-:W-:Y:S01]  /*e750*/  FFMA.FTZ R14, R80, R20, -R115 ;  /* 0x00000014500e7223 */ /* 0x000fe20000010873 */
[----:B------:R-:W-:Y:S01]  /*e760*/  IMAD.WIDE.U32 R10, R52, UR14, R10 ;  /* 0x0000000e340a7c25 */ /* 0x000fe2000f8e000a */
[----:B------:R-:W-:-:S03]  /*e770*/  ULDC.64 UR14, c[0x0][0x210] ;  /* 0x00008400000e7ab9 */ /* 0x000fc60000000a00 */
[----:B------:R-:W-:Y:S01]  /*e780*/  FFMA.FTZ R15, R81, R21, -R114 ;  /* 0x00000015510f7223 */ /* 0x000fe20000010872 */
[----:B------:R-:W-:Y:S01]  /*e790*/  FMUL.FTZ R14, R14, UR26 ;  /* 0x0000001a0e0e7c20 */ /* 0x000fe20008410000 */
[----:B------:R-:W-:Y:S02]  /*e7a0*/  LEA R12, P6, R10, UR14, 0x2 ;  /* 0x0000000e0a0c7c11 */ /* 0x000fe4000f8c10ff */
[----:B------:R-:W-:Y:S01]  /*e7b0*/  FMUL.FTZ R15, R15, UR26 ;  /* 0x0000001a0f0f7c20 */ /* 0x000fe20008410000 */
[----:B------:R-:W-:-:S04]  /*e7c0*/  IADD3 R13, R11, R13, RZ ;  /* 0x0000000d0b0d7210 */ /* 0x000fc80007ffe0ff */
[----:B------:R-:W-:-:S05]  /*e7d0*/  LEA.HI.X R13, R10, UR15, R13, 0x2, P6 ;  /* 0x0000000f0a0d7c11 */ /* 0x000fca000b0f140d */
[----:B------:R0:W-:Y:S02]  /*e7e0*/  STG.E.64 desc[UR22][R12.64], R14 ;  /* 0x0000000e0c007986 */ /* 0x0001e4000c101b16 */
.L_x_2629:
[----:B------:R-:W-:Y:S05]  /*e7f0*/  BSYNC B0 ;  /* 0x0000000000007941 */ /* 0x000fea0003800000 */
.L_x_2628:
[----:B------:R-:W-:Y:S05]  /*e800*/  @!P5 BRA `(.L_x_2630) ;  /* 0x000000000048d947 */ /* 0x000fea0003800000 */
[----:B-1----:R-:W-:Y:S01]  /*e810*/  FFMA.FTZ R10, R113, R80, R82 ;  /* 0x00000050710a7223 */ /* 0x002fe20000010052 */
[----:B------:R-:W-:-:S03]  /*e820*/  FFMA.FTZ R11, R112, R81, R83 ;  /* 0x00000051700b7223 */ /* 0x000fc60000010053 */
[----:B0-234-:R-:W-:Y:S01]  /*e830*/  FMUL.FTZ R12, R10, -1.4426950216293334961 ;  /* 0xbfb8aa3b0a0c7820 */ /* 0x01dfe20000410000 */
        /* <DEDUP_REMOVED lines=15> */
.L_x_2630:
[----:B------:R-:W-:Y:S04]  /*e930*/  BSSY B0, `(.L_x_2631) ;  /* 0x0000015000007945 */ /* 0x000fe80003800000 */
[----:B------:R-:W-:Y:S05]  /*e940*/  @P0 BRA `(.L_x_2632) ;  /* 0x00000000004c0947 */ /* 0x000fea0003800000 */
[----:B-1----:R-:W-:Y:S01]  /*e950*/  MOV R10, UR5 ;  /* 0x00000005000a7c02 */ /* 0x002fe20008000f00 */
[----:B------:R-:W-:Y:S01]  /*e960*/  ULDC.64 UR14, c[0x0][0x288] ;  /* 0x0000a200000e7ab9 */ /* 0x000fe20000000a00 */
[----:B------:R-:W-:Y:S01]  /*e970*/  MOV R11, R7 ;  /* 0x00000007000b7202 */ /* 0x000fe20000000f00 */
[----:B0-234-:R-:W-:Y:S01]  /*e980*/  IMAD R12, R49, UR14, RZ ;  /* 0x0000000e310c7c24 */ /* 0x01dfe2000f8e02ff */
[----:B------:R-:W-:Y:S01]  /*e990*/  MOV R13, UR5 ;  /* 0x00000005000d7c02 */ /* 0x000fe20008000f00 */
[----:B------:R-:W-:Y:S01]  /*e9a0*/  FFMA.FTZ R113, R113, R10, UR13 ;  /* 0x0000000d71717e23 */ /* 0x000fe2000801000a */
[----:B------:R-:W-:-:S03]  /*e9b0*/  MOV R10, R4 ;  /* 0x00000004000a7202 */ /* 0x000fc60000000f00 */
[----:B------:R-:W-:Y:S01]  /*e9c0*/  FFMA.FTZ R112, R112, R13, UR13 ;  /* 0x0000000d70707e23 */ /* 0x000fe2000801000d */
[----:B------:R-:W-:Y:S01]  /*e9d0*/  FFMA.FTZ R14, R80, R22, -R113 ;  /* 0x00000016500e7223 */ /* 0x000fe20000010871 */
[----:B------:R-:W-:-:S04]  /*e9e0*/  IMAD.WIDE.U32 R10, R53, UR14, R10 ;  /* 0x0000000e350a7c25 */ /* 0x000fc8000f8e000a */
[----:B------:R-:W-:Y:S01]  /*e9f0*/  FFMA.FTZ R15, R81, R23, -R112 ;  /* 0x00000017510f7223 */ /* 0x000fe20000010870 */
[----:B------:R-:W-:Y:S01]  /*ea00*/  FMUL.FTZ R14, R14, UR26 ;  /* 0x0000001a0e0e7c20 */ /* 0x000fe20008410000 */
[----:B------:R-:W-:Y:S01]  /*ea10*/  IMAD R53, R53, UR15, R12 ;  /* 0x0000000f35357c24 */ /* 0x000fe2000f8e020c */
[----:B------:R-:W-:Y:S01]  /*ea20*/  ULDC.64 UR14, c[0x0][0x210] ;  /* 0x00008400000e7ab9 */ /* 0x000fe20000000a00 */
[----:B------:R-:W-:Y:S01]  /*ea30*/  FMUL.FTZ R15, R15, UR26 ;  /* 0x0000001a0f0f7c20 */ /* 0x000fe20008410000 */
[----:B------:R-:W-:Y:S02]  /*ea40*/  LEA R12, P0, R10, UR14, 0x2 ;  /* 0x0000000e0a0c7c11 */ /* 0x000fe4000f8010ff */
[----:B------:R-:W-:-:S04]  /*ea50*/  IADD3 R53, R11, R53, RZ ;  /* 0x000000350b357210 */ /* 0x000fc80007ffe0ff */
[----:B------:R-:W-:-:S05]  /*ea60*/  LEA.HI.X R13, R10, UR15, R53, 0x2, P0 ;  /* 0x0000000f0a0d7c11 */ /* 0x000fca00080f1435 */
[----:B------:R0:W-:Y:S02]  /*ea70*/  STG.E.64 desc[UR22][R12.64], R14 ;  /* 0x0000000e0c007986 */ /* 0x0001e4000c101b16 */
.L_x_2632:
[----:B------:R-:W-:Y:S05]  /*ea80*/  BSYNC B0 ;  /* 0x0000000000007941 */ /* 0x000fea0003800000 */
.L_x_2631:
        /* <DEDUP_REMOVED lines=19> */
.L_x_2633:
[----:B------:R-:W-:Y:S04]  /*ebc0*/  BSSY B0, `(.L_x_2634) ;  /* 0x0000015000007945 */ /* 0x000fe80003800000 */
[----:B------:R-:W-:Y:S05]  /*ebd0*/  @P2 BRA `(.L_x_2635) ;  /* 0x00000000004c2947 */ /* 0x000fea0003800000 */
[----:B-1----:R-:W-:Y:S01]  /*ebe0*/  MOV R10, UR5 ;  /* 0x00000005000a7c02 */ /* 0x002fe20008000f00 */
[----:B------:R-:W-:Y:S01]  /*ebf0*/  ULDC.64 UR14, c[0x0][0x288] ;  /* 0x0000a200000e7ab9 */ /* 0x000fe20000000a00 */
[----:B------:R-:W-:Y:S01]  /*ec00*/  MOV R11, R7 ;  /* 0x00000007000b7202 */ /* 0x000fe20000000f00 */
[----:B------:R-:W-:Y:S01]  /*ec10*/  IMAD R48, R48, UR14, RZ ;  /* 0x0000000e30307c24 */ /* 0x000fe2000f8e02ff */
[----:B0-234-:R-:W-:Y:S01]  /*ec20*/  MOV R13, UR5 ;  /* 0x00000005000d7c02 */ /* 0x01dfe20008000f00 */
        /* <DEDUP_REMOVED lines=14> */
.L_x_2635:
[----:B------:R-:W-:Y:S05]  /*ed10*/  BSYNC B0 ;  /* 0x0000000000007941 */ /* 0x000fea0003800000 */
.L_x_2634:
        /* <DEDUP_REMOVED lines=19> */
.L_x_2636:
        /* <DEDUP_REMOVED lines=21> */
.L_x_2638:
[----:B------:R-:W-:Y:S05]  /*efa0*/  BSYNC B0 ;  /* 0x0000000000007941 */ /* 0x000fea0003800000 */
.L_x_2637:
[----:B------:R-:W-:Y:S05]  /*efb0*/  @!P5 BRA `(.L_x_2639) ;  /* 0x000000000048d947 */ /* 0x000fea0003800000 */
[----:B0-----:R-:W-:Y:S01]  /*efc0*/  FFMA.FTZ R8, R107, R80, R82 ;  /* 0x000000506b087223 */ /* 0x001fe20000010052 */
[----:B------:R-:W-:-:S03]  /*efd0*/  FFMA.FTZ R9, R106, R81, R83 ;  /* 0x000000516a097223 */ /* 0x000fc60000010053 */
[----:B-1----:R-:W-:Y:S01]  /*efe0*/  FMUL.FTZ R10, R8, -1.4426950216293334961 ;  /* 0xbfb8aa3b080a7820 */ /* 0x002fe20000410000 */
[----:B--234-:R-:W-:-:S05]  /*eff0*/  FMUL.FTZ R12, R9, -1.4426950216293334961 ;  /* 0xbfb8aa3b090c7820 */ /* 0x01cfca0000410000 */
        /* <DEDUP_REMOVED lines=14> */
.L_x_2639:
[----:B------:R-:W-:Y:S04]  /*f0e0*/  BSSY B0, `(.L_x_2640) ;  /* 0x0000015000007945 */ /* 0x000fe80003800000 */
[----:B------:R-:W-:Y:S05]  /*f0f0*/  @P4 BRA `(.L_x_2641) ;  /* 0x00000000004c4947 */ /* 0x000fea0003800000 */
[----:B0-----:R-:W-:Y:S01]  /*f100*/  MOV R8, UR5 ;  /* 0x0000000500087c02 */ /* 0x001fe20008000f00 */
[----:B------:R-:W-:Y:S01]  /*f110*/  ULDC.64 UR14, c[0x0][0x288] ;  /* 0x0000a200000e7ab9 */ /* 0x000fe20000000a00 */
[----:B------:R-:W-:Y:S01]  /*f120*/  MOV R9, R7 ;  /* 0x0000000700097202 */ /* 0x000fe20000000f00 */
[----:B------:R-:W-:Y:S01]  /*f130*/  IMAD R16, R16, UR14, RZ ;  /* 0x0000000e10107c24 */ /* 0x000fe2000f8e02ff */
[----:B-1----:R-:W-:Y:S01]  /*f140*/  MOV R11, UR5 ;  /* 0x00000005000b7c02 */ /* 0x002fe20008000f00 */
[----:B------:R-:W-:Y:S01]  /*f150*/  FFMA.FTZ R107, R107, R8, UR13 ;  /* 0x0000000d6b6b7e23 */ /* 0x000fe20008010008 */
[----:B------:R-:W-:-:S03]  /*f160*/  MOV R8, R4 ;  /* 0x0000000400087202 */ /* 0x000fc60000000f00 */
[----:B------:R-:W-:Y:S01]  /*f170*/  FFMA.FTZ R106, R106, R11, UR13 ;  /* 0x0000000d6a6a7e23 */ /* 0x000fe2000801000b */
[----:B--234-:R-:W-:Y:S01]  /*f180*/  FFMA.FTZ R12, R80, R26, -R107 ;  /* 0x0000001a500c7223 */ /* 0x01cfe2000001086b */
        /* <DEDUP_REMOVED lines=10> */
.L_x_2641:
[----:B------:R-:W-:Y:S05]  /*f230*/  BSYNC B0 ;  /* 0x0000000000007941 */ /* 0x000fea0003800000 */
.L_x_2640:
[C---:B------:R-:W-:Y:S02]  /*f240*/  IADD3 R19, R2.reuse, 0xc0, RZ ;  /* 0x000000c002137810 */ /* 0x040fe40007ffe0ff */
[C---:B------:R-:W-:Y:S02]  /*f250*/  IADD3 R16, R2.reuse, 0xc8, RZ ;  /* 0x000000c802107810 */ /* 0x040fe40007ffe0ff */
[C---:B0-234-:R-:W-:Y:S02]  /*f260*/  IADD3 R15, R2.reuse, 0xd0, RZ ;  /* 0x000000d0020f7810 */ /* 0x05dfe40007ffe0ff */
[C---:B------:R-:W-:Y:S02]  /*f270*/  IADD3 R27, R2.reuse, 0xb0, RZ ;  /* 0x000000b0021b7810 */ /* 0x040fe40007ffe0ff */
[C---:B------:R-:W-:Y:S02]  /*f280*/  IADD3 R23, R2.reuse, 0xd0, RZ ;  /* 0x000000d002177810 */ /* 0x040fe40007ffe0ff */
[----:B------:R-:W-:-:S02]  /*f290*/  IADD3 R24, R2, 0xc8, RZ ;  /* 0x000000c802187810 */ /* 0x000fc40007ffe0ff */
[C---:B------:R-:W-:Y:S02]  /*f2a0*/  IADD3 R25, R2.reuse, 0xc0, RZ ;  /* 0x000000c002197810 */ /* 0x040fe40007ffe0ff */
[----:B------:R-:W-:Y:S02]  /*f2b0*/  IADD3 R26, R2, 0xb8, RZ ;  /* 0x000000b8021a7810 */ /* 0x000fe40007ffe0ff */
[----:B------:R-:W-:Y:S02]  /*f2c0*/  ISETP.GE.U32.AND P6, PT, R17, UR6, PT ;  /* 0x0000000611007c0c */ /* 0x000fe4000bfc6070 */
[----:B------:R-:W-:Y:S02]  /*f2d0*/  ISETP.GE.U32.AND P0, PT, R18, UR6, PT ;  /* 0x0000000612007c0c */ /* 0x000fe4000bf06070 */
[----:B------:R-:W-:Y:S02]  /*f2e0*/  SHF.R.S32.HI R27, RZ, 0x1f, R27 ;  /* 0x0000001fff1b7819 */ /* 0x000fe4000001141b */
[----:B------:R-:W-:-:S02]  /*f2f0*/  ISETP.GE.U32.AND P2, PT, R19, UR6, PT ;  /* 0x0000000613007c0c */ /* 0x000fc4000bf46070 */
[----:B------:R-:W-:Y:S02]  /*f300*/  ISETP.GE.U32.AND P3, PT, R16, UR6, PT ;  /* 0x0000000610007c0c */ /* 0x000fe4000bf66070 */
[----:B------:R-:W-:Y:S02]  /*f310*/  ISETP.GE.U32.AND P4, PT, R15, UR6, PT ;  /* 0x000000060f007c0c */ /* 0x000fe4000bf86070 */
[----:B------:R-:W-:Y:S02]  /*f320*/  SHF.R.S32.HI R26, RZ, 0x1f, R26 ;  /* 0x0000001fff1a7819 */ /* 0x000fe4000001141a */
[----:B------:R-:W-:Y:S02]  /*f330*/  SHF.R.S32.HI R25, RZ, 0x1f, R25 ;  /* 0x0000001fff197819 */ /* 0x000fe40000011419 */
[----:B------:R-:W-:Y:S02]  /*f340*/  SHF.R.S32.HI R24, RZ, 0x1f, R24 ;  /* 0x0000001fff187819 */ /* 0x000fe40000011418 */
[----:B------:R-:W-:-:S02]  /*f350*/  SHF.R.S32.HI R23, RZ, 0x1f, R23 ;  /* 0x0000001fff177819 */ /* 0x000fc40000011417 */
[----:B------:R-:W-:Y:S02]  /*f360*/  ISETP.GE.AND.EX P6, PT, R27, UR7, PT, P6 ;  /* 0x000000071b007c0c */ /* 0x000fe4000bfc6360 */
[----:B------:R-:W-:Y:S02]  /*f370*/  ISETP.GE.AND.EX P0, PT, R26, UR7, PT, P0 ;  /* 0x000000071a007c0c */ /* 0x000fe4000bf06300 */
[----:B------:R-:W-:Y:S02]  /*f380*/  ISETP.GE.AND.EX P2, PT, R25, UR7, PT, P2 ;  /* 0x0000000719007c0c */ /* 0x000fe4000bf46320 */
[----:B------:R-:W-:Y:S02]  /*f390*/  ISETP.GE.AND.EX P3, PT, R24, UR7, PT, P3 ;  /* 0x0000000718007c0c */ /* 0x000fe4000bf66330 */
[----:B------:R-:W-:Y:S02]  /*f3a0*/  ISETP.GE.AND.EX P4, PT, R23, UR7, PT, P4 ;  /* 0x0000000717007c0c */ /* 0x000fe4000bf86340 */
[----:B------:R-:W-:-:S02]  /*f3b0*/  ISETP.GT.U32.OR P6, PT, R0, 0x1df, P6 ;  /* 0x000001df0000780c */ /* 0x000fc400037c4470 */
[C---:B------:R-:W-:Y:S02]  /*f3c0*/  ISETP.GT.U32.OR P0, PT, R0.reuse, 0x1df, P0 ;  /* 0x000001df0000780c */ /* 0x040fe40000704470 */
[C---:B------:R-:W-:Y:S02]  /*f3d0*/  ISETP.GT.U32.OR P2, PT, R0.reuse, 0x1df, P2 ;  /* 0x000001df0000780c */ /* 0x040fe40001744470 */
[C---:B------:R-:W-:Y:S02]  /*f3e0*/  ISETP.GT.U32.OR P3, PT, R0.reuse, 0x1df, P3 ;  /* 0x000001df0000780c */ /* 0x040fe40001f64470 */
[----:B------:R-:W-:Y:S02]  /*f3f0*/  ISETP.GT.U32.OR P4, PT, R0, 0x1df, P4 ;  /* 0x000001df0000780c */ /* 0x000fe40002784470 */
[C---:B------:R-:W-:Y:S02]  /*f400*/  IADD3 R14, R2.reuse, 0xd8, RZ ;  /* 0x000000d8020e7810 */ /* 0x040fe40007ffe0ff */
[----:B------:R-:W-:Y:S01]  /*f410*/  IADD3 R3, R2, 0xe0, RZ ;  /* 0x000000e002037810 */ /* 0x000fe20007ffe0ff */
[----:B------:R-:W-:Y:S08]  /*f420*/  @!P5 BRA `(.L_x_2642) ;  /* 0x000000000048d947 */ /* 0x000ff00003800000 */
[----:B------:R-:W-:Y:S01]  /*f430*/  FFMA.FTZ R8, R105, R80, R82 ;  /* 0x0000005069087223 */ /* 0x000fe20000010052 */
[----:B------:R-:W-:-:S03]  /*f440*/  FFMA.FTZ R9, R104, R81, R83 ;  /* 0x0000005168097223 */ /* 0x000fc60000010053 */
[----:B-1----:R-:W-:Y:S01]  /*f450*/  FMUL.FTZ R10, R8, -1.4426950216293334961 ;  /* 0xbfb8aa3b080a7820 */ /* 0x002fe20000410000 */
        /* <DEDUP_REMOVED lines=15> */
.L_x_2642:
[----:B------:R-:W-:Y:S04]  /*f550*/  BSSY B0, `(.L_x_2643) ;  /* 0x0000015000007945 */ /* 0x000fe80003800000 */
[----:B------:R-:W-:Y:S05]  /*f560*/  @P6 BRA `(.L_x_2644) ;  /* 0x00000000004c6947 */ /* 0x000fea0003800000 */
[----:B------:R-:W-:Y:S01]  /*f570*/  MOV R8, UR5 ;  /* 0x0000000500087c02 */ /* 0x000fe20008000f00 */
[----:B------:R-:W-:Y:S01]  /*f580*/  ULDC.64 UR14, c[0x0][0x288] ;  /* 0x0000a200000e7ab9 */ /* 0x000fe20000000a00 */
[----:B------:R-:W-:Y:S01]  /*f590*/  MOV R9, R7 ;  /* 0x0000000700097202 */ /* 0x000fe20000000f00 */
[----:B-1----:R-:W-:Y:S01]  /*f5a0*/  IMAD R10, R27, UR14, RZ ;  /* 0x0000000e1b0a7c24 */ /* 0x002fe2000f8e02ff */
        /* <DEDUP_REMOVED lines=15> */
.L_x_2644:
[----:B------:R-:W-:Y:S05]  /*f6a0*/  BSYNC B0 ;  /* 0x0000000000007941 */ /* 0x000fea0003800000 */
.L_x_2643:
        /* <DEDUP_REMOVED lines=19> */
.L_x_2645:
[----:B------:R-:W-:Y:S04]  /*f7e0*/  BSSY B0, `(.L_x_2646) ;  /* 0x0000015000007945 */ /* 0x000fe80003800000 */
[----:B------:R-:W-:Y:S05]  /*f7f0*/  @P0 BRA `(.L_x_2647) ;  /* 0x00000000004c0947 */ /* 0x000fea0003800000 */
[----:B------:R-:W-:Y:S01]  /*f800*/  MOV R8, UR5 ;  /* 0x0000000500087c02 */ /* 0x000fe20008000f00 */
[----:B------:R-:W-:Y:S01]  /*f810*/  ULDC.64 UR14, c[0x0][0x288] ;  /* 0x0000a200000e7ab9 */ /* 0x000fe20000000a00 */
[----:B------:R-:W-:Y:S01]  /*f820*/  MOV R9, R7 ;  /* 0x0000000700097202 */ /* 0x000fe20000000f00 */
[----:B01----:R-:W-:Y:S01]  /*f830*/  IMAD R11, R26, UR14, RZ ;  /* 0x0000000e1a0b7c24 */ /* 0x003fe2000f8e02ff */
        /* <DEDUP_REMOVED lines=15> */
.L_x_2647:
[----:B------:R-:W-:Y:S05]  /*f930*/  BSYNC B0 ;  /* 0x0000000000007941 */ /* 0x000fea0003800000 */
.L_x_2646:
        /* <DEDUP_REMOVED lines=19> */
.L_x_2648:
[----:B------:R-:W-:Y:S04]  /*fa70*/  BSSY B0, `(.L_x_2649) ;  /* 0x0000015000007945 */ /* 0x000fe80003800000 */
[----:B------:R-:W-:Y:S05]  /*fa80*/  @P2 BRA `(.L_x_2650) ;  /* 0x00000000004c2947 */ /* 0x000fea0003800000 */
[----:B------:R-:W-:Y:S01]  /*fa90*/  MOV R8, UR5 ;  /* 0x0000000500087c02 */ /* 0x000fe20008000f00 */
[----:B------:R-:W-:Y:S01]  /*faa0*/  ULDC.64 UR14, c[0x0][0x288] ;  /* 0x0000a200000e7ab9 */ /* 0x000fe20000000a00 */
[----:B------:R-:W-:Y:S01]  /*fab0*/  MOV R9, R7 ;  /* 0x0000000700097202 */ /* 0x000fe20000000f00 */
[----:B012---:R-:W-:Y:S01]  /*fac0*/  IMAD R10, R25, UR14, RZ ;  /* 0x0000000e190a7c24 */ /* 0x007fe2000f8e02ff */
        /* <DEDUP_REMOVED lines=15> */
.L_x_2650:
[----:B------:R-:W-:Y:S05]  /*fbc0*/  BSYNC B0 ;  /* 0x0000000000007941 */ /* 0x000fea0003800000 */
.L_x_2649:
        /* <DEDUP_REMOVED lines=19> */
.L_x_2651:
[----:B------:R-:W-:Y:S04]  /*fd00*/  BSSY B0, `(.L_x_2652) ;  /* 0x0000015000007945 */ /* 0x000fe80003800000 */
[----:B------:R-:W-:Y:S05]  /*fd10*/  @P3 BRA `(.L_x_2653) ;  /* 0x00000000004c3947 */ /* 0x000fea0003800000 */
[----:B------:R-:W-:Y:S01]  /*fd20*/  MOV R8, UR5 ;  /* 0x0000000500087c02 */ /* 0x000fe20008000f00 */
[----:B------:R-:W-:Y:S01]  /*fd30*/  ULDC.64 UR14, c[0x0][0x288] ;  /* 0x0000a200000e7ab9 */ /* 0x000fe20000000a00 */
[----:B------:R-:W-:Y:S01]  /*fd40*/  MOV R9, R7 ;  /* 0x0000000700097202 */ /* 0x000fe20000000f00 */
[----:B0123--:R-:W-:Y:S01]  /*fd50*/  IMAD R13, R24, UR14, RZ ;  /* 0x0000000e180d7c24 */ /* 0x00ffe2000f8e02ff */
        /* <DEDUP_REMOVED lines=8> */
[----:B------:R-:W-:Y:S01]  /*fde0*/  FMUL.FTZ R12, R97, UR26 ;  /* 0x0000001a610c7c20 */ /* 0x000fe20008410000 */
[----:B------:R-:W-:Y:S01]  /*fdf0*/  IADD3 R9, R11, R13, RZ ;  /* 0x0000000d0b097210 */ /* 0x000fe20007ffe0ff */
[----:B------:R-:W-:Y:S01]  /*fe00*/  FFMA.FTZ R13, R81, R31, -R96 ;  /* 0x0000001f510d7223 */ /* 0x000fe20000010860 */
[----:B------:R-:W-:-:S03]  /*fe10*/  LEA R8, P0, R10, UR14, 0x2 ;  /* 0x0000000e0a087c11 */ /* 0x000fc6000f8010ff */
[----:B------:R-:W-:Y:S01]  /*fe20*/  FMUL.FTZ R13, R13, UR26 ;  /* 0x0000001a0d0d7c20 */ /* 0x000fe20008410000 */
[----:B------:R-:W-:-:S05]  /*fe30*/  LEA.HI.X R9, R10, UR15, R9, 0x2, P0 ;  /* 0x0000000f0a097c11 */ /* 0x000fca00080f1409 */
[----:B------:R4:W-:Y:S04]  /*fe40*/  STG.E.64 desc[UR22][R8.64], R12 ;  /* 0x0000000c08007986 */ /* 0x0009e8000c101b16 */
.L_x_2653:
[----:B------:R-:W-:Y:S05]  /*fe50*/  BSYNC B0 ;  /* 0x0000000000007941 */ /* 0x000fea0003800000 */
.L_x_2652:
[----:B------:R-:W-:Y:S05]  /*fe60*/  @!P5 BRA `(.L_x_2654) ;  /* 0x000000000048d947 */ /* 0x000fea0003800000 */
[----:B----4-:R-:W-:Y:S01]  /*fe70*/  FFMA.FTZ R8, R95, R80, R82 ;  /* 0x000000505f087223 */ /* 0x010fe20000010052 */
        /* <DEDUP_REMOVED lines=17> */
.L_x_2654:
[----:B------:R-:W-:Y:S04]  /*ff90*/  BSSY B0, `(.L_x_2655) ;  /* 0x0000015000007945 */ /* 0x000fe80003800000 */
[----:B------:R-:W-:Y:S05]  /*ffa0*/  @P4 BRA `(.L_x_2656) ;  /* 0x00000000004c4947 */ /* 0x000fea0003800000 */
[----:B----4-:R-:W-:Y:S01]  /*ffb0*/  MOV R8, UR5 ;  /* 0x0000000500087c02 */ /* 0x010fe20008000f00 */
[----:B------:R-:W-:Y:S01]  /*ffc0*/  ULDC.64 UR14, c[0x0][0x288] ;  /* 0x0000a200000e7ab9 */ /* 0x000fe20000000a00 */
[----:B------:R-:W-:Y:S01]  /*ffd0*/  MOV R9, R7 ;  /* 0x0000000700097202 */ /* 0x000fe20000000f00 */
[----:B0123--:R-:W-:Y:S01]  /*ffe0*/  IMAD R12, R23, UR14, RZ ;  /* 0x0000000e170c7c24 */ /* 0x00ffe2000f8e02ff */
[----:B------:R-:W-:Y:S01]  /*fff0*/  MOV R13, UR5 ;  /* 0x00000005000d7c02 */ /* 0x000fe20008000f00 */
[----:B------:R-:W-:Y:S01]  /*10000*/  FFMA.FTZ R95, R95, R8, UR13 ;  /* 0x0000000d5f5f7e23 */ /* 0x000fe20008010008 */
[----:B------:R-:W-:-:S03]  /*10010*/  MOV R8, R4 ;  /* 0x0000000400087202 */ /* 0x000fc60000000f00 */
[----:B------:R-:W-:Y:S01]  /*10020*/  FFMA.FTZ R94, R94, R13, UR13 ;  /* 0x0000000d5e5e7e23 */ /* 0x000fe2000801000d */
[----:B------:R-:W-:Y:S01]  /*10030*/  FFMA.FTZ R95, R80, R32, -R95 ;  /* 0x00000020505f7223 */ /* 0x000fe2000001085f */
[----:B------:R-:W-:-:S04]  /*10040*/  IMAD.WIDE.U32 R10, R15, UR14, R8 ;  /* 0x0000000e0f0a7c25 */ /* 0x000fc8000f8e0008 */
[----:B------:R-:W-:Y:S01]  /*10050*/  FFMA.FTZ R13, R81, R33, -R94 ;  /* 0x00000021510d7223 */ /* 0x000fe2000001085e */
[----:B------:R-:W-:Y:S01]  /*10060*/  IMAD R15, R15, UR15, R12 ;  /* 0x0000000f0f0f7c24 */ /* 0x000fe2000f8e020c */
[----:B------:R-:W-:Y:S01]  /*10070*/  ULDC.64 UR14, c[0x0][0x210] ;  /* 0x00008400000e7ab9 */ /* 0x000fe20000000a00 */
[----:B------:R-:W-:Y:S01]  /*10080*/  FMUL.FTZ R12, R95, UR26 ;  /* 0x0000001a5f0c7c20 */ /* 0x000fe20008410000 */
[----:B------:R-:W-:Y:S01]  /*10090*/  LEA R8, P0, R10, UR14, 0x2 ;  /* 0x0000000e0a087c11 */ /* 0x000fe2000f8010ff */
[----:B------:R-:W-:Y:S01]  /*100a0*/  FMUL.FTZ R13, R13, UR26 ;  /* 0x0000001a0d0d7c20 */ /* 0x000fe20008410000 */
[----:B------:R-:W-:-:S04]  /*100b0*/  IADD3 R15, R11, R15, RZ ;  /* 0x0000000f0b0f7210 */ /* 0x000fc80007ffe0ff */
[----:B------:R-:W-:-:S05]  /*100c0*/  LEA.HI.X R9, R10, UR15, R15, 0x2, P0 ;  /* 0x0000000f0a097c11 */ /* 0x000fca00080f140f */
[----:B------:R0:W-:Y:S02]  /*100d0*/  STG.E.64 desc[UR22][R8.64], R12 ;  /* 0x0000000c08007986 */ /* 0x0001e4000c101b16 */
.L_x_2656:
[----:B------:R-:W-:Y:S05]  /*100e0*/  BSYNC B0 ;  /* 0x0000000000007941 */ /* 0x000fea0003800000 */
.L_x_2655:
[C---:B0123--:R-:W-:Y:S02]  /*100f0*/  IADD3 R10, R2.reuse, 0xe8, RZ ;  /* 0x000000e8020a7810 */ /* 0x04ffe40007ffe0ff */
[C---:B----4-:R-:W-:Y:S02]  /*10100*/  IADD3 R9, R2.reuse, 0xf0, RZ ;  /* 0x000000f002097810 */ /* 0x050fe40007ffe0ff */
[C---:B------:R-:W-:Y:S02]  /*10110*/  IADD3 R8, R2.reuse, 0xf8, RZ ;  /* 0x000000f802087810 */ /* 0x040fe40007ffe0ff */
        /* <DEDUP_REMOVED lines=44> */
.L_x_2657:
[----:B------:R-:W-:Y:S04]  /*103e0*/  BSSY B0, `(.L_x_2658) ;  /* 0x0000015000007945 */ /* 0x000fe80003800000 */
[----:B------:R-:W-:Y:S05]  /*103f0*/  @P6 BRA `(.L_x_2659) ;  /* 0x00000000004c6947 */ /* 0x000fea0003800000 */
[----:B------:R-:W-:Y:S01]  /*10400*/  MOV R12, UR5 ;  /* 0x00000005000c7c02 */ /* 0x000fe20008000f00 */
[----:B------:R-:W-:Y:S01]  /*10410*/  ULDC.64 UR6, c[0x0][0x288] ;  /* 0x0000a20000067ab9 */ /* 0x000fe20000000a00 */
[----:B------:R-:W-:Y:S01]  /*10420*/  MOV R13, R7 ;  /* 0x00000007000d7202 */ /* 0x000fe20000000f00 */
[----:B------:R-:W-:Y:S01]  /*10430*/  IMAD R11, R25, UR6, RZ ;  /* 0x00000006190b7c24 */ /* 0x000fe2000f8e02ff */
        /* <DEDUP_REMOVED lines=15> */
.L_x_2659:
[----:B------:R-:W-:Y:S05]  /*10530*/  BSYNC B0 ;  /* 0x0000000000007941 */ /* 0x000fea0003800000 */
.L_x_2658:
[----:B------:R-:W-:Y:S05]  /*10540*/  @!P5 BRA `(.L_x_2660) ;  /* 0x000000000048d947 */ /* 0x000fea0003800000 */
        /* <DEDUP_REMOVED lines=18> */
.L_x_2660:
[----:B------:R-:W-:Y:S04]  /*10670*/  BSSY B0, `(.L_x_2661) ;  /* 0x0000015000007945 */ /* 0x000fe80003800000 */
[----:B------:R-:W-:Y:S05]  /*10680*/  @P0 BRA `(.L_x_2662) ;  /* 0x00000000004c0947 */ /* 0x000fea0003800000 */
[----:B0-----:R-:W-:Y:S01]  /*10690*/  MOV R12, UR5 ;  /* 0x00000005000c7c02 */ /* 0x001fe20008000f00 */
[----:B------:R-:W-:Y:S01]  /*106a0*/  ULDC.64 UR6, c[0x0][0x288] ;  /* 0x0000a20000067ab9 */ /* 0x000fe20000000a00 */
[----:B------:R-:W-:Y:S01]  /*106b0*/  MOV R13, R7 ;  /* 0x00000007000d7202 */ /* 0x000fe20000000f00 */
[----:B------:R-:W-:Y:S01]  /*106c0*/  IMAD R16, R24, UR6, RZ ;  /* 0x0000000618107c24 */ /* 0x000fe2000f8e02ff */
        /* <DEDUP_REMOVED lines=15> */
.L_x_2662:
[----:B------:R-:W-:Y:S05]  /*107c0*/  BSYNC B0 ;  /* 0x0000000000007941 */ /* 0x000fea0003800000 */
.L_x_2661:
        /* <DEDUP_REMOVED lines=19> */
.L_x_2663:
[----:B------:R-:W-:Y:S04]  /*10900*/  BSSY B0, `(.L_x_2664) ;  /* 0x0000015000007945 */ /* 0x000fe80003800000 */
[----:B------:R-:W-:Y:S05]  /*10910*/  @P2 BRA `(.L_x_2665) ;  /* 0x00000000004c2947 */ /* 0x000fea0003800000 */
[----:B01----:R-:W-:Y:S01]  /*10920*/  MOV R12, UR5 ;  /* 0x00000005000c7c02 */ /* 0x003fe20008000f00 */
        /* <DEDUP_REMOVED lines=18> */
.L_x_2665:
[----:B------:R-:W-:Y:S05]  /*10a50*/  BSYNC B0 ;  /* 0x0000000000007941 */ /* 0x000fea0003800000 */
.L_x_2664:
[----:B------:R-:W-:Y:S05]  /*10a60*/  @!P5 BRA `(.L_x_2666) ;  /* 0x000000000048d947 */ /* 0x000fea0003800000 */
[----:B------:R-:W-:Y:S01]  /*10a70*/  FFMA.FTZ R3, R85, R80, R82 ;  /* 0x0000005055037223 */ /* 0x000fe20000010052 */
[----:B--2---:R-:W-:-:S03]  /*10a80*/  FFMA.FTZ R10, R84, R81, R83 ;  /* 0x00000051540a7223 */ /* 0x004fc60000010053 */
[----:B------:R-:W-:Y:S01]  /*10a90*/  FMUL.FTZ R11, R3, -1.4426950216293334961 ;  /* 0xbfb8aa3b030b7820 */ /* 0x000fe20000410000 */
[----:B0-----:R-:W-:-:S05]  /*10aa0*/  FMUL.FTZ R14, R10, -1.4426950216293334961 ;  /* 0xbfb8aa3b0a0e7820 */ /* 0x001fca0000410000 */
[----:B------:R-:W1:Y:S08]  /*10ab0*/  MUFU.EX2 R11, R11 ;  /* 0x0000000b000b7308 */ /* 0x000e700000000800 */
[----:B------:R-:W0:Y:S01]  /*10ac0*/  MUFU.EX2 R14, R14 ;  /* 0x0000000e000e7308 */ /* 0x000e220000000800 */
[----:B-1----:R-:W-:-:S07]  /*10ad0*/  FADD.FTZ R12, R11, 1 ;  /* 0x3f8000000b0c7421 */ /* 0x002fce0000010000 */
[----:B------:R-:W1:Y:S01]  /*10ae0*/  MUFU.RCP R13, R12 ;  /* 0x0000000c000d7308 */ /* 0x000e620000001000 */
[----:B0-----:R-:W-:-:S07]  /*10af0*/  FADD.FTZ R15, R14, 1 ;  /* 0x3f8000000e0f7421 */ /* 0x001fce0000010000 */
        /* <DEDUP_REMOVED lines=9> */
.L_x_2666:
[----:B------:R-:W-:Y:S04]  /*10b90*/  BSSY B0, `(.L_x_2667) ;  /* 0x0000015000007945 */ /* 0x000fe80003800000 */
[----:B------:R-:W-:Y:S05]  /*10ba0*/  @P3 BRA `(.L_x_2668) ;  /* 0x00000000004c3947 */ /* 0x000fea0003800000 */
[----:B--2---:R-:W-:Y:S01]  /*10bb0*/  MOV R10, UR5 ;  /* 0x00000005000a7c02 */ /* 0x004fe20008000f00 */
[----:B------:R-:W-:Y:S01]  /*10bc0*/  ULDC.64 UR6, c[0x0][0x288] ;  /* 0x0000a20000067ab9 */ /* 0x000fe20000000a00 */
[----:B------:R-:W-:Y:S01]  /*10bd0*/  MOV R11, R7 ;  /* 0x00000007000b7202 */ /* 0x000fe20000000f00 */
[----:B0-----:R-:W-:Y:S01]  /*10be0*/  IMAD R14, R22, UR6, RZ ;  /* 0x00000006160e7c24 */ /* 0x001fe2000f8e02ff */
[----:B------:R-:W-:Y:S01]  /*10bf0*/  MOV R3, UR5 ;  /* 0x0000000500037c02 */ /* 0x000fe20008000f00 */
[----:B------:R-:W-:Y:S01]  /*10c00*/  FFMA.FTZ R85, R85, R10, UR13 ;  /* 0x0000000d55557e23 */ /* 0x000fe2000801000a */
[----:B------:R-:W-:-:S03]  /*10c10*/  MOV R10, R4 ;  /* 0x00000004000a7202 */ /* 0x000fc60000000f00 */
[----:B------:R-:W-:Y:S01]  /*10c20*/  FFMA.FTZ R84, R84, R3, UR13 ;  /* 0x0000000d54547e23 */ /* 0x000fe20008010003 */
[----:B------:R-:W-:Y:S01]  /*10c30*/  FFMA.FTZ R85, R80, R40, -R85 ;  /* 0x0000002850557223 */ /* 0x000fe20000010855 */
[----:B-1----:R-:W-:-:S04]  /*10c40*/  IMAD.WIDE.U32 R12, R9, UR6, R10 ;  /* 0x00000006090c7c25 */ /* 0x002fc8000f8e000a */
        /* <DEDUP_REMOVED lines=9> */
.L_x_2668:
[----:B------:R-:W-:Y:S05]  /*10ce0*/  BSYNC B0 ;  /* 0x0000000000007941 */ /* 0x000fea0003800000 */
.L_x_2667:
[----:B------:R-:W-:Y:S05]  /*10cf0*/  @!P5 BRA `(.L_x_2669) ;  /* 0x000000000048d947 */ /* 0x000fea0003800000 */
[----:B------:R-:W-:Y:S01]  /*10d00*/  FFMA.FTZ R82, R99, R80, R82 ;  /* 0x0000005063527223 */ /* 0x000fe20000010052 */
[----:B------:R-:W-:-:S03]  /*10d10*/  FFMA.FTZ R83, R98, R81, R83 ;  /* 0x0000005162537223 */ /* 0x000fc60000010053 */
[----:B------:R-:W-:Y:S01]  /*10d20*/  FMUL.FTZ R3, R82, -1.4426950216293334961 ;  /* 0xbfb8aa3b52037820 */ /* 0x000fe20000410000 */
[----:B--23--:R-:W-:-:S05]  /*10d30*/  FMUL.FTZ R10, R83, -1.4426950216293334961 ;  /* 0xbfb8aa3b530a7820 */ /* 0x00cfca0000410000 */
[----:B------:R-:W2:Y:S08]  /*10d40*/  MUFU.EX2 R3, R3 ;  /* 0x0000000300037308 */ /* 0x000eb00000000800 */
[----:B------:R-:W3:Y:S01]  /*10d50*/  MUFU.EX2 R10, R10 ;  /* 0x0000000a000a7308 */ /* 0x000ee20000000800 */
[----:B--2---:R-:W-:-:S07]  /*10d60*/  FADD.FTZ R9, R3, 1 ;  /* 0x3f80000003097421 */ /* 0x004fce0000010000 */
[----:B------:R-:W2:Y:S01]  /*10d70*/  MUFU.RCP R9, R9 ;  /* 0x0000000900097308 */ /* 0x000ea20000001000 */
[----:B---3--:R-:W-:-:S07]  /*10d80*/  FADD.FTZ R11, R10, 1 ;  /* 0x3f8000000a0b7421 */ /* 0x008fce0000010000 */
[----:B01----:R-:W0:Y:S01]  /*10d90*/  MUFU.RCP R12, R11 ;  /* 0x0000000b000c7308 */ /* 0x003e220000001000 */
[----:B--2---:R-:W-:Y:S01]  /*10da0*/  FADD.FTZ R13, -R9, 1 ;  /* 0x3f800000090d7421 */ /* 0x004fe20000010100 */
[----:B------:R-:W-:-:S03]  /*10db0*/  FMUL.FTZ R78, R78, R9 ;  /* 0x000000094e4e7220 */ /* 0x000fc60000410000 */
[----:B------:R-:W-:Y:S01]  /*10dc0*/  FFMA.FTZ R13, R82, R13, 1 ;  /* 0x3f800000520d7423 */ /* 0x000fe2000001000d */
[----:B0-----:R-:W-:Y:S01]  /*10dd0*/  FADD.FTZ R14, -R12, 1 ;  /* 0x3f8000000c0e7421 */ /* 0x001fe20000010100 */
[----:B------:R-:W-:Y:S02]  /*10de0*/  FMUL.FTZ R79, R79, R12 ;  /* 0x0000000c4f4f7220 */ /* 0x000fe40000410000 */
[----:B------:R-:W-:Y:S01]  /*10df0*/  FMUL.FTZ R78, R78, R13 ;  /* 0x0000000d4e4e7220 */ /* 0x000fe20000410000 */
[----:B------:R-:W-:-:S04]  /*10e00*/  FFMA.FTZ R14, R83, R14, 1 ;  /* 0x3f800000530e7423 */ /* 0x000fc8000001000e */
[----:B------:R-:W-:-:S07]  /*10e10*/  FMUL.FTZ R79, R79, R14 ;  /* 0x0000000e4f4f7220 */ /* 0x000fce0000410000 */
.L_x_2669:
        /* <DEDUP_REMOVED lines=8> */
[----:B------:R-:W-:-:S04]  /*10ea0*/  IMAD.WIDE.U32 R6, R8, UR6, R4 ;  /* 0x0000000608067c25 */ /* 0x000fc8000f8e0004 */
[----:B------:R-:W-:Y:S01]  /*10eb0*/  FFMA.FTZ R98, R98, R9, UR13 ;  /* 0x0000000d62627e23 */ /* 0x000fe20008010009 */
[----:B------:R-:W-:Y:S01]  /*10ec0*/  FFMA.FTZ R99, R80, R78, -R99 ;  /* 0x0000004e50637223 */ /* 0x000fe20000010863 */
[----:B------:R-:W-:Y:S01]  /*10ed0*/  IMAD R3, R8, UR7, R3 ;  /* 0x0000000708037c24 */ /* 0x000fe2000f8e0203 */
[----:B------:R-:W-:Y:S01]  /*10ee0*/  ULDC.64 UR6, c[0x0][0x210] ;  /* 0x0000840000067ab9 */ /* 0x000fe20000000a00 */
[----:B------:R-:W-:Y:S01]  /*10ef0*/  FFMA.FTZ R98, R81, R79, -R98 ;  /* 0x0000004f51627223 */ /* 0x000fe20000010862 */
[----:B------:R-:W-:Y:S01]  /*10f00*/  LEA R4, P0, R6, UR6, 0x2 ;  /* 0x0000000606047c11 */ /* 0x000fe2000f8010ff */
[----:B------:R-:W-:Y:S01]  /*10f10*/  FMUL.FTZ R8, R99, UR26 ;  /* 0x0000001a63087c20 */ /* 0x000fe20008410000 */
[----:B------:R-:W-:Y:S01]  /*10f20*/  IADD3 R3, R7, R3, RZ ;  /* 0x0000000307037210 */ /* 0x000fe20007ffe0ff */
[----:B------:R-:W-:-:S03]  /*10f30*/  FMUL.FTZ R9, R98, UR26 ;  /* 0x0000001a62097c20 */ /* 0x000fc60008410000 */
[----:B------:R-:W-:-:S05]  /*10f40*/  LEA.HI.X R5, R6, UR7, R3, 0x2, P0 ;  /* 0x0000000706057c11 */ /* 0x000fca00080f1403 */
[----:B------:R4:W-:Y:S02]  /*10f50*/  STG.E.64 desc[UR22][R4.64], R8 ;  /* 0x0000000804007986 */ /* 0x0009e4000c101b16 */
.L_x_2671:
[----:B------:R-:W-:Y:S05]  /*10f60*/  BSYNC B0 ;  /* 0x0000000000007941 */ /* 0x000fea0003800000 */
.L_x_2670:
        /* <DEDUP_REMOVED lines=9> */
.L_x_2525:
[----:B------:R-:W0:Y:S01]  /*11000*/  LDC R6, c[0x0][0xc] ;  /* 0x00000300ff067b82 */ /* 0x000e220000000800 */
[----:B------:R-:W-:Y:S01]  /*11010*/  ISETP.NE.AND P1, PT, R0, RZ, PT ;  /* 0x000000ff0000720c */ /* 0x000fe20003f25270 */
[----:B------:R-:W-:Y:S06]  /*11020*/  BSSY B0, `(.L_x_2673) ;  /* 0x0000011000007945 */ /* 0x000fec0003800000 */
[----:B------:R-:W4:Y:S08]  /*11030*/  LDC R7, c[0x0][0x10] ;  /* 0x00000400ff077b82 */ /* 0x000f300000000800 */
[----:B------:R-:W1:Y:S01]  /*11040*/  LDC.64 R2, c[0x0][0x258] ;  /* 0x00009600ff027b82 */ /* 0x000e620000000a00 */
[----:B0-----:R-:W-:-:S02]  /*11050*/  ISETP.NE.AND P0, PT, R6, 0x1, PT ;  /* 0x000000010600780c */ /* 0x001fc40003f05270 */
[----:B----4-:R-:W-:-:S04]  /*11060*/  SHF.L.U32 R4, R7, 0x1, RZ ;  /* 0x0000000107047819 */ /* 0x010fc800000006ff */
        /* <DEDUP_REMOVED lines=12> */
.L_x_2674:
[----:B------:R-:W-:Y:S05]  /*11130*/  BSYNC B0 ;  /* 0x0000000000007941 */ /* 0x000fea0003800000 */
.L_x_2673:
        /* <DEDUP_REMOVED lines=11> */
.L_x_2676:
[----:B------:R-:W4:Y:S04]  /*111f0*/  LDG.E.STRONG.GPU R5, desc[UR22][R2.64] ;  /* 0x0000001602057981 */ /* 0x000f28000c1ef900 */
[----:B----4-:R-:W-:Y:S01]  /*11200*/  CCTL.IVALL ;  /* 0x00000000ff00798f */ /* 0x010fe20002000000 */
[----:B------:R-:W-:Y:S05]  /*11210*/  YIELD ;  /* 0x0000000000007946 */ /* 0x000fea0003800000 */
[----:B------:R-:W-:-:S13]  /*11220*/  ISETP.NE.AND P0, PT, R5, R4, PT ;  /* 0x000000040500720c */ /* 0x000fda0003f05270 */
[----:B------:R-:W-:Y:S05]  /*11230*/  @P0 BRA `(.L_x_2676) ;  /* 0xfffffffc00ec0947 */ /* 0x000fea000383ffff */
.L_x_2675:
        /* <DEDUP_REMOVED lines=13> */
[----:B--23--:R-:W0:Y:S01]  /*11310*/  LDC.64 R14, c[0x0][0x218] ;  /* 0x00008600ff0e7b82 */ /* 0x00ce220000000a00 */
        /* <DEDUP_REMOVED lines=11> */
.L_x_2677:
        /* <DEDUP_REMOVED lines=23> */
.L_x_2678:
        /* <DEDUP_REMOVED lines=12> */
.L_x_5620:


//--------------------- .text._Z35group_norm_nhwc_bwd_one_pass_kernelI11Fp32IOFp32WLi512ELi120ELi480EEv26Group_norm_nhwc_bwd_params --------------------------
	.section	.text._Z35group_norm_nhwc_bwd_one_pass_kernelI11Fp32IOFp32WLi512ELi120ELi480EEv26Group_norm_nhwc_bwd_params,"ax",@progbits
	.align	128
        .global         _Z35group_norm_nhwc_bwd_one_pass_kernelI11Fp32IOFp32WLi512ELi120ELi480EEv26Group_norm_nhwc_bwd_params
        .type           _Z35group_norm_nhwc_bwd_one_pass_kernelI11Fp32IOFp32WLi512ELi120ELi480EEv26Group_norm_nhwc_bwd_params,@function
        .size           _Z35group_norm_nhwc_bwd_one_pass_kernelI11Fp32IOFp32WLi512ELi120ELi480EEv26Group_norm_nhwc_bwd_params,(.L_x_5621 - _Z35group_norm_nhwc_bwd_one_pass_kernelI11Fp32IOFp32WLi512ELi120ELi480EEv26Group_norm_nhwc_bwd_params)
        .other          _Z35group_norm_nhwc_bwd_one_pass_kernelI11Fp32IOFp32WLi512ELi120ELi480EEv26Group_norm_nhwc_bwd_params,@"STO_CUDA_ENTRY STV_DEFAULT"
_Z35group_norm_nhwc_bwd_one_pass_kernelI11Fp32IOFp32WLi512ELi120ELi480EEv26Group_norm_nhwc_bwd_params:
.text._Z35group_norm_nhwc_bwd_one_pass_kernelI11Fp32IOFp32WLi512ELi120ELi480EEv26Group_norm_nhwc_bwd_params:
        /* <DEDUP_REMOVED lines=32> */
.L_x_2769:
        /* <DEDUP_REMOVED lines=13> */
[----:B------:R-:W-:-:S02]  /*02d0*/  SHF.R.S32.HI R3, RZ, 0x1f, R60 ;  /* 0x0000001fff037819 */ /* 0x000fc4000001143c */
[C---:B------:R-:W-:Y:S02]  /*02e0*/  ISETP.GE.U32.AND P1, PT, R60.reuse, UR18, PT ;  /* 0x000000123c007c0c */ /* 0x040fe4000bf26070 */
[C---:B------:R-:W-:Y:S02]  /*02f0*/  IADD3 R11, R60.reuse, 0x8, RZ ;  /* 0x000000083c0b7810 */ /* 0x040fe40007ffe0ff */
[----:B0-----:R-:W-:Y:S02]  /*0300*/  IADD3 R24, R60, 0x10, RZ ;  /* 0x000000103c187810 */ /* 0x001fe40007ffe0ff */
[----:B------:R-:W-:Y:S02]  /*0310*/  LOP3.LUT R18, R18, 0xfdffffff, RZ, 0xc0, !PT ;  /* 0xfdffffff12127812 */ /* 0x000fe400078ec0ff */
[C---:B------:R-:W-:Y:S01]  /*0320*/  IADD3 R22, R60.reuse, 0x18, RZ ;  /* 0x000000183c167810 */ /* 0x040fe20007ffe0ff */
[----:B------:R-:W0:Y:S01]  /*0330*/  I2F.RP R0, UR16 ;  /* 0x0000001000007d06 */ /* 0x000e220008209400 */
[----:B------:R-:W-:-:S02]  /*0340*/  IADD3 R31, R60, 0x38, RZ ;  /* 0x000000383c1f7810 */ /* 0x000fc40007ffe0ff */
[----:B------:R-:W-:Y:S02]  /*0350*/  SHF.R.S32.HI R25, RZ, 0x1f, R22 ;  /* 0x0000001fff197819 */ /* 0x000fe40000011416 */
[C---:B------:R-:W-:Y:S02]  /*0360*/  IADD3 R37, R60.reuse, 0x40, RZ ;  /* 0x000000403c257810 */ /* 0x040fe40007ffe0ff */
[C---:B------:R-:W-:Y:S02]  /*0370*/  IADD3 R41, R60.reuse, 0x48, RZ ;  /* 0x000000483c297810 */ /* 0x040fe40007ffe0ff */
[----:B------:R-:W-:Y:S02]  /*0380*/  SHF.R.S32.HI R35, RZ, 0x1f, R37 ;  /* 0x0000001fff237819 */ /* 0x000fe40000011425 */
[----:B------:R-:W-:Y:S02]  /*0390*/  IADD3 R55, R60, 0x50, RZ ;  /* 0x000000503c377810 */ /* 0x000fe40007ffe0ff */
[----:B------:R-:W-:Y:S01]  /*03a0*/  LOP3.LUT R19, R19, 0x7fffffff, RZ, 0xc0, !PT ;  /* 0x7fffffff13137812 */ /* 0x000fe200078ec0ff */
[----:B0-----:R-:W0:Y:S01]  /*03b0*/  MUFU.RCP R0, R0 ;  /* 0x0000000000007308 */ /* 0x001e220000001000 */
[----:B------:R-:W-:-:S02]  /*03c0*/  SHF.R.S32.HI R43, RZ, 0x1f, R55 ;  /* 0x0000001fff2b7819 */ /* 0x000fc40000011437 */
[----:B0-----:R-:W-:-:S06]  /*03d0*/  IADD3 R2, R0, 0xffffffe, RZ ;  /* 0x0ffffffe00027810 */ /* 0x001fcc0007ffe0ff */
[----:B------:R-:W0:Y:S02]  /*03e0*/  F2I.FTZ.U32.TRUNC.NTZ R2, R2 ;  /* 0x0000000200027305 */ /* 0x000e24000021f000 */
        /* <DEDUP_REMOVED lines=19> */
[----:B------:R-:W-:Y:S01]  /*0520*/  USEL UR9, UR8, UR6, !UP0 ;  /* 0x0000000608097287 */ /* 0x000fe2000c000000 */
[----:B------:R-:W-:Y:S01]  /*0530*/  MOV R15, UR16 ;  /* 0x00000010000f7c02 */ /* 0x000fe20008000f00 */
[----:B------:R-:W-:Y:S02]  /*0540*/  @UP1 UIADD3 UR7, UR7, 0x1, URZ ;  /* 0x0000000107071890 */ /* 0x000fe4000fffe03f */
[----:B------:R-:W-:Y:S02]  /*0550*/  UIMAD UR12, UR9, 0x78, URZ ;  /* 0x00000078090c78a4 */ /* 0x000fe4000f8e023f */
[----:B------:R-:W-:-:S04]  /*0560*/  @!UP5 UIADD3 UR7, -UR7, URZ, URZ ;  /* 0x0000003f0707d290 */ /* 0x000fc8000fffe13f */
[----:B------:R-:W-:Y:S01]  /*0570*/  MOV R13, UR12 ;  /* 0x0000000c000d7c02 */ /* 0x000fe20008000f00 */
[----:B------:R-:W-:-:S04]  /*0580*/  USEL UR7, UR8, UR7, !UP0 ;  /* 0x0000000708077287 */ /* 0x000fc8000c000000 */
[----:B------:R-:W-:-:S04]  /*0590*/  USHF.R.S32.HI UR6, URZ, 0x1f, UR7 ;  /* 0x0000001f3f067899 */ /* 0x000fc80008011407 */
[----:B------:R-:W-:-:S04]  /*05a0*/  UIMAD UR6, UR6, UR16, URZ ;  /* 0x00000010060672a4 */ /* 0x000fc8000f8e023f */
[----:B------:R-:W-:Y:S01]  /*05b0*/  UIMAD UR6, UR7, UR17, UR6 ;  /* 0x00000011070672a4 */ /* 0x000fe2000f8e0206 */
[----:B--2---:R-:W-:Y:S02]  /*05c0*/  ISETP.GT.U32.AND P0, PT, R5, 0x1df, PT ;  /* 0x000001df0500780c */ /* 0x004fe40003f04070 */
[----:B------:R-:W-:Y:S02]  /*05d0*/  SHF.R.S32.HI R5, RZ, 0x1f, R11 ;  /* 0x0000001fff057819 */ /* 0x000fe4000001140b */
[----:B------:R-:W-:Y:S02]  /*05e0*/  ISETP.GE.OR.EX P3, PT, R3, UR19, P0, P1 ;  /* 0x0000001303007c0c */ /* 0x000fe40008766710 */
[----:B------:R-:W-:Y:S02]  /*05f0*/  ISETP.GE.U32.AND P1, PT, R11, UR18, PT ;  /* 0x000000120b007c0c */ /* 0x000fe4000bf26070 */
[----:B---3--:R-:W-:Y:S02]  /*0600*/  SHF.R.S32.HI R0, RZ, 0x1f, R4 ;  /* 0x0000001fff007819 */ /* 0x008fe40000011404 */
[----:B------:R-:W-:-:S02]  /*0610*/  ISETP.GE.OR.EX P6, PT, R5, UR19, P0, P1 ;  /* 0x0000001305007c0c */ /* 0x000fc400087c6710 */
[----:B------:R-:W-:-:S04]  /*0620*/  IADD3 R48, P1, R4, UR12, RZ ;  /* 0x0000000c04307c10 */ /* 0x000fc8000ff3e0ff */
[----:B------:R-:W-:Y:S01]  /*0630*/  LEA.HI.X.SX32 R49, R13, R0, 0x1, P1 ;  /* 0x000000000d317211 */ /* 0x000fe200008f0eff */
[----:B------:R-:W0:Y:S01]  /*0640*/  @!P3 LDC.64 R8, c[0x0][0x288] ;  /* 0x0000a200ff08bb82 */ /* 0x000e220000000a00 */
[----:B------:R-:W-:Y:S02]  /*0650*/  ISETP.GE.U32.AND P1, PT, R24, UR18, PT ;  /* 0x0000001218007c0c */ /* 0x000fe4000bf26070 */
[----:B------:R-:W-:Y:S01]  /*0660*/  SHF.R.S32.HI R13, RZ, 0x1f, R24 ;  /* 0x0000001fff0d7819 */ /* 0x000fe20000011418 */
[----:B------:R-:W-:Y:S01]  /*0670*/  IMAD.WIDE.U32 R48, R15, UR7, R48 ;  /* 0x000000070f307c25 */ /* 0x000fe2000f8e0030 */
[----:B------:R-:W-:Y:S02]  /*0680*/  @P3 LOP3.LUT R18, R18, 0x2000000, RZ, 0xfc, !PT ;  /* 0x0200000012123812 */ /* 0x000fe400078efcff */
[----:B------:R-:W-:Y:S01]  /*0690*/  ISETP.GE.OR.EX P5, PT, R13, UR19, P0, P1 ;  /* 0x000000130d007c0c */ /* 0x000fe200087a6710 */
[----:B------:R-:W1:Y:S01]  /*06a0*/  @!P3 LDC.64 R14, c[0x0][0x230] ;  /* 0x00008c00ff0ebb82 */ /* 0x000e620000000a00 */
[----:B------:R-:W-:Y:S01]  /*06b0*/  LOP3.LUT R18, R18, 0xfeffffff, RZ, 0xc0, !PT ;  /* 0xfeffffff12127812 */ /* 0x000fe200078ec0ff */
[----:B------:R-:W-:Y:S01]  /*06c0*/  STL [R1+0x814], R49 ;  /* 0x0008143101007387 */ /* 0x000fe20000100800 */
[----:B------:R-:W-:-:S02]  /*06d0*/  ISETP.GE.U32.AND P1, PT, R22, UR18, PT ;  /* 0x0000001216007c0c */ /* 0x000fc4000bf26070 */
[----:B------:R-:W-:Y:S01]  /*06e0*/  @P6 LOP3.LUT R18, R18, 0x1000000, RZ, 0xfc, !PT ;  /* 0x0100000012126812 */ /* 0x000fe200078efcff */
[----:B------:R-:W-:Y:S01]  /*06f0*/  STL [R1+0x818], R48 ;  /* 0x0008183001007387 */ /* 0x000fe20000100800 */
        /* <DEDUP_REMOVED lines=10> */
[----:B------:R-:W-:Y:S01]  /*07a0*/  @!P3 IMAD R23, R60, R9, R3 ;  /* 0x000000093c17b224 */ /* 0x000fe200078e0203 */
[----:B------:R-:W-:Y:S01]  /*07b0*/  LOP3.LUT R18, R18, 0xffbfffff, RZ, 0xc0, !PT ;  /* 0xffbfffff12127812 */ /* 0x000fe200078ec0ff */
[----:B------:R-:W-:Y:S01]  /*07c0*/  @!P3 IMAD.WIDE.U32 R8, R60, R8, R46 ;  /* 0x000000083c08b225 */ /* 0x000fe200078e002e */
[----:B------:R-:W-:Y:S02]  /*07d0*/  ISETP.GE.U32.AND P2, PT, R0, UR18, PT ;  /* 0x0000001200007c0c */ /* 0x000fe4000bf46070 */
[----:B------:R-:W3:Y:S01]  /*07e0*/  @!P6 LDC.64 R2, c[0x0][0x230] ;  /* 0x00008c00ff02eb82 */ /* 0x000ee20000000a00 */
[----:B------:R-:W-:Y:S02]  /*07f0*/  @P4 LOP3.LUT R18, R18, 0x400000, RZ, 0xfc, !PT ;  /* 0x0040000012124812 */ /* 0x000fe400078efcff */
[----:B------:R-:W-:Y:S02]  /*0800*/  @!P3 IADD3 R9, R9, R23, RZ ;  /* 0x000000170909b210 */ /* 0x000fe40007ffe0ff */
[----:B------:R-:W-:-:S02]  /*0810*/  @!P3 SHF.L.U32 R27, R8, 0x2, RZ ;  /* 0x00000002081bb819 */ /* 0x000fc400000006ff */
[----:B------:R-:W-:Y:S01]  /*0820*/  SHF.R.S32.HI R23, RZ, 0x1f, R0 ;  /* 0x0000001fff177819 */ /* 0x000fe20000011400 */
[----:B------:R-:W4:Y:S01]  /*0830*/  @!P5 LDC.64 R20, c[0x0][0x288] ;  /* 0x0000a200ff14db82 */ /* 0x000f220000000a00 */
[----:B------:R-:W-:Y:S01]  /*0840*/  @!P3 SHF.L.U64.HI R12, R8, 0x2, R9 ;  /* 0x00000002080cb819 */ /* 0x000fe20000010209 */
[----:B--2---:R-:W-:Y:S01]  /*0850*/  @!P6 IMAD R10, R5, R6, RZ ;  /* 0x00000006050ae224 */ /* 0x004fe200078e02ff */
[----:B-1----:R-:W-:Y:S02]  /*0860*/  @!P3 IADD3 R14, P1, R27, R14, RZ ;  /* 0x0000000e1b0eb210 */ /* 0x002fe40007f3e0ff */
[----:B------:R-:W-:Y:S01]  /*0870*/  ISETP.GE.OR.EX P3, PT, R23, UR19, P0, P2 ;  /* 0x0000001317007c0c */ /* 0x000fe20008766720 */
[----:B------:R-:W-:Y:S01]  /*0880*/  @!P6 IMAD R7, R11, R7, R10 ;  /* 0x000000070b07e224 */ /* 0x000fe200078e020a */
[----:B------:R-:W-:Y:S01]  /*0890*/  LOP3.LUT P2, RZ, R18, 0x2000000, RZ, 0xc0, !PT ;  /* 0x0200000012ff7812 */ /* 0x000fe2000784c0ff */
[----:B------:R-:W1:Y:S01]  /*08a0*/  @!P6 LDC.64 R4, c[0x0][0x228] ;  /* 0x00008a00ff04eb82 */ /* 0x000e620000000a00 */
[----:B------:R-:W-:-:S02]  /*08b0*/  @!P6 MOV R8, R48 ;  /* 0x000000300008e202 */ /* 0x000fc40000000f00 */
[----:B------:R-:W-:Y:S02]  /*08c0*/  @!P6 MOV R9, R47 ;  /* 0x0000002f0009e202 */ /* 0x000fe40000000f00 */
[----:B------:R-:W-:Y:S01]  /*08d0*/  LOP3.LUT R18, R18, 0xffdfffff, RZ, 0xc0, !PT ;  /* 0xffdfffff12127812 */ /* 0x000fe200078ec0ff */
[----:B------:R-:W-:Y:S02]  /*08e0*/  @!P6 IMAD.WIDE.U32 R8, R11, R6, R8 ;  /* 0x000000060b08e225 */ /* 0x000fe400078e0008 */
[----:B------:R-:W2:Y:S02]  /*08f0*/  @!P4 LDC.64 R44, c[0x0][0x228] ;  /* 0x00008a00ff2ccb82 */ /* 0x000ea40000000a00 */
[----:B------:R-:W-:Y:S02]  /*0900*/  @P3 LOP3.LUT R18, R18, 0x200000, RZ, 0xfc, !PT ;  /* 0x0020000012123812 */ /* 0x000fe400078efcff */
[----:B------:R-:W-:Y:S02]  /*0910*/  @!P2 IADD3.X R15, R12, R15, RZ, P1, !PT ;  /* 0x0000000f0c0fa210 */ /* 0x000fe40000ffe4ff */
[----:B0-----:R-:W-:-:S02]  /*0920*/  @!P2 IADD3 R16, P1, R27, R16, RZ ;  /* 0x000000101b10a210 */ /* 0x001fc40007f3e0ff */
[----:B------:R-:W-:Y:S01]  /*0930*/  @!P6 IADD3 R9, R9, R7, RZ ;  /* 0x000000070909e210 */ /* 0x000fe20007ffe0ff */
[----:B------:R-:W0:Y:S01]  /*0940*/  @!P4 LDC.64 R10, c[0x0][0x288] ;  /* 0x0000a200ff0acb82 */ /* 0x000e220000000a00 */
[----:B------:R-:W-:Y:S01]  /*0950*/  @!P6 SHF.L.U32 R27, R8, 0x2, RZ ;  /* 0x00000002081be819 */ /* 0x000fe200000006ff */
[----:B----4-:R-:W-:Y:S01]  /*0960*/  @!P5 IMAD R26, R13, R20, RZ ;  /* 0x000000140d1ad224 */ /* 0x010fe200078e02ff */
[----:B------:R-:W-:Y:S01]  /*0970*/  @!P2 IADD3.X R17, R12, R17, RZ, P1, !PT ;  /* 0x000000110c11a210 */ /* 0x000fe20000ffe4ff */
[----:B------:R-:W-:Y:S01]  /*0980*/  STL.64 [R1+0x8f8], R14 ;  /* 0x0008f80e01007387 */ /* 0x000fe20000100a00 */
[----:B------:R-:W-:Y:S01]  /*0990*/  @!P6 SHF.L.U64.HI R28, R8, 0x2, R9 ;  /* 0x00000002081ce819 */ /* 0x000fe20000010209 */
[----:B------:R-:W-:Y:S01]  /*09a0*/  @!P5 IMAD R29, R24, R21, R26 ;  /* 0x00000015181dd224 */ /* 0x000fe200078e021a */
[----:B---3--:R-:W-:Y:S01]  /*09b0*/  @!P6 IADD3 R2, P1, R27, R2, RZ ;  /* 0x000000021b02e210 */ /* 0x008fe20007f3e0ff */
[----:B------:R-:W3:Y:S01]  /*09c0*/  @!P5 LDC.64 R6, c[0x0][0x230] ;  /* 0x00008c00ff06db82 */ /* 0x000ee20000000a00 */
[----:B------:R-:W-:Y:S01]  /*09d0*/  @!P5 MOV R26, R48 ;  /* 0x00000030001ad202 */ /* 0x000fe20000000f00 */
[----:B------:R-:W-:Y:S01]  /*09e0*/  STL.64 [R1+0x8f0], R16 ;  /* 0x0008f01001007387 */ /* 0x000fe20000100a00 */
[----:B------:R-:W-:-:S02]  /*09f0*/  @!P6 IADD3.X R3, R28, R3, RZ, P1, !PT ;  /* 0x000000031c03e210 */ /* 0x000fc40000ffe4ff */
[----:B-1----:R-:W-:Y:S02]  /*0a00*/  @!P6 IADD3 R4, P1, R27, R4, RZ ;  /* 0x000000041b04e210 */ /* 0x002fe40007f3e0ff */
[----:B------:R-:W-:Y:S01]  /*0a10*/  @!P5 MOV R27, R47 ;  /* 0x0000002f001bd202 */ /* 0x000fe20000000f00 */
[----:B------:R-:W1:Y:S01]  /*0a20*/  @!P3 LDC.64 R12, c[0x0][0x288] ;  /* 0x0000a200ff0cbb82 */ /* 0x000e620000000a00 */
[----:B------:R-:W-:Y:S01]  /*0a30*/  @!P6 IADD3.X R5, R28, R5, RZ, P1, !PT ;  /* 0x000000051c05e210 */ /* 0x000fe20000ffe4ff */
[----:B------:R4:W-:Y:S01]  /*0a40*/  STL.64 [R1+0x8e8], R2 ;  /* 0x0008e80201007387 */ /* 0x0009e20000100a00 */
[----:B------:R-:W-:Y:S01]  /*0a50*/  LOP3.LUT R18, R18, 0xffefffff, RZ, 0xc0, !PT ;  /* 0xffefffff12127812 */ /* 0x000fe200078ec0ff */
[----:B------:R-:W-:Y:S01]  /*0a60*/  @!P5 IMAD.WIDE.U32 R26, R24, R20, R26 ;  /* 0x00000014181ad225 */ /* 0x000fe200078e001a */
[----:B------:R-:W-:-:S03]  /*0a70*/  @!P4 MOV R24, R48 ;  /* 0x000000300018c202 */ /* 0x000fc60000000f00 */
[----:B------:R-:W2:Y:S01]  /*0a80*/  @!P5 LDC.64 R8, c[0x0][0x228] ;  /* 0x00008a00ff08db82 */ /* 0x000ea20000000a00 */
[----:B------:R-:W-:Y:S01]  /*0a90*/  @!P5 IADD3 R29, R27, R29, RZ ;  /* 0x0000001d1b1dd210 */ /* 0x000fe20007ffe0ff */
[----:B0-----:R-:W-:Y:S01]  /*0aa0*/  @!P4 IMAD R25, R25, R10, RZ ;  /* 0x0000000a1919c224 */ /* 0x001fe200078e02ff */
[C---:B------:R-:W-:Y:S02]  /*0ab0*/  @!P5 SHF.L.U32 R27, R26.reuse, 0x2, RZ ;  /* 0x000000021a1bd819 */ /* 0x040fe400000006ff */
[----:B------:R-:W-:Y:S01]  /*0ac0*/  @!P5 SHF.L.U64.HI R26, R26, 0x2, R29 ;  /* 0x000000021a1ad819 */ /* 0x000fe2000001021d */
[C---:B------:R-:W-:Y:S01]  /*0ad0*/  @!P4 IMAD R29, R22.reuse, R11, R25 ;  /* 0x0000000b161dc224 */ /* 0x040fe200078e0219 */
[----:B------:R-:W-:Y:S01]  /*0ae0*/  @!P4 MOV R25, R47 ;  /* 0x0000002f0019c202 */ /* 0x000fe20000000f00 */
[----:B------:R-:W0:Y:S01]  /*0af0*/  @!P4 LDC.64 R20, c[0x0][0x230] ;  /* 0x00008c00ff14cb82 */ /* 0x000e220000000a00 */
[----:B---3--:R-:W-:Y:S01]  /*0b00*/  @!P5 IADD3 R6, P1, R27, R6, RZ ;  /* 0x000000061b06d210 */ /* 0x008fe20007f3e0ff */
[----:B------:R-:W-:-:S03]  /*0b10*/  @!P4 IMAD.WIDE.U32 R10, R22, R10, R24 ;  /* 0x0000000a160ac225 */ /* 0x000fc600078e0018 */
[----:B------:R-:W-:Y:S02]  /*0b20*/  @!P5 IADD3.X R7, R26, R7, RZ, P1, !PT ;  /* 0x000000071a07d210 */ /* 0x000fe40000ffe4ff */
[----:B------:R-:W-:Y:S01]  /*0b30*/  @!P3 MOV R22, R48 ;  /* 0x000000300016b202 */ /* 0x000fe20000000f00 */
[----:B------:R-:W3:Y:S01]  /*0b40*/  @!P3 LDC.64 R50, c[0x0][0x230] ;  /* 0x00008c00ff32bb82 */ /* 0x000ee20000000a00 */
[----:B-1----:R-:W-:Y:S01]  /*0b50*/  @!P3 IMAD R23, R23, R12, RZ ;  /* 0x0000000c1717b224 */ /* 0x002fe200078e02ff */
[----:B------:R-:W-:Y:S02]  /*0b60*/  @!P4 IADD3 R11, R11, R29, RZ ;  /* 0x0000001d0b0bc210 */ /* 0x000fe40007ffe0ff */
[C---:B------:R-:W-:Y:S02]  /*0b70*/  @!P4 SHF.L.U32 R25, R10.reuse, 0x2, RZ ;  /* 0x000000020a19c819 */ /* 0x040fe400000006ff */
[----:B------:R-:W-:Y:S02]  /*0b80*/  @!P4 SHF.L.U64.HI R24, R10, 0x2, R11 ;  /* 0x000000020a18c819 */ /* 0x000fe4000001020b */
[----:B------:R-:W1:Y:S01]  /*0b90*/  @!P3 LDC.64 R52, c[0x0][0x228] ;  /* 0x00008a00ff34bb82 */ /* 0x000e620000000a00 */
[----:B--2---:R-:W-:Y:S01]  /*0ba0*/  @!P5 IADD3 R8, P1, R27, R8, RZ ;  /* 0x000000081b08d210 */ /* 0x004fe20007f3e0ff */
[----:B------:R-:W-:Y:S01]  /*0bb0*/  @!P3 IMAD R27, R0, R13, R23 ;  /* 0x0000000d001bb224 */ /* 0x000fe200078e0217 */
[----:B------:R-:W-:-:S02]  /*0bc0*/  @!P3 MOV R23, R47 ;  /* 0x0000002f0017b202 */ /* 0x000fc40000000f00 */
[----:B------:R-:W-:Y:S02]  /*0bd0*/  @!P5 IADD3.X R9, R26, R9, RZ, P1, !PT ;  /* 0x000000091a09d210 */ /* 0x000fe40000ffe4ff */
[C---:B0-----:R-:W-:Y:S01]  /*0be0*/  @!P4 IADD3 R10, P1, R25.reuse, R20, RZ ;  /* 0x00000014190ac210 */ /* 0x041fe20007f3e0ff */
[----:B------:R-:W-:Y:S01]  /*0bf0*/  @!P3 IMAD.WIDE.U32 R12, R0, R12, R22 ;  /* 0x0000000c000cb225 */ /* 0x000fe200078e0016 */
[----:B------:R-:W-:Y:S02]  /*0c00*/  IADD3 R23, R60, 0x28, RZ ;  /* 0x000000283c177810 */ /* 0x000fe40007ffe0ff */
[----:B------:R-:W-:Y:S02]  /*0c10*/  @!P4 IADD3.X R11, R24, R21, RZ, P1, !PT ;  /* 0x00000015180bc210 */ /* 0x000fe40000ffe4ff */
[----:B------:R-:W-:Y:S02]  /*0c20*/  @!P4 IADD3 R44, P1, R25, R44, RZ ;  /* 0x0000002c192cc210 */ /* 0x000fe40007f3e0ff */
[----:B------:R-:W-:-:S02]  /*0c30*/  @!P3 IADD3 R21, R13, R27, RZ ;  /* 0x0000001b0d15b210 */ /* 0x000fc40007ffe0ff */
[----:B------:R-:W-:Y:S02]  /*0c40*/  @!P3 SHF.L.U32 R13, R12, 0x2, RZ ;  /* 0x000000020c0db819 */ /* 0x000fe400000006ff */
[----:B------:R-:W-:Y:S02]  /*0c50*/  @!P4 IADD3.X R45, R24, R45, RZ, P1, !PT ;  /* 0x0000002d182dc210 */ /* 0x000fe40000ffe4ff */
[----:B------:R-:W-:Y:S02]  /*0c60*/  @!P3 SHF.L.U64.HI R12, R12, 0x2, R21 ;  /* 0x000000020c0cb819 */ /* 0x000fe40000010215 */
[----:B---3--:R-:W-:Y:S02]  /*0c70*/  @!P3 IADD3 R50, P1, R13, R50, RZ ;  /* 0x000000320d32b210 */ /* 0x008fe40007f3e0ff */
[----:B------:R-:W-:Y:S02]  /*0c80*/  IADD3 R27, R60, 0x30, RZ ;  /* 0x000000303c1b7810 */ /* 0x000fe40007ffe0ff */
[----:B------:R-:W-:-:S02]  /*0c90*/  @!P3 IADD3.X R51, R12, R51, RZ, P1, !PT ;  /* 0x000000330c33b210 */ /* 0x000fc40000ffe4ff */
[----:B-1----:R-:W-:Y:S02]  /*0ca0*/  @!P3 IADD3 R52, P1, R13, R52, RZ ;  /* 0x000000340d34b210 */ /* 0x002fe40007f3e0ff */
[----:B------:R-:W-:Y:S01]  /*0cb0*/  SHF.R.S32.HI R13, RZ, 0x1f, R23 ;  /* 0x0000001fff0d7819 */ /* 0x000fe20000011417 */
[----:B------:R-:W-:Y:S01]  /*0cc0*/  STL.64 [R1+0x8d8], R50 ;  /* 0x0008d83201007387 */ /* 0x000fe20000100a00 */
[----:B------:R-:W-:Y:S02]  /*0cd0*/  @!P3 IADD3.X R53, R12, R53, RZ, P1, !PT ;  /* 0x000000350c35b210 */ /* 0x000fe40000ffe4ff */
[----:B------:R-:W-:-:S03]  /*0ce0*/  ISETP.GE.U32.AND P1, PT, R23, UR18, PT ;  /* 0x0000001217007c0c */ /* 0x000fc6000bf26070 */
[----:B------:R-:W-:Y:S01]  /*0cf0*/  STL.64 [R1+0x8e0], R52 ;  /* 0x0008e03401007387 */ /* 0x000fe20000100a00 */
        /* <DEDUP_REMOVED lines=15> */
[----:B------:R-:W-:Y:S02]  /*0df0*/  SHF.R.S32.HI R13, RZ, 0x1f, R27 ;  /* 0x0000001fff0d7819 */ /* 0x000fe4000001141b */
[----:B------:R-:W-:-:S05]  /*0e00*/  @!P2 IADD3.X R21, R12, R21, RZ, P1, !PT ;  /* 0x000000150c15a210 */ /* 0x000fca0000ffe4ff */
[----:B------:R-:W-:Y:S01]  /*0e10*/  STL.64 [R1+0x8c8], R20 ;  /* 0x0008c81401007387 */ /* 0x000fe20000100a00 */
[----:B0-----:R-:W-:-:S04]  /*0e20*/  @!P2 IADD3 R22, P1, R23, R24, RZ ;  /* 0x000000181716a210 */ /* 0x001fc80007f3e0ff */
        /* <DEDUP_REMOVED lines=104> */
[----:B------:R-:W-:Y:S01]  /*14b0*/  @!P2 IADD3.X R41, R0, R41, RZ, P1, !PT ;  /* 0x000000290029a210 */ /* 0x000fe20000ffe4ff */
[----:B------:R-:W-:Y:S04]  /*14c0*/  STL.64 [R1+0x808], R46 ;  /* 0x0008082e01007387 */ /* 0x000fe80000100a00 */
[----:B------:R-:W-:Y:S01]  /*14d0*/  STL [R1+0x870], R41 ;  /* 0x0008702901007387 */ /* 0x000fe20000100800 */
[----:B0-----:R-:W-:-:S04]  /*14e0*/  @!P2 IADD3 R42, P1, R13, R42, RZ ;  /* 0x0000002a0d2aa210 */ /* 0x001fc80007f3e0ff */
[----:B------:R-:W-:Y:S02]  /*14f0*/  @!P2 IADD3.X R43, R0, R43, RZ, P1, !PT ;  /* 0x0000002b002ba210 */ /* 0x000fe40000ffe4ff */
[----:B------:R-:W-:-:S03]  /*1500*/  IADD3 R0, R60, 0x58, RZ ;  /* 0x000000583c007810 */ /* 0x000fc60007ffe0ff */
[----:B------:R-:W-:Y:S01]  /*1510*/  STL.64 [R1+0x878], R42 ;  /* 0x0008782a01007387 */ /* 0x000fe20000100a00 */
        /* <DEDUP_REMOVED lines=8> */
[----:B0-----:R-:W-:-:S04]  /*15a0*/  @!P2 IMAD R57, R57, R54, RZ ;  /* 0x000000363939a224 */ /* 0x001fc800078e02ff */
[----:B------:R-:W-:Y:S01]  /*15b0*/  @!P2 IMAD R55, R0, R55, R57 ;  /* 0x000000370037a224 */ /* 0x000fe200078e0239 */
[----:B------:R-:W-:-:S03]  /*15c0*/  @!P2 MOV R57, R47 ;  /* 0x0000002f0039a202 */ /* 0x000fc60000000f00 */
[----:B------:R-:W-:-:S05]  /*15d0*/  @!P2 IMAD.WIDE.U32 R56, R0, R54, R56 ;  /* 0x000000360038a225 */ /* 0x000fca00078e0038 */
[----:B------:R-:W-:Y:S02]  /*15e0*/  @!P2 IADD3 R55, R57, R55, RZ ;  /* 0x000000373937a210 */ /* 0x000fe40007ffe0ff */
[C---:B------:R-:W-:Y:S02]  /*15f0*/  @!P2 SHF.L.U32 R54, R56.reuse, 0x2, RZ ;  /* 0x000000023836a819 */ /* 0x040fe400000006ff */
[----:B------:R-:W-:Y:S02]  /*1600*/  @!P2 SHF.L.U64.HI R0, R56, 0x2, R55 ;  /* 0x000000023800a819 */ /* 0x000fe40000010237 */
[----:B-1----:R-:W-:-:S04]  /*1610*/  @!P2 IADD3 R58, P1, R54, R12, RZ ;  /* 0x0000000c363aa210 */ /* 0x002fc80007f3e0ff */
[----:B------:R-:W-:Y:S02]  /*1620*/  @!P2 IADD3.X R59, R0, R13, RZ, P1, !PT ;  /* 0x0000000d003ba210 */ /* 0x000fe40000ffe4ff */
[----:B------:R-:W4:Y:S03]  /*1630*/  @!P2 LDC.64 R12, c[0x0][0x228] ;  /* 0x00008a00ff0cab82 */ /* 0x000f260000000a00 */
[----:B------:R-:W-:Y:S01]  /*1640*/  @!P2 STL.64 [R1+0x410], R58 ;  /* 0x0004103a0100a387 */ /* 0x000fe20000100a00 */
[----:B----4-:R-:W-:-:S04]  /*1650*/  @!P2 IADD3 R2, P1, R54, R12, RZ ;  /* 0x0000000c3602a210 */ /* 0x010fc80007f3e0ff */
        /* <DEDUP_REMOVED lines=8> */
[----:B------:R-:W-:-:S04]  /*16e0*/  @P2 LOP3.LUT R18, R18, 0x2000, RZ, 0xfc, !PT ;  /* 0x0000200012122812 */ /* 0x000fc800078efcff */
[----:B------:R-:W-:Y:S01]  /*16f0*/  LOP3.LUT R18, R18, 0xffffefff, RZ, 0xc0, !PT ;  /* 0xffffefff12127812 */ /* 0x000fe200078ec0ff */
[----:B------:R-:W0:Y:S01]  /*1700*/  @!P2 LDC.64 R54, c[0x0][0x230] ;  /* 0x00008c00ff36ab82 */ /* 0x000e220000000a00 */
[----:B-1----:R-:W-:-:S04]  /*1710*/  @!P2 IMAD R56, R56, R12, RZ ;  /* 0x0000000c3838a224 */ /* 0x002fc800078e02ff */
[----:B------:R-:W-:Y:S01]  /*1720*/  @!P2 IMAD R13, R0, R13, R56 ;  /* 0x0000000d000da224 */ /* 0x000fe200078e0238 */
[----:B------:R-:W-:-:S05]  /*1730*/  @!P2 MOV R56, R48 ;  /* 0x000000300038a202 */ /* 0x000fca0000000f00 */
[----:B------:R-:W-:-:S05]  /*1740*/  @!P2 IMAD.WIDE.U32 R56, R0, R12, R56 ;  /* 0x0000000c0038a225 */ /* 0x000fca00078e0038 */
[----:B------:R-:W-:Y:S02]  /*1750*/  @!P2 IADD3 R13, R57, R13, RZ ;  /* 0x0000000d390da210 */ /* 0x000fe40007ffe0ff */
[C---:B------:R-:W-:Y:S02]  /*1760*/  @!P2 SHF.L.U32 R0, R56.reuse, 0x2, RZ ;  /* 0x000000023800a819 */ /* 0x040fe400000006ff */
[----:B------:R-:W-:Y:S02]  /*1770*/  @!P2 SHF.L.U64.HI R56, R56, 0x2, R13 ;  /* 0x000000023838a819 */ /* 0x000fe4000001020d */
[----:B------:R-:W1:Y:S01]  /*1780*/  @!P2 LDC.64 R12, c[0x0][0x228] ;  /* 0x00008a00ff0cab82 */ /* 0x000e620000000a00 */
[----:B0-----:R-:W-:-:S04]  /*1790*/  @!P2 IADD3 R2, P1, R0, R54, RZ ;  /* 0x000000360002a210 */ /* 0x001fc80007f3e0ff */
[----:B------:R-:W-:-:S05]  /*17a0*/  @!P2 IADD3.X R3, R56, R55, RZ, P1, !PT ;  /* 0x000000373803a210 */ /* 0x000fca0000ffe4ff */
[----:B------:R1:W-:Y:S02]  /*17b0*/  @!P2 STL.64 [R1+0x7d0], R2 ;  /* 0x0007d0020100a387 */ /* 0x0003e40000100a00 */
[----:B-1----:R-:W-:Y:S02]  /*17c0*/  @!P2 IADD3 R2, P1, R0, R12, RZ ;  /* 0x0000000c0002a210 */ /* 0x002fe40007f3e0ff */
        /* <DEDUP_REMOVED lines=274> */
[----:B------:R0:W-:Y:S01]  /*28f0*/  @!P2 STL.64 [R1+0x748], R2 ;  /* 0x000748020100a387 */ /* 0x0001e20000100a00 */
[----:B-1----:R-:W-:Y:S02]  /*2900*/  @!P2 IADD3 R42, P1, R0, R12, RZ ;  /* 0x0000000c002aa210 */ /* 0x002fe40007f3e0ff */
[----:B------:R-:W-:Y:S02]  /*2910*/  IADD3 R0, R60, 0xc8, RZ ;  /* 0x000000c83c007810 */ /* 0x000fe40007ffe0ff */
[----:B------:R-:W-:Y:S02]  /*2920*/  @!P2 IADD3.X R43, R56, R13, RZ, P1, !PT ;  /* 0x0000000d382ba210 */ /* 0x000fe40000ffe4ff */
[----:B------:R-:W-:Y:S02]  /*2930*/  SHF.R.S32.HI R56, RZ, 0x1f, R0 ;  /* 0x0000001fff387819 */ /* 0x000fe40000011400 */
[----:B------:R-:W-:Y:S01]  /*2940*/  ISETP.GE.U32.AND P1, PT, R0, UR18, PT ;  /* 0x0000001200007c0c */ /* 0x000fe2000bf26070 */
[----:B------:R-:W-:Y:S03]  /*2950*/  STL.64 [R1+0x890], R42 ;  /* 0x0008902a01007387 */ /* 0x000fe60000100a00 */
[----:B------:R-:W-:-:S13]  /*2960*/  ISETP.GE.OR.EX P2, PT, R56, UR19, P0, P1 ;  /* 0x0000001338007c0c */ /* 0x000fda0008746710 */
[----:B------:R-:W1:Y:S01]  /*2970*/  @!P2 LDC.64 R12, c[0x0][0x288] ;  /* 0x0000a200ff0cab82 */ /* 0x000e620000000a00 */
[----:B------:R-:W-:Y:S02]  /*2980*/  @!P2 MOV R57, R47 ;  /* 0x0000002f0039a202 */ /* 0x000fe40000000f00 */
[----:B------:R-:W-:-:S04]  /*2990*/  @P2 LOP3.LUT R18, R18, 0x1, RZ, 0xfc, !PT ;  /* 0x0000000112122812 */ /* 0x000fc800078efcff */
[----:B------:R-:W-:Y:S01]  /*29a0*/  LOP3.LUT R18, R18, 0xf7ffffff, RZ, 0xc0, !PT ;  /* 0xf7ffffff12127812 */ /* 0x000fe200078ec0ff */
[----:B------:R-:W2:Y:S01]  /*29b0*/  @!P2 LDC.64 R54, c[0x0][0x230] ;  /* 0x00008c00ff36ab82 */ /* 0x000ea20000000a00 */
[----:B-1----:R-:W-:-:S04]  /*29c0*/  @!P2 IMAD R56, R56, R12, RZ ;  /* 0x0000000c3838a224 */ /* 0x002fc800078e02ff */
[----:B------:R-:W-:Y:S01]  /*29d0*/  @!P2 IMAD R13, R0, R13, R56 ;  /* 0x0000000d000da224 */ /* 0x000fe200078e0238 */
[----:B------:R-:W-:-:S05]  /*29e0*/  @!P2 MOV R56, R48 ;  /* 0x000000300038a202 */ /* 0x000fca0000000f00 */
[----:B------:R-:W-:-:S05]  /*29f0*/  @!P2 IMAD.WIDE.U32 R56, R0, R12, R56 ;  /* 0x0000000c0038a225 */ /* 0x000fca00078e0038 */
[----:B------:R-:W-:Y:S02]  /*2a00*/  @!P2 IADD3 R13, R57, R13, RZ ;  /* 0x0000000d390da210 */ /* 0x000fe40007ffe0ff */
[C---:B------:R-:W-:Y:S02]  /*2a10*/  @!P2 SHF.L.U32 R0, R56.reuse, 0x2, RZ ;  /* 0x000000023800a819 */ /* 0x040fe400000006ff */
[----:B------:R-:W-:Y:S02]  /*2a20*/  @!P2 SHF.L.U64.HI R56, R56, 0x2, R13 ;  /* 0x000000023838a819 */ /* 0x000fe4000001020d */
[----:B------:R-:W0:Y:S01]  /*2a30*/  @!P2 LDC.64 R12, c[0x0][0x228] ;  /* 0x00008a00ff0cab82 */ /* 0x000e220000000a00 */
[----:B--2---:R-:W-:-:S04]  /*2a40*/  @!P2 IADD3 R20, P1, R0, R54, RZ ;  /* 0x000000360014a210 */ /* 0x004fc80007f3e0ff */
        /* <DEDUP_REMOVED lines=21> */
[----:B--2---:R-:W-:-:S04]  /*2ba0*/  @!P2 IADD3 R50, P1, R0, R54, RZ ;  /* 0x000000360032a210 */ /* 0x004fc80007f3e0ff */
[----:B------:R-:W-:Y:S02]  /*2bb0*/  @!P2 IADD3.X R51, R56, R55, RZ, P1, !PT ;  /* 0x000000373833a210 */ /* 0x000fe40000ffe4ff */
[----:B-1----:R-:W-:Y:S02]  /*2bc0*/  @!P2 IADD3 R24, P1, R0, R12, RZ ;  /* 0x0000000c0018a210 */ /* 0x002fe40007f3e0ff */
[----:B------:R-:W-:Y:S02]  /*2bd0*/  IADD3 R0, R60, 0xd8, RZ ;  /* 0x000000d83c007810 */ /* 0x000fe40007ffe0ff */
[----:B------:R-:W-:Y:S02]  /*2be0*/  @!P2 IADD3.X R25, R56, R13, RZ, P1, !PT ;  /* 0x0000000d3819a210 */ /* 0x000fe40000ffe4ff */
        /* <DEDUP_REMOVED lines=633> */
[----:B0-----:R-:W-:-:S04]  /*5380*/  @!P2 IADD3 R2, P1, R54, R12, RZ ;  /* 0x0000000c3602a210 */ /* 0x001fc80007f3e0ff */
[----:B------:R-:W-:Y:S02]  /*5390*/  @!P2 IADD3.X R3, R0, R13, RZ, P1, !PT ;  /* 0x0000000d0003a210 */ /* 0x000fe40000ffe4ff */
[----:B------:R-:W0:Y:S03]  /*53a0*/  @!P2 LDC.64 R12, c[0x0][0x228] ;  /* 0x00008a00ff0cab82 */ /* 0x000e260000000a00 */
[----:B------:R0:W-:Y:S02]  /*53b0*/  @!P2 STL.64 [R1+0x560], R2 ;  /* 0x000560020100a387 */ /* 0x0001e40000100a00 */
        /* <DEDUP_REMOVED lines=22> */
[----:B------:R1:W-:Y:S01]  /*5520*/  @!P2 STL.64 [R1+0x550], R2 ;  /* 0x000550020100a387 */ /* 0x0003e20000100a00 */
        /* <DEDUP_REMOVED lines=18> */
[----:B-1----:R-:W-:-:S04]  /*5650*/  @!P2 IADD3 R2, P1, R54, R12, RZ ;  /* 0x0000000c3602a210 */ /* 0x002fc80007f3e0ff */
        /* <DEDUP_REMOVED lines=11> */
[----:B------:R-:W-:-:S05]  /*5710*/  @P2 LOP3.LUT R19, R19, 0x1, RZ, 0xfc, !PT ;  /* 0x0000000113132812 */ /* 0x000fca00078efcff */
[----:B------:R-:W1:Y:S01]  /*5720*/  @!P2 LDC.64 R12, c[0x0][0x230] ;  /* 0x00008c00ff0cab82 */ /* 0x000e620000000a00 */
[----:B------:R-:W-:Y:S01]  /*5730*/  HFMA2.MMA R41, -RZ, RZ, 0, 0 ;  /* 0x00000000ff297435 */ /* 0x000fe200000001ff */
[----:B------:R-:W-:Y:S01]  /*5740*/  STL [R1+0x858], R19 ;  /* 0x0008581301007387 */ /* 0x000fe20000100800 */
        /* <DEDUP_REMOVED lines=13> */
[----:B------:R-:W-:Y:S02]  /*5820*/  IADD3 R0, R60, 0x1d0, RZ ;  /* 0x000001d03c007810 */ /* 0x000fe40007ffe0ff */
[----:B------:R-:W-:Y:S02]  /*5830*/  MOV R49, R15 ;  /* 0x0000000f00317202 */ /* 0x000fe40000000f00 */
[----:B------:R-:W-:Y:S02]  /*5840*/  SHF.R.S32.HI R56, RZ, 0x1f, R0 ;  /* 0x0000001fff387819 */ /* 0x000fe40000011400 */
[----:B------:R-:W-:-:S04]  /*5850*/  ISETP.GE.U32.AND P1, PT, R0, UR18, PT ;  /* 0x0000001200007c0c */ /* 0x000fc8000bf26070 */
[----:B------:R-:W-:-:S13]  /*5860*/  ISETP.GE.OR.EX P1, PT, R56, UR19, P0, P1 ;  /* 0x0000001338007c0c */ /* 0x000fda0008726710 */
[----:B------:R-:W0:Y:S01]  /*5870*/  @!P1 LDC.64 R54, c[0x0][0x288] ;  /* 0x0000a200ff369b82 */ /* 0x000e220000000a00 */
[----:B------:R-:W-:Y:S02]  /*5880*/  @!P1 MOV R57, R47 ;  /* 0x0000002f00399202 */ /* 0x000fe40000000f00 */
[----:B------:R-:W-:-:S05]  /*5890*/  @P1 LOP3.LUT R18, R18, 0x8000000, RZ, 0xfc, !PT ;  /* 0x0800000012121812 */ /* 0x000fca00078efcff */
        /* <DEDUP_REMOVED lines=11> */
[----:B------:R1:W-:Y:S01]  /*5950*/  @!P1 STL.64 [R1+0x508], R16 ;  /* 0x0005081001009387 */ /* 0x0003e20000100a00 */
[----:B0-----:R-:W-:-:S04]  /*5960*/  @!P1 IADD3 R26, P2, R54, R12, RZ ;  /* 0x0000000c361a9210 */ /* 0x001fc80007f5e0ff */
[----:B------:R-:W-:Y:S02]  /*5970*/  @!P1 IADD3.X R27, R0, R13, RZ, P2, !PT ;  /* 0x0000000d001b9210 */ /* 0x000fe400017fe4ff */
[----:B------:R-:W-:Y:S02]  /*5980*/  IADD3 R0, R60, 0x1d8, RZ ;  /* 0x000001d83c007810 */ /* 0x000fe40007ffe0ff */
[----:B------:R-:W-:Y:S02]  /*5990*/  LOP3.LUT P1, RZ, R18, 0x2000000, RZ, 0xc0, !PT ;  /* 0x0200000012ff7812 */ /* 0x000fe4000782c0ff */
[----:B------:R-:W-:Y:S02]  /*59a0*/  SHF.R.S32.HI R56, RZ, 0x1f, R0 ;  /* 0x0000001fff387819 */ /* 0x000fe40000011400 */
[----:B------:R-:W-:Y:S02]  /*59b0*/  ISETP.GE.U32.AND P2, PT, R0, UR18, PT ;  /* 0x0000001200007c0c */ /* 0x000fe4000bf46070 */
[----:B------:R-:W-:-:S02]  /*59c0*/  LOP3.LUT R18, R18, 0xefffffff, RZ, 0xc0, !PT ;  /* 0xefffffff12127812 */ /* 0x000fc400078ec0ff */
[----:B------:R-:W-:-:S13]  /*59d0*/  ISETP.GE.OR.EX P2, PT, R56, UR19, P0, P2 ;  /* 0x0000001338007c0c */ /* 0x000fda0008746720 */
[----:B------:R-:W0:Y:S01]  /*59e0*/  @!P2 LDC.64 R54, c[0x0][0x288] ;  /* 0x0000a200ff36ab82 */ /* 0x000e220000000a00 */
[----:B------:R-:W-:Y:S02]  /*59f0*/  @!P2 MOV R57, R47 ;  /* 0x0000002f0039a202 */ /* 0x000fe40000000f00 */
[----:B------:R-:W-:-:S04]  /*5a00*/  @P2 LOP3.LUT R18, R18, 0x10000000, RZ, 0xfc, !PT ;  /* 0x1000000012122812 */ /* 0x000fc800078efcff */
[----:B------:R-:W-:Y:S01]  /*5a10*/  LOP3.LUT R18, R18, 0xdfffffff, RZ, 0xc0, !PT ;  /* 0xdfffffff12127812 */ /* 0x000fe200078ec0ff */
[----:B------:R-:W2:Y:S01]  /*5a20*/  @!P2 LDC.64 R12, c[0x0][0x230] ;  /* 0x00008c00ff0cab82 */ /* 0x000ea20000000a00 */
[----:B0-----:R-:W-:-:S04]  /*5a30*/  @!P2 IMAD R56, R56, R54, RZ ;  /* 0x000000363838a224 */ /* 0x001fc800078e02ff */
[----:B------:R-:W-:Y:S01]  /*5a40*/  @!P2 IMAD R55, R0, R55, R56 ;  /* 0x000000370037a224 */ /* 0x000fe200078e0238 */
[----:B------:R-:W-:-:S05]  /*5a50*/  @!P2 MOV R56, R48 ;  /* 0x000000300038a202 */ /* 0x000fca0000000f00 */
[----:B------:R-:W-:-:S05]  /*5a60*/  @!P2 IMAD.WIDE.U32 R56, R0, R54, R56 ;  /* 0x000000360038a225 */ /* 0x000fca00078e0038 */
[----:B------:R-:W-:Y:S02]  /*5a70*/  @!P2 IADD3 R0, R57, R55, RZ ;  /* 0x000000373900a210 */ /* 0x000fe40007ffe0ff */
[C---:B------:R-:W-:Y:S02]  /*5a80*/  @!P2 SHF.L.U32 R54, R56.reuse, 0x2, RZ ;  /* 0x000000023836a819 */ /* 0x040fe400000006ff */
[----:B------:R-:W-:Y:S02]  /*5a90*/  @!P2 SHF.L.U64.HI R0, R56, 0x2, R0 ;  /* 0x000000023800a819 */ /* 0x000fe40000010200 */
[----:B--2---:R-:W-:-:S04]  /*5aa0*/  @!P2 IADD3 R52, P3, R54, R12, RZ ;  /* 0x0000000c3634a210 */ /* 0x004fc80007f7e0ff */
[----:B------:R-:W-:Y:S02]  /*5ab0*/  @!P2 IADD3.X R53, R0, R13, RZ, P3, !PT ;  /* 0x0000000d0035a210 */ /* 0x000fe40001ffe4ff */
[----:B------:R-:W0:Y:S02]  /*5ac0*/  @!P2 LDC.64 R12, c[0x0][0x228] ;  /* 0x00008a00ff0cab82 */ /* 0x000e240000000a00 */
        /* <DEDUP_REMOVED lines=19> */
[----:B------:R-:W0:Y:S02]  /*5c00*/  @!P3 LDC.64 R12, c[0x0][0x228] ;  /* 0x00008a00ff0cbb82 */ /* 0x000e240000000a00 */
[----:B0-----:R-:W-:-:S04]  /*5c10*/  @!P3 IADD3 R30, P4, R54, R12, RZ ;  /* 0x0000000c361eb210 */ /* 0x001fc80007f9e0ff */
[----:B------:R-:W-:Y:S02]  /*5c20*/  @!P3 IADD3.X R31, R0, R13, RZ, P4, !PT ;  /* 0x0000000d001fb210 */ /* 0x000fe400027fe4ff */
[----:B------:R-:W-:Y:S02]  /*5c30*/  IADD3 R0, R60, 0x1e8, RZ ;  /* 0x000001e83c007810 */ /* 0x000fe40007ffe0ff */
[----:B------:R-:W-:Y:S02]  /*5c40*/  LOP3.LUT P3, RZ, R18, 0x1000000, RZ, 0xc0, !PT ;  /* 0x0100000012ff7812 */ /* 0x000fe4000786c0ff */
[----:B------:R-:W-:Y:S02]  /*5c50*/  SHF.R.S32.HI R56, RZ, 0x1f, R0 ;  /* 0x0000001fff387819 */ /* 0x000fe40000011400 */
[----:B------:R-:W-:-:S04]  /*5c60*/  ISETP.GE.U32.AND P4, PT, R0, UR18, PT ;  /* 0x0000001200007c0c */ /* 0x000fc8000bf86070 */
[----:B------:R-:W-:-:S13]  /*5c70*/  ISETP.GE.OR.EX P4, PT, R56, UR19, P0, P4 ;  /* 0x0000001338007c0c */ /* 0x000fda0008786740 */
        /* <DEDUP_REMOVED lines=29> */
[----:B-1----:R-:W-:Y:S02]  /*5e50*/  @!P5 IADD3 R32, P6, R54, R12, RZ ;  /* 0x0000000c3620d210 */ /* 0x002fe40007fde0ff */
[----:B------:R-:W-:Y:S02]  /*5e60*/  MOV R56, R16 ;  /* 0x0000001000387202 */ /* 0x000fe40000000f00 */
[----:B------:R-:W-:-:S02]  /*5e70*/  @!P5 IADD3.X R33, R0, R13, RZ, P6, !PT ;  /* 0x0000000d0021d210 */ /* 0x000fc400037fe4ff */
[----:B------:R-:W0:Y:S01]  /*5e80*/  @!P5 LDC.64 R12, c[0x0][0x228] ;  /* 0x00008a00ff0cdb82 */ /* 0x000e220000000a00 */
[----:B------:R-:W-:-:S04]  /*5e90*/  MOV R57, R17 ;  /* 0x0000001100397202 */ /* 0x000fc80000000f00 */
[----:B------:R-:W-:Y:S02]  /*5ea0*/  MOV R61, R57 ;  /* 0x00000039003d7202 */ /* 0x000fe40000000f00 */
        /* <DEDUP_REMOVED lines=8> */
[----:B------:R-:W-:-:S07]  /*5f30*/  @!P6 MOV R57, R47 ;  /* 0x0000002f0039e202 */ /* 0x000fce0000000f00 */
[----:B------:R-:W1:Y:S01]  /*5f40*/  @!P6 LDC.64 R12, c[0x0][0x230] ;  /* 0x00008c00ff0ceb82 */ /* 0x000e620000000a00 */
[----:B0-----:R-:W-:-:S04]  /*5f50*/  @!P6 IMAD R56, R56, R54, RZ ;  /* 0x000000363838e224 */ /* 0x001fc800078e02ff */
[C---:B------:R-:W-:Y:S01]  /*5f60*/  @!P6 IMAD R55, R0.reuse, R55, R56 ;  /* 0x000000370037e224 */ /* 0x040fe200078e0238 */
[----:B------:R-:W-:Y:S02]  /*5f70*/  @!P6 MOV R56, R48 ;  /* 0x000000300038e202 */ /* 0x000fe40000000f00 */
[----:B------:R-:W-:Y:S02]  /*5f80*/  MOV R48, R14 ;  /* 0x0000000e00307202 */ /* 0x000fe40000000f00 */
[----:B------:R-:W2:Y:S01]  /*5f90*/  LDL.LU.64 R14, [R1+0x8f8] ;  /* 0x0008f800010e7983 */ /* 0x000ea20000300a00 */
[----:B------:R-:W-:-:S05]  /*5fa0*/  @!P6 IMAD.WIDE.U32 R56, R0, R54, R56 ;  /* 0x000000360038e225 */ /* 0x000fca00078e0038 */
[----:B------:R-:W-:Y:S02]  /*5fb0*/  @!P6 IADD3 R0, R57, R55, RZ ;  /* 0x000000373900e210 */ /* 0x000fe40007ffe0ff */
[C---:B------:R-:W-:Y:S02]  /*5fc0*/  @!P6 SHF.L.U32 R54, R56.reuse, 0x2, RZ ;  /* 0x000000023836e819 */ /* 0x040fe400000006ff */
[----:B------:R-:W-:Y:S02]  /*5fd0*/  @!P6 SHF.L.U64.HI R0, R56, 0x2, R0 ;  /* 0x000000023800e819 */ /* 0x000fe40000010200 */
[----:B------:R-:W-:Y:S02]  /*5fe0*/  MOV R56, R50 ;  /* 0x0000003200387202 */ /* 0x000fe40000000f00 */
[----:B-1----:R-:W-:Y:S02]  /*5ff0*/  @!P6 IADD3 R50, P2, R54, R12, RZ ;  /* 0x0000000c3632e210 */ /* 0x002fe40007f5e0ff */
[----:B------:R-:W-:-:S02]  /*6000*/  MOV R57, R51 ;  /* 0x0000003300397202 */ /* 0x000fc40000000f00 */
[----:B------:R-:W-:Y:S02]  /*6010*/  @!P6 IADD3.X R51, R0, R13, RZ, P2, !PT ;  /* 0x0000000d0033e210 */ /* 0x000fe400017fe4ff */
[----:B------:R-:W0:Y:S01]  /*6020*/  @!P6 LDC.64 R12, c[0x0][0x228] ;  /* 0x00008a00ff0ceb82 */ /* 0x000e220000000a00 */
[----:B------:R-:W-:Y:S02]  /*6030*/  MOV R55, R17 ;  /* 0x0000001100377202 */ /* 0x000fe40000000f00 */
[----:B0-----:R-:W-:Y:S02]  /*6040*/  @!P6 IADD3 R46, P2, R54, R12, RZ ;  /* 0x0000000c362ee210 */ /* 0x001fe40007f5e0ff */
[----:B------:R-:W-:Y:S02]  /*6050*/  MOV R54, R16 ;  /* 0x0000001000367202 */ /* 0x000fe40000000f00 */
[----:B------:R-:W3:Y:S01]  /*6060*/  LDL.LU.64 R16, [R1+0x8f0] ;  /* 0x0008f00001107983 */ /* 0x000ee20000300a00 */
[----:B------:R-:W-:-:S02]  /*6070*/  @!P6 IADD3.X R47, R0, R13, RZ, P2, !PT ;  /* 0x0000000d002fe210 */ /* 0x000fc400017fe4ff */
[----:B------:R-:W-:-:S03]  /*6080*/  CS2R R12, SRZ ;  /* 0x00000000000c7805 */ /* 0x000fc6000001ff00 */
[----:B------:R0:W-:Y:S02]  /*6090*/  STL.64 [R1+0x820], R46 ;  /* 0x0008202e01007387 */ /* 0x0001e40000100a00 */
[----:B0-----:R-:W-:Y:S02]  /*60a0*/  MOV R46, R2 ;  /* 0x00000002002e7202 */ /* 0x001fe40000000f00 */
[----:B------:R-:W-:Y:S02]  /*60b0*/  MOV R47, R3 ;  /* 0x00000003002f7202 */ /* 0x000fe40000000f00 */
[----:B------:R-:W4:Y:S01]  /*60c0*/  LDL.LU.64 R2, [R1+0x8e8] ;  /* 0x0008e80001027983 */ /* 0x000f220000300a00 */
[----:B------:R-:W-:-:S03]  /*60d0*/  LOP3.LUT P2, RZ, R18, 0x800000, RZ, 0xc0, !PT ;  /* 0x0080000012ff7812 */ /* 0x000fc6000784c0ff */
[----:B--2---:R0:W2:Y:S02]  /*60e0*/  @!P1 LDG.E.64 R12, desc[UR10][R14.64] ;  /* 0x0000000a0e0c9981 */ /* 0x0040a4000c1e1b00 */
[----:B0-----:R-:W-:-:S06]  /*60f0*/  CS2R R14, SRZ ;  /* 0x00000000000e7805 */ /* 0x001fcc000001ff00 */
[----:B---3--:R0:W3:Y:S01]  /*6100*/  @!P1 LDG.E.64 R14, desc[UR10][R16.64] ;  /* 0x0000000a100e9981 */ /* 0x0080e2000c1e1b00 */
[----:B------:R-:W-:Y:S01]  /*6110*/  HFMA2.MMA R0, -RZ, RZ, 0, 0 ;  /* 0x00000000ff007435 */ /* 0x000fe200000001ff */
[----:B0-----:R-:W-:Y:S02]  /*6120*/  MOV R16, R58 ;  /* 0x0000003a00107202 */ /* 0x001fe40000000f00 */
[----:B------:R-:W-:Y:S02]  /*6130*/  MOV R17, R59 ;  /* 0x0000003b00117202 */ /* 0x000fe40000000f00 */
[----:B------:R-:W-:Y:S02]  /*6140*/  CS2R R58, SRZ ;  /* 0x00000000003a7805 */ /* 0x000fe4000001ff00 */
[----:B--2---:R-:W-:-:S05]  /*6150*/  @!P1 MOV R0, R12 ;  /* 0x0000000c00009202 */ /* 0x004fca0000000f00 */
[----:B------:R0:W-:Y:S02]  /*6160*/  STL [R1+0x54c], R0 ;  /* 0x00054c0001007387 */ /* 0x0001e40000100800 */
[----:B0-----:R-:W-:-:S06]  /*6170*/  HFMA2.MMA R0, -RZ, RZ, 0, 0 ;  /* 0x00000000ff007435 */ /* 0x001fcc00000001ff */
[----:B------:R-:W-:Y:S01]  /*6180*/  @!P1 MOV R0, R13 ;  /* 0x0000000d00009202 */ /* 0x000fe20000000f00 */
[----:B------:R-:W-:Y:S04]  /*6190*/  STL.64 [R1+0x10], R12 ;  /* 0x0000100c01007387 */ /* 0x000fe80000100a00 */
[----:B------:R-:W-:Y:S01]  /*61a0*/  STL [R1+0x648], R0 ;  /* 0x0006480001007387 */ /* 0x000fe20000100800 */
[----:B---3--:R-:W-:Y:S02]  /*61b0*/  @!P1 MOV R59, R14 ;  /* 0x0000000e003b9202 */ /* 0x008fe40000000f00 */
[----:B------:R-:W-:Y:S02]  /*61c0*/  @!P1 MOV R58, R15 ;  /* 0x0000000f003a9202 */ /* 0x000fe40000000f00 */
[----:B------:R-:W-:-:S03]  /*61d0*/  LOP3.LUT P1, RZ, R18, 0x400000, RZ, 0xc0, !PT ;  /* 0x0040000012ff7812 */ /* 0x000fc6000782c0ff */
[----:B------:R0:W-:Y:S02]  /*61e0*/  STL.64 [R1+0x828], R58 ;  /* 0x0008283a01007387 */ /* 0x0001e40000100a00 */
[----:B0-----:R-:W-:Y:S02]  /*61f0*/  MOV R58, R16 ;  /* 0x00000010003a7202 */ /* 0x001fe40000000f00 */
[----:B------:R-:W-:Y:S02]  /*6200*/  MOV R59, R17 ;  /* 0x00000011003b7202 */ /* 0x000fe40000000f00 */
[----:B------:R-:W-:-:S06]  /*6210*/  CS2R R16, SRZ ;  /* 0x0000000000107805 */ /* 0x000fcc000001ff00 */
[----:B----4-:R0:W2:Y:S02]  /*6220*/  @!P3 LDG.E.64 R16, desc[UR10][R2.64] ;  /* 0x0000000a0210b981 */ /* 0x0100a4000c1e1b00 */
[----:B0-----:R-:W-:-:S06]  /*6230*/  CS2R R2, SRZ ;  /* 0x0000000000027805 */ /* 0x001fcc000001ff00 */
[----:B------:R0:W3:Y:S01]  /*6240*/  @!P3 LDG.E.64 R2, desc[UR10][R4.64] ;  /* 0x0000000a0402b981 */ /* 0x0000e2000c1e1b00 */
[----:B------:R-:W-:Y:S01]  /*6250*/  MOV R12, R50 ;  /* 0x00000032000c7202 */ /* 0x000fe20000000f00 */
[----:B------:R-:W-:Y:S01]  /*6260*/  HFMA2.MMA R0, -RZ, RZ, 0, 0 ;  /* 0x00000000ff007435 */ /* 0x000fe200000001ff */
[----:B0-----:R-:W-:Y:S02]  /*6270*/  CS2R R4, SRZ ;  /* 0x0000000000047805 */ /* 0x001fe4000001ff00 */
[----:B--2---:R-:W-:Y:S02]  /*6280*/  @!P3 MOV R5, R17 ;  /* 0x000000110005b202 */ /* 0x004fe40000000f00 */
[----:B------:R-:W-:Y:S02]  /*6290*/  MOV R13, R51 ;  /* 0x00000033000d7202 */ /* 0x000fe40000000f00 */
[----:B------:R-:W2:Y:S01]  /*62a0*/  LDL.LU.64 R50, [R1+0x8d8] ;  /* 0x0008d80001327983 */ /* 0x000ea20000300a00 */
[----:B------:R-:W-:-:S03]  /*62b0*/  @!P3 MOV R0, R16 ;  /* 0x000000100000b202 */ /* 0x000fc60000000f00 */
[----:B------:R-:W-:Y:S04]  /*62c0*/  STL [R1+0x680], R5 ;  /* 0x0006800501007387 */ /* 0x000fe80000100800 */
[----:B------:R0:W-:Y:S01]  /*62d0*/  STL [R1+0x64c], R0 ;  /* 0x00064c0001007387 */ /* 0x0001e20000100800 */
[----:B---3--:R-:W-:-:S05]  /*62e0*/  @!P3 MOV R4, R2 ;  /* 0x000000020004b202 */ /* 0x008fca0000000f00 */
[----:B------:R1:W-:Y:S01]  /*62f0*/  STL [R1+0x474], R4 ;  /* 0x0004740401007387 */ /* 0x0003e20000100800 */
[----:B0-----:R-:W-:-:S06]  /*6300*/  HFMA2.MMA R0, -RZ, RZ, 0, 0 ;  /* 0x00000000ff007435 */ /* 0x001fcc00000001ff */
[----:B------:R-:W-:Y:S02]  /*6310*/  @!P3 MOV R0, R3 ;  /* 0x000000030000b202 */ /* 0x000fe40000000f00 */
[----:B------:R-:W-:Y:S02]  /*6320*/  LOP3.LUT P3, RZ, R18, 0x200000, RZ, 0xc0, !PT ;  /* 0x0020000012ff7812 */ /* 0x000fe4000786c0ff */
[----:B-1----:R-:W-:Y:S01]  /*6330*/  CS2R R4, SRZ ;  /* 0x0000000000047805 */ /* 0x002fe2000001ff00 */
[----:B------:R-:W-:Y:S04]  /*6340*/  STL.64 [R1+0x210], R14 ;  /* 0x0002100e01007387 */ /* 0x000fe80000100a00 */
[----:B------:R-:W-:Y:S04]  /*6350*/  STL.64 [R1+0x18], R16 ;  /* 0x0000181001007387 */ /* 0x000fe80000100a00 */
[----:B------:R0:W3:Y:S04]  /*6360*/  @!P2 LDG.E.64 R4, desc[UR10][R6.64] ;  /* 0x0000000a0604a981 */ /* 0x0000e8000c1e1b00 */
[----:B------:R-:W-:Y:S01]  /*6370*/  STL [R1+0x470], R0 ;  /* 0x0004700001007387 */ /* 0x000fe20000100800 */
[----:B0-----:R-:W-:-:S06]  /*6380*/  CS2R R6, SRZ ;  /* 0x0000000000067805 */ /* 0x001fcc000001ff00 */
[----:B------:R0:W4:Y:S02]  /*6390*/  @!P2 LDG.E.64 R6, desc[UR10][R8.64] ;  /* 0x0000000a0806a981 */ /* 0x000124000c1e1b00 */
[----:B0-----:R-:W-:Y:S02]  /*63a0*/  CS2R R8, SRZ ;  /* 0x0000000000087805 */ /* 0x001fe4000001ff00 */
[----:B---3--:R-:W-:-:S05]  /*63b0*/  @!P2 MOV R9, R5 ;  /* 0x000000050009a202 */ /* 0x008fca0000000f00 */
[----:B------:R-:W-:Y:S01]  /*63c0*/  STL [R1+0x6c8], R9 ;  /* 0x0006c80901007387 */ /* 0x000fe20000100800 */
[----:B----4-:R-:W-:-:S05]  /*63d0*/  @!P2 MOV R8, R6 ;  /* 0x000000060008a202 */ /* 0x010fca0000000f00 */
[----:B------:R0:W-:Y:S02]  /*63e0*/  STL [R1+0x47c], R8 ;  /* 0x00047c0801007387 */ /* 0x0001e40000100800 */
[----:B0-----:R-:W-:-:S06]  /*63f0*/  CS2R R8, SRZ ;  /* 0x0000000000087805 */ /* 0x001fcc000001ff00 */
[----:B------:R0:W3:Y:S02]  /*6400*/  @!P1 LDG.E.64 R8, desc[UR10][R10.64] ;  /* 0x0000000a0a089981 */ /* 0x0000e4000c1e1b00 */
[----:B0-----:R-:W-:-:S06]  /*6410*/  CS2R R10, SRZ ;  /* 0x00000000000a7805 */ /* 0x001fcc000001ff00 */
[----:B------:R0:W4:Y:S02]  /*6420*/  @!P1 LDG.E.64 R10, desc[UR10][R44.64] ;  /* 0x0000000a2c0a9981 */ /* 0x000124000c1e1b00 */
[----:B0-----:R-:W-:Y:S02]  /*6430*/  MOV R44, R52 ;  /* 0x00000034002c7202 */ /* 0x001fe40000000f00 */
[----:B------:R-:W-:Y:S02]  /*6440*/  MOV R45, R53 ;  /* 0x00000035002d7202 */ /* 0x000fe40000000f00 */
[----:B------:R-:W3:Y:S01]  /*6450*/  LDL.LU.64 R52, [R1+0x8e0] ;  /* 0x0008e00001347983 */ /* 0x000ee20000300a00 */
[----:B------:R-:W-:Y:S02]  /*6460*/  MOV R14, R12 ;  /* 0x0000000c000e7202 */ /* 0x000fe40000000f00 */
[----:B------:R-:W-:Y:S02]  /*6470*/  MOV R15, R13 ;  /* 0x0000000d000f7202 */ /* 0x000fe40000000f00 */
[----:B------:R-:W-:-:S02]  /*6480*/  CS2R R12, SRZ ;  /* 0x00000000000c7805 */ /* 0x000fc4000001ff00 */
[----:B------:R-:W-:Y:S02]  /*6490*/  MOV R16, R20 ;  /* 0x0000001400107202 */ /* 0x000fe40000000f00 */
[----:B------:R-:W-:Y:S02]  /*64a0*/  MOV R17, R21 ;  /* 0x0000001500117202 */ /* 0x000fe40000000f00 */
[----:B------:R-:W4:Y:S04]  /*64b0*/  LDL.LU.64 R20, [R1+0x8c8] ;  /* 0x0008c80001147983 */ /* 0x000f280000300a00 */
[----:B--2---:R0:W2:Y:S02]  /*64c0*/  @!P3 LDG.E.64 R12, desc[UR10][R50.64] ;  /* 0x0000000a320cb981 */ /* 0x0040a4000c1e1b00 */
[----:B0-----:R-:W-:-:S02]  /*64d0*/  MOV R50, R14 ;  /* 0x0000000e00327202 */ /* 0x001fc40000000f00 */
[----:B------:R-:W-:Y:S02]  /*64e0*/  MOV R51, R15 ;  /* 0x0000000f00337202 */ /* 0x000fe40000000f00 */
[----:B------:R-:W-:Y:S01]  /*64f0*/  CS2R R14, SRZ ;  /* 0x00000000000e7805 */ /* 0x000fe2000001ff00 */
[----:B------:R-:W-:-:S05]  /*6500*/  HFMA2.MMA R0, -RZ, RZ, 0, 0 ;  /* 0x00000000ff007435 */ /* 0x000fca00000001ff */
[----:B---3--:R0:W3:Y:S02]  /*6510*/  @!P3 LDG.E.64 R14, desc[UR10][R52.64] ;  /* 0x0000000a340eb981 */ /* 0x0080e4000c1e1b00 */
[----:B0-----:R-:W-:Y:S02]  /*6520*/  MOV R52, R22 ;  /* 0x0000001600347202 */ /* 0x001fe40000000f00 */
[----:B------:R-:W-:Y:S02]  /*6530*/  MOV R53, R23 ;  /* 0x0000001700357202 */ /* 0x000fe40000000f00 */
[----:B------:R-:W2:Y:S01]  /*6540*/  LDL.LU.64 R22, [R1+0x8d0] ;  /* 0x0008d00001167983 */ /* 0x000ea20000300a00 */
[----:B------:R-:W-:-:S05]  /*6550*/  @!P2 MOV R0, R4 ;  /* 0x000000040000a202 */ /* 0x000fca0000000f00 */
[----:B------:R0:W-:Y:S02]  /*6560*/  STL [R1+0x684], R0 ;  /* 0x0006840001007387 */ /* 0x0001e40000100800 */
[----:B0-----:R-:W-:-:S06]  /*6570*/  HFMA2.MMA R0, -RZ, RZ, 0, 0 ;  /* 0x00000000ff007435 */ /* 0x001fcc00000001ff */
[----:B------:R-:W-:Y:S02]  /*6580*/  @!P2 MOV R0, R7 ;  /* 0x000000070000a202 */ /* 0x000fe40000000f00 */
[----:B------:R-:W-:Y:S01]  /*6590*/  LOP3.LUT P2, RZ, R18, 0x100000, RZ, 0xc0, !PT ;  /* 0x0010000012ff7812 */ /* 0x000fe2000784c0ff */
[----:B------:R0:W-:Y:S04]  /*65a0*/  STL.64 [R1+0x218], R2 ;  /* 0x0002180201007387 */ /* 0x0001e80000100a00 */
[----:B------:R1:W-:Y:S01]  /*65b0*/  STL.64 [R1+0x20], R4 ;  /* 0x0000200401007387 */ /* 0x0003e20000100a00 */
[----:B0-----:R-:W-:Y:S02]  /*65c0*/  CS2R R2, SRZ ;  /* 0x0000000000027805 */ /* 0x001fe4000001ff00 */
[----:B-1----:R-:W-:-:S05]  /*65d0*/  MOV R4, R24 ;  /* 0x0000001800047202 */ /* 0x002fca0000000f00 */
[----:B----4-:R0:W4:Y:S01]  /*65e0*/  @!P2 LDG.E.64 R2, desc[UR10][R20.64] ;  /* 0x0000000a1402a981 */ /* 0x010122000c1e1b00 */
[----:B------:R-:W-:-:S03]  /*65f0*/  MOV R5, R25 ;  /* 0x0000001900057202 */ /* 0x000fc60000000f00 */
[----:B------:R-:W3:Y:S01]  /*6600*/  LDL.LU.64 R24, [R1+0x8b8] ;  /* 0x0008b80001187983 */ /* 0x000ee20000300a00 */
[----:B0-----:R-:W-:Y:S02]  /*6610*/  MOV R20, R16 ;  /* 0x0000001000147202 */ /* 0x001fe40000000f00 */
[----:B------:R-:W-:Y:S02]  /*6620*/  MOV R21, R17 ;  /* 0x0000001100157202 */ /* 0x000fe40000000f00 */
[----:B------:R-:W-:-:S06]  /*6630*/  CS2R R16, SRZ ;  /* 0x0000000000107805 */ /* 0x000fcc000001ff00 */
[----:B--2---:R0:W2:Y:S02]  /*6640*/  @!P2 LDG.E.64 R16, desc[UR10][R22.64] ;  /* 0x0000000a1610a981 */ /* 0x0040a4000c1e1b00 */
[----:B0-----:R-:W-:Y:S02]  /*6650*/  MOV R22, R26 ;  /* 0x0000001a00167202 */ /* 0x001fe40000000f00 */
[----:B------:R-:W-:Y:S02]  /*6660*/  MOV R23, R27 ;  /* 0x0000001b00177202 */ /* 0x000fe40000000f00 */
[----:B------:R-:W4:Y:S04]  /*6670*/  LDL.LU.64 R26, [R1+0x8c0] ;  /* 0x0008c000011a7983 */ /* 0x000f280000300a00 */
[----:B------:R0:W-:Y:S02]  /*6680*/  STL [R1+0x478], R0 ;  /* 0x0004780001007387 */ /* 0x0001e40000100800 */
[----:B0-----:R-:W-:-:S06]  /*6690*/  HFMA2.MMA R0, -RZ, RZ, 0, 0 ;  /* 0x00000000ff007435 */ /* 0x001fcc00000001ff */
[----:B------:R-:W-:-:S05]  /*66a0*/  @!P1 MOV R0, R8 ;  /* 0x0000000800009202 */ /* 0x000fca0000000f00 */
[----:B------:R0:W-:Y:S01]  /*66b0*/  STL [R1+0x6cc], R0 ;  /* 0x0006cc0001007387 */ /* 0x0001e20000100800 */
[----:B------:R-:W-:Y:S02]  /*66c0*/  MOV R19, RZ ;  /* 0x000000ff00137202 */ /* 0x000fe40000000f00 */
[----:B------:R-:W-:Y:S01]  /*66d0*/  @!P1 MOV R41, R9 ;  /* 0x0000000900299202 */ /* 0x000fe20000000f00 */
[----:B0-----:R-:W-:Y:S01]  /*66e0*/  HFMA2.MMA R0, -RZ, RZ, 0, 0 ;  /* 0x00000000ff007435 */ /* 0x001fe200000001ff */
[----:B------:R-:W-:-:S05]  /*66f0*/  @!P1 MOV R19, R10 ;  /* 0x0000000a00139202 */ /* 0x000fca0000000f00 */
[----:B------:R-:W-:Y:S02]  /*6700*/  @!P1 MOV R0, R11 ;  /* 0x0000000b00009202 */ /* 0x000fe40000000f00 */
[----:B------:R-:W-:Y:S01]  /*6710*/  LOP3.LUT P1, RZ, R18, 0x80000, RZ, 0xc0, !PT ;  /* 0x0008000012ff7812 */ /* 0x000fe2000782c0ff */
[----:B------:R0:W-:Y:S04]  /*6720*/  STL.64 [R1+0x220], R6 ;  /* 0x0002200601007387 */ /* 0x0001e80000100a00 */
[----:B------:R1:W-:Y:S01]  /*6730*/  STL.64 [R1+0x28], R8 ;  /* 0x0000280801007387 */ /* 0x0003e20000100a00 */
[----:B0-----:R-:W-:Y:S02]  /*6740*/  MOV R6, R4 ;  /* 0x0000000400067202 */ /* 0x001fe40000000f00 */
[----:B------:R-:W-:-:S02]  /*6750*/  MOV R7, R5 ;  /* 0x0000000500077202 */ /* 0x000fc40000000f00 */
[----:B------:R-:W-:Y:S02]  /*6760*/  CS2R R4, SRZ ;  /* 0x0000000000047805 */ /* 0x000fe4000001ff00 */
[----:B-1----:R-:W-:Y:S02]  /*6770*/  MOV R8, R28 ;  /* 0x0000001c00087202 */ /* 0x002fe40000000f00 */
[----:B------:R-:W-:Y:S02]  /*6780*/  MOV R9, R29 ;  /* 0x0000001d00097202 */ /* 0x000fe40000000f00 */
[----:B------:R-:W2:Y:S04]  /*6790*/  LDL.LU.64 R28, [R1+0x8a8] ;  /* 0x0008a800011c7983 */ /* 0x000ea80000300a00 */
[----:B---3--:R0:W3:Y:S02]  /*67a0*/  @!P1 LDG.E.64 R4, desc[UR10][R24.64] ;  /* 0x0000000a18049981 */ /* 0x0080e4000c1e1b00 */
[----:B0-----:R-:W-:-:S02]  /*67b0*/  MOV R24, R6 ;  /* 0x0000000600187202 */ /* 0x001fc40000000f00 */
[----:B------:R-:W-:Y:S02]  /*67c0*/  MOV R25, R7 ;  /* 0x0000000700197202 */ /* 0x000fe40000000f00 */
[----:B------:R-:W-:Y:S01]  /*67d0*/  CS2R R6, SRZ ;  /* 0x0000000000067805 */ /* 0x000fe2000001ff00 */
[----:B------:R0:W-:Y:S04]  /*67e0*/  STL [R1+0x710], R41 ;  /* 0x0007102901007387 */ /* 0x0001e80000100800 */
[----:B------:R1:W-:Y:S01]  /*67f0*/  STL [R1+0x484], R0 ;  /* 0x0004840001007387 */ /* 0x0003e20000100800 */
[----:B0-----:R-:W-:Y:S02]  /*6800*/  HFMA2.MMA R41, -RZ, RZ, 0, 0 ;  /* 0x00000000ff297435 */ /* 0x001fe400000001ff */
[----:B-1----:R-:W-:Y:S01]  /*6810*/  HFMA2.MMA R0, -RZ, RZ, 0, 0 ;  /* 0x00000000ff007435 */ /* 0x002fe200000001ff */
[----:B------:R0:W-:Y:S03]  /*6820*/  STL.64 [R1+0x30], R12 ;  /* 0x0000300c01007387 */ /* 0x0001e60000100a00 */
[----:B------:R-:W-:-:S02]  /*6830*/  @!P3 MOV R41, R13 ;  /* 0x0000000d0029b202 */ /* 0x000fc40000000f00 */
[----:B------:R-:W-:Y:S02]  /*6840*/  @!P3 MOV R0, R12 ;  /* 0x0000000c0000b202 */ /* 0x000fe40000000f00 */
[----:B0-----:R-:W-:Y:S02]  /*6850*/  MOV R12, R32 ;  /* 0x00000020000c7202 */ /* 0x001fe40000000f00 */
[----:B------:R-:W-:Y:S02]  /*6860*/  MOV R13, R33 ;  /* 0x00000021000d7202 */ /* 0x000fe40000000f00 */
[----:B------:R-:W3:Y:S04]  /*6870*/  LDL.LU.64 R32, [R1+0x898] ;  /* 0x0008980001207983 */ /* 0x000ee80000300a00 */
[----:B----4-:R0:W4:Y:S02]  /*6880*/  @!P1 LDG.E.64 R6, desc[UR10][R26.64] ;  /* 0x0000000a1a069981 */ /* 0x010124000c1e1b00 */
[----:B0-----:R-:W-:-:S02]  /*6890*/  MOV R26, R30 ;  /* 0x0000001e001a7202 */ /* 0x001fc40000000f00 */
[----:B------:R-:W-:Y:S02]  /*68a0*/  MOV R27, R31 ;  /* 0x0000001f001b7202 */ /* 0x000fe40000000f00 */
[----:B------:R-:W4:Y:S04]  /*68b0*/  LDL.LU.64 R30, [R1+0x8b0] ;  /* 0x0008b000011e7983 */ /* 0x000f280000300a00 */
[----:B------:R0:W-:Y:S04]  /*68c0*/  STL [R1+0x714], R0 ;  /* 0x0007140001007387 */ /* 0x0001e80000100800 */
[----:B------:R1:W-:Y:S01]  /*68d0*/  STL [R1+0x488], R19 ;  /* 0x0004881301007387 */ /* 0x0003e20000100800 */
[----:B0-----:R-:W-:Y:S01]  /*68e0*/  HFMA2.MMA R0, -RZ, RZ, 0, 0 ;  /* 0x00000000ff007435 */ /* 0x001fe200000001ff */
[----:B-1----:R-:W-:-:S02]  /*68f0*/  MOV R19, RZ ;  /* 0x000000ff00137202 */ /* 0x002fc40000000f00 */
[----:B------:R-:W-:-:S03]  /*6900*/  @!P3 MOV R19, R14 ;  /* 0x0000000e0013b202 */ /* 0x000fc60000000f00 */
[----:B------:R-:W-:Y:S02]  /*6910*/  @!P3 MOV R0, R15 ;  /* 0x0000000f0000b202 */ /* 0x000fe40000000f00 */
[----:B------:R-:W-:Y:S01]  /*6920*/  LOP3.LUT P3, RZ, R18, 0x40000, RZ, 0xc0, !PT ;  /* 0x0004000012ff7812 */ /* 0x000fe2000786c0ff */
[----:B------:R0:W-:Y:S04]  /*6930*/  STL.64 [R1+0x228], R10 ;  /* 0x0002280a01007387 */ /* 0x0001e80000100a00 */
[----:B------:R1:W-:Y:S01]  /*6940*/  STL [R1+0x46c], R0 ;  /* 0x00046c0001007387 */ /* 0x0003e20000100800 */
[----:B0-----:R-:W-:Y:S01]  /*6950*/  MOV R10, R8 ;  /* 0x00000008000a7202 */ /* 0x001fe20000000f00 */
[----:B-1----:R-:W-:Y:S01]  /*6960*/  HFMA2.MMA R0, -RZ, RZ, 0, 0 ;  /* 0x00000000ff007435 */ /* 0x002fe200000001ff */
[----:B------:R-:W-:-:S02]  /*6970*/  MOV R11, R9 ;  /* 0x00000009000b7202 */ /* 0x000fc40000000f00 */
[----:B------:R-:W-:-:S03]  /*6980*/  CS2R R8, SRZ ;  /* 0x0000000000087805 */ /* 0x000fc6000001ff00 */
[----:B------:R-:W-:Y:S01]  /*6990*/  @!P2 MOV R0, R2 ;  /* 0x000000020000a202 */ /* 0x000fe20000000f00 */
[----:B------:R0:W-:Y:S04]  /*69a0*/  STL [R1+0x738], R41 ;  /* 0x0007382901007387 */ /* 0x0001e80000100800 */
[----:B--2---:R1:W2:Y:S04]  /*69b0*/  @!P3 LDG.E.64 R8, desc[UR10][R28.64] ;  /* 0x0000000a1c08b981 */ /* 0x0042a8000c1e1b00 */
[----:B------:R1:W-:Y:S01]  /*69c0*/  STL [R1+0x73c], R0 ;  /* 0x00073c0001007387 */ /* 0x0003e20000100800 */
[----:B0-----:R-:W-:Y:S01]  /*69d0*/  HFMA2.MMA R41, -RZ, RZ, 0, 0 ;  /* 0x00000000ff297435 */ /* 0x001fe200000001ff */
[----:B-1----:R-:W-:-:S02]  /*69e0*/  MOV R28, R10 ;  /* 0x0000000a001c7202 */ /* 0x002fc40000000f00 */
[----:B------:R-:W-:Y:S01]  /*69f0*/  MOV R29, R11 ;  /* 0x0000000b001d7202 */ /* 0x000fe20000000f00 */
[----:B------:R-:W-:Y:S01]  /*6a00*/  HFMA2.MMA R0, -RZ, RZ, 0, 0 ;  /* 0x00000000ff007435 */ /* 0x000fe200000001ff */
[----:B------:R-:W-:Y:S01]  /*6a10*/  CS2R R10, SRZ ;  /* 0x00000000000a7805 */ /* 0x000fe2000001ff00 */
[----:B------:R0:W-:Y:S01]  /*6a20*/  STL [R1+0x480], R19 ;  /* 0x0004801301007387 */ /* 0x0001e20000100800 */
[----:B------:R-:W-:-:S03]  /*6a30*/  @!P2 MOV R41, R3 ;  /* 0x000000030029a202 */ /* 0x000fc60000000f00 */
[----:B------:R-:W-:Y:S02]  /*6a40*/  @!P2 MOV R0, R17 ;  /* 0x000000110000a202 */ /* 0x000fe40000000f00 */
[----:B0-----:R-:W-:Y:S02]  /*6a50*/  MOV R19, RZ ;  /* 0x000000ff00137202 */ /* 0x001fe40000000f00 */
[----:B------:R-:W-:Y:S02]  /*6a60*/  @!P2 MOV R19, R16 ;  /* 0x000000100013a202 */ /* 0x000fe40000000f00 */
[----:B------:R-:W-:Y:S01]  /*6a70*/  LOP3.LUT P2, RZ, R18, 0x20000, RZ, 0xc0, !PT ;  /* 0x0002000012ff7812 */ /* 0x000fe2000784c0ff */
[----:B------:R0:W-:Y:S02]  /*6a80*/  STL.64 [R1+0x230], R14 ;  /* 0x0002300e01007387 */ /* 0x0001e40000100a00 */
[----:B0-----:R-:W-:Y:S02]  /*6a90*/  MOV R14, R12 ;  /* 0x0000000c000e7202 */ /* 0x001fe40000000f00 */
[----:B------:R-:W-:-:S02]  /*6aa0*/  MOV R15, R13 ;  /* 0x0000000d000f7202 */ /* 0x000fc40000000f00 */
[----:B------:R-:W-:-:S06]  /*6ab0*/  CS2R R12, SRZ ;  /* 0x00000000000c7805 */ /* 0x000fcc000001ff00 */
[----:B---3--:R-:W3:Y:S04]  /*6ac0*/  @!P2 LDG.E.64 R12, desc[UR10][R32.64] ;  /* 0x0000000a200ca981 */ /* 0x008ee8000c1e1b00 */
[----:B----4-:R-:W4:Y:S04]  /*6ad0*/  @!P3 LDG.E.64 R10, desc[UR10][R30.64] ;  /* 0x0000000a1e0ab981 */ /* 0x010f28000c1e1b00 */
[----:B------:R0:W-:Y:S02]  /*6ae0*/  STL [R1+0x48c], R0 ;  /* 0x00048c0001007387 */ /* 0x0001e40000100800 */
[----:B0-----:R-:W-:-:S06]  /*6af0*/  HFMA2.MMA R0, -RZ, RZ, 0, 0 ;  /* 0x00000000ff007435 */ /* 0x001fcc00000001ff */
[----:B------:R-:W-:-:S05]  /*6b00*/  @!P1 MOV R0, R4 ;  /* 0x0000000400009202 */ /* 0x000fca0000000f00 */
[----:B------:R0:W-:Y:S02]  /*6b10*/  STL [R1+0x774], R0 ;  /* 0x0007740001007387 */ /* 0x0001e40000100800 */
[----:B0-----:R-:W-:Y:S02]  /*6b20*/  HFMA2.MMA R0, -RZ, RZ, 0, 0 ;  /* 0x00000000ff007435 */ /* 0x001fe400000001ff */
[----:B------:R0:W-:Y:S04]  /*6b30*/  STL [R1+0x770], R41 ;  /* 0x0007702901007387 */ /* 0x0001e80000100800 */
[----:B------:R-:W-:-:S05]  /*6b40*/  @!P1 MOV R0, R7 ;  /* 0x0000000700009202 */ /* 0x000fca0000000f00 */
[----:B------:R1:W-:Y:S01]  /*6b50*/  STL [R1+0x4b4], R0 ;  /* 0x0004b40001007387 */ /* 0x0003e20000100800 */
[----:B0-----:R-:W-:Y:S02]  /*6b60*/  HFMA2.MMA R41, -RZ, RZ, 0, 0 ;  /* 0x00000000ff297435 */ /* 0x001fe400000001ff */
[----:B-1----:R-:W-:-:S04]  /*6b70*/  HFMA2.MMA R0, -RZ, RZ, 0, 0 ;  /* 0x00000000ff007435 */ /* 0x002fc800000001ff */
[----:B------:R-:W-:Y:S02]  /*6b80*/  @!P1 MOV R41, R5 ;  /* 0x0000000500299202 */ /* 0x000fe40000000f00 */
[----:B--2---:R-:W-:-:S03]  /*6b90*/  @!P3 MOV R0, R8 ;  /* 0x000000080000b202 */ /* 0x004fc60000000f00 */
[----:B------:R0:W-:Y:S04]  /*6ba0*/  STL [R1+0x798], R41 ;  /* 0x0007982901007387 */ /* 0x0001e80000100800 */
[----:B------:R1:W-:Y:S01]  /*6bb0*/  STL [R1+0x79c], R0 ;  /* 0x00079c0001007387 */ /* 0x0003e20000100800 */
[----:B0-----:R-:W-:Y:S02]  /*6bc0*/  HFMA2.MMA R41, -RZ, RZ, 0, 0 ;  /* 0x00000000ff297435 */ /* 0x001fe400000001ff */
[----:B-1----:R-:W-:-:S04]  /*6bd0*/  HFMA2.MMA R0, -RZ, RZ, 0, 0 ;  /* 0x00000000ff007435 */ /* 0x002fc800000001ff */
[----:B------:R-:W-:-:S05]  /*6be0*/  @!P3 MOV R41, R9 ;  /* 0x000000090029b202 */ /* 0x000fca0000000f00 */
[----:B------:R0:W-:Y:S02]  /*6bf0*/  STL [R1+0x7c8], R41 ;  /* 0x0007c82901007387 */ /* 0x0001e40000100800 */
[----:B0-----:R-:W-:-:S06]  /*6c00*/  HFMA2.MMA R41, -RZ, RZ, 0, 0 ;  /* 0x00000000ff297435 */ /* 0x001fcc00000001ff */
[----:B---3--:R-:W-:Y:S01]  /*6c10*/  @!P2 MOV R41, R13 ;  /* 0x0000000d0029a202 */ /* 0x008fe20000000f00 */
[----:B------:R0:W-:Y:S02]  /*6c20*/  STL.64 [R1+0x868], R12 ;  /* 0x0008680c01007387 */ /* 0x0001e40000100a00 */
[----:B0-----:R-:W-:Y:S02]  /*6c30*/  MOV R13, R37 ;  /* 0x00000025000d7202 */ /* 0x001fe40000000f00 */
[----:B----4-:R-:W-:-:S05]  /*6c40*/  @!P3 MOV R0, R11 ;  /* 0x0000000b0000b202 */ /* 0x010fca0000000f00 */
[----:B------:R0:W-:Y:S02]  /*6c50*/  STL [R1+0x4cc], R0 ;  /* 0x0004cc0001007387 */ /* 0x0001e40000100800 */
[----:B0-----:R-:W-:-:S06]  /*6c60*/  HFMA2.MMA R0, -RZ, RZ, 0, 0 ;  /* 0x00000000ff007435 */ /* 0x001fcc00000001ff */
[----:B------:R-:W-:Y:S02]  /*6c70*/  @!P2 MOV R0, R12 ;  /* 0x0000000c0000a202 */ /* 0x000fe40000000f00 */
[----:B------:R-:W-:Y:S02]  /*6c80*/  MOV R12, R36 ;  /* 0x00000024000c7202 */ /* 0x000fe40000000f00 */
[----:B------:R-:W2:Y:S04]  /*6c90*/  LDL.LU.64 R36, [R1+0x880] ;  /* 0x0008800001247983 */ /* 0x000ea80000300a00 */
[----:B------:R0:W-:Y:S04]  /*6ca0*/  STL [R1+0x4b0], R19 ;  /* 0x0004b01301007387 */ /* 0x0001e80000100800 */
[----:B------:R1:W-:Y:S01]  /*6cb0*/  STL.64 [R1+0x38], R2 ;  /* 0x0000380201007387 */ /* 0x0003e20000100a00 */
[----:B0-----:R-:W-:-:S02]  /*6cc0*/  MOV R19, RZ ;  /* 0x000000ff00137202 */ /* 0x001fc40000000f00 */
[----:B------:R-:W-:Y:S02]  /*6cd0*/  @!P1 MOV R19, R6 ;  /* 0x0000000600139202 */ /* 0x000fe40000000f00 */
[----:B------:R-:W-:Y:S02]  /*6ce0*/  LOP3.LUT P1, RZ, R18, 0x10000, RZ, 0xc0, !PT ;  /* 0x0001000012ff7812 */ /* 0x000fe4000782c0ff */
[----:B-1----:R-:W-:Y:S02]  /*6cf0*/  MOV R2, R38 ;  /* 0x0000002600027202 */ /* 0x002fe40000000f00 */
[----:B------:R-:W-:Y:S01]  /*6d00*/  MOV R3, R39 ;  /* 0x0000002700037202 */ /* 0x000fe20000000f00 */
[----:B------:R0:W-:Y:S01]  /*6d10*/  STL.64 [R1+0x238], R16 ;  /* 0x0002381001007387 */ /* 0x0001e20000100a00 */
[----:B------:R-:W-:Y:S02]  /*6d20*/  MOV R30, R34 ;  /* 0x00000022001e7202 */ /* 0x000fe40000000f00 */
[----:B------:R-:W-:Y:S01]  /*6d30*/  MOV R31, R35 ;  /* 0x00000023001f7202 */ /* 0x000fe20000000f00 */
[----:B------:R1:W-:Y:S04]  /*6d40*/  STL [R1+0x7d8], R41 ;  /* 0x0007d82901007387 */ /* 0x0003e80000100800 */
[----:B------:R-:W3:Y:S01]  /*6d50*/  LDL.LU.64 R34, [R1+0x8a0] ;  /* 0x0008a00001227983 */ /* 0x000ee20000300a00 */
[----:B0-----:R-:W-:-:S03]  /*6d60*/  MOV R16, R2 ;  /* 0x0000000200107202 */ /* 0x001fc60000000f00 */
[----:B------:R-:W4:Y:S01]  /*6d70*/  LDL.LU.64 R38, [R1+0x888] ;  /* 0x0008880001267983 */ /* 0x000f220000300a00 */
[----:B------:R-:W-:Y:S02]  /*6d80*/  MOV R17, R3 ;  /* 0x0000000300117202 */ /* 0x000fe40000000f00 */
[----:B------:R-:W-:-:S06]  /*6d90*/  CS2R R2, SRZ ;  /* 0x0000000000027805 */ /* 0x000fcc000001ff00 */
[----:B--2---:R-:W2:Y:S01]  /*6da0*/  @!P1 LDG.E.64 R2, desc[UR10][R36.64] ;  /* 0x0000000a24029981 */ /* 0x004ea2000c1e1b00 */
[----:B------:R-:W-:Y:S02]  /*6db0*/  MOV R32, R14 ;  /* 0x0000000e00207202 */ /* 0x000fe40000000f00 */
[----:B------:R-:W-:Y:S02]  /*6dc0*/  MOV R33, R15 ;  /* 0x0000000f00217202 */ /* 0x000fe40000000f00 */
[----:B------:R-:W-:Y:S01]  /*6dd0*/  CS2R R14, SRZ ;  /* 0x00000000000e7805 */ /* 0x000fe2000001ff00 */
[----:B-1----:R-:W-:-:S05]  /*6de0*/  HFMA2.MMA R41, -RZ, RZ, 0, 0 ;  /* 0x00000000ff297435 */ /* 0x002fca00000001ff */
[----:B---3--:R0:W3:Y:S02]  /*6df0*/  @!P2 LDG.E.64 R14, desc[UR10][R34.64] ;  /* 0x0000000a220ea981 */ /* 0x0080e4000c1e1b00 */
[----:B0-----:R-:W-:Y:S02]  /*6e00*/  MOV R34, R42 ;  /* 0x0000002a00227202 */ /* 0x001fe40000000f00 */
[----:B------:R-:W-:Y:S02]  /*6e10*/  MOV R35, R43 ;  /* 0x0000002b00237202 */ /* 0x000fe40000000f00 */
[----:B------:R-:W3:Y:S01]  /*6e20*/  LDL.LU.64 R42, [R1+0x890] ;  /* 0x00089000012a7983 */ /* 0x000ee20000300a00 */
[----:B--2---:R-:W-:-:S05]  /*6e30*/  @!P1 MOV R41, R3 ;  /* 0x0000000300299202 */ /* 0x004fca0000000f00 */
[----:B------:R0:W-:Y:S04]  /*6e40*/  STL [R1+0x7e0], R41 ;  /* 0x0007e02901007387 */ /* 0x0001e80000100800 */
[----:B0-----:R-:W2:Y:S01]  /*6e50*/  LDL.LU R41, [R1+0x870] ;  /* 0x0008700001297983 */ /* 0x001ea20000300800 */
[----:B------:R-:W-:Y:S02]  /*6e60*/  MOV R36, R16 ;  /* 0x0000001000247202 */ /* 0x000fe40000000f00 */
[----:B------:R-:W-:Y:S01]  /*6e70*/  MOV R37, R17 ;  /* 0x0000001100257202 */ /* 0x000fe20000000f00 */
[----:B------:R0:W-:Y:S01]  /*6e80*/  STL [R1+0x4c8], R19 ;  /* 0x0004c81301007387 */ /* 0x0001e20000100800 */
[----:B------:R-:W-:-:S03]  /*6e90*/  CS2R R16, SRZ ;  /* 0x0000000000107805 */ /* 0x000fc6000001ff00 */
[----:B------:R1:W-:Y:S04]  /*6ea0*/  STL.64 [R1+0x240], R6 ;  /* 0x0002400601007387 */ /* 0x0003e80000100a00 */
[----:B----4-:R-:W4:Y:S01]  /*6eb0*/  @!P1 LDG.E.64 R16, desc[UR10][R38.64] ;  /* 0x0000000a26109981 */ /* 0x010f22000c1e1b00 */
[----:B0-----:R-:W-:Y:S02]  /*6ec0*/  MOV R19, RZ ;  /* 0x000000ff00137202 */ /* 0x001fe40000000f00 */
[----:B------:R-:W-:Y:S02]  /*6ed0*/  @!P3 MOV R19, R10 ;  /* 0x0000000a0013b202 */ /* 0x000fe40000000f00 */
[----:B------:R-:W-:Y:S01]  /*6ee0*/  LOP3.LUT P3, RZ, R18, 0x8000, RZ, 0xc0, !PT ;  /* 0x0000800012ff7812 */ /* 0x000fe2000786c0ff */
[----:B------:R3:W-:Y:S01]  /*6ef0*/  STL.64 [R1+0x40], R4 ;  /* 0x0000400401007387 */ /* 0x0007e20000100a00 */
[----:B-1----:R-:W-:-:S02]  /*6f00*/  MOV R6, R22 ;  /* 0x0000001600067202 */ /* 0x002fc40000000f00 */
[----:B------:R-:W-:Y:S01]  /*6f10*/  MOV R7, R23 ;  /* 0x0000001700077202 */ /* 0x000fe20000000f00 */
[----:B------:R-:W4:Y:S01]  /*6f20*/  LDL.LU.64 R38, [R1+0x720] ;  /* 0x0007200001267983 */ /* 0x000f220000300a00 */
[----:B------:R-:W-:Y:S02]  /*6f30*/  CS2R R22, SRZ ;  /* 0x0000000000167805 */ /* 0x000fe4000001ff00 */
[----:B---3--:R-:W-:Y:S02]  /*6f40*/  MOV R4, R42 ;  /* 0x0000002a00047202 */ /* 0x008fe40000000f00 */
[----:B------:R-:W-:Y:S02]  /*6f50*/  MOV R5, R43 ;  /* 0x0000002b00057202 */ /* 0x000fe40000000f00 */
[----:B------:R-:W3:Y:S04]  /*6f60*/  LDL.LU.64 R42, [R1+0x878] ;  /* 0x00087800012a7983 */ /* 0x000ee80000300a00 */
[----:B--2---:R0:W2:Y:S04]  /*6f70*/  @!P3 LDG.E.64 R22, desc[UR10][R40.64] ;  /* 0x0000000a2816b981 */ /* 0x0040a8000c1e1b00 */
[----:B------:R1:W-:Y:S01]  /*6f80*/  STL.64 [R1+0x48], R8 ;  /* 0x0000480801007387 */ /* 0x0003e20000100a00 */
[----:B0-----:R-:W-:-:S02]  /*6f90*/  MOV R40, R20 ;  /* 0x0000001400287202 */ /* 0x001fc40000000f00 */
[----:B------:R-:W-:Y:S02]  /*6fa0*/  MOV R41, R21 ;  /* 0x0000001500297202 */ /* 0x000fe40000000f00 */
[----:B------:R-:W-:Y:S02]  /*6fb0*/  CS2R R20, SRZ ;  /* 0x0000000000147805 */ /* 0x000fe4000001ff00 */
[----:B-1----:R-:W-:Y:S02]  /*6fc0*/  MOV R8, R40 ;  /* 0x0000002800087202 */ /* 0x002fe40000000f00 */
[----:B------:R-:W-:Y:S02]  /*6fd0*/  MOV R40, R6 ;  /* 0x0000000600287202 */ /* 0x000fe40000000f00 */
[----:B----4-:R-:W-:Y:S02]  /*6fe0*/  MOV R6, R38 ;  /* 0x0000002600067202 */ /* 0x010fe40000000f00 */
[----:B------:R-:W-:Y:S01]  /*6ff0*/  MOV R38, R12 ;  /* 0x0000000c00267202 */ /* 0x000fe20000000f00 */
[----:B------:R-:W-:Y:S01]  /*7000*/  HFMA2.MMA R12, -RZ, RZ, 0, 0 ;  /* 0x00000000ff0c7435 */ /* 0x000fe200000001ff */
[----:B------:R-:W-:Y:S01]  /*7010*/  MOV R9, R41 ;  /* 0x0000002900097202 */ /* 0x000fe20000000f00 */
[----:B---3--:R-:W3:Y:S01]  /*7020*/  @!P3 LDG.E.64 R20, desc[UR10][R42.64] ;  /* 0x0000000a2a14b981 */ /* 0x008ee2000c1e1b00 */
[----:B------:R-:W-:-:S02]  /*7030*/  MOV R41, R7 ;  /* 0x0000000700297202 */ /* 0x000fc40000000f00 */
[----:B------:R-:W-:Y:S01]  /*7040*/  MOV R7, R39 ;  /* 0x0000002700077202 */ /* 0x000fe20000000f00 */
[----:B------:R-:W4:Y:S01]  /*7050*/  LDL.LU.64 R42, [R1+0x410] ;  /* 0x00041000012a7983 */ /* 0x000f220000300a00 */
[----:B------:R-:W-:Y:S02]  /*7060*/  MOV R39, R13 ;  /* 0x0000000d00277202 */ /* 0x000fe40000000f00 */
[----:B--2---:R-:W-:-:S05]  /*7070*/  @!P3 MOV R12, R23 ;  /* 0x00000017000cb202 */ /* 0x004fca0000000f00 */
[----:B------:R0:W-:Y:S04]  /*7080*/  STL [R1+0x7f0], R12 ;  /* 0x0007f00c01007387 */ /* 0x0001e80000100800 */
[----:B0-----:R-:W2:Y:S04]  /*7090*/  LDL.LU.64 R12, [R1+0x530] ;  /* 0x00053000010c7983 */ /* 0x001ea80000300a00 */
[----:B------:R0:W-:Y:S04]  /*70a0*/  STL [R1+0x7cc], R0 ;  /* 0x0007cc0001007387 */ /* 0x0001e80000100800 */
[----:B------:R1:W-:Y:S01]  /*70b0*/  STL [R1+0x4e0], R19 ;  /* 0x0004e01301007387 */ /* 0x0003e20000100800 */
[----:B0-----:R-:W-:Y:S01]  /*70c0*/  HFMA2.MMA R0, -RZ, RZ, 0, 0 ;  /* 0x00000000ff007435 */ /* 0x001fe200000001ff */
[----:B-1----:R-:W-:-:S02]  /*70d0*/  MOV R19, RZ ;  /* 0x000000ff00137202 */ /* 0x002fc40000000f00 */
[----:B------:R-:W-:-:S03]  /*70e0*/  @!P2 MOV R19, R14 ;  /* 0x0000000e0013a202 */ /* 0x000fc60000000f00 */
[----:B------:R-:W-:Y:S02]  /*70f0*/  @!P2 MOV R0, R15 ;  /* 0x0000000f0000a202 */ /* 0x000fe40000000f00 */
[----:B------:R-:W-:Y:S01]  /*7100*/  LOP3.LUT P2, RZ, R18, 0x4000, RZ, 0xc0, !PT ;  /* 0x0000400012ff7812 */ /* 0x000fe2000784c0ff */
[----:B------:R0:W-:Y:S02]  /*7110*/  STL.64 [R1+0x248], R10 ;  /* 0x0002480a01007387 */ /* 0x0001e40000100a00 */
[----:B0-----:R-:W-:Y:S02]  /*7120*/  MOV R10, R24 ;  /* 0x00000018000a7202 */ /* 0x001fe40000000f00 */
[----:B------:R-:W-:Y:S02]  /*7130*/  MOV R11, R25 ;  /* 0x00000019000b7202 */ /* 0x000fe40000000f00 */
[----:B------:R-:W-:-:S06]  /*7140*/  CS2R R24, SRZ ;  /* 0x0000000000187805 */ /* 0x000fcc000001ff00 */
[----:B----4-:R0:W4:Y:S02]  /*7150*/  @!P2 LDG.E.64 R24, desc[UR10][R42.64] ;  /* 0x0000000a2a18a981 */ /* 0x010124000c1e1b00 */
[----:B0-----:R-:W-:Y:S02]  /*7160*/  MOV R42, R6 ;  /* 0x00000006002a7202 */ /* 0x001fe40000000f00 */
[----:B------:R-:W-:Y:S02]  /*7170*/  MOV R43, R7 ;  /* 0x00000007002b7202 */ /* 0x000fe40000000f00 */
[----:B------:R-:W-:Y:S02]  /*7180*/  MOV R6, R4 ;  /* 0x0000000400067202 */ /* 0x000fe40000000f00 */
[----:B------:R-:W-:Y:S02]  /*7190*/  MOV R7, R5 ;  /* 0x0000000500077202 */ /* 0x000fe40000000f00 */
[----:B------:R-:W-:-:S06]  /*71a0*/  CS2R R4, SRZ ;  /* 0x0000000000047805 */ /* 0x000fcc000001ff00 */
[----:B--2---:R0:W2:Y:S04]  /*71b0*/  @!P2 LDG.E.64 R4, desc[UR10][R12.64] ;  /* 0x0000000a0c04a981 */ /* 0x0040a8000c1e1b00 */
[----:B------:R-:W2:Y:S04]  /*71c0*/  LDL.LU.64 R12, [R1+0x868] ;  /* 0x00086800010c7983 */ /* 0x000ea80000300a00 */
[----:B------:R1:W-:Y:S02]  /*71d0*/  STL [R1+0x4e4], R0 ;  /* 0x0004e40001007387 */ /* 0x0003e40000100800 */
[----:B-1----:R-:W-:-:S06]  /*71e0*/  HFMA2.MMA R0, -RZ, RZ, 0, 0 ;  /* 0x00000000ff007435 */ /* 0x002fcc00000001ff */
[----:B------:R-:W-:-:S05]  /*71f0*/  @!P1 MOV R0, R2 ;  /* 0x0000000200009202 */ /* 0x000fca0000000f00 */
[----:B------:R1:W-:Y:S02]  /*7200*/  STL [R1+0x7dc], R0 ;  /* 0x0007dc0001007387 */ /* 0x0003e40000100800 */
[----:B-1----:R-:W-:-:S06]  /*7210*/  HFMA2.MMA R0, -RZ, RZ, 0, 0 ;  /* 0x00000000ff007435 */ /* 0x002fcc00000001ff */
[----:B------:R-:W-:-:S05]  /*7220*/  @!P1 MOV R0, R17 ;  /* 0x0000001100009202 */ /* 0x000fca0000000f00 */
[----:B------:R1:W-:Y:S02]  /*7230*/  STL [R1+0x4f4], R0 ;  /* 0x0004f40001007387 */ /* 0x0003e40000100800 */
[----:B-1----:R-:W-:-:S06]  /*7240*/  HFMA2.MMA R0, -RZ, RZ, 0, 0 ;  /* 0x00000000ff007435 */ /* 0x002fcc00000001ff */
[----:B------:R-:W-:-:S05]  /*7250*/  @!P3 MOV R0, R22 ;  /* 0x000000160000b202 */ /* 0x000fca0000000f00 */
[----:B------:R1:W-:Y:S04]  /*7260*/  STL [R1+0x7e4], R0 ;  /* 0x0007e40001007387 */ /* 0x0003e80000100800 */
[----:B------:R0:W-:Y:S01]  /*7270*/  STL.64 [R1+0x250], R14 ;  /* 0x0002500e01007387 */ /* 0x0001e20000100a00 */
[----:B-1----:R-:W-:-:S06]  /*7280*/  HFMA2.MMA R0, -RZ, RZ, 0, 0 ;  /* 0x00000000ff007435 */ /* 0x002fcc00000001ff */
[----:B---3--:R-:W-:Y:S01]  /*7290*/  @!P3 MOV R0, R21 ;  /* 0x000000150000b202 */ /* 0x008fe20000000f00 */
[----:B0-----:R-:W3:Y:S04]  /*72a0*/  LDL.LU.64 R14, [R1+0x7d0] ;  /* 0x0007d000010e7983 */ /* 0x001ee80000300a00 */
[----:B------:R0:W-:Y:S04]  /*72b0*/  STL [R1+0x504], R0 ;  /* 0x0005040001007387 */ /* 0x0001e80000100800 */
[----:B----4-:R-:W-:Y:S01]  /*72c0*/  STL.64 [R1+0x860], R24 ;  /* 0x0008601801007387 */ /* 0x010fe20000100a00 */
[----:B0-----:R-:W-:-:S06]  /*72d0*/  HFMA2.MMA R0, -RZ, RZ, 0, 0 ;  /* 0x00000000ff007435 */ /* 0x001fcc00000001ff */
[----:B------:R-:W-:Y:S01]  /*72e0*/  @!P2 MOV R0, R24 ;  /* 0x000000180000a202 */ /* 0x000fe20000000f00 */
[----:B--2---:R0:W-:Y:S02]  /*72f0*/  STL.64 [R1+0x50], R12 ;  /* 0x0000500c01007387 */ /* 0x0041e40000100a00 */
[----:B0-----:R-:W-:Y:S02]  /*7300*/  MOV R12, R10 ;  /* 0x0000000a000c7202 */ /* 0x001fe40000000f00 */
[----:B------:R-:W-:Y:S02]  /*7310*/  MOV R13, R11 ;  /* 0x0000000b000d7202 */ /* 0x000fe40000000f00 */
[----:B------:R-:W-:Y:S02]  /*7320*/  CS2R R10, SRZ ;  /* 0x00000000000a7805 */ /* 0x000fe4000001ff00 */
[----:B------:R-:W-:Y:S02]  /*7330*/  MOV R24, R12 ;  /* 0x0000000c00187202 */ /* 0x000fe40000000f00 */
[----:B------:R-:W-:-:S02]  /*7340*/  @!P2 MOV R11, R25 ;  /* 0x00000019000ba202 */ /* 0x000fc40000000f00 */
[----:B------:R-:W-:Y:S02]  /*7350*/  MOV R25, R13 ;  /* 0x0000000d00197202 */ /* 0x000fe40000000f00 */
[----:B------:R-:W2:Y:S01]  /*7360*/  LDL.LU.64 R12, [R1+0x7c0] ;  /* 0x0007c000010c7983 */ /* 0x000ea20000300a00 */
[----:B------:R-:W-:-:S03]  /*7370*/  @!P2 MOV R10, R4 ;  /* 0x00000004000aa202 */ /* 0x000fc60000000f00 */
[----:B------:R0:W-:Y:S02]  /*7380*/  STL [R1+0x4f0], R19 ;  /* 0x0004f01301007387 */ /* 0x0001e40000100800 */
[----:B0-----:R-:W-:Y:S02]  /*7390*/  MOV R19, RZ ;  /* 0x000000ff00137202 */ /* 0x001fe40000000f00 */
[----:B------:R-:W-:Y:S02]  /*73a0*/  @!P1 MOV R19, R16 ;  /* 0x0000001000139202 */ /* 0x000fe40000000f00 */
[----:B------:R-:W-:Y:S01]  /*73b0*/  LOP3.LUT P1, RZ, R18, 0x2000, RZ, 0xc0, !PT ;  /* 0x0000200012ff7812 */ /* 0x000fe2000782c0ff */
[----:B------:R0:W-:Y:S04]  /*73c0*/  STL [R1+0x7f8], R11 ;  /* 0x0007f80b01007387 */ /* 0x0001e80000100800 */
[----:B------:R1:W-:Y:S01]  /*73d0*/  STL [R1+0x530], R10 ;  /* 0x0005300a01007387 */ /* 0x0003e20000100800 */
[----:B0-----:R-:W-:-:S02]  /*73e0*/  MOV R11, R9 ;  /* 0x00000009000b7202 */ /* 0x001fc40000000f00 */
[----:B-1----:R-:W-:Y:S02]  /*73f0*/  MOV R10, R8 ;  /* 0x00000008000a7202 */ /* 0x002fe40000000f00 */
[----:B------:R-:W-:Y:S01]  /*7400*/  CS2R R8, SRZ ;  /* 0x0000000000087805 */ /* 0x000fe2000001ff00 */
[----:B------:R0:W-:Y:S04]  /*7410*/  STL.64 [R1+0x258], R16 ;  /* 0x0002581001007387 */ /* 0x0001e80000100a00 */
[----:B0-----:R-:W4:Y:S04]  /*7420*/  LDL.LU.64 R16, [R1+0x460] ;  /* 0x0004600001107983 */ /* 0x001f280000300a00 */
[----:B---3--:R0:W3:Y:S02]  /*7430*/  @!P1 LDG.E.64 R8, desc[UR10][R14.64] ;  /* 0x0000000a0e089981 */ /* 0x0080e4000c1e1b00 */
[----:B0-----:R-:W-:-:S02]  /*7440*/  MOV R14, R24 ;  /* 0x00000018000e7202 */ /* 0x001fc40000000f00 */
[----:B------:R-:W-:Y:S02]  /*7450*/  MOV R15, R25 ;  /* 0x00000019000f7202 */ /* 0x000fe40000000f00 */
[----:B------:R-:W-:Y:S02]  /*7460*/  MOV R24, R6 ;  /* 0x0000000600187202 */ /* 0x000fe40000000f00 */
[----:B------:R-:W-:Y:S02]  /*7470*/  MOV R25, R7 ;  /* 0x0000000700197202 */ /* 0x000fe40000000f00 */
[----:B------:R-:W-:-:S06]  /*7480*/  CS2R R6, SRZ ;  /* 0x0000000000067805 */ /* 0x000fcc000001ff00 */
[----:B--2---:R0:W2:Y:S02]  /*7490*/  @!P1 LDG.E.64 R6, desc[UR10][R12.64] ;  /* 0x0000000a0c069981 */ /* 0x0040a4000c1e1b00 */
[----:B0-----:R-:W-:Y:S02]  /*74a0*/  MOV R12, R10 ;  /* 0x0000000a000c7202 */ /* 0x001fe40000000f00 */
[----:B------:R-:W-:Y:S02]  /*74b0*/  MOV R13, R11 ;  /* 0x0000000b000d7202 */ /* 0x000fe40000000f00 */
[----:B------:R-:W4:Y:S04]  /*74c0*/  LDL.LU.64 R10, [R1+0x7b8] ;  /* 0x0007b800010a7983 */ /* 0x000f280000300a00 */
[----:B------:R0:W-:Y:S04]  /*74d0*/  STL.64 [R1+0x58], R2 ;  /* 0x0000580201007387 */ /* 0x0001e80000100a00 */
[----:B------:R1:W-:Y:S01]  /*74e0*/  STL [R1+0x500], R19 ;  /* 0x0005001301007387 */ /* 0x0003e20000100800 */
[----:B0-----:R-:W-:Y:S01]  /*74f0*/  HFMA2.MMA R2, -RZ, RZ, 0, 0 ;  /* 0x00000000ff027435 */ /* 0x001fe200000001ff */
[----:B-1----:R-:W-:-:S02]  /*7500*/  MOV R19, RZ ;  /* 0x000000ff00137202 */ /* 0x002fc40000000f00 */
[----:B------:R-:W-:Y:S02]  /*7510*/  @!P3 MOV R19, R20 ;  /* 0x000000140013b202 */ /* 0x000fe40000000f00 */
[----:B------:R-:W-:Y:S02]  /*7520*/  LOP3.LUT P3, RZ, R18, 0x1000, RZ, 0xc0, !PT ;  /* 0x0000100012ff7812 */ /* 0x000fe4000786c0ff */
[----:B------:R-:W-:Y:S02]  /*7530*/  MOV R3, R15 ;  /* 0x0000000f00037202 */ /* 0x000fe40000000f00 */
[----:B------:R-:W-:Y:S02]  /*7540*/  MOV R15, R25 ;  /* 0x00000019000f7202 */ /* 0x000fe40000000f00 */
[----:B------:R-:W-:Y:S01]  /*7550*/  MOV R25, R13 ;  /* 0x0000000d00197202 */ /* 0x000fe20000000f00 */
[----:B------:R0:W-:Y:S04]  /*7560*/  STL.64 [R1+0x260], R20 ;  /* 0x0002601401007387 */ /* 0x0001e80000100a00 */
[----:B0-----:R-:W2:Y:S01]  /*7570*/  LDL.LU.64 R20, [R1+0x7b0] ;  /* 0x0007b00001147983 */ /* 0x001ea20000300a00 */
[----:B---3--:R-:W-:-:S05]  /*7580*/  @!P1 MOV R2, R9 ;  /* 0x0000000900029202 */ /* 0x008fca0000000f00 */
[----:B------:R0:W-:Y:S02]  /*7590*/  STL [R1+0x7c4], R2 ;  /* 0x0007c40201007387 */ /* 0x0001e40000100800 */
[----:B0-----:R-:W-:Y:S02]  /*75a0*/  MOV R2, R14 ;  /* 0x0000000e00027202 */ /* 0x001fe40000000f00 */
[----:B------:R-:W-:Y:S02]  /*75b0*/  MOV R14, R24 ;  /* 0x00000018000e7202 */ /* 0x000fe40000000f00 */
[----:B------:R-:W-:Y:S02]  /*75c0*/  MOV R24, R12 ;  /* 0x0000000c00187202 */ /* 0x000fe40000000f00 */
[----:B------:R-:W-:-:S06]  /*75d0*/  CS2R R12, SRZ ;  /* 0x00000000000c7805 */ /* 0x000fcc000001ff00 */
[----:B----4-:R0:W3:Y:S02]  /*75e0*/  @!P3 LDG.E.64 R12, desc[UR10][R10.64] ;  /* 0x0000000a0a0cb981 */ /* 0x0100e4000c1e1b00 */
[----:B0-----:R-:W-:-:S06]  /*75f0*/  CS2R R10, SRZ ;  /* 0x00000000000a7805 */ /* 0x001fcc000001ff00 */
[----:B------:R0:W4:Y:S02]  /*7600*/  @!P3 LDG.E.64 R10, desc[UR10][R16.64] ;  /* 0x0000000a100ab981 */ /* 0x000124000c1e1b00 */
[----:B0-----:R-:W-:Y:S02]  /*7610*/  MOV R16, R14 ;  /* 0x0000000e00107202 */ /* 0x001fe40000000f00 */
[----:B------:R-:W-:Y:S02]  /*7620*/  MOV R17, R15 ;  /* 0x0000000f00117202 */ /* 0x000fe40000000f00 */
[----:B------:R-:W-:Y:S02]  /*7630*/  MOV R14, R24 ;  /* 0x00000018000e7202 */ /* 0x000fe40000000f00 */
[----:B------:R-:W-:Y:S02]  /*7640*/  MOV R15, R25 ;  /* 0x00000019000f7202 */ /* 0x000fe40000000f00 */
[----:B------:R-:W3:Y:S04]  /*7650*/  LDL.LU.64 R24, [R1+0x458] ;  /* 0x0004580001187983 */ /* 0x000ee80000300a00 */
[----:B------:R0:W-:Y:S02]  /*7660*/  STL [R1+0x7f4], R0 ;  /* 0x0007f40001007387 */ /* 0x0001e40000100800 */
[----:B0-----:R-:W-:-:S06]  /*7670*/  HFMA2.MMA R0, -RZ, RZ, 0, 0 ;  /* 0x00000000ff007435 */ /* 0x001fcc00000001ff */
[----:B------:R-:W-:Y:S02]  /*7680*/  @!P2 MOV R0, R5 ;  /* 0x000000050000a202 */ /* 0x000fe40000000f00 */
[----:B------:R-:W-:Y:S01]  /*7690*/  LOP3.LUT P2, RZ, R18, 0x800, RZ, 0xc0, !PT ;  /* 0x0000080012ff7812 */ /* 0x000fe2000784c0ff */
[----:B------:R0:W-:Y:S02]  /*76a0*/  STL.64 [R1+0x60], R22 ;  /* 0x0000601601007387 */ /* 0x0001e40000100a00 */
[----:B0-----:R-:W-:Y:S02]  /*76b0*/  MOV R22, R16 ;  /* 0x0000001000167202 */ /* 0x001fe40000000f00 */
[----:B------:R-:W-:Y:S02]  /*76c0*/  MOV R23, R17 ;  /* 0x0000001100177202 */ /* 0x000fe40000000f00 */
[----:B------:R-:W-:-:S06]  /*76d0*/  CS2R R16, SRZ ;  /* 0x0000000000107805 */ /* 0x000fcc000001ff00 */
[----:B--2---:R0:W2:Y:S02]  /*76e0*/  @!P2 LDG.E.64 R16, desc[UR10][R20.64] ;  /* 0x0000000a1410a981 */ /* 0x0040a4000c1e1b00 */
[----:B0-----:R-:W-:Y:S02]  /*76f0*/  MOV R20, R14 ;  /* 0x0000000e00147202 */ /* 0x001fe40000000f00 */
[----:B------:R-:W-:Y:S02]  /*7700*/  MOV R21, R15 ;  /* 0x0000000f00157202 */ /* 0x000fe40000000f00 */
[----:B------:R-:W-:-:S06]  /*7710*/  CS2R R14, SRZ ;  /* 0x00000000000e7805 */ /* 0x000fcc000001ff00 */
[----:B---3--:R-:W3:Y:S04]  /*7720*/  @!P2 LDG.E.64 R14, desc[UR10][R24.64] ;  /* 0x0000000a180ea981 */ /* 0x008ee8000c1e1b00 */
[----:B------:R-:W3:Y:S04]  /*7730*/  LDL.LU.64 R24, [R1+0x860] ;  /* 0x0008600001187983 */ /* 0x000ee80000300a00 */
[----:B------:R0:W-:Y:S02]  /*7740*/  STL [R1+0x51c], R0 ;  /* 0x00051c0001007387 */ /* 0x0001e40000100800 */
[----:B0-----:R-:W-:-:S06]  /*7750*/  HFMA2.MMA R0, -RZ, RZ, 0, 0 ;  /* 0x00000000ff007435 */ /* 0x001fcc00000001ff */
[----:B------:R-:W-:Y:S01]  /*7760*/  @!P1 MOV R0, R8 ;  /* 0x0000000800009202 */ /* 0x000fe20000000f00 */
[----:B------:R0:W-:Y:S04]  /*7770*/  STL [R1+0x85c], R4 ;  /* 0x00085c0401007387 */ /* 0x0001e80000100800 */
[----:B------:R1:W-:Y:S01]  /*7780*/  STL [R1+0x7c0], R0 ;  /* 0x0007c00001007387 */ /* 0x0003e20000100800 */
[----:B0-----:R-:W-:Y:S02]  /*7790*/  MOV R4, RZ ;  /* 0x000000ff00047202 */ /* 0x001fe40000000f00 */
[----:B------:R-:W-:Y:S01]  /*77a0*/  @!P1 MOV R4, R6 ;  /* 0x0000000600049202 */ /* 0x000fe20000000f00 */
[----:B-1----:R-:W-:-:S04]  /*77b0*/  HFMA2.MMA R0, -RZ, RZ, 0, 0 ;  /* 0x00000000ff007435 */ /* 0x002fc800000001ff */
[----:B------:R0:W-:Y:S02]  /*77c0*/  STL [R1+0x548], R4 ;  /* 0x0005480401007387 */ /* 0x0001e40000100800 */
[----:B------:R-:W-:Y:S02]  /*77d0*/  @!P1 MOV R0, R7 ;  /* 0x0000000700009202 */ /* 0x000fe40000000f00 */
[----:B0-----:R-:W-:Y:S02]  /*77e0*/  MOV R4, RZ ;  /* 0x000000ff00047202 */ /* 0x001fe40000000f00 */
[----:B----4-:R-:W-:Y:S01]  /*77f0*/  @!P3 MOV R4, R10 ;  /* 0x0000000a0004b202 */ /* 0x010fe20000000f00 */
[----:B------:R0:W-:Y:S04]  /*7800*/  STL [R1+0x534], R0 ;  /* 0x0005340001007387 */ /* 0x0001e80000100800 */
[----:B------:R1:W-:Y:S01]  /*7810*/  STL [R1+0x468], R4 ;  /* 0x0004680401007387 */ /* 0x0003e20000100800 */
[----:B0-----:R-:W-:-:S02]  /*7820*/  HFMA2.MMA R0, -RZ, RZ, 0, 0 ;  /* 0x00000000ff007435 */ /* 0x001fc400000001ff */
[----:B-1----:R-:W-:-:S04]  /*7830*/  HFMA2.MMA R4, -RZ, RZ, 0, 0 ;  /* 0x00000000ff047435 */ /* 0x002fc800000001ff */
[----:B------:R-:W-:Y:S02]  /*7840*/  @!P3 MOV R0, R12 ;  /* 0x0000000c0000b202 */ /* 0x000fe40000000f00 */
[----:B--2---:R-:W-:-:S03]  /*7850*/  @!P2 MOV R4, R17 ;  /* 0x000000110004a202 */ /* 0x004fc60000000f00 */
[----:B------:R0:W-:Y:S04]  /*7860*/  STL [R1+0x7b8], R0 ;  /* 0x0007b80001007387 */ /* 0x0001e80000100800 */
[----:B------:R1:W-:Y:S01]  /*7870*/  STL [R1+0x7b4], R4 ;  /* 0x0007b40401007387 */ /* 0x0003e20000100800 */
[----:B0-----:R-:W-:-:S03]  /*7880*/  HFMA2.MMA R0, -RZ, RZ, 0, 0 ;  /* 0x00000000ff007435 */ /* 0x001fc600000001ff */
[----:B-1----:R-:W2:Y:S03]  /*7890*/  LDL.LU R4, [R1+0x85c] ;  /* 0x00085c0001047983 */ /* 0x002ea60000300800 */
[----:B------:R-:W-:-:S05]  /*78a0*/  @!P3 MOV R0, R11 ;  /* 0x0000000b0000b202 */ /* 0x000fca0000000f00 */
[----:B------:R0:W-:Y:S04]  /*78b0*/  STL [R1+0x464], R0 ;  /* 0x0004640001007387 */ /* 0x0001e80000100800 */
[----:B------:R1:W-:Y:S01]  /*78c0*/  STL.64 [R1+0x850], R16 ;  /* 0x0008501001007387 */ /* 0x0003e20000100a00 */
[----:B0-----:R-:W-:-:S06]  /*78d0*/  HFMA2.MMA R0, -RZ, RZ, 0, 0 ;  /* 0x00000000ff007435 */ /* 0x001fcc00000001ff */
[----:B------:R-:W-:Y:S02]  /*78e0*/  @!P2 MOV R0, R16 ;  /* 0x000000100000a202 */ /* 0x000fe40000000f00 */
[----:B-1----:R-:W4:Y:S04]  /*78f0*/  LDL.LU.64 R16, [R1+0x450] ;  /* 0x0004500001107983 */ /* 0x002f280000300a00 */
[----:B---3--:R0:W-:Y:S04]  /*7900*/  STL.64 [R1+0x68], R24 ;  /* 0x0000681801007387 */ /* 0x0081e80000100a00 */
[----:B0-----:R-:W3:Y:S01]  /*7910*/  LDL.LU.64 R24, [R1+0x7a8] ;  /* 0x0007a80001187983 */ /* 0x001ee20000300a00 */
[----:B------:R-:W-:-:S03]  /*7920*/  LOP3.LUT P1, RZ, R18, 0x400, RZ, 0xc0, !PT ;  /* 0x0000040012ff7812 */ /* 0x000fc6000782c0ff */
[----:B------:R0:W-:Y:S04]  /*7930*/  STL.64 [R1+0x270], R6 ;  /* 0x0002700601007387 */ /* 0x0001e80000100a00 */
[----:B0-----:R-:W4:Y:S04]  /*7940*/  LDL.LU.64 R6, [R1+0x7a0] ;  /* 0x0007a00001067983 */ /* 0x001f280000300a00 */
[----:B--2---:R0:W-:Y:S02]  /*7950*/  STL.64 [R1+0x268], R4 ;  /* 0x0002680401007387 */ /* 0x0041e40000100a00 */
[----:B0-----:R-:W-:-:S06]  /*7960*/  CS2R R4, SRZ ;  /* 0x0000000000047805 */ /* 0x001fcc000001ff00 */
[----:B---3--:R0:W2:Y:S02]  /*7970*/  @!P1 LDG.E.64 R4, desc[UR10][R24.64] ;  /* 0x0000000a18049981 */ /* 0x0080a4000c1e1b00 */
[----:B0-----:R-:W-:Y:S02]  /*7980*/  MOV R24, R22 ;  /* 0x0000001600187202 */ /* 0x001fe40000000f00 */
[----:B------:R-:W-:Y:S02]  /*7990*/  MOV R25, R23 ;  /* 0x0000001700197202 */ /* 0x000fe40000000f00 */
[----:B------:R-:W-:Y:S02]  /*79a0*/  MOV R22, R2 ;  /* 0x0000000200167202 */ /* 0x000fe40000000f00 */
[----:B------:R-:W-:Y:S02]  /*79b0*/  MOV R23, R3 ;  /* 0x0000000300177202 */ /* 0x000fe40000000f00 */
[----:B------:R-:W-:-:S06]  /*79c0*/  CS2R R2, SRZ ;  /* 0x0000000000027805 */ /* 0x000fcc000001ff00 */
[----:B----4-:R-:W3:Y:S04]  /*79d0*/  @!P1 LDG.E.64 R2, desc[UR10][R16.64] ;  /* 0x0000000a10029981 */ /* 0x010ee8000c1e1b00 */
[----:B------:R-:W4:Y:S04]  /*79e0*/  LDL.LU.64 R16, [R1+0x448] ;  /* 0x0004480001107983 */ /* 0x000f280000300a00 */
[----:B------:R0:W-:Y:S04]  /*79f0*/  STL [R1+0x518], R19 ;  /* 0x0005181301007387 */ /* 0x0001e80000100800 */
[----:B------:R1:W-:Y:S01]  /*7a00*/  STL.64 [R1+0x70], R8 ;  /* 0x0000700801007387 */ /* 0x0003e20000100a00 */
[----:B0-----:R-:W-:-:S06]  /*7a10*/  HFMA2.MMA R19, -RZ, RZ, 0, 0 ;  /* 0x00000000ff137435 */ /* 0x001fcc00000001ff */
[----:B------:R-:W-:Y:S02]  /*7a20*/  @!P3 MOV R19, R13 ;  /* 0x0000000d0013b202 */ /* 0x000fe40000000f00 */
[----:B-1----:R-:W-:Y:S02]  /*7a30*/  CS2R R8, SRZ ;  /* 0x0000000000087805 */ /* 0x002fe4000001ff00 */
[----:B------:R-:W-:Y:S01]  /*7a40*/  LOP3.LUT P3, RZ, R18, 0x200, RZ, 0xc0, !PT ;  /* 0x0000020012ff7812 */ /* 0x000fe2000786c0ff */
[----:B------:R0:W-:Y:S04]  /*7a50*/  STL.64 [R1+0x278], R10 ;  /* 0x0002780a01007387 */ /* 0x0001e80000100a00 */
[----:B0-----:R-:W4:Y:S01]  /*7a60*/  LDL.LU.64 R10, [R1+0x790] ;  /* 0x00079000010a7983 */ /* 0x001f220000300a00 */
[----:B--2---:R-:W-:-:S05]  /*7a70*/  @!P1 MOV R9, R5 ;  /* 0x0000000500099202 */ /* 0x004fca0000000f00 */
[----:B------:R-:W-:Y:S01]  /*7a80*/  STL [R1+0x7ac], R9 ;  /* 0x0007ac0901007387 */ /* 0x000fe20000100800 */
[----:B---3--:R-:W-:-:S05]  /*7a90*/  @!P1 MOV R8, R2 ;  /* 0x0000000200089202 */ /* 0x008fca0000000f00 */
[----:B------:R0:W-:Y:S02]  /*7aa0*/  STL [R1+0x460], R8 ;  /* 0x0004600801007387 */ /* 0x0001e40000100800 */
[----:B0-----:R-:W-:-:S06]  /*7ab0*/  CS2R R8, SRZ ;  /* 0x0000000000087805 */ /* 0x001fcc000001ff00 */
[----:B------:R0:W2:Y:S02]  /*7ac0*/  @!P3 LDG.E.64 R8, desc[UR10][R6.64] ;  /* 0x0000000a0608b981 */ /* 0x0000a4000c1e1b00 */
[----:B0-----:R-:W-:-:S06]  /*7ad0*/  CS2R R6, SRZ ;  /* 0x0000000000067805 */ /* 0x001fcc000001ff00 */
[----:B----4-:R-:W3:Y:S04]  /*7ae0*/  @!P3 LDG.E.64 R6, desc[UR10][R16.64] ;  /* 0x0000000a1006b981 */ /* 0x010ee8000c1e1b00 */
[----:B------:R-:W4:Y:S04]  /*7af0*/  LDL.LU.64 R16, [R1+0x440] ;  /* 0x0004400001107983 */ /* 0x000f280000300a00 */
[----:B------:R0:W-:Y:S04]  /*7b00*/  STL [R1+0x7b0], R0 ;  /* 0x0007b00001007387 */ /* 0x0001e80000100800 */
[----:B------:R1:W-:Y:S01]  /*7b10*/  STL [R1+0x7bc], R19 ;  /* 0x0007bc1301007387 */ /* 0x0003e20000100800 */
[----:B0-----:R-:W-:-:S03]  /*7b20*/  HFMA2.MMA R0, -RZ, RZ, 0, 0 ;  /* 0x00000000ff007435 */ /* 0x001fc600000001ff */
[----:B------:R0:W-:Y:S01]  /*7b30*/  STL.64 [R1+0x78], R12 ;  /* 0x0000780c01007387 */ /* 0x0001e20000100a00 */
[----:B-1----:R-:W-:Y:S02]  /*7b40*/  MOV R19, RZ ;  /* 0x000000ff00137202 */ /* 0x002fe40000000f00 */
[----:B------:R-:W-:Y:S02]  /*7b50*/  @!P2 MOV R19, R14 ;  /* 0x0000000e0013a202 */ /* 0x000fe40000000f00 */
[----:B------:R-:W-:Y:S02]  /*7b60*/  @!P2 MOV R0, R15 ;  /* 0x0000000f0000a202 */ /* 0x000fe40000000f00 */
[----:B------:R-:W-:Y:S02]  /*7b70*/  LOP3.LUT P2, RZ, R18, 0x100, RZ, 0xc0, !PT ;  /* 0x0000010012ff7812 */ /* 0x000fe4000784c0ff */
[----:B0-----:R-:W-:Y:S02]  /*7b80*/  CS2R R12, SRZ ;  /* 0x00000000000c7805 */ /* 0x001fe4000001ff00 */
[----:B--2---:R-:W-:-:S05]  /*7b90*/  @!P3 MOV R13, R9 ;  /* 0x00000009000db202 */ /* 0x004fca0000000f00 */
[----:B------:R-:W-:Y:S01]  /*7ba0*/  STL [R1+0x7a4], R13 ;  /* 0x0007a40d01007387 */ /* 0x000fe20000100800 */
[----:B---3--:R-:W-:-:S05]  /*7bb0*/  @!P3 MOV R12, R6 ;  /* 0x00000006000cb202 */ /* 0x008fca0000000f00 */
[----:B------:R0:W-:Y:S02]  /*7bc0*/  STL [R1+0x44c], R12 ;  /* 0x00044c0c01007387 */ /* 0x0001e40000100800 */
[----:B0-----:R-:W-:-:S06]  /*7bd0*/  CS2R R12, SRZ ;  /* 0x00000000000c7805 */ /* 0x001fcc000001ff00 */
[----:B------:R0:W2:Y:S02]  /*7be0*/  @!P2 LDG.E.64 R12, desc[UR10][R10.64] ;  /* 0x0000000a0a0ca981 */ /* 0x0000a4000c1e1b00 */
[----:B0-----:R-:W-:-:S06]  /*7bf0*/  CS2R R10, SRZ ;  /* 0x00000000000a7805 */ /* 0x001fcc000001ff00 */
[----:B----4-:R0:W3:Y:S04]  /*7c00*/  @!P2 LDG.E.64 R10, desc[UR10][R16.64] ;  /* 0x0000000a100aa981 */ /* 0x0100e8000c1e1b00 */
[----:B------:R-:W4:Y:S04]  /*7c10*/  LDL.LU.64 R16, [R1+0x850] ;  /* 0x0008500001107983 */ /* 0x000f280000300a00 */
        /* <DEDUP_REMOVED lines=9> */
[----:B------:R1:W-:Y:S02]  /*7cb0*/  STL [R1+0x7a0], R0 ;  /* 0x0007a00001007387 */ /* 0x0003e40000100800 */
[----:B-1----:R-:W-:Y:S02]  /*7cc0*/  HFMA2.MMA R0, -RZ, RZ, 0, 0 ;  /* 0x00000000ff007435 */ /* 0x002fe400000001ff */
[----:B------:R1:W-:Y:S04]  /*7cd0*/  STL.64 [R1+0x280], R14 ;  /* 0x0002800e01007387 */ /* 0x0003e80000100a00 */
[----:B------:R-:W-:-:S05]  /*7ce0*/  @!P3 MOV R0, R7 ;  /* 0x000000070000b202 */ /* 0x000fca0000000f00 */
[----:B------:R0:W-:Y:S04]  /*7cf0*/  STL [R1+0x448], R0 ;  /* 0x0004480001007387 */ /* 0x0001e80000100800 */
[----:B-1----:R-:W3:Y:S01]  /*7d00*/  LDL.LU.64 R14, [R1+0x788] ;  /* 0x00078800010e7983 */ /* 0x002ee20000300a00 */
[----:B0-----:R-:W-:-:S06]  /*7d10*/  HFMA2.MMA R0, -RZ, RZ, 0, 0 ;  /* 0x00000000ff007435 */ /* 0x001fcc00000001ff */
[----:B--2---:R-:W-:Y:S01]  /*7d20*/  @!P2 MOV R0, R12 ;  /* 0x0000000c0000a202 */ /* 0x004fe20000000f00 */
[----:B------:R-:W-:Y:S04]  /*7d30*/  STL.64 [R1+0x848], R12 ;  /* 0x0008480c01007387 */ /* 0x000fe80000100a00 */
[----:B----4-:R0:W-:Y:S02]  /*7d40*/  STL.64 [R1+0x80], R16 ;  /* 0x0000801001007387 */ /* 0x0101e40000100a00 */
[----:B0-----:R-:W-:Y:S02]  /*7d50*/  CS2R R16, SRZ ;  /* 0x0000000000107805 */ /* 0x001fe4000001ff00 */
[----:B------:R-:W-:Y:S02]  /*7d60*/  @!P2 MOV R17, R13 ;  /* 0x0000000d0011a202 */ /* 0x000fe40000000f00 */
[----:B------:R-:W2:Y:S01]  /*7d70*/  LDL.LU.64 R12, [R1+0x438] ;  /* 0x00043800010c7983 */ /* 0x000ea20000300a00 */
[----:B------:R-:W-:-:S02]  /*7d80*/  LOP3.LUT P1, RZ, R18, 0x80, RZ, 0xc0, !PT ;  /* 0x0000008012ff7812 */ /* 0x000fc4000782c0ff */
[----:B---3--:R-:W-:Y:S01]  /*7d90*/  @!P2 MOV R16, R10 ;  /* 0x0000000a0010a202 */ /* 0x008fe20000000f00 */
[----:B------:R-:W-:Y:S04]  /*7da0*/  STL [R1+0x794], R17 ;  /* 0x0007941101007387 */ /* 0x000fe80000100800 */
[----:B------:R0:W-:Y:S02]  /*7db0*/  STL [R1+0x450], R16 ;  /* 0x0004501001007387 */ /* 0x0001e40000100800 */
[----:B0-----:R-:W-:Y:S02]  /*7dc0*/  CS2R R16, SRZ ;  /* 0x0000000000107805 */ /* 0x001fe4000001ff00 */
[----:B------:R0:W-:Y:S04]  /*7dd0*/  STL.64 [R1+0x288], R2 ;  /* 0x0002880201007387 */ /* 0x0001e80000100a00 */
[----:B0-----:R-:W3:Y:S04]  /*7de0*/  LDL.LU.64 R2, [R1+0x780] ;  /* 0x0007800001027983 */ /* 0x001ee80000300a00 */
[----:B------:R0:W4:Y:S02]  /*7df0*/  @!P1 LDG.E.64 R16, desc[UR10][R14.64] ;  /* 0x0000000a0e109981 */ /* 0x000124000c1e1b00 */
[----:B0-----:R-:W-:-:S06]  /*7e00*/  CS2R R14, SRZ ;  /* 0x00000000000e7805 */ /* 0x001fcc000001ff00 */
[----:B--2---:R-:W2:Y:S04]  /*7e10*/  @!P1 LDG.E.64 R14, desc[UR10][R12.64] ;  /* 0x0000000a0c0e9981 */ /* 0x004ea8000c1e1b00 */
[----:B------:R-:W3:Y:S01]  /*7e20*/  LDL.LU.64 R12, [R1+0x430] ;  /* 0x00043000010c7983 */ /* 0x000ee20000300a00 */
[----:B------:R-:W-:-:S03]  /*7e30*/  LOP3.LUT P3, RZ, R18, 0x40, RZ, 0xc0, !PT ;  /* 0x0000004012ff7812 */ /* 0x000fc6000786c0ff */
[----:B------:R0:W-:Y:S02]  /*7e40*/  STL.64 [R1+0x88], R4 ;  /* 0x0000880401007387 */ /* 0x0001e40000100a00 */
[----:B0-----:R-:W-:Y:S02]  /*7e50*/  CS2R R4, SRZ ;  /* 0x0000000000047805 */ /* 0x001fe4000001ff00 */
[----:B------:R0:W-:Y:S04]  /*7e60*/  STL.64 [R1+0x290], R6 ;  /* 0x0002900601007387 */ /* 0x0001e80000100a00 */
[----:B0-----:R-:W3:Y:S01]  /*7e70*/  LDL.LU.64 R6, [R1+0x778] ;  /* 0x0007780001067983 */ /* 0x001ee20000300a00 */
[----:B----4-:R-:W-:-:S05]  /*7e80*/  @!P1 MOV R5, R17 ;  /* 0x0000001100059202 */ /* 0x010fca0000000f00 */
[----:B------:R-:W-:Y:S01]  /*7e90*/  STL [R1+0x78c], R5 ;  /* 0x00078c0501007387 */ /* 0x000fe20000100800 */
[----:B--2---:R-:W-:-:S05]  /*7ea0*/  @!P1 MOV R4, R14 ;  /* 0x0000000e00049202 */ /* 0x004fca0000000f00 */
[----:B------:R0:W-:Y:S02]  /*7eb0*/  STL [R1+0x43c], R4 ;  /* 0x00043c0401007387 */ /* 0x0001e40000100800 */
[----:B0-----:R-:W-:-:S06]  /*7ec0*/  CS2R R4, SRZ ;  /* 0x0000000000047805 */ /* 0x001fcc000001ff00 */
[----:B---3--:R0:W2:Y:S02]  /*7ed0*/  @!P3 LDG.E.64 R4, desc[UR10][R2.64] ;  /* 0x0000000a0204b981 */ /* 0x0080a4000c1e1b00 */
[----:B0-----:R-:W-:-:S06]  /*7ee0*/  CS2R R2, SRZ ;  /* 0x0000000000027805 */ /* 0x001fcc000001ff00 */
[----:B------:R-:W3:Y:S04]  /*7ef0*/  @!P3 LDG.E.64 R2, desc[UR10][R12.64] ;  /* 0x0000000a0c02b981 */ /* 0x000ee8000c1e1b00 */
        /* <DEDUP_REMOVED lines=29> */
[----:B------:R-:W-:Y:S02]  /*80d0*/  @!P3 MOV R0, R3 ;  /* 0x000000030000b202 */ /* 0x000fe40000000f00 */
[----:B------:R-:W-:-:S03]  /*80e0*/  LOP3.LUT P1, RZ, R18, 0x10, RZ, 0xc0, !PT ;  /* 0x0000001012ff7812 */ /* 0x000fc6000782c0ff */
[----:B------:R1:W-:Y:S02]  /*80f0*/  STL [R1+0x434], R0 ;  /* 0x0004340001007387 */ /* 0x0003e40000100800 */
[----:B-1----:R-:W-:-:S06]  /*8100*/  HFMA2.MMA R0, -RZ, RZ, 0, 0 ;  /* 0x00000000ff007435 */ /* 0x002fcc00000001ff */
[----:B--2---:R-:W-:Y:S01]  /*8110*/  @!P2 MOV R0, R8 ;  /* 0x000000080000a202 */ /* 0x004fe20000000f00 */
[----:B------:R-:W-:Y:S04]  /*8120*/  STL.64 [R1+0x840], R8 ;  /* 0x0008400801007387 */ /* 0x000fe80000100a00 */
[----:B----4-:R0:W-:Y:S02]  /*8130*/  STL.64 [R1+0x98], R12 ;  /* 0x0000980c01007387 */ /* 0x0101e40000100a00 */
[----:B0-----:R-:W-:Y:S02]  /*8140*/  CS2R R12, SRZ ;  /* 0x00000000000c7805 */ /* 0x001fe4000001ff00 */
[----:B------:R-:W-:Y:S02]  /*8150*/  @!P2 MOV R13, R9 ;  /* 0x00000009000da202 */ /* 0x000fe40000000f00 */
[----:B---3--:R-:W-:Y:S01]  /*8160*/  @!P2 MOV R12, R6 ;  /* 0x00000006000ca202 */ /* 0x008fe20000000f00 */
[----:B------:R-:W2:Y:S04]  /*8170*/  LDL.LU.64 R8, [R1+0x420] ;  /* 0x0004200001087983 */ /* 0x000ea80000300a00 */
[----:B------:R-:W-:Y:S04]  /*8180*/  STL [R1+0x77c], R13 ;  /* 0x00077c0d01007387 */ /* 0x000fe80000100800 */
[----:B------:R0:W-:Y:S02]  /*8190*/  STL [R1+0x42c], R12 ;  /* 0x00042c0c01007387 */ /* 0x0001e40000100800 */
[----:B0-----:R-:W-:-:S06]  /*81a0*/  CS2R R12, SRZ ;  /* 0x00000000000c7805 */ /* 0x001fcc000001ff00 */
[----:B------:R0:W3:Y:S04]  /*81b0*/  @!P1 LDG.E.64 R12, desc[UR10][R10.64] ;  /* 0x0000000a0a0c9981 */ /* 0x0000e8000c1e1b00 */
[----:B------:R1:W-:Y:S02]  /*81c0*/  STL [R1+0x778], R0 ;  /* 0x0007780001007387 */ /* 0x0003e40000100800 */
[----:B-1----:R-:W-:Y:S01]  /*81d0*/  HFMA2.MMA R0, -RZ, RZ, 0, 0 ;  /* 0x00000000ff007435 */ /* 0x002fe200000001ff */
[----:B0-----:R-:W-:-:S05]  /*81e0*/  CS2R R10, SRZ ;  /* 0x00000000000a7805 */ /* 0x001fca000001ff00 */
[----:B------:R-:W-:-:S05]  /*81f0*/  @!P2 MOV R0, R7 ;  /* 0x000000070000a202 */ /* 0x000fca0000000f00 */
[----:B------:R0:W-:Y:S02]  /*8200*/  STL [R1+0x428], R0 ;  /* 0x0004280001007387 */ /* 0x0001e40000100800 */
[----:B0-----:R-:W-:Y:S02]  /*8210*/  HFMA2.MMA R0, -RZ, RZ, 0, 0 ;  /* 0x00000000ff007435 */ /* 0x001fe400000001ff */
[----:B------:R0:W-:Y:S04]  /*8220*/  STL [R1+0x45c], R19 ;  /* 0x00045c1301007387 */ /* 0x0001e80000100800 */
[----:B------:R-:W-:Y:S04]  /*8230*/  STL.64 [R1+0x2a0], R14 ;  /* 0x0002a00e01007387 */ /* 0x000fe80000100a00 */
[----:B0-----:R-:W4:Y:S04]  /*8240*/  LDL.LU R19, [R1+0x858] ;  /* 0x0008580001137983 */ /* 0x001f280000300800 */
[----:B--2---:R0:W2:Y:S02]  /*8250*/  @!P1 LDG.E.64 R10, desc[UR10][R8.64] ;  /* 0x0000000a080a9981 */ /* 0x0040a4000c1e1b00 */
[----:B0-----:R-:W-:Y:S01]  /*8260*/  HFMA2.MMA R8, -RZ, RZ, 0, 0 ;  /* 0x00000000ff087435 */ /* 0x001fe200000001ff */
[----:B---3--:R-:W-:-:S05]  /*8270*/  @!P1 MOV R0, R12 ;  /* 0x0000000c00009202 */ /* 0x008fca0000000f00 */
[----:B------:R-:W-:Y:S01]  /*8280*/  @!P1 MOV R8, R13 ;  /* 0x0000000d00089202 */ /* 0x000fe20000000f00 */
[----:B------:R-:W-:Y:S04]  /*8290*/  STL [R1+0x768], R0 ;  /* 0x0007680001007387 */ /* 0x000fe80000100800 */
[----:B------:R0:W-:Y:S04]  /*82a0*/  STL [R1+0x76c], R8 ;  /* 0x00076c0801007387 */ /* 0x0001e80000100800 */
[----:B0-----:R-:W3:Y:S04]  /*82b0*/  LDL.LU.64 R8, [R1+0x418] ;  /* 0x0004180001087983 */ /* 0x001ee80000300a00 */
[----:B------:R-:W4:Y:S01]  /*82c0*/  LDL.LU.64 R14, [R1+0x760] ;  /* 0x00076000010e7983 */ /* 0x000f220000300a00 */
[----:B------:R-:W-:-:S03]  /*82d0*/  LOP3.LUT P3, RZ, R18, 0x8, RZ, 0xc0, !PT ;  /* 0x0000000812ff7812 */ /* 0x000fc6000786c0ff */
[----:B------:R0:W-:Y:S02]  /*82e0*/  STL.64 [R1+0xa0], R16 ;  /* 0x0000a01001007387 */ /* 0x0001e40000100a00 */
[----:B0-----:R-:W-:Y:S02]  /*82f0*/  MOV R16, RZ ;  /* 0x000000ff00107202 */ /* 0x001fe40000000f00 */
[----:B------:R0:W-:Y:S04]  /*8300*/  STL.64 [R1+0x2a8], R2 ;  /* 0x0002a80201007387 */ /* 0x0001e80000100a00 */
[----:B0-----:R-:W3:Y:S01]  /*8310*/  LDL.LU.64 R2, [R1+0x758] ;  /* 0x0007580001027983 */ /* 0x001ee20000300a00 */
[----:B--2---:R-:W-:-:S05]  /*8320*/  @!P1 MOV R16, R10 ;  /* 0x0000000a00109202 */ /* 0x004fca0000000f00 */
[----:B------:R0:W-:Y:S02]  /*8330*/  STL [R1+0x430], R16 ;  /* 0x0004301001007387 */ /* 0x0001e40000100800 */
[----:B0-----:R-:W-:-:S06]  /*8340*/  CS2R R16, SRZ ;  /* 0x0000000000107805 */ /* 0x001fcc000001ff00 */
[----:B----4-:R0:W2:Y:S02]  /*8350*/  @!P3 LDG.E.64 R16, desc[UR10][R14.64] ;  /* 0x0000000a0e10b981 */ /* 0x0100a4000c1e1b00 */
[----:B0-----:R-:W-:-:S06]  /*8360*/  CS2R R14, SRZ ;  /* 0x00000000000e7805 */ /* 0x001fcc000001ff00 */
[----:B---3--:R-:W3:Y:S04]  /*8370*/  @!P3 LDG.E.64 R14, desc[UR10][R8.64] ;  /* 0x0000000a080eb981 */ /* 0x008ee8000c1e1b00 */
[----:B------:R-:W4:Y:S01]  /*8380*/  LDL.LU.64 R8, [R1+0x750] ;  /* 0x0007500001087983 */ /* 0x000f220000300a00 */
[----:B------:R-:W-:-:S03]  /*8390*/  LOP3.LUT P2, RZ, R18, 0x4, RZ, 0xc0, !PT ;  /* 0x0000000412ff7812 */ /* 0x000fc6000784c0ff */
[----:B------:R0:W-:Y:S02]  /*83a0*/  STL.64 [R1+0xa8], R4 ;  /* 0x0000a80401007387 */ /* 0x0001e40000100a00 */
[----:B0-----:R-:W-:Y:S02]  /*83b0*/  CS2R R4, SRZ ;  /* 0x0000000000047805 */ /* 0x001fe4000001ff00 */
        /* <DEDUP_REMOVED lines=10> */
[----:B------:R-:W4:Y:S01]  /*8460*/  LDL.LU.64 R8, [R1+0x840] ;  /* 0x0008400001087983 */ /* 0x000f220000300a00 */
[----:B------:R-:W-:-:S06]  /*8470*/  HFMA2.MMA R0, -RZ, RZ, 0, 0 ;  /* 0x00000000ff007435 */ /* 0x000fcc00000001ff */
[----:B------:R-:W-:Y:S02]  /*8480*/  @!P1 MOV R0, R11 ;  /* 0x0000000b00009202 */ /* 0x000fe40000000f00 */
[----:B------:R-:W-:Y:S01]  /*8490*/  LOP3.LUT P1, RZ, R18, 0x2, RZ, 0xc0, !PT ;  /* 0x0000000212ff7812 */ /* 0x000fe2000782c0ff */
[----:B----4-:R0:W-:Y:S02]  /*84a0*/  STL.64 [R1+0xb0], R8 ;  /* 0x0000b00801007387 */ /* 0x0101e40000100a00 */
[----:B0-----:R-:W-:Y:S01]  /*84b0*/  HFMA2.MMA R9, -RZ, RZ, 0, 0 ;  /* 0x00000000ff097435 */ /* 0x001fe200000001ff */
[----:B------:R-:W-:Y:S02]  /*84c0*/  MOV R8, RZ ;  /* 0x000000ff00087202 */ /* 0x000fe40000000f00 */
[----:B---3--:R-:W-:-:S03]  /*84d0*/  @!P2 MOV R8, R2 ;  /* 0x000000020008a202 */ /* 0x008fc60000000f00 */
[----:B--2---:R-:W-:Y:S02]  /*84e0*/  @!P2 MOV R9, R5 ;  /* 0x000000050009a202 */ /* 0x004fe40000000f00 */
[----:B------:R-:W-:Y:S04]  /*84f0*/  STL [R1+0x420], R8 ;  /* 0x0004200801007387 */ /* 0x000fe80000100800 */
[----:B------:R0:W-:Y:S02]  /*8500*/  STL [R1+0x754], R9 ;  /* 0x0007540901007387 */ /* 0x0001e40000100800 */
[----:B0-----:R-:W-:-:S06]  /*8510*/  CS2R R8, SRZ ;  /* 0x0000000000087805 */ /* 0x001fcc000001ff00 */
[----:B------:R0:W2:Y:S02]  /*8520*/  @!P1 LDG.E.64 R8, desc[UR10][R6.64] ;  /* 0x0000000a06089981 */ /* 0x0000a4000c1e1b00 */
[----:B0-----:R-:W-:-:S06]  /*8530*/  CS2R R6, SRZ ;  /* 0x0000000000067805 */ /* 0x001fcc000001ff00 */
[----:B------:R-:W3:Y:S04]  /*8540*/  @!P1 LDG.E.64 R6, desc[UR10][R24.64] ;  /* 0x0000000a18069981 */ /* 0x000ee8000c1e1b00 */
[----:B------:R0:W-:Y:S04]  /*8550*/  STL [R1+0x424], R0 ;  /* 0x0004240001007387 */ /* 0x0001e80000100800 */
[----:B------:R1:W-:Y:S04]  /*8560*/  STL.64 [R1+0xb8], R12 ;  /* 0x0000b80c01007387 */ /* 0x0003e80000100a00 */
[----:B------:R-:W4:Y:S01]  /*8570*/  LDL.LU.64 R24, [R1+0x730] ;  /* 0x0007300001187983 */ /* 0x000f220000300a00 */
[----:B0-----:R-:W-:-:S06]  /*8580*/  HFMA2.MMA R0, -RZ, RZ, 0, 0 ;  /* 0x00000000ff007435 */ /* 0x001fcc00000001ff */
[----:B------:R-:W-:-:S05]  /*8590*/  @!P3 MOV R0, R16 ;  /* 0x000000100000b202 */ /* 0x000fca0000000f00 */
[----:B------:R0:W-:Y:S01]  /*85a0*/  STL [R1+0x760], R0 ;  /* 0x0007600001007387 */ /* 0x0001e20000100800 */
[----:B-1----:R-:W-:Y:S02]  /*85b0*/  MOV R12, R20 ;  /* 0x00000014000c7202 */ /* 0x002fe40000000f00 */
[----:B------:R-:W-:Y:S02]  /*85c0*/  MOV R13, R21 ;  /* 0x00000015000d7202 */ /* 0x000fe40000000f00 */
[----:B------:R-:W-:Y:S01]  /*85d0*/  MOV R20, R56 ;  /* 0x0000003800147202 */ /* 0x000fe20000000f00 */
[----:B0-----:R-:W-:Y:S01]  /*85e0*/  HFMA2.MMA R0, -RZ, RZ, 0, 0 ;  /* 0x00000000ff007435 */ /* 0x001fe200000001ff */
[----:B------:R-:W-:Y:S02]  /*85f0*/  MOV R21, R57 ;  /* 0x0000003900157202 */ /* 0x000fe40000000f00 */
[----:B------:R-:W-:-:S03]  /*8600*/  CS2R R56, SRZ ;  /* 0x0000000000387805 */ /* 0x000fc6000001ff00 */
[----:B------:R-:W-:Y:S02]  /*8610*/  @!P3 MOV R0, R15 ;  /* 0x0000000f0000b202 */ /* 0x000fe40000000f00 */
[----:B------:R-:W-:Y:S02]  /*8620*/  LOP3.LUT P3, RZ, R18, 0x1, RZ, 0xc0, !PT ;  /* 0x0000000112ff7812 */ /* 0x000fe4000786c0ff */
[----:B---3--:R-:W-:Y:S02]  /*8630*/  @!P1 MOV R57, R6 ;  /* 0x0000000600399202 */ /* 0x008fe40000000f00 */
[----:B------:R-:W-:-:S05]  /*8640*/  @!P1 MOV R56, R7 ;  /* 0x0000000700389202 */ /* 0x000fca0000000f00 */
[----:B------:R0:W-:Y:S02]  /*8650*/  STL.64 [R1+0x830], R56 ;  /* 0x0008303801007387 */ /* 0x0001e40000100a00 */
[----:B0-----:R-:W-:Y:S02]  /*8660*/  MOV R56, R12 ;  /* 0x0000000c00387202 */ /* 0x001fe40000000f00 */
[----:B------:R-:W-:Y:S02]  /*8670*/  MOV R57, R13 ;  /* 0x0000000d00397202 */ /* 0x000fe40000000f00 */
[----:B------:R-:W-:-:S06]  /*8680*/  CS2R R12, SRZ ;  /* 0x00000000000c7805 */ /* 0x000fcc000001ff00 */
[----:B------:R-:W3:Y:S04]  /*8690*/  @!P3 LDG.E.64 R12, desc[UR10][R56.64] ;  /* 0x0000000a380cb981 */ /* 0x000ee8000c1e1b00 */
[----:B------:R0:W-:Y:S04]  /*86a0*/  STL [R1+0x418], R0 ;  /* 0x0004180001007387 */ /* 0x0001e80000100800 */
[----:B------:R1:W-:Y:S04]  /*86b0*/  STL.64 [R1+0xc0], R16 ;  /* 0x0000c01001007387 */ /* 0x0003e80000100a00 */
[----:B------:R2:W-:Y:S01]  /*86c0*/  STL.64 [R1+0x2b8], R10 ;  /* 0x0002b80a01007387 */ /* 0x0005e20000100a00 */
[----:B0-----:R-:W-:-:S03]  /*86d0*/  HFMA2.MMA R0, -RZ, RZ, 0, 0 ;  /* 0x00000000ff007435 */ /* 0x001fc600000001ff */
[----:B------:R-:W-:Y:S03]  /*86e0*/  STL.64 [R1+0x2c0], R14 ;  /* 0x0002c00e01007387 */ /* 0x000fe60000100a00 */
[----:B------:R-:W-:Y:S01]  /*86f0*/  @!P2 MOV R0, R4 ;  /* 0x000000040000a202 */ /* 0x000fe20000000f00 */
[----:B-1----:R-:W-:Y:S01]  /*8700*/  HFMA2.MMA R16, -RZ, RZ, 0, 0 ;  /* 0x00000000ff107435 */ /* 0x002fe200000001ff */
[----:B------:R-:W-:Y:S04]  /*8710*/  STL.64 [R1+0xc8], R4 ;  /* 0x0000c80401007387 */ /* 0x000fe80000100a00 */
[----:B------:R0:W-:Y:S01]  /*8720*/  STL [R1+0x750], R0 ;  /* 0x0007500001007387 */ /* 0x0001e20000100800 */
[----:B--2---:R-:W-:-:S03]  /*8730*/  CS2R R10, SRZ ;  /* 0x00000000000a7805 */ /* 0x004fc6000001ff00 */
[----:B------:R-:W-:Y:S04]  /*8740*/  STL.64 [R1+0x2c8], R2 ;  /* 0x0002c80201007387 */ /* 0x000fe80000100a00 */
[----:B----4-:R1:W2:Y:S01]  /*8750*/  @!P3 LDG.E.64 R10, desc[UR10][R24.64] ;  /* 0x0000000a180ab981 */ /* 0x0102a2000c1e1b00 */
[----:B0-----:R-:W-:-:S03]  /*8760*/  HFMA2.MMA R0, -RZ, RZ, 0, 0 ;  /* 0x00000000ff007435 */ /* 0x001fc600000001ff */
[----:B------:R-:W-:Y:S03]  /*8770*/  STL.64 [R1+0xd0], R8 ;  /* 0x0000d00801007387 */ /* 0x000fe60000100a00 */
[----:B------:R-:W-:Y:S01]  /*8780*/  @!P2 MOV R0, R3 ;  /* 0x000000030000a202 */ /* 0x000fe20000000f00 */
[----:B------:R-:W-:Y:S01]  /*8790*/  STL.64 [R1+0x2d0], R6 ;  /* 0x0002d00601007387 */ /* 0x000fe20000100a00 */
[----:B------:R-:W-:Y:S02]  /*87a0*/  LOP3.LUT P2, RZ, R19, 0x80000000, RZ, 0xc0, !PT ;  /* 0x8000000013ff7812 */ /* 0x000fe4000784c0ff */
[----:B-1----:R-:W-:Y:S01]  /*87b0*/  MOV R24, R20 ;  /* 0x0000001400187202 */ /* 0x002fe20000000f00 */
[----:B------:R-:W4:Y:S01]  /*87c0*/  LDL.LU.64 R56, [R1+0x6f0] ;  /* 0x0006f00001387983 */ /* 0x000f220000300a00 */
[----:B------:R-:W-:Y:S02]  /*87d0*/  MOV R25, R21 ;  /* 0x0000001500197202 */ /* 0x000fe40000000f00 */
[----:B------:R-:W-:-:S02]  /*87e0*/  MOV R20, R22 ;  /* 0x0000001600147202 */ /* 0x000fc40000000f00 */
[----:B------:R-:W-:Y:S02]  /*87f0*/  MOV R21, R23 ;  /* 0x0000001700157202 */ /* 0x000fe40000000f00 */
[----:B------:R-:W-:Y:S02]  /*8800*/  MOV R22, R42 ;  /* 0x0000002a00167202 */ /* 0x000fe40000000f00 */
[----:B------:R-:W-:Y:S02]  /*8810*/  MOV R23, R43 ;  /* 0x0000002b00177202 */ /* 0x000fe40000000f00 */
[----:B------:R-:W-:Y:S02]  /*8820*/  MOV R42, R40 ;  /* 0x00000028002a7202 */ /* 0x000fe40000000f00 */
[----:B------:R-:W-:Y:S02]  /*8830*/  MOV R43, R41 ;  /* 0x00000029002b7202 */ /* 0x000fe40000000f00 */
[----:B------:R-:W-:-:S02]  /*8840*/  MOV R40, R38 ;  /* 0x0000002600287202 */ /* 0x000fc40000000f00 */
[----:B------:R-:W-:Y:S02]  /*8850*/  MOV R41, R39 ;  /* 0x0000002700297202 */ /* 0x000fe40000000f00 */
[----:B------:R-:W-:Y:S02]  /*8860*/  MOV R38, R34 ;  /* 0x0000002200267202 */ /* 0x000fe40000000f00 */
[----:B------:R-:W-:Y:S02]  /*8870*/  MOV R39, R35 ;  /* 0x0000002300277202 */ /* 0x000fe40000000f00 */
[----:B---3--:R-:W-:-:S05]  /*8880*/  @!P3 MOV R16, R13 ;  /* 0x0000000d0010b202 */ /* 0x008fca0000000f00 */
[----:B------:R0:W-:Y:S02]  /*8890*/  STL [R1+0x734], R16 ;  /* 0x0007341001007387 */ /* 0x0001e40000100800 */
[----:B0-----:R-:W-:-:S06]  /*88a0*/  CS2R R16, SRZ ;  /* 0x0000000000107805 */ /* 0x001fcc000001ff00 */
[----:B------:R0:W3:Y:S02]  /*88b0*/  @!P2 LDG.E.64 R16, desc[UR10][R24.64] ;  /* 0x0000000a1810a981 */ /* 0x0000e4000c1e1b00 */
[----:B0-----:R-:W-:Y:S02]  /*88c0*/  MOV R24, R22 ;  /* 0x0000001600187202 */ /* 0x001fe40000000f00 */
[----:B------:R-:W-:Y:S02]  /*88d0*/  MOV R25, R23 ;  /* 0x0000001700197202 */ /* 0x000fe40000000f00 */
[----:B------:R-:W-:Y:S02]  /*88e0*/  MOV R22, R38 ;  /* 0x0000002600167202 */ /* 0x000fe40000000f00 */
[----:B------:R-:W-:Y:S02]  /*88f0*/  MOV R23, R39 ;  /* 0x0000002700177202 */ /* 0x000fe40000000f00 */
[----:B------:R-:W2:Y:S04]  /*8900*/  LDL.LU.64 R38, [R1+0x718] ;  /* 0x0007180001267983 */ /* 0x000ea80000300a00 */
[----:B------:R0:W-:Y:S02]  /*8910*/  STL [R1+0x414], R0 ;  /* 0x0004140001007387 */ /* 0x0001e40000100800 */
[----:B0-----:R-:W-:-:S06]  /*8920*/  HFMA2.MMA R0, -RZ, RZ, 0, 0 ;  /* 0x00000000ff007435 */ /* 0x001fcc00000001ff */
[----:B------:R-:W-:-:S05]  /*8930*/  @!P1 MOV R0, R8 ;  /* 0x0000000800009202 */ /* 0x000fca0000000f00 */
[----:B------:R0:W-:Y:S02]  /*8940*/  STL [R1+0x740], R0 ;  /* 0x0007400001007387 */ /* 0x0001e40000100800 */
[----:B0-----:R-:W-:Y:S01]  /*8950*/  HFMA2.MMA R0, -RZ, RZ, 0, 0 ;  /* 0x00000000ff007435 */ /* 0x001fe200000001ff */
[----:B------:R-:W-:-:S05]  /*8960*/  CS2R R14, SRZ ;  /* 0x00000000000e7805 */ /* 0x000fca000001ff00 */
[----:B------:R-:W-:Y:S02]  /*8970*/  @!P1 MOV R0, R9 ;  /* 0x0000000900009202 */ /* 0x000fe40000000f00 */
[----:B------:R-:W-:Y:S02]  /*8980*/  CS2R R4, SRZ ;  /* 0x0000000000047805 */ /* 0x000fe4000001ff00 */
[----:B------:R-:W-:Y:S01]  /*8990*/  LOP3.LUT P1, RZ, R19, 0x40000000, RZ, 0xc0, !PT ;  /* 0x4000000013ff7812 */ /* 0x000fe2000782c0ff */
[----:B------:R0:W4:Y:S01]  /*89a0*/  @!P2 LDG.E.64 R14, desc[UR10][R20.64] ;  /* 0x0000000a140ea981 */ /* 0x000122000c1e1b00 */
[----:B------:R-:W-:Y:S02]  /*89b0*/  MOV R34, R52 ;  /* 0x0000003400227202 */ /* 0x000fe40000000f00 */
[----:B------:R-:W-:Y:S02]  /*89c0*/  MOV R35, R53 ;  /* 0x0000003500237202 */ /* 0x000fe40000000f00 */
[----:B0-----:R-:W-:-:S02]  /*89d0*/  MOV R20, R40 ;  /* 0x0000002800147202 */ /* 0x001fc40000000f00 */
[----:B------:R-:W-:-:S05]  /*89e0*/  MOV R21, R41 ;  /* 0x0000002900157202 */ /* 0x000fca0000000f00 */
[----:B------:R0:W4:Y:S01]  /*89f0*/  @!P1 LDG.E.64 R4, desc[UR10][R24.64] ;  /* 0x0000000a18049981 */ /* 0x000122000c1e1b00 */
[----:B------:R-:W-:Y:S02]  /*8a00*/  MOV R40, R34 ;  /* 0x0000002200287202 */ /* 0x000fe40000000f00 */
[----:B------:R-:W-:Y:S02]  /*8a10*/  MOV R41, R35 ;  /* 0x0000002300297202 */ /* 0x000fe40000000f00 */
[----:B------:R-:W-:Y:S02]  /*8a20*/  CS2R R2, SRZ ;  /* 0x0000000000027805 */ /* 0x000fe4000001ff00 */
[----:B0-----:R-:W-:Y:S02]  /*8a30*/  MOV R24, R20 ;  /* 0x0000001400187202 */ /* 0x001fe40000000f00 */
[----:B------:R-:W-:Y:S02]  /*8a40*/  MOV R25, R21 ;  /* 0x0000001500197202 */ /* 0x000fe40000000f00 */
[----:B------:R-:W-:-:S02]  /*8a50*/  MOV R20, R22 ;  /* 0x0000001600147202 */ /* 0x000fc40000000f00 */
[----:B------:R-:W-:Y:S02]  /*8a60*/  MOV R21, R23 ;  /* 0x0000001700157202 */ /* 0x000fe40000000f00 */
[----:B------:R-:W-:Y:S02]  /*8a70*/  MOV R22, R40 ;  /* 0x0000002800167202 */ /* 0x000fe40000000f00 */
[----:B------:R-:W-:Y:S02]  /*8a80*/  MOV R23, R41 ;  /* 0x0000002900177202 */ /* 0x000fe40000000f00 */
[----:B------:R-:W4:Y:S04]  /*8a90*/  LDL.LU.64 R40, [R1+0x708] ;  /* 0x0007080001287983 */ /* 0x000f280000300a00 */
[----:B--2---:R0:W2:Y:S04]  /*8aa0*/  @!P1 LDG.E.64 R2, desc[UR10][R38.64] ;  /* 0x0000000a26029981 */ /* 0x0040a8000c1e1b00 */
[----:B------:R1:W-:Y:S02]  /*8ab0*/  STL [R1+0x744], R0 ;  /* 0x0007440001007387 */ /* 0x0003e40000100800 */
[----:B-1----:R-:W-:-:S06]  /*8ac0*/  HFMA2.MMA R0, -RZ, RZ, 0, 0 ;  /* 0x00000000ff007435 */ /* 0x002fcc00000001ff */
[----:B------:R-:W-:-:S05]  /*8ad0*/  @!P3 MOV R0, R12 ;  /* 0x0000000c0000b202 */ /* 0x000fca0000000f00 */
[----:B------:R1:W-:Y:S02]  /*8ae0*/  STL [R1+0x730], R0 ;  /* 0x0007300001007387 */ /* 0x0003e40000100800 */
[----:B-1----:R-:W-:Y:S02]  /*8af0*/  MOV R0, RZ ;  /* 0x000000ff00007202 */ /* 0x002fe40000000f00 */
[----:B------:R-:W-:-:S05]  /*8b00*/  @!P3 MOV R0, R10 ;  /* 0x0000000a0000b202 */ /* 0x000fca0000000f00 */
[----:B------:R1:W-:Y:S01]  /*8b10*/  STL [R1+0x410], R0 ;  /* 0x0004100001007387 */ /* 0x0003e20000100800 */
[----:B------:R-:W-:Y:S02]  /*8b20*/  MOV R52, R54 ;  /* 0x0000003600347202 */ /* 0x000fe40000000f00 */
[----:B------:R-:W-:Y:S02]  /*8b30*/  MOV R53, R55 ;  /* 0x0000003700357202 */ /* 0x000fe40000000f00 */
[----:B------:R-:W-:Y:S01]  /*8b40*/  CS2R R54, SRZ ;  /* 0x0000000000367805 */ /* 0x000fe2000001ff00 */
[----:B-1----:R-:W-:Y:S01]  /*8b50*/  HFMA2.MMA R0, -RZ, RZ, 0, 0 ;  /* 0x00000000ff007435 */ /* 0x002fe200000001ff */
[----:B------:R-:W-:Y:S02]  /*8b60*/  @!P3 MOV R55, R11 ;  /* 0x0000000b0037b202 */ /* 0x000fe40000000f00 */
[----:B------:R-:W-:-:S03]  /*8b70*/  LOP3.LUT P3, RZ, R19, 0x20000000, RZ, 0xc0, !PT ;  /* 0x2000000013ff7812 */ /* 0x000fc6000786c0ff */
[----:B---3--:R-:W-:Y:S02]  /*8b80*/  @!P2 MOV R0, R16 ;  /* 0x000000100000a202 */ /* 0x008fe40000000f00 */
[----:B------:R-:W-:-:S03]  /*8b90*/  CS2R R8, SRZ ;  /* 0x0000000000087805 */ /* 0x000fc6000001ff00 */
[----:B------:R1:W-:Y:S05]  /*8ba0*/  STL [R1+0x728], R0 ;  /* 0x0007280001007387 */ /* 0x0003ea0000100800 */
[----:B------:R3:W2:Y:S01]  /*8bb0*/  @!P3 LDG.E.64 R8, desc[UR10][R24.64] ;  /* 0x0000000a1808b981 */ /* 0x0006a2000c1e1b00 */
[----:B-1----:R-:W-:-:S06]  /*8bc0*/  HFMA2.MMA R0, -RZ, RZ, 0, 0 ;  /* 0x00000000ff007435 */ /* 0x002fcc00000001ff */
[----:B------:R-:W-:Y:S02]  /*8bd0*/  @!P2 MOV R0, R17 ;  /* 0x000000110000a202 */ /* 0x000fe40000000f00 */
[----:B------:R-:W-:-:S03]  /*8be0*/  CS2R R6, SRZ ;  /* 0x0000000000067805 */ /* 0x000fc6000001ff00 */
[----:B------:R1:W-:Y:S01]  /*8bf0*/  STL [R1+0x72c], R0 ;  /* 0x00072c0001007387 */ /* 0x0003e20000100800 */
[----:B------:R-:W-:Y:S02]  /*8c00*/  MOV R34, R52 ;  /* 0x0000003400227202 */ /* 0x000fe40000000f00 */
[----:B------:R-:W-:Y:S01]  /*8c10*/  MOV R35, R53 ;  /* 0x0000003500237202 */ /* 0x000fe20000000f00 */
[----:B----4-:R-:W4:Y:S01]  /*8c20*/  @!P3 LDG.E.64 R6, desc[UR10][R40.64] ;  /* 0x0000000a2806b981 */ /* 0x010f22000c1e1b00 */
[----:B-1----:R-:W-:Y:S01]  /*8c30*/  HFMA2.MMA R0, -RZ, RZ, 0, 0 ;  /* 0x00000000ff007435 */ /* 0x002fe200000001ff */
[----:B------:R-:W-:Y:S02]  /*8c40*/  CS2R R52, SRZ ;  /* 0x0000000000347805 */ /* 0x000fe4000001ff00 */
[----:B------:R-:W-:Y:S02]  /*8c50*/  @!P2 MOV R54, R14 ;  /* 0x0000000e0036a202 */ /* 0x000fe40000000f00 */
[----:B0-----:R-:W-:Y:S01]  /*8c60*/  MOV R38, R36 ;  /* 0x0000002400267202 */ /* 0x001fe20000000f00 */
[----:B------:R-:W-:Y:S01]  /*8c70*/  STL.64 [R1+0xd8], R12 ;  /* 0x0000d80c01007387 */ /* 0x000fe20000100a00 */
[----:B------:R-:W-:-:S02]  /*8c80*/  @!P1 MOV R0, R4 ;  /* 0x0000000400009202 */ /* 0x000fc40000000f00 */
[----:B------:R-:W-:Y:S01]  /*8c90*/  @!P2 MOV R53, R15 ;  /* 0x0000000f0035a202 */ /* 0x000fe20000000f00 */
[----:B------:R-:W4:Y:S01]  /*8ca0*/  LDL.LU.64 R40, [R1+0x700] ;  /* 0x0007000001287983 */ /* 0x000f220000300a00 */
[----:B------:R-:W-:-:S03]  /*8cb0*/  LOP3.LUT P2, RZ, R19, 0x10000000, RZ, 0xc0, !PT ;  /* 0x1000000013ff7812 */ /* 0x000fc6000784c0ff */
[----:B------:R0:W-:Y:S01]  /*8cc0*/  STL [R1+0x718], R0 ;  /* 0x0007180001007387 */ /* 0x0001e20000100800 */
[----:B------:R-:W-:Y:S02]  /*8cd0*/  MOV R39, R37 ;  /* 0x0000002500277202 */ /* 0x000fe40000000f00 */
[----:B------:R-:W-:Y:S02]  /*8ce0*/  MOV R36, R44 ;  /* 0x0000002c00247202 */ /* 0x000fe40000000f00 */
[----:B------:R-:W-:Y:S02]  /*8cf0*/  MOV R37, R45 ;  /* 0x0000002d00257202 */ /* 0x000fe40000000f00 */
[----:B------:R-:W-:Y:S01]  /*8d00*/  CS2R R44, SRZ ;  /* 0x00000000002c7805 */ /* 0x000fe2000001ff00 */
[----:B0-----:R-:W-:Y:S01]  /*8d10*/  HFMA2.MMA R0, -RZ, RZ, 0, 0 ;  /* 0x00000000ff007435 */ /* 0x001fe200000001ff */
[----:B------:R-:W-:Y:S02]  /*8d20*/  CS2R R12, SRZ ;  /* 0x00000000000c7805 */ /* 0x000fe4000001ff00 */
[----:B---3--:R-:W-:-:S03]  /*8d30*/  MOV R24, R20 ;  /* 0x0000001400187202 */ /* 0x008fc60000000f00 */
[----:B------:R-:W-:Y:S02]  /*8d40*/  @!P1 MOV R0, R5 ;  /* 0x0000000500009202 */ /* 0x000fe40000000f00 */
[----:B------:R-:W-:Y:S02]  /*8d50*/  MOV R25, R21 ;  /* 0x0000001500197202 */ /* 0x000fe40000000f00 */
[----:B------:R-:W-:Y:S02]  /*8d60*/  MOV R20, R22 ;  /* 0x0000001600147202 */ /* 0x000fe40000000f00 */
[----:B------:R-:W-:Y:S01]  /*8d70*/  MOV R21, R23 ;  /* 0x0000001700157202 */ /* 0x000fe20000000f00 */
[----:B------:R0:W-:Y:S01]  /*8d80*/  STL.64 [R1+0x2e0], R14 ;  /* 0x0002e00e01007387 */ /* 0x0001e20000100a00 */
[----:B------:R-:W-:Y:S02]  /*8d90*/  MOV R22, R42 ;  /* 0x0000002a00167202 */ /* 0x000fe40000000f00 */
[----:B------:R-:W-:Y:S01]  /*8da0*/  MOV R23, R43 ;  /* 0x0000002b00177202 */ /* 0x000fe20000000f00 */
[----:B------:R1:W3:Y:S01]  /*8db0*/  @!P2 LDG.E.64 R12, desc[UR10][R24.64] ;  /* 0x0000000a180ca981 */ /* 0x0002e2000c1e1b00 */
[----:B0-----:R-:W-:-:S02]  /*8dc0*/  CS2R R14, SRZ ;  /* 0x00000000000e7805 */ /* 0x001fc4000001ff00 */
[----:B-1----:R-:W-:Y:S02]  /*8dd0*/  MOV R24, R20 ;  /* 0x0000001400187202 */ /* 0x002fe40000000f00 */
[----:B------:R-:W-:Y:S02]  /*8de0*/  MOV R25, R21 ;  /* 0x0000001500197202 */ /* 0x000fe40000000f00 */
[----:B------:R-:W-:Y:S02]  /*8df0*/  MOV R20, R22 ;  /* 0x0000001600147202 */ /* 0x000fe40000000f00 */
[----:B------:R-:W-:Y:S02]  /*8e00*/  MOV R21, R23 ;  /* 0x0000001700157202 */ /* 0x000fe40000000f00 */
[----:B--2---:R-:W-:Y:S02]  /*8e10*/  @!P1 MOV R52, R2 ;  /* 0x0000000200349202 */ /* 0x004fe40000000f00 */
[----:B------:R-:W-:Y:S01]  /*8e20*/  @!P1 MOV R45, R3 ;  /* 0x00000003002d9202 */ /* 0x000fe20000000f00 */
[----:B------:R0:W-:Y:S01]  /*8e30*/  STL [R1+0x71c], R0 ;  /* 0x00071c0001007387 */ /* 0x0001e20000100800 */
[----:B------:R-:W-:-:S02]  /*8e40*/  LOP3.LUT P1, RZ, R19, 0x8000000, RZ, 0xc0, !PT ;  /* 0x0800000013ff7812 */ /* 0x000fc4000782c0ff */
[----:B------:R-:W-:Y:S01]  /*8e50*/  CS2R R42, SRZ ;  /* 0x00000000002a7805 */ /* 0x000fe2000001ff00 */
[----:B------:R1:W-:Y:S04]  /*8e60*/  STL.64 [R1+0x2d8], R10 ;  /* 0x0002d80a01007387 */ /* 0x0003e80000100a00 */
[----:B------:R2:W-:Y:S04]  /*8e70*/  STL.64 [R1+0x2e8], R2 ;  /* 0x0002e80201007387 */ /* 0x0005e80000100a00 */
[----:B------:R2:W-:Y:S04]  /*8e80*/  STL.64 [R1+0xe8], R4 ;  /* 0x0000e80401007387 */ /* 0x0005e80000100a00 */
[----:B------:R0:W3:Y:S04]  /*8e90*/  @!P1 LDG.E.64 R14, desc[UR10][R24.64] ;  /* 0x0000000a180e9981 */ /* 0x0000e8000c1e1b00 */
[----:B------:R-:W3:Y:S01]  /*8ea0*/  LDL.LU.64 R22, [R1+0x6f8] ;  /* 0x0006f80001167983 */ /* 0x000ee20000300a00 */
[----:B0-----:R-:W-:-:S02]  /*8eb0*/  MOV R24, R20 ;  /* 0x0000001400187202 */ /* 0x001fc40000000f00 */
[----:B------:R-:W-:Y:S02]  /*8ec0*/  MOV R25, R21 ;  /* 0x0000001500197202 */ /* 0x000fe40000000f00 */
[----:B------:R-:W3:Y:S01]  /*8ed0*/  LDL.LU.64 R20, [R1+0x6e8] ;  /* 0x0006e80001147983 */ /* 0x000ee20000300a00 */
[----:B------:R-:W-:Y:S01]  /*8ee0*/  HFMA2.MMA R0, -RZ, RZ, 0, 0 ;  /* 0x00000000ff007435 */ /* 0x000fe200000001ff */
[----:B-1----:R-:W-:Y:S02]  /*8ef0*/  CS2R R10, SRZ ;  /* 0x00000000000a7805 */ /* 0x002fe4000001ff00 */
[----:B--2---:R-:W-:Y:S02]  /*8f00*/  CS2R R2, SRZ ;  /* 0x0000000000027805 */ /* 0x004fe4000001ff00 */
[----:B------:R-:W-:Y:S02]  /*8f10*/  CS2R R4, SRZ ;  /* 0x0000000000047805 */ /* 0x000fe4000001ff00 */
[----:B------:R-:W-:-:S05]  /*8f20*/  @!P3 MOV R0, R8 ;  /* 0x000000080000b202 */ /* 0x000fca0000000f00 */
[----:B------:R0:W-:Y:S02]  /*8f30*/  STL [R1+0x708], R0 ;  /* 0x0007080001007387 */ /* 0x0001e40000100800 */
[----:B0-----:R-:W-:Y:S01]  /*8f40*/  HFMA2.MMA R0, -RZ, RZ, 0, 0 ;  /* 0x00000000ff007435 */ /* 0x001fe200000001ff */
[----:B----4-:R-:W-:-:S05]  /*8f50*/  @!P3 MOV R44, R6 ;  /* 0x00000006002cb202 */ /* 0x010fca0000000f00 */
[----:B------:R-:W-:Y:S02]  /*8f60*/  @!P3 MOV R0, R9 ;  /* 0x000000090000b202 */ /* 0x000fe40000000f00 */
[----:B------:R-:W-:Y:S02]  /*8f70*/  @!P3 MOV R43, R7 ;  /* 0x00000007002bb202 */ /* 0x000fe40000000f00 */
[----:B------:R-:W-:Y:S01]  /*8f80*/  LOP3.LUT P3, RZ, R19, 0x4000000, RZ, 0xc0, !PT ;  /* 0x0400000013ff7812 */ /* 0x000fe2000786c0ff */
[----:B------:R0:W2:-:S12]  /*8f90*/  @!P2 LDG.E.64 R10, desc[UR10][R40.64] ;  /* 0x0000000a280aa981 */ /* 0x000098000c1e1b00 */
[----:B------:R-:W4:Y:S04]  /*8fa0*/  @!P3 LDG.E.64 R2, desc[UR10][R56.64] ;  /* 0x0000000a3802b981 */ /* 0x000f28000c1e1b00 */
[----:B------:R-:W4:Y:S04]  /*8fb0*/  LDL.LU.64 R56, [R1+0x6e0] ;  /* 0x0006e00001387983 */ /* 0x000f280000300a00 */
[----:B---3--:R-:W3:Y:S04]  /*8fc0*/  @!P3 LDG.E.64 R4, desc[UR10][R20.64] ;  /* 0x0000000a1404b981 */ /* 0x008ee8000c1e1b00 */
[----:B------:R-:W3:Y:S04]  /*8fd0*/  LDL.LU.64 R20, [R1+0x6d8] ;  /* 0x0006d80001147983 */ /* 0x000ee80000300a00 */
[----:B------:R1:W-:Y:S02]  /*8fe0*/  STL [R1+0x70c], R0 ;  /* 0x00070c0001007387 */ /* 0x0003e40000100800 */
[----:B-1----:R-:W-:-:S06]  /*8ff0*/  HFMA2.MMA R0, -RZ, RZ, 0, 0 ;  /* 0x00000000ff007435 */ /* 0x002fcc00000001ff */
[----:B------:R-:W-:Y:S01]  /*9000*/  @!P2 MOV R0, R12 ;  /* 0x0000000c0000a202 */ /* 0x000fe20000000f00 */
[----:B------:R1:W-:Y:S04]  /*9010*/  STL.64 [R1+0xf0], R8 ;  /* 0x0000f00801007387 */ /* 0x0003e80000100a00 */
[----:B------:R1:W-:Y:S01]  /*9020*/  STL [R1+0x700], R0 ;  /* 0x0007000001007387 */ /* 0x0003e20000100800 */
[----:B0-----:R-:W-:Y:S01]  /*9030*/  CS2R R40, SRZ ;  /* 0x0000000000287805 */ /* 0x001fe2000001ff00 */
[----:B-1----:R-:W-:Y:S02]  /*9040*/  HFMA2.MMA R8, -RZ, RZ, 0, 0 ;  /* 0x00000000ff087435 */ /* 0x002fe400000001ff */
[----:B------:R-:W-:Y:S01]  /*9050*/  HFMA2.MMA R0, -RZ, RZ, 0, 0 ;  /* 0x00000000ff007435 */ /* 0x000fe200000001ff */
[----:B------:R0:W-:Y:S05]  /*9060*/  STL.64 [R1+0xe0], R16 ;  /* 0x0000e01001007387 */ /* 0x0001ea0000100a00 */
[----:B------:R-:W-:Y:S01]  /*9070*/  @!P2 MOV R0, R13 ;  /* 0x0000000d0000a202 */ /* 0x000fe20000000f00 */
[----:B------:R1:W-:Y:S01]  /*9080*/  STL.64 [R1+0x2f0], R6 ;  /* 0x0002f00601007387 */ /* 0x0003e20000100a00 */
[----:B0-----:R-:W-:-:S02]  /*9090*/  CS2R R16, SRZ ;  /* 0x0000000000107805 */ /* 0x001fc4000001ff00 */
[----:B--2---:R-:W-:Y:S02]  /*90a0*/  @!P2 MOV R42, R10 ;  /* 0x0000000a002aa202 */ /* 0x004fe40000000f00 */
[----:B------:R-:W-:Y:S02]  /*90b0*/  @!P2 MOV R41, R11 ;  /* 0x0000000b0029a202 */ /* 0x000fe40000000f00 */
[----:B----4-:R-:W-:Y:S02]  /*90c0*/  @!P3 MOV R8, R3 ;  /* 0x000000030008b202 */ /* 0x010fe40000000f00 */
[----:B-1----:R-:W-:Y:S02]  /*90d0*/  CS2R R6, SRZ ;  /* 0x0000000000067805 */ /* 0x002fe4000001ff00 */
[----:B------:R-:W-:Y:S01]  /*90e0*/  LOP3.LUT P2, RZ, R19, 0x2000000, RZ, 0xc0, !PT ;  /* 0x0200000013ff7812 */ /* 0x000fe2000784c0ff */
[----:B------:R0:W2:Y:S04]  /*90f0*/  @!P1 LDG.E.64 R16, desc[UR10][R22.64] ;  /* 0x0000000a16109981 */ /* 0x0000a8000c1e1b00 */
[----:B------:R1:W-:Y:S08]  /*9100*/  STL [R1+0x6ec], R8 ;  /* 0x0006ec0801007387 */ /* 0x0003f00000100800 */
[----:B------:R-:W4:Y:S01]  /*9110*/  @!P2 LDG.E.64 R6, desc[UR10][R56.64] ;  /* 0x0000000a3806a981 */ /* 0x000f22000c1e1b00 */
[----:B-1----:R-:W-:-:S03]  /*9120*/  CS2R R8, SRZ ;  /* 0x0000000000087805 */ /* 0x002fc6000001ff00 */
[----:B------:R1:W-:Y:S04]  /*9130*/  STL.64 [R1+0x838], R54 ;  /* 0x0008383601007387 */ /* 0x0003e80000100a00 */
[----:B------:R-:W4:Y:S04]  /*9140*/  LDL.LU.64 R56, [R1+0x6d0] ;  /* 0x0006d00001387983 */ /* 0x000f280000300a00 */
[----:B-1----:R-:W4:Y:S04]  /*9150*/  LDL.LU.64 R54, [R1+0x6c0] ;  /* 0x0006c00001367983 */ /* 0x002f280000300a00 */
[----:B---3--:R-:W3:Y:S04]  /*9160*/  @!P2 LDG.E.64 R8, desc[UR10][R20.64] ;  /* 0x0000000a1408a981 */ /* 0x008ee8000c1e1b00 */
[----:B------:R1:W-:Y:S02]  /*9170*/  STL [R1+0x704], R0 ;  /* 0x0007040001007387 */ /* 0x0003e40000100800 */
[----:B-1----:R-:W-:-:S06]  /*9180*/  HFMA2.MMA R0, -RZ, RZ, 0, 0 ;  /* 0x00000000ff007435 */ /* 0x002fcc00000001ff */
[----:B------:R-:W-:-:S05]  /*9190*/  @!P1 MOV R0, R14 ;  /* 0x0000000e00009202 */ /* 0x000fca0000000f00 */
[----:B------:R1:W-:Y:S01]  /*91a0*/  STL [R1+0x6f8], R0 ;  /* 0x0006f80001007387 */ /* 0x0003e20000100800 */
[----:B0-----:R-:W-:Y:S02]  /*91b0*/  MOV R22, R38 ;  /* 0x0000002600167202 */ /* 0x001fe40000000f00 */
[----:B------:R-:W-:Y:S02]  /*91c0*/  MOV R23, R39 ;  /* 0x0000002700177202 */ /* 0x000fe40000000f00 */
[----:B------:R-:W-:Y:S01]  /*91d0*/  CS2R R38, SRZ ;  /* 0x0000000000267805 */ /* 0x000fe2000001ff00 */
[----:B------:R0:W-:Y:S01]  /*91e0*/  STL.64 [R1+0xf8], R12 ;  /* 0x0000f80c01007387 */ /* 0x0001e20000100a00 */
[----:B-1----:R-:W-:-:S06]  /*91f0*/  HFMA2.MMA R0, -RZ, RZ, 0, 0 ;  /* 0x00000000ff007435 */ /* 0x002fcc00000001ff */
[----:B------:R-:W-:Y:S02]  /*9200*/  @!P1 MOV R0, R15 ;  /* 0x0000000f00009202 */ /* 0x000fe40000000f00 */
[----:B0-----:R-:W-:Y:S02]  /*9210*/  CS2R R12, SRZ ;  /* 0x00000000000c7805 */ /* 0x001fe4000001ff00 */
[----:B--2---:R-:W-:Y:S02]  /*9220*/  @!P1 MOV R40, R16 ;  /* 0x0000001000289202 */ /* 0x004fe40000000f00 */
[----:B------:R-:W-:Y:S02]  /*9230*/  @!P1 MOV R39, R17 ;  /* 0x0000001100279202 */ /* 0x000fe40000000f00 */
[----:B------:R-:W-:Y:S02]  /*9240*/  LOP3.LUT P1, RZ, R19, 0x1000000, RZ, 0xc0, !PT ;  /* 0x0100000013ff7812 */ /* 0x000fe4000782c0ff */
[----:B----4-:R-:W-:-:S05]  /*9250*/  @!P2 MOV R13, R7 ;  /* 0x00000007000da202 */ /* 0x010fca0000000f00 */
[----:B------:R-:W-:Y:S04]  /*9260*/  STL [R1+0x6e0], R13 ;  /* 0x0006e00d01007387 */ /* 0x000fe80000100800 */
[----:B------:R0:W-:Y:S02]  /*9270*/  STL.64 [R1+0x2f8], R10 ;  /* 0x0002f80a01007387 */ /* 0x0001e40000100a00 */
[----:B0-----:R-:W-:-:S06]  /*9280*/  CS2R R10, SRZ ;  /* 0x00000000000a7805 */ /* 0x001fcc000001ff00 */
[----:B------:R-:W2:Y:S04]  /*9290*/  @!P1 LDG.E.64 R10, desc[UR10][R56.64] ;  /* 0x0000000a380a9981 */ /* 0x000ea8000c1e1b00 */
[----:B------:R-:W4:Y:S01]  /*92a0*/  LDL.LU.64 R56, [R1+0x6b8] ;  /* 0x0006b80001387983 */ /* 0x000f220000300a00 */
[----:B---3--:R-:W-:-:S05]  /*92b0*/  @!P2 MOV R12, R9 ;  /* 0x00000009000ca202 */ /* 0x008fca0000000f00 */
[----:B------:R0:W-:Y:S02]  /*92c0*/  STL [R1+0x6d8], R12 ;  /* 0x0006d80c01007387 */ /* 0x0001e40000100800 */
[----:B0-----:R-:W-:-:S06]  /*92d0*/  CS2R R12, SRZ ;  /* 0x00000000000c7805 */ /* 0x001fcc000001ff00 */
[----:B------:R-:W3:Y:S04]  /*92e0*/  @!P1 LDG.E.64 R12, desc[UR10][R54.64] ;  /* 0x0000000a360c9981 */ /* 0x000ee8000c1e1b00 */
[----:B------:R-:W2:Y:S04]  /*92f0*/  LDL.LU.64 R54, [R1+0x6b0] ;  /* 0x0006b00001367983 */ /* 0x000ea80000300a00 */
[----:B------:R0:W-:Y:S02]  /*9300*/  STL [R1+0x6fc], R0 ;  /* 0x0006fc0001007387 */ /* 0x0001e40000100800 */
[----:B0-----:R-:W-:-:S06]  /*9310*/  HFMA2.MMA R0, -RZ, RZ, 0, 0 ;  /* 0x00000000ff007435 */ /* 0x001fcc00000001ff */
[----:B------:R-:W-:Y:S02]  /*9320*/  @!P3 MOV R0, R2 ;  /* 0x000000020000b202 */ /* 0x000fe40000000f00 */
[----:B------:R-:W-:-:S03]  /*9330*/  @!P3 MOV R38, R4 ;  /* 0x000000040026b202 */ /* 0x000fc60000000f00 */
[----:B------:R0:W-:Y:S02]  /*9340*/  STL [R1+0x6e8], R0 ;  /* 0x0006e80001007387 */ /* 0x0001e40000100800 */
[----:B0-----:R-:W-:Y:S02]  /*9350*/  MOV R0, RZ ;  /* 0x000000ff00007202 */ /* 0x001fe40000000f00 */
[----:B------:R-:W-:Y:S02]  /*9360*/  @!P3 MOV R0, R5 ;  /* 0x000000050000b202 */ /* 0x000fe40000000f00 */
[----:B------:R-:W-:Y:S01]  /*9370*/  LOP3.LUT P3, RZ, R19, 0x800000, RZ, 0xc0, !PT ;  /* 0x0080000013ff7812 */ /* 0x000fe2000786c0ff */
[----:B------:R0:W-:Y:S02]  /*9380*/  STL.64 [R1+0x300], R16 ;  /* 0x0003001001007387 */ /* 0x0001e40000100a00 */
[----:B0-----:R-:W-:Y:S02]  /*9390*/  CS2R R16, SRZ ;  /* 0x0000000000107805 */ /* 0x001fe4000001ff00 */
[----:B------:R0:W-:Y:S02]  /*93a0*/  STL.64 [R1+0x100], R14 ;  /* 0x0001000e01007387 */ /* 0x0001e40000100a00 */
[----:B0-----:R-:W-:-:S02]  /*93b0*/  CS2R R14, SRZ ;  /* 0x00000000000e7805 */ /* 0x001fc4000001ff00 */
[----:B---3--:R-:W-:Y:S02]  /*93c0*/  @!P1 MOV R15, R12 ;  /* 0x0000000c000f9202 */ /* 0x008fe40000000f00 */
[----:B------:R-:W-:Y:S02]  /*93d0*/  @!P1 MOV R14, R13 ;  /* 0x0000000d000e9202 */ /* 0x000fe40000000f00 */
[----:B--2---:R-:W2:Y:S04]  /*93e0*/  @!P3 LDG.E.64 R16, desc[UR10][R54.64] ;  /* 0x0000000a3610b981 */ /* 0x004ea8000c1e1b00 */
[----:B------:R-:W3:Y:S04]  /*93f0*/  LDL.LU.64 R54, [R1+0x6a0] ;  /* 0x0006a00001367983 */ /* 0x000ee80000300a00 */
[----:B------:R-:W-:Y:S04]  /*9400*/  STL [R1+0x6c0], R15 ;  /* 0x0006c00f01007387 */ /* 0x000fe80000100800 */
[----:B------:R0:W-:Y:S02]  /*9410*/  STL [R1+0x6c4], R14 ;  /* 0x0006c40e01007387 */ /* 0x0001e40000100800 */
[----:B0-----:R-:W-:-:S06]  /*9420*/  CS2R R14, SRZ ;  /* 0x00000000000e7805 */ /* 0x001fcc000001ff00 */
[----:B----4-:R-:W4:Y:S04]  /*9430*/  @!P3 LDG.E.64 R14, desc[UR10][R56.64] ;  /* 0x0000000a380eb981 */ /* 0x010f28000c1e1b00 */
[----:B------:R-:W4:Y:S01]  /*9440*/  LDL.LU.64 R56, [R1+0x6a8] ;  /* 0x0006a80001387983 */ /* 0x000f220000300a00 */
[----:B------:R-:W-:-:S06]  /*9450*/  HFMA2.MMA R20, -RZ, RZ, 0, 0 ;  /* 0x00000000ff147435 */ /* 0x000fcc00000001ff */
[----:B------:R-:W-:Y:S02]  /*9460*/  @!P2 MOV R20, R6 ;  /* 0x000000060014a202 */ /* 0x000fe40000000f00 */
[----:B------:R-:W-:-:S03]  /*9470*/  MOV R21, R37 ;  /* 0x0000002500157202 */ /* 0x000fc60000000f00 */
[----:B------:R0:W-:Y:S01]  /*9480*/  STL [R1+0x6dc], R20 ;  /* 0x0006dc1401007387 */ /* 0x0001e20000100800 */
[----:B------:R-:W-:Y:S02]  /*9490*/  MOV R37, R61 ;  /* 0x0000003d00257202 */ /* 0x000fe40000000f00 */
[----:B0-----:R-:W-:Y:S02]  /*94a0*/  MOV R20, R36 ;  /* 0x0000002400147202 */ /* 0x001fe40000000f00 */
[----:B------:R-:W-:Y:S02]  /*94b0*/  MOV R36, R60 ;  /* 0x0000003c00247202 */ /* 0x000fe40000000f00 */
[----:B------:R-:W-:Y:S02]  /*94c0*/  CS2R R60, SRZ ;  /* 0x00000000003c7805 */ /* 0x000fe4000001ff00 */
[----:B------:R-:W-:Y:S02]  /*94d0*/  @!P2 MOV R61, R8 ;  /* 0x00000008003da202 */ /* 0x000fe40000000f00 */
[----:B------:R-:W-:Y:S01]  /*94e0*/  LOP3.LUT P2, RZ, R19, 0x400000, RZ, 0xc0, !PT ;  /* 0x0040000013ff7812 */ /* 0x000fe2000784c0ff */
[----:B------:R0:W-:Y:S02]  /*94f0*/  STL.64 [R1+0x308], R4 ;  /* 0x0003080401007387 */ /* 0x0001e40000100a00 */
[----:B0-----:R-:W-:-:S02]  /*9500*/  CS2R R4, SRZ ;  /* 0x0000000000047805 */ /* 0x001fc4000001ff00 */
[----:B------:R0:W-:Y:S02]  /*9510*/  STL.64 [R1+0x108], R2 ;  /* 0x0001080201007387 */ /* 0x0001e40000100a00 */
[----:B0-----:R-:W-:Y:S02]  /*9520*/  CS2R R2, SRZ ;  /* 0x0000000000027805 */ /* 0x001fe4000001ff00 */
[----:B--2---:R-:W-:Y:S02]  /*9530*/  @!P3 MOV R3, R16 ;  /* 0x000000100003b202 */ /* 0x004fe40000000f00 */
[----:B------:R-:W-:Y:S02]  /*9540*/  @!P3 MOV R2, R17 ;  /* 0x000000110002b202 */ /* 0x000fe40000000f00 */
[----:B---3--:R-:W2:Y:S04]  /*9550*/  @!P2 LDG.E.64 R4, desc[UR10][R54.64] ;  /* 0x0000000a3604a981 */ /* 0x008ea8000c1e1b00 */
[----:B------:R-:W3:Y:S04]  /*9560*/  LDL.LU.64 R54, [R1+0x690] ;  /* 0x0006900001367983 */ /* 0x000ee80000300a00 */
[----:B------:R-:W-:Y:S04]  /*9570*/  STL [R1+0x6b0], R3 ;  /* 0x0006b00301007387 */ /* 0x000fe80000100800 */
[----:B------:R0:W-:Y:S02]  /*9580*/  STL [R1+0x6b4], R2 ;  /* 0x0006b40201007387 */ /* 0x0001e40000100800 */
[----:B0-----:R-:W-:-:S06]  /*9590*/  CS2R R2, SRZ ;  /* 0x0000000000027805 */ /* 0x001fcc000001ff00 */
[----:B----4-:R-:W4:Y:S04]  /*95a0*/  @!P2 LDG.E.64 R2, desc[UR10][R56.64] ;  /* 0x0000000a3802a981 */ /* 0x010f28000c1e1b00 */
[----:B------:R-:W4:Y:S01]  /*95b0*/  LDL.LU.64 R56, [R1+0x698] ;  /* 0x0006980001387983 */ /* 0x000f220000300a00 */
[----:B------:R-:W-:-:S05]  /*95c0*/  @!P1 MOV R60, R10 ;  /* 0x0000000a003c9202 */ /* 0x000fca0000000f00 */
[----:B------:R0:W-:Y:S02]  /*95d0*/  STL [R1+0x6d0], R60 ;  /* 0x0006d03c01007387 */ /* 0x0001e40000100800 */
[----:B0-----:R-:W-:-:S06]  /*95e0*/  HFMA2.MMA R60, -RZ, RZ, 0, 0 ;  /* 0x00000000ff3c7435 */ /* 0x001fcc00000001ff */
[----:B------:R-:W-:Y:S02]  /*95f0*/  @!P1 MOV R60, R11 ;  /* 0x0000000b003c9202 */ /* 0x000fe40000000f00 */
[----:B------:R-:W-:Y:S01]  /*9600*/  LOP3.LUT P1, RZ, R19, 0x200000, RZ, 0xc0, !PT ;  /* 0x0020000013ff7812 */ /* 0x000fe2000782c0ff */
[----:B------:R0:W-:Y:S02]  /*9610*/  STL.64 [R1+0x310], R8 ;  /* 0x0003100801007387 */ /* 0x0001e40000100a00 */
[----:B0-----:R-:W-:Y:S02]  /*9620*/  CS2R R8, SRZ ;  /* 0x0000000000087805 */ /* 0x001fe4000001ff00 */
[----:B------:R0:W-:Y:S02]  /*9630*/  STL.64 [R1+0x110], R6 ;  /* 0x0001100601007387 */ /* 0x0001e40000100a00 */
[----:B0-----:R-:W-:Y:S02]  /*9640*/  CS2R R6, SRZ ;  /* 0x0000000000067805 */ /* 0x001fe4000001ff00 */
[----:B--2---:R-:W-:-:S02]  /*9650*/  @!P2 MOV R7, R4 ;  /* 0x000000040007a202 */ /* 0x004fc40000000f00 */
[----:B------:R-:W-:Y:S02]  /*9660*/  @!P2 MOV R6, R5 ;  /* 0x000000050006a202 */ /* 0x000fe40000000f00 */
[----:B---3--:R-:W2:Y:S04]  /*9670*/  @!P1 LDG.E.64 R8, desc[UR10][R54.64] ;  /* 0x0000000a36089981 */ /* 0x008ea8000c1e1b00 */
[----:B------:R-:W3:Y:S04]  /*9680*/  LDL.LU.64 R54, [R1+0x678] ;  /* 0x0006780001367983 */ /* 0x000ee80000300a00 */
[----:B------:R-:W-:Y:S04]  /*9690*/  STL [R1+0x6a0], R7 ;  /* 0x0006a00701007387 */ /* 0x000fe80000100800 */
[----:B------:R0:W-:Y:S02]  /*96a0*/  STL [R1+0x6a4], R6 ;  /* 0x0006a40601007387 */ /* 0x0001e40000100800 */
[----:B0-----:R-:W-:-:S06]  /*96b0*/  CS2R R6, SRZ ;  /* 0x0000000000067805 */ /* 0x001fcc000001ff00 */
[----:B----4-:R-:W4:Y:S04]  /*96c0*/  @!P1 LDG.E.64 R6, desc[UR10][R56.64] ;  /* 0x0000000a38069981 */ /* 0x010f28000c1e1b00 */
[----:B------:R-:W4:Y:S04]  /*96d0*/  LDL.LU.64 R56, [R1+0x688] ;  /* 0x0006880001387983 */ /* 0x000f280000300a00 */
[----:B------:R0:W-:Y:S02]  /*96e0*/  STL [R1+0x6d4], R60 ;  /* 0x0006d43c01007387 */ /* 0x0001e40000100800 */
[----:B0-----:R-:W-:-:S06]  /*96f0*/  HFMA2.MMA R60, -RZ, RZ, 0, 0 ;  /* 0x00000000ff3c7435 */ /* 0x001fcc00000001ff */
        /* <DEDUP_REMOVED lines=327> */
[----:B------:R0:W-:Y:S04]  /*ab70*/  STL.64 [R1+0x198], R10 ;  /* 0x0001980a01007387 */ /* 0x0001e80000100a00 */
[----:B------:R1:W-:Y:S01]  /*ab80*/  STL.64 [R1+0x3a0], R16 ;  /* 0x0003a01001007387 */ /* 0x0003e20000100a00 */
[----:B0-----:R-:W-:-:S03]  /*ab90*/  CS2R R10, SRZ ;  /* 0x00000000000a7805 */ /* 0x001fc6000001ff00 */
[----:B-1----:R-:W4:Y:S01]  /*aba0*/  LDL.LU.64 R16, [R1+0x560] ;  /* 0x0005600001107983 */ /* 0x002f220000300a00 */
[----:B--2---:R-:W-:Y:S02]  /*abb0*/  @!P3 MOV R11, R8 ;  /* 0x00000008000bb202 */ /* 0x004fe40000000f00 */
[----:B------:R-:W-:Y:S01]  /*abc0*/  @!P3 MOV R10, R9 ;  /* 0x00000009000ab202 */ /* 0x000fe20000000f00 */
[----:B---3--:R-:W2:Y:S04]  /*abd0*/  @!P2 LDG.E.64 R12, desc[UR10][R54.64] ;  /* 0x0000000a360ca981 */ /* 0x008ea8000c1e1b00 */
[----:B------:R-:W-:Y:S04]  /*abe0*/  STL [R1+0x580], R11 ;  /* 0x0005800b01007387 */ /* 0x000fe80000100800 */
[----:B------:R0:W-:Y:S04]  /*abf0*/  STL [R1+0x584], R10 ;  /* 0x0005840a01007387 */ /* 0x0001e80000100800 */
[----:B------:R1:W-:Y:S04]  /*ac00*/  STL [R1+0x5ac], R60 ;  /* 0x0005ac3c01007387 */ /* 0x0003e80000100800 */
[----:B------:R3:W-:Y:S01]  /*ac10*/  STL.64 [R1+0x1a0], R14 ;  /* 0x0001a00e01007387 */ /* 0x0007e20000100a00 */
[----:B0-----:R-:W-:-:S03]  /*ac20*/  CS2R R10, SRZ ;  /* 0x00000000000a7805 */ /* 0x001fc6000001ff00 */
[----:B------:R0:W-:Y:S01]  /*ac30*/  STL.64 [R1+0x3a8], R4 ;  /* 0x0003a80401007387 */ /* 0x0001e20000100a00 */
[----:B-1----:R-:W-:-:S03]  /*ac40*/  HFMA2.MMA R60, -RZ, RZ, 0, 0 ;  /* 0x00000000ff3c7435 */ /* 0x002fc600000001ff */
[----:B------:R-:W-:Y:S04]  /*ac50*/  STL.64 [R1+0x1a8], R2 ;  /* 0x0001a80201007387 */ /* 0x000fe80000100a00 */
[----:B------:R1:W-:Y:S04]  /*ac60*/  STL.64 [R1+0x3b0], R8 ;  /* 0x0003b00801007387 */ /* 0x0003e80000100a00 */
[----:B----4-:R-:W-:Y:S04]  /*ac70*/  STL.64 [R1+0x1b0], R6 ;  /* 0x0001b00601007387 */ /* 0x010fe80000100a00 */
[----:B------:R-:W4:Y:S01]  /*ac80*/  @!P2 LDG.E.64 R10, desc[UR10][R56.64] ;  /* 0x0000000a380aa981 */ /* 0x000f22000c1e1b00 */
[----:B------:R-:W-:-:S02]  /*ac90*/  @!P1 MOV R60, R2 ;  /* 0x00000002003c9202 */ /* 0x000fc40000000f00 */
[----:B---3--:R-:W-:Y:S01]  /*aca0*/  CS2R R14, SRZ ;  /* 0x00000000000e7805 */ /* 0x008fe2000001ff00 */
[----:B0-----:R-:W3:Y:S04]  /*acb0*/  LDL.LU.64 R4, [R1+0x550] ;  /* 0x0005500001047983 */ /* 0x001ee80000300a00 */
[----:B-1----:R-:W3:Y:S04]  /*acc0*/  LDL.LU.64 R8, [R1+0x538] ;  /* 0x0005380001087983 */ /* 0x002ee80000300a00 */
[----:B------:R-:W4:Y:S04]  /*acd0*/  LDL.LU.64 R56, [R1+0x568] ;  /* 0x0005680001387983 */ /* 0x000f280000300a00 */
[----:B------:R0:W-:Y:S01]  /*ace0*/  STL [R1+0x598], R60 ;  /* 0x0005983c01007387 */ /* 0x0001e20000100800 */
[----:B------:R-:W-:-:S03]  /*acf0*/  UIMAD.WIDE UR6, UR5, 0x8, UR6 ;  /* 0x00000008050678a5 */ /* 0x000fc6000f8e0206 */
[----:B------:R-:W5:Y:S01]  /*ad00*/  LDL.LU.64 R54, [R1+0x838] ;  /* 0x0008380001367983 */ /* 0x000f620000300a00 */
[----:B0-----:R-:W-:-:S06]  /*ad10*/  HFMA2.MMA R60, -RZ, RZ, 0, 0 ;  /* 0x00000000ff3c7435 */ /* 0x001fcc00000001ff */
[----:B------:R-:W-:Y:S02]  /*ad20*/  @!P1 MOV R60, R3 ;  /* 0x00000003003c9202 */ /* 0x000fe40000000f00 */
[----:B------:R-:W-:Y:S02]  /*ad30*/  LOP3.LUT P1, RZ, R19, 0x8, RZ, 0xc0, !PT ;  /* 0x0000000813ff7812 */ /* 0x000fe4000782c0ff */
[----:B--2---:R-:W-:Y:S02]  /*ad40*/  @!P2 MOV R15, R12 ;  /* 0x0000000c000fa202 */ /* 0x004fe40000000f00 */
[----:B------:R-:W-:-:S03]  /*ad50*/  @!P2 MOV R14, R13 ;  /* 0x0000000d000ea202 */ /* 0x000fc60000000f00 */
[----:B------:R-:W-:Y:S04]  /*ad60*/  STL [R1+0x570], R15 ;  /* 0x0005700f01007387 */ /* 0x000fe80000100800 */
[----:B------:R0:W-:Y:S02]  /*ad70*/  STL [R1+0x574], R14 ;  /* 0x0005740e01007387 */ /* 0x0001e40000100800 */
[----:B0-----:R-:W-:-:S06]  /*ad80*/  CS2R R14, SRZ ;  /* 0x00000000000e7805 */ /* 0x001fcc000001ff00 */
[----:B------:R0:W2:Y:S02]  /*ad90*/  @!P1 LDG.E.64 R14, desc[UR10][R16.64] ;  /* 0x0000000a100e9981 */ /* 0x0000a4000c1e1b00 */
[----:B0-----:R-:W-:-:S06]  /*ada0*/  CS2R R16, SRZ ;  /* 0x0000000000107805 */ /* 0x001fcc000001ff00 */
[----:B----4-:R-:W4:Y:S04]  /*adb0*/  @!P1 LDG.E.64 R16, desc[UR10][R56.64] ;  /* 0x0000000a38109981 */ /* 0x010f28000c1e1b00 */
[----:B------:R0:W-:Y:S01]  /*adc0*/  STL [R1+0x59c], R60 ;  /* 0x00059c3c01007387 */ /* 0x0001e20000100800 */
[----:B------:R-:W-:-:S03]  /*add0*/  CS2R R2, SRZ ;  /* 0x0000000000027805 */ /* 0x000fc6000001ff00 */
[----:B------:R1:W-:Y:S04]  /*ade0*/  STL.64 [R1+0x3b8], R12 ;  /* 0x0003b80c01007387 */ /* 0x0003e80000100a00 */
[----:B------:R-:W-:Y:S01]  /*adf0*/  STL.64 [R1+0x1b8], R10 ;  /* 0x0001b80a01007387 */ /* 0x000fe20000100a00 */
[----:B0-----:R-:W-:-:S03]  /*ae00*/  HFMA2.MMA R60, -RZ, RZ, 0, 0 ;  /* 0x00000000ff3c7435 */ /* 0x001fc600000001ff */
[----:B------:R-:W5:Y:S03]  /*ae10*/  LDL.LU.64 R56, [R1+0x830] ;  /* 0x0008300001387983 */ /* 0x000f660000300a00 */
[----:B------:R-:W-:Y:S01]  /*ae20*/  @!P3 MOV R60, R6 ;  /* 0x00000006003cb202 */ /* 0x000fe20000000f00 */
[----:B-1----:R-:W2:Y:S04]  /*ae30*/  LDL.LU.64 R12, [R1+0x520] ;  /* 0x00052000010c7983 */ /* 0x002ea80000300a00 */
[----:B------:R0:W-:Y:S02]  /*ae40*/  STL [R1+0x588], R60 ;  /* 0x0005883c01007387 */ /* 0x0001e40000100800 */
[----:B0-----:R-:W-:-:S06]  /*ae50*/  HFMA2.MMA R60, -RZ, RZ, 0, 0 ;  /* 0x00000000ff3c7435 */ /* 0x001fcc00000001ff */
[----:B------:R-:W-:Y:S02]  /*ae60*/  @!P3 MOV R60, R7 ;  /* 0x00000007003cb202 */ /* 0x000fe40000000f00 */
[----:B------:R-:W-:Y:S02]  /*ae70*/  LOP3.LUT P3, RZ, R19, 0x4, RZ, 0xc0, !PT ;  /* 0x0000000413ff7812 */ /* 0x000fe4000786c0ff */
[----:B----4-:R-:W-:Y:S02]  /*ae80*/  @!P1 MOV R3, R16 ;  /* 0x0000001000039202 */ /* 0x010fe40000000f00 */
[----:B------:R-:W-:-:S03]  /*ae90*/  @!P1 MOV R2, R17 ;  /* 0x0000001100029202 */ /* 0x000fc60000000f00 */
[----:B------:R-:W-:Y:S04]  /*aea0*/  STL [R1+0x560], R3 ;  /* 0x0005600301007387 */ /* 0x000fe80000100800 */
[----:B------:R0:W-:Y:S02]  /*aeb0*/  STL [R1+0x564], R2 ;  /* 0x0005640201007387 */ /* 0x0001e40000100800 */
[----:B0-----:R-:W-:-:S06]  /*aec0*/  CS2R R2, SRZ ;  /* 0x0000000000027805 */ /* 0x001fcc000001ff00 */
[----:B---3--:R0:W3:Y:S02]  /*aed0*/  @!P3 LDG.E.64 R2, desc[UR10][R4.64] ;  /* 0x0000000a0402b981 */ /* 0x0080e4000c1e1b00 */
[----:B0-----:R-:W-:-:S06]  /*aee0*/  CS2R R4, SRZ ;  /* 0x0000000000047805 */ /* 0x001fcc000001ff00 */
[----:B------:R-:W4:Y:S04]  /*aef0*/  @!P3 LDG.E.64 R4, desc[UR10][R58.64] ;  /* 0x0000000a3a04b981 */ /* 0x000f28000c1e1b00 */
[----:B------:R0:W-:Y:S01]  /*af00*/  STL [R1+0x58c], R60 ;  /* 0x00058c3c01007387 */ /* 0x0001e20000100800 */
[----:B------:R-:W-:-:S03]  /*af10*/  CS2R R6, SRZ ;  /* 0x0000000000067805 */ /* 0x000fc6000001ff00 */
[----:B--2---:R-:W-:Y:S04]  /*af20*/  STL.64 [R1+0x1c0], R14 ;  /* 0x0001c00e01007387 */ /* 0x004fe80000100a00 */
[----:B------:R-:W5:Y:S01]  /*af30*/  LDL.LU.64 R58, [R1+0x828] ;  /* 0x00082800013a7983 */ /* 0x000f620000300a00 */
[----:B0-----:R-:W-:-:S06]  /*af40*/  HFMA2.MMA R60, -RZ, RZ, 0, 0 ;  /* 0x00000000ff3c7435 */ /* 0x001fcc00000001ff */
[----:B------:R-:W-:-:S05]  /*af50*/  @!P2 MOV R60, R10 ;  /* 0x0000000a003ca202 */ /* 0x000fca0000000f00 */
        /* <DEDUP_REMOVED lines=9> */
[----:B------:R0:W2:Y:S02]  /*aff0*/  @!P2 LDG.E.64 R6, desc[UR10][R8.64] ;  /* 0x0000000a0806a981 */ /* 0x0000a4000c1e1b00 */
[----:B0-----:R-:W-:-:S06]  /*b000*/  CS2R R8, SRZ ;  /* 0x0000000000087805 */ /* 0x001fcc000001ff00 */
[----:B------:R-:W4:Y:S04]  /*b010*/  @!P2 LDG.E.64 R8, desc[UR10][R46.64] ;  /* 0x0000000a2e08a981 */ /* 0x000f28000c1e1b00 */
[----:B------:R0:W-:Y:S01]  /*b020*/  STL [R1+0x57c], R60 ;  /* 0x00057c3c01007387 */ /* 0x0001e20000100800 */
[----:B------:R-:W-:-:S03]  /*b030*/  CS2R R10, SRZ ;  /* 0x00000000000a7805 */ /* 0x000fc6000001ff00 */
[----:B------:R-:W2:Y:S01]  /*b040*/  LDL.LU.64 R46, [R1+0x820] ;  /* 0x00082000012e7983 */ /* 0x000ea20000300a00 */
[----:B0-----:R-:W-:-:S06]  /*b050*/  HFMA2.MMA R60, -RZ, RZ, 0, 0 ;  /* 0x00000000ff3c7435 */ /* 0x001fcc00000001ff */
[----:B------:R-:W-:-:S05]  /*b060*/  @!P1 MOV R60, R14 ;  /* 0x0000000e003c9202 */ /* 0x000fca0000000f00 */
[----:B------:R0:W-:Y:S02]  /*b070*/  STL [R1+0x568], R60 ;  /* 0x0005683c01007387 */ /* 0x0001e40000100800 */
[----:B0-----:R-:W-:-:S06]  /*b080*/  HFMA2.MMA R60, -RZ, RZ, 0, 0 ;  /* 0x00000000ff3c7435 */ /* 0x001fcc00000001ff */
[----:B------:R-:W-:Y:S02]  /*b090*/  @!P1 MOV R60, R15 ;  /* 0x0000000f003c9202 */ /* 0x000fe40000000f00 */
[----:B------:R-:W-:Y:S01]  /*b0a0*/  LOP3.LUT P1, RZ, R19, 0x1, RZ, 0xc0, !PT ;  /* 0x0000000113ff7812 */ /* 0x000fe2000782c0ff */
[----:B------:R-:W2:Y:S01]  /*b0b0*/  LDL.LU.64 R14, [R1+0x508] ;  /* 0x00050800010e7983 */ /* 0x000ea20000300a00 */
[----:B----4-:R-:W-:Y:S02]  /*b0c0*/  @!P2 MOV R11, R8 ;  /* 0x00000008000ba202 */ /* 0x010fe40000000f00 */
[----:B------:R-:W-:-:S03]  /*b0d0*/  @!P2 MOV R10, R9 ;  /* 0x00000009000aa202 */ /* 0x000fc60000000f00 */
[----:B------:R-:W-:Y:S04]  /*b0e0*/  STL [R1+0x538], R11 ;  /* 0x0005380b01007387 */ /* 0x000fe80000100800 */
[----:B------:R0:W-:Y:S02]  /*b0f0*/  STL [R1+0x53c], R10 ;  /* 0x00053c0a01007387 */ /* 0x0001e40000100800 */
[----:B0-----:R-:W-:-:S06]  /*b100*/  CS2R R10, SRZ ;  /* 0x00000000000a7805 */ /* 0x001fcc000001ff00 */
[----:B------:R0:W4:Y:S02]  /*b110*/  @!P1 LDG.E.64 R10, desc[UR10][R12.64] ;  /* 0x0000000a0c0a9981 */ /* 0x000124000c1e1b00 */
[----:B0-----:R-:W-:-:S06]  /*b120*/  CS2R R12, SRZ ;  /* 0x00000000000c7805 */ /* 0x001fcc000001ff00 */
[----:B------:R0:W4:Y:S01]  /*b130*/  @!P1 LDG.E.64 R12, desc[UR10][R48.64] ;  /* 0x0000000a300c9981 */ /* 0x000122000c1e1b00 */
[----:B------:R-:W-:-:S06]  /*b140*/  HFMA2.MMA R19, -RZ, RZ, 0, 0 ;  /* 0x00000000ff137435 */ /* 0x000fcc00000001ff */
[----:B---3--:R-:W-:Y:S01]  /*b150*/  @!P3 MOV R19, R2 ;  /* 0x000000020013b202 */ /* 0x008fe20000000f00 */
[----:B0-----:R-:W-:Y:S01]  /*b160*/  HFMA2.MMA R49, -RZ, RZ, 0, 0 ;  /* 0x00000000ff317435 */ /* 0x001fe200000001ff */
[----:B------:R-:W-:Y:S04]  /*b170*/  STL [R1+0x56c], R60 ;  /* 0x00056c3c01007387 */ /* 0x000fe80000100800 */
[----:B------:R0:W-:Y:S04]  /*b180*/  STL [R1+0x558], R19 ;  /* 0x0005581301007387 */ /* 0x0001e80000100800 */
[----:B------:R-:W5:Y:S01]  /*b190*/  LDL.LU R48, [R1+0x818] ;  /* 0x0008180001307983 */ /* 0x000f620000300800 */
[----:B0-----:R-:W-:-:S06]  /*b1a0*/  HFMA2.MMA R19, -RZ, RZ, 0, 0 ;  /* 0x00000000ff137435 */ /* 0x001fcc00000001ff */
[----:B------:R-:W-:-:S05]  /*b1b0*/  @!P3 MOV R19, R3 ;  /* 0x000000030013b202 */ /* 0x000fca0000000f00 */
[----:B------:R0:W-:Y:S02]  /*b1c0*/  STL [R1+0x55c], R19 ;  /* 0x00055c1301007387 */ /* 0x0001e40000100800 */
[----:B0-----:R-:W-:-:S06]  /*b1d0*/  HFMA2.MMA R19, -RZ, RZ, 0, 0 ;  /* 0x00000000ff137435 */ /* 0x001fcc00000001ff */
[----:B--2---:R-:W-:-:S05]  /*b1e0*/  @!P2 MOV R19, R6 ;  /* 0x000000060013a202 */ /* 0x004fca0000000f00 */
[----:B------:R0:W-:Y:S02]  /*b1f0*/  STL [R1+0x540], R19 ;  /* 0x0005401301007387 */ /* 0x0001e40000100800 */
[----:B0-----:R-:W-:-:S06]  /*b200*/  HFMA2.MMA R19, -RZ, RZ, 0, 0 ;  /* 0x00000000ff137435 */ /* 0x001fcc00000001ff */
[----:B------:R-:W-:-:S05]  /*b210*/  @!P2 MOV R19, R7 ;  /* 0x000000070013a202 */ /* 0x000fca0000000f00 */
[----:B------:R0:W-:Y:S02]  /*b220*/  STL [R1+0x544], R19 ;  /* 0x0005441301007387 */ /* 0x0001e40000100800 */
[----:B0-----:R-:W-:Y:S01]  /*b230*/  HFMA2.MMA R19, -RZ, RZ, 0, 0 ;  /* 0x00000000ff137435 */ /* 0x001fe200000001ff */
[----:B------:R-:W-:Y:S02]  /*b240*/  MOV R60, RZ ;  /* 0x000000ff003c7202 */ /* 0x000fe40000000f00 */
[C---:B------:R-:W-:Y:S02]  /*b250*/  LOP3.LUT P3, RZ, R18.reuse, 0x20000000, RZ, 0xc0, !PT ;  /* 0x2000000012ff7812 */ /* 0x040fe4000786c0ff */
[----:B------:R-:W-:Y:S01]  /*b260*/  LOP3.LUT P2, RZ, R18, 0x10000000, RZ, 0xc0, !PT ;  /* 0x1000000012ff7812 */ /* 0x000fe2000784c0ff */
[----:B------:R0:W-:Y:S02]  /*b270*/  STL.64 [R1+0x3c0], R16 ;  /* 0x0003c01001007387 */ /* 0x0001e40000100a00 */
[----:B0-----:R-:W-:-:S02]  /*b280*/  CS2R R16, SRZ ;  /* 0x0000000000107805 */ /* 0x001fc4000001ff00 */
[----:B----4-:R-:W-:-:S05]  /*b290*/  @!P1 MOV R19, R10 ;  /* 0x0000000a00139202 */ /* 0x010fca0000000f00 */
[----:B------:R0:W-:Y:S01]  /*b2a0*/  STL [R1+0x528], R19 ;  /* 0x0005281301007387 */ /* 0x0001e20000100800 */
[----:B------:R-:W-:Y:S01]  /*b2b0*/  @!P1 MOV R49, R11 ;  /* 0x0000000b00319202 */ /* 0x000fe20000000f00 */
[----:B0-----:R-:W-:Y:S01]  /*b2c0*/  HFMA2.MMA R19, -RZ, RZ, 0, 0 ;  /* 0x00000000ff137435 */ /* 0x001fe200000001ff */
[----:B------:R-:W-:-:S05]  /*b2d0*/  @!P1 MOV R60, R12 ;  /* 0x0000000c003c9202 */ /* 0x000fca0000000f00 */
[----:B------:R-:W-:Y:S02]  /*b2e0*/  @!P1 MOV R19, R13 ;  /* 0x0000000d00139202 */ /* 0x000fe40000000f00 */
[----:B------:R-:W-:Y:S02]  /*b2f0*/  LOP3.LUT P1, RZ, R18, 0x8000000, RZ, 0xc0, !PT ;  /* 0x0800000012ff7812 */ /* 0x000fe4000782c0ff */
[----:B------:R-:W-:Y:S01]  /*b300*/  MOV R18, R14 ;  /* 0x0000000e00127202 */ /* 0x000fe20000000f00 */
[----:B------:R0:W-:Y:S02]  /*b310*/  STL [R1+0x524], R19 ;  /* 0x0005241301007387 */ /* 0x0001e40000100800 */
[----:B0-----:R-:W-:Y:S02]  /*b320*/  MOV R19, R15 ;  /* 0x0000000f00137202 */ /* 0x001fe40000000f00 */
[----:B------:R-:W-:-:S06]  /*b330*/  CS2R R14, SRZ ;  /* 0x00000000000e7805 */ /* 0x000fcc000001ff00 */
[----:B------:R-:W2:Y:S04]  /*b340*/  @!P1 LDG.E.64 R16, desc[UR10][R24.64] ;  /* 0x0000000a18109981 */ /* 0x000ea8000c1e1b00 */
[----:B------:R0:W3:Y:S02]  /*b350*/  @!P1 LDG.E.64 R14, desc[UR10][R18.64] ;  /* 0x0000000a120e9981 */ /* 0x0000e4000c1e1b00 */
[----:B0-----:R-:W-:Y:S01]  /*b360*/  HFMA2.MMA R18, -RZ, RZ, 0, 0 ;  /* 0x00000000ff127435 */ /* 0x001fe200000001ff */
[----:B------:R-:W-:-:S09]  /*b370*/  MOV R19, RZ ;  /* 0x000000ff00137202 */ /* 0x000fd20000000f00 */
[----:B------:R0:W4:Y:S02]  /*b380*/  @!P2 LDG.E.64 R18, desc[UR10][R20.64] ;  /* 0x0000000a1412a981 */ /* 0x000124000c1e1b00 */
[----:B0-----:R-:W-:-:S06]  /*b390*/  CS2R R20, SRZ ;  /* 0x0000000000147805 */ /* 0x001fcc000001ff00 */
[----:B------:R0:W4:Y:S02]  /*b3a0*/  @!P2 LDG.E.64 R20, desc[UR10][R22.64] ;  /* 0x0000000a1614a981 */ /* 0x000124000c1e1b00 */
[----:B0-----:R-:W-:-:S06]  /*b3b0*/  CS2R R22, SRZ ;  /* 0x0000000000167805 */ /* 0x001fcc000001ff00 */
[----:B------:R-:W4:Y:S01]  /*b3c0*/  @!P3 LDG.E.64 R22, desc[UR10][R36.64] ;  /* 0x0000000a2416b981 */ /* 0x000f22000c1e1b00 */
[----:B------:R-:W-:-:S06]  /*b3d0*/  CS2R R24, SRZ ;  /* 0x0000000000187805 */ /* 0x000fcc000001ff00 */
[----:B------:R0:W4:Y:S02]  /*b3e0*/  @!P3 LDG.E.64 R24, desc[UR10][R26.64] ;  /* 0x0000000a1a18b981 */ /* 0x000124000c1e1b00 */
[----:B0-----:R-:W-:-:S06]  /*b3f0*/  CS2R R26, SRZ ;  /* 0x00000000001a7805 */ /* 0x001fcc000001ff00 */
        /* <DEDUP_REMOVED lines=9> */
[----:B0-----:R-:W-:Y:S02]  /*b490*/  MOV R50, UR6 ;  /* 0x0000000600327c02 */ /* 0x001fe40008000f00 */
[----:B------:R-:W-:-:S06]  /*b4a0*/  MOV R51, UR7 ;  /* 0x0000000700337c02 */ /* 0x000fcc0008000f00 */
[----:B------:R-:W4:Y:S01]  /*b4b0*/  LDG.E.64 R50, desc[UR10][R50.64] ;  /* 0x0000000a32327981 */ /* 0x000f22000c1e1b00 */
[----:B------:R-:W-:-:S06]  /*b4c0*/  CS2R R36, SRZ ;  /* 0x0000000000247805 */ /* 0x000fcc000001ff00 */
[----:B------:R-:W4:Y:S04]  /*b4d0*/  @!P6 LDG.E.64 R36, desc[UR10][R46.64] ;  /* 0x0000000a2e24e981 */ /* 0x000f28000c1e1b00 */
[----:B------:R0:W-:Y:S04]  /*b4e0*/  STL.64 [R1+0x1c8], R2 ;  /* 0x0001c80201007387 */ /* 0x0001e80000100a00 */
[----:B------:R1:W-:Y:S04]  /*b4f0*/  STL [R1+0x52c], R49 ;  /* 0x00052c3101007387 */ /* 0x0003e80000100800 */
[----:B------:R1:W-:Y:S01]  /*b500*/  STL [R1+0x520], R60 ;  /* 0x0005203c01007387 */ /* 0x0003e20000100800 */
[----:B0-----:R-:W-:-:S03]  /*b510*/  CS2R R2, SRZ ;  /* 0x0000000000027805 */ /* 0x001fc6000001ff00 */
[----:B-1----:R0:W5:Y:S04]  /*b520*/  LDL.LU R49, [R1+0x814] ;  /* 0x0008140001317983 */ /* 0x0021680000300800 */
[----:B------:R0:W5:Y:S04]  /*b530*/  LDL.LU R60, [R1+0x810] ;  /* 0x00081000013c7983 */ /* 0x0001680000300800 */
[----:B------:R0:W5:Y:S01]  /*b540*/  LDL.LU.64 R46, [R1+0x808] ;  /* 0x00080800012e7983 */ /* 0x0001620000300a00 */
[----:B---3--:R-:W-:-:S05]  /*b550*/  @!P1 MOV R2, R15 ;  /* 0x0000000f00029202 */ /* 0x008fca0000000f00 */
[----:B------:R1:W-:Y:S02]  /*b560*/  STL [R1+0x4d0], R2 ;  /* 0x0004d00201007387 */ /* 0x0003e40000100800 */
[----:B-1----:R-:W-:-:S06]  /*b570*/  HFMA2.MMA R2, -RZ, RZ, 0, 0 ;  /* 0x00000000ff027435 */ /* 0x002fcc00000001ff */
[----:B--2---:R-:W-:-:S05]  /*b580*/  @!P1 MOV R2, R16 ;  /* 0x0000001000029202 */ /* 0x004fca0000000f00 */
[----:B------:R1:W-:Y:S02]  /*b590*/  STL [R1+0x4b8], R2 ;  /* 0x0004b80201007387 */ /* 0x0003e40000100800 */
[----:B-1----:R-:W-:-:S06]  /*b5a0*/  HFMA2.MMA R2, -RZ, RZ, 0, 0 ;  /* 0x00000000ff027435 */ /* 0x002fcc00000001ff */
[----:B------:R-:W-:-:S05]  /*b5b0*/  @!P1 MOV R2, R17 ;  /* 0x0000001100029202 */ /* 0x000fca0000000f00 */
[----:B------:R1:W-:Y:S02]  /*b5c0*/  STL [R1+0x4c4], R2 ;  /* 0x0004c40201007387 */ /* 0x0003e40000100800 */
[----:B-1----:R-:W-:-:S06]  /*b5d0*/  HFMA2.MMA R2, -RZ, RZ, 0, 0 ;  /* 0x00000000ff027435 */ /* 0x002fcc00000001ff */
[----:B----4-:R-:W-:-:S05]  /*b5e0*/  @!P2 MOV R2, R18 ;  /* 0x000000120002a202 */ /* 0x010fca0000000f00 */
        /* <DEDUP_REMOVED lines=18> */
[----:B------:R1:W-:Y:S01]  /*b710*/  STL [R1+0x4a0], R2 ;  /* 0x0004a00201007387 */ /* 0x0003e20000100800 */
[----:B------:R-:W-:Y:S01]  /*b720*/  @!P1 MOV R3, R14 ;  /* 0x0000000e00039202 */ /* 0x000fe20000000f00 */
[----:B-1----:R-:W-:-:S04]  /*b730*/  HFMA2.MMA R2, -RZ, RZ, 0, 0 ;  /* 0x00000000ff027435 */ /* 0x002fc800000001ff */
[----:B------:R-:W-:Y:S02]  /*b740*/  STL [R1+0x4d4], R3 ;  /* 0x0004d40301007387 */ /* 0x000fe40000100800 */
[----:B------:R-:W-:-:S05]  /*b750*/  @!P3 MOV R2, R25 ;  /* 0x000000190002b202 */ /* 0x000fca0000000f00 */
[----:B------:R1:W-:Y:S02]  /*b760*/  STL [R1+0x4bc], R2 ;  /* 0x0004bc0201007387 */ /* 0x0003e40000100800 */
[----:B-1----:R-:W-:Y:S02]  /*b770*/  CS2R R2, SRZ ;  /* 0x0000000000027805 */ /* 0x002fe4000001ff00 */
[----:B------:R-:W-:-:S05]  /*b780*/  @!P4 MOV R3, R27 ;  /* 0x0000001b0003c202 */ /* 0x000fca0000000f00 */
[----:B------:R1:W-:Y:S02]  /*b790*/  STL [R1+0x4f8], R3 ;  /* 0x0004f80301007387 */ /* 0x0003e40000100800 */
[----:B-1----:R-:W-:-:S06]  /*b7a0*/  HFMA2.MMA R3, -RZ, RZ, 0, 0 ;  /* 0x00000000ff037435 */ /* 0x002fcc00000001ff */
[----:B------:R-:W-:-:S05]  /*b7b0*/  @!P4 MOV R3, R28 ;  /* 0x0000001c0003c202 */ /* 0x000fca0000000f00 */
[----:B------:R1:W-:Y:S01]  /*b7c0*/  STL [R1+0x49c], R3 ;  /* 0x00049c0301007387 */ /* 0x0003e20000100800 */
[----:B------:R-:W-:Y:S01]  /*b7d0*/  R2UR UR16, R50 ;  /* 0x00000000321072ca */ /* 0x000fe200000e0000 */
[----:B-1----:R-:W-:Y:S01]  /*b7e0*/  HFMA2.MMA R3, -RZ, RZ, 0, 0 ;  /* 0x00000000ff037435 */ /* 0x002fe200000001ff */
[----:B------:R-:W-:-:S05]  /*b7f0*/  @!P4 MOV R2, R26 ;  /* 0x0000001a0002c202 */ /* 0x000fca0000000f00 */
[----:B------:R-:W-:Y:S01]  /*b800*/  @!P4 MOV R3, R29 ;  /* 0x0000001d0003c202 */ /* 0x000fe20000000f00 */
[----:B------:R1:W-:Y:S04]  /*b810*/  STL [R1+0x4fc], R2 ;  /* 0x0004fc0201007387 */ /* 0x0003e80000100800 */
[----:B------:R2:W-:Y:S01]  /*b820*/  STL [R1+0x4ac], R3 ;  /* 0x0004ac0301007387 */ /* 0x0005e20000100800 */
[----:B-1----:R-:W-:Y:S01]  /*b830*/  MOV R2, UR16 ;  /* 0x0000001000027c02 */ /* 0x002fe20008000f00 */
[----:B--2---:R-:W-:-:S04]  /*b840*/  HFMA2.MMA R3, -RZ, RZ, 0, 0 ;  /* 0x00000000ff037435 */ /* 0x004fc800000001ff */
[----:B------:R-:W-:Y:S02]  /*b850*/  FFMA.FTZ R2, -R2, UR16, R51 ;  /* 0x0000001002027c23 */ /* 0x000fe40008010133 */
[----:B------:R-:W-:-:S03]  /*b860*/  @!P5 MOV R3, R30 ;  /* 0x0000001e0003d202 */ /* 0x000fc60000000f00 */
[----:B------:R-:W-:Y:S02]  /*b870*/  FSETP.GTU.FTZ.AND P1, PT, R2, RZ, PT ;  /* 0x000000ff0200720b */ /* 0x000fe40003f3c000 */
[----:B------:R1:W-:Y:S02]  /*b880*/  STL [R1+0x50c], R3 ;  /* 0x00050c0301007387 */ /* 0x0003e40000100800 */
[----:B-1----:R-:W-:-:S06]  /*b890*/  HFMA2.MMA R3, -RZ, RZ, 0, 0 ;  /* 0x00000000ff037435 */ /* 0x002fcc00000001ff */
[----:B------:R-:W-:-:S03]  /*b8a0*/  @!P5 MOV R3, R31 ;  /* 0x0000001f0003d202 */ /* 0x000fc60000000f00 */
[----:B------:R-:W-:Y:S02]  /*b8b0*/  VOTEU.ANY UP0, P1 ;  /* 0x00000000003f7886 */ /* 0x000fe40000800100 */
[----:B------:R1:W-:Y:S01]  /*b8c0*/  STL [R1+0x508], R3 ;  /* 0x0005080301007387 */ /* 0x0003e20000100800 */
[----:B------:R-:W-:Y:S02]  /*b8d0*/  PLOP3.LUT P1, PT, PT, PT, UP0, 0x80, 0x0 ;  /* 0x000000000000781c */ /* 0x000fe40003f2f008 */
[----:B------:R-:W-:Y:S01]  /*b8e0*/  @UP0 ULDC UR6, c[0x0][0x250] ;  /* 0x0000940000060ab9 */ /* 0x000fe20000000800 */
[----:B-1----:R-:W-:-:S06]  /*b8f0*/  HFMA2.MMA R3, -RZ, RZ, 0, 0 ;  /* 0x00000000ff037435 */ /* 0x002fcc00000001ff */
[----:B------:R-:W-:-:S05]  /*b900*/  @!P5 MOV R3, R32 ;  /* 0x000000200003d202 */ /* 0x000fca0000000f00 */
[----:B------:R1:W-:Y:S01]  /*b910*/  STL [R1+0x498], R3 ;  /* 0x0004980301007387 */ /* 0x0003e20000100800 */
[----:B------:R-:W-:Y:S01]  /*b920*/  @P1 FADD.FTZ R2, R2, UR6 ;  /* 0x0000000602021e21 */ /* 0x000fe20008010000 */
[----:B-1----:R-:W-:-:S05]  /*b930*/  HFMA2.MMA R3, -RZ, RZ, 0, 0 ;  /* 0x00000000ff037435 */ /* 0x002fca00000001ff */
[----:B------:R-:W1:Y:S01]  /*b940*/  @P1 MUFU.RSQ R2, R2 ;  /* 0x0000000200021308 */ /* 0x000e620000001400 */
[----:B------:R-:W-:-:S05]  /*b950*/  @!P5 MOV R3, R33 ;  /* 0x000000210003d202 */ /* 0x000fca0000000f00 */
[----:B------:R2:W-:Y:S02]  /*b960*/  STL [R1+0x4a4], R3 ;  /* 0x0004a40301007387 */ /* 0x0005e40000100800 */
[----:B--2---:R-:W-:-:S06]  /*b970*/  HFMA2.MMA R3, -RZ, RZ, 0, 0 ;  /* 0x00000000ff037435 */ /* 0x004fcc00000001ff */
[----:B------:R-:W-:Y:S01]  /*b980*/  @!P6 MOV R3, R34 ;  /* 0x000000220003e202 */ /* 0x000fe20000000f00 */
[----:B------:R-:W-:Y:S04]  /*b990*/  STL.64 [R1+0x1d0], R6 ;  /* 0x0001d00601007387 */ /* 0x000fe80000100a00 */
[----:B------:R2:W-:Y:S04]  /*b9a0*/  STL [R1+0x514], R3 ;  /* 0x0005140301007387 */ /* 0x0005e80000100800 */
[----:B------:R-:W-:Y:S04]  /*b9b0*/  STL.64 [R1+0x3d0], R8 ;  /* 0x0003d00801007387 */ /* 0x000fe80000100a00 */
[----:B------:R-:W-:Y:S01]  /*b9c0*/  STL.64 [R1+0x1d8], R10 ;  /* 0x0001d80a01007387 */ /* 0x000fe20000100a00 */
[----:B--2---:R-:W-:-:S03]  /*b9d0*/  HFMA2.MMA R3, -RZ, RZ, 0, 0 ;  /* 0x00000000ff037435 */ /* 0x004fc600000001ff */
        /* <DEDUP_REMOVED lines=12> */
[----:B------:R-:W-:Y:S01]  /*baa0*/  STL.64 [R1+0x408], R36 ;  /* 0x0004082401007387 */ /* 0x000fe20000100a00 */
[----:B-1----:R-:W-:-:S02]  /*bab0*/  @P1 R2UR UR6, R2 ;  /* 0x00000000020612ca */ /* 0x002fc400000e0000 */
[----:B------:R-:W-:-:S05]  /*bac0*/  @!P6 MOV R3, R35 ;  /* 0x000000230003e202 */ /* 0x000fca0000000f00 */
[----:B------:R1:W-:Y:S01]  /*bad0*/  STL [R1+0x510], R3 ;  /* 0x0005100301007387 */ /* 0x0003e20000100800 */
[----:B------:R-:W-:Y:S01]  /*bae0*/  UMOV UR12, 0x3f800000 ;  /* 0x3f800000000c7882 */ /* 0x000fe20000000000 */
[----:B------:R-:W-:Y:S01]  /*baf0*/  BSSY B0, `(.L_x_2680) ;  /* 0x0000017000007945 */ /* 0x000fe20003800000 */
[----:B-1----:R-:W-:Y:S02]  /*bb00*/  CS2R R2, SRZ ;  /* 0x0000000000027805 */ /* 0x002fe4000001ff00 */
[----:B------:R-:W-:Y:S02]  /*bb10*/  @!P6 MOV R3, R36 ;  /* 0x000000240003e202 */ /* 0x000fe40000000f00 */
[----:B------:R-:W-:Y:S01]  /*bb20*/  @!P6 MOV R2, R37 ;  /* 0x000000250002e202 */ /* 0x000fe20000000f00 */
[----:B------:R-:W-:Y:S01]  /*bb30*/  @UP0 UMOV UR12, UR6 ;  /* 0x00000006000c0c82 */ /* 0x000fe20008000000 */
[----:B------:R1:W-:Y:S04]  /*bb40*/  STL.64 [R1+0x3c8], R4 ;  /* 0x0003c80401007387 */ /* 0x0003e80000100a00 */
[----:B------:R-:W-:Y:S04]  /*bb50*/  STL [R1+0x494], R3 ;  /* 0x0004940301007387 */ /* 0x000fe80000100800 */
[----:B------:R2:W-:Y:S01]  /*bb60*/  STL [R1+0x490], R2 ;  /* 0x0004900201007387 */ /* 0x0005e20000100800 */
[----:B-1----:R-:W-:-:S02]  /*bb70*/  CS2R R4, SRZ ;  /* 0x0000000000047805 */ /* 0x002fc4000001ff00 */
[----:B--2---:R-:W-:Y:S01]  /*bb80*/  CS2R R2, SRZ ;  /* 0x0000000000027805 */ /* 0x004fe2000001ff00 */
[----:B0-----:R-:W-:Y:S06]  /*bb90*/  @P0 BRA `(.L_x_2681) ;  /* 0x0000000000300947 */ /* 0x001fec0003800000 */
        /* <DEDUP_REMOVED lines=12> */
.L_x_2681:
[----:B------:R-:W-:Y:S05]  /*bc60*/  BSYNC B0 ;  /* 0x0000000000007941 */ /* 0x000fea0003800000 */
.L_x_2680:
[----:B0-----:R-:W2:Y:S01]  /*bc70*/  LDL.LU R6, [R1+0x54c] ;  /* 0x00054c0001067983 */ /* 0x001ea20000300800 */
[----:B------:R-:W-:-:S03]  /*bc80*/  ULDC.U8 UR15, c[0x0][0x2a4] ;  /* 0x0000a900000f7ab9 */ /* 0x000fc60000000000 */
[----:B------:R-:W3:Y:S01]  /*bc90*/  LDL.LU R7, [R1+0x648] ;  /* 0x0006480001077983 */ /* 0x000ee20000300800 */
[----:B------:R-:W-:Y:S01]  /*bca0*/  ISETP.NE.AND P1, PT, RZ, UR15, PT ;  /* 0x0000000fff007c0c */ /* 0x000fe2000bf25270 */
[----:B--2---:R-:W-:Y:S01]  /*bcb0*/  FADD.FTZ R6, R6, -UR16 ;  /* 0x8000001006067e21 */ /* 0x004fe20008010000 */
[----:B---3--:R-:W-:-:S03]  /*bcc0*/  FADD.FTZ R11, R7, -UR16 ;  /* 0x80000010070b7e21 */ /* 0x008fc60008010000 */
[----:B------:R-:W-:Y:S01]  /*bcd0*/  FMUL.FTZ R6, R6, UR12 ;  /* 0x0000000c06067c20 */ /* 0x000fe20008410000 */
[----:B------:R-:W-:-:S07]  /*bce0*/  FMUL.FTZ R11, R11, UR12 ;  /* 0x0000000c0b0b7c20 */ /* 0x000fce0008410000 */
[----:B------:R-:W-:Y:S05]  /*bcf0*/  @!P1 BRA `(.L_x_2682) ;  /* 0x0000000000489947 */ /* 0x000fea0003800000 */
        /* <DEDUP_REMOVED lines=18> */
.L_x_2682:
[----:B------:R-:W2:Y:S04]  /*be20*/  LDL.LU R10, [R1+0x64c] ;  /* 0x00064c00010a7983 */ /* 0x000ea80000300800 */
[----:B------:R-:W3:Y:S04]  /*be30*/  LDL.LU R8, [R1+0x680] ;  /* 0x0006800001087983 */ /* 0x000ee80000300800 */
[----:B------:R0:W5:Y:S04]  /*be40*/  LDL R14, [R1+0x474] ;  /* 0x00047400010e7983 */ /* 0x0001680000100800 */
[----:B------:R0:W5:Y:S02]  /*be50*/  LDL R17, [R1+0x470] ;  /* 0x0004700001117983 */ /* 0x0001640000100800 */
[----:B-----5:R-:W-:Y:S01]  /*be60*/  FMUL.FTZ R9, R4, R59 ;  /* 0x0000003b04097220 */ /* 0x020fe20000410000 */
[----:B------:R-:W-:-:S03]  /*be70*/  FMUL.FTZ R7, R5, R58 ;  /* 0x0000003a05077220 */ /* 0x000fc60000410000 */
[C---:B------:R-:W-:Y:S01]  /*be80*/  FFMA.FTZ R9, R6.reuse, R9, RZ ;  /* 0x0000000906097223 */ /* 0x040fe200000100ff */
[----:B------:R-:W-:-:S03]  /*be90*/  FFMA.FTZ R6, R6, R59, RZ ;  /* 0x0000003b06067223 */ /* 0x000fc600000100ff */
[----:B------:R-:W-:Y:S01]  /*bea0*/  FFMA.FTZ R9, R11, R7, R9 ;  /* 0x000000070b097223 */ /* 0x000fe20000010009 */
[----:B--2---:R-:W-:Y:S01]  /*beb0*/  FADD.FTZ R10, R10, -UR16 ;  /* 0x800000100a0a7e21 */ /* 0x004fe20008010000 */
[----:B---3--:R-:W-:-:S03]  /*bec0*/  FADD.FTZ R7, R8, -UR16 ;  /* 0x8000001008077e21 */ /* 0x008fc60008010000 */
[----:B------:R-:W-:Y:S01]  /*bed0*/  FMUL.FTZ R10, R10, UR12 ;  /* 0x0000000c0a0a7c20 */ /* 0x000fe20008410000 */
        /* <DEDUP_REMOVED lines=22> */
.L_x_2683:
[----:B------:R-:W2:Y:S04]  /*c040*/  LDL.LU R16, [R1+0x684] ;  /* 0x0006840001107983 */ /* 0x000ea80000300800 */
[----:B------:R-:W3:Y:S04]  /*c050*/  LDL.LU R15, [R1+0x6c8] ;  /* 0x0006c800010f7983 */ /* 0x000ee80000300800 */
[----:B------:R1:W5:Y:S04]  /*c060*/  LDL R21, [R1+0x47c] ;  /* 0x00047c0001157983 */ /* 0x0003680000100800 */
[----:B------:R1:W5:Y:S01]  /*c070*/  LDL R18, [R1+0x478] ;  /* 0x0004780001127983 */ /* 0x0003620000100800 */
[-C--:B------:R-:W-:Y:S01]  /*c080*/  FMUL.FTZ R8, R4, R14.reuse ;  /* 0x0000000e04087220 */ /* 0x080fe20000410000 */
[C---:B------:R-:W-:Y:S01]  /*c090*/  FFMA.FTZ R6, R10.reuse, R14, R6 ;  /* 0x0000000e0a067223 */ /* 0x040fe20000010006 */
[----:B------:R-:W-:Y:S01]  /*c0a0*/  FFMA.FTZ R12, R11, R58, RZ ;  /* 0x0000003a0b0c7223 */ /* 0x000fe200000100ff */
[----:B------:R-:W-:Y:S01]  /*c0b0*/  FMUL.FTZ R13, R5, R17 ;  /* 0x00000011050d7220 */ /* 0x000fe20000410000 */
[----:B------:R-:W-:Y:S01]  /*c0c0*/  FFMA.FTZ R9, R10, R8, R9 ;  /* 0x000000080a097223 */ /* 0x000fe20000010009 */
[----:B------:R-:W-:Y:S01]  /*c0d0*/  FADD.FTZ R10, RZ, R59 ;  /* 0x0000003bff0a7221 */ /* 0x000fe20000010000 */
[----:B------:R-:W-:Y:S01]  /*c0e0*/  FFMA.FTZ R59, R4, R59, RZ ;  /* 0x0000003b043b7223 */ /* 0x000fe200000100ff */
[C---:B------:R-:W-:Y:S01]  /*c0f0*/  FFMA.FTZ R12, R7.reuse, R17, R12 ;  /* 0x00000011070c7223 */ /* 0x040fe2000001000c */
[----:B------:R-:W-:Y:S01]  /*c100*/  FFMA.FTZ R9, R7, R13, R9 ;  /* 0x0000000d07097223 */ /* 0x000fe20000010009 */
[----:B------:R-:W-:Y:S01]  /*c110*/  FADD.FTZ R10, R10, R14 ;  /* 0x0000000e0a0a7221 */ /* 0x000fe20000010000 */
[----:B------:R-:W-:Y:S01]  /*c120*/  FFMA.FTZ R11, R5, R58, R59 ;  /* 0x0000003a050b7223 */ /* 0x000fe2000001003b */
[----:B0-----:R-:W-:-:S03]  /*c130*/  FADD.FTZ R14, RZ, R58 ;  /* 0x0000003aff0e7221 */ /* 0x001fc60000010000 */
[----:B------:R-:W-:Y:S01]  /*c140*/  FADD.FTZ R11, R11, R8 ;  /* 0x000000080b0b7221 */ /* 0x000fe20000010000 */
[----:B------:R-:W-:Y:S01]  /*c150*/  FADD.FTZ R14, R14, R17 ;  /* 0x000000110e0e7221 */ /* 0x000fe20000010000 */
[----:B--2---:R-:W-:Y:S01]  /*c160*/  FADD.FTZ R8, R16, -UR16 ;  /* 0x8000001010087e21 */ /* 0x004fe20008010000 */
[----:B---3--:R-:W-:-:S03]  /*c170*/  FADD.FTZ R7, R15, -UR16 ;  /* 0x800000100f077e21 */ /* 0x008fc60008010000 */
[----:B------:R-:W-:Y:S01]  /*c180*/  FMUL.FTZ R8, R8, UR12 ;  /* 0x0000000c08087c20 */ /* 0x000fe20008410000 */
[----:B------:R-:W-:Y:S01]  /*c190*/  FMUL.FTZ R7, R7, UR12 ;  /* 0x0000000c07077c20 */ /* 0x000fe20008410000 */
[----:B-1----:R-:W-:Y:S06]  /*c1a0*/  @!P1 BRA `(.L_x_2684) ;  /* 0x0000000000509947 */ /* 0x002fec0003800000 */
        /* <DEDUP_REMOVED lines=8> */
[----:B------:R-:W-:Y:S01]  /*c230*/  FMUL.FTZ R21, R15, R17 ;  /* 0x000000110f157220 */ /* 0x000fe20000410000 */
[----:B------:R-:W-:-:S04]  /*c240*/  FFMA.FTZ R15, R7, R5, R3 ;  /* 0x00000005070f7223 */ /* 0x000fc80000010003 */
[----:B------:R-:W-:Y:S01]  /*c250*/  FMUL.FTZ R16, R15, -1.4426950216293334961 ;  /* 0xbfb8aa3b0f107820 */ /* 0x000fe20000410000 */
[----:B------:R0:W-:Y:S05]  /*c260*/  STL [R1+0x47c], R21 ;  /* 0x00047c1501007387 */ /* 0x0001ea0000100800 */
        /* <DEDUP_REMOVED lines=8> */
.L_x_2684:
[----:B------:R-:W2:Y:S04]  /*c2f0*/  LDL.LU R17, [R1+0x6cc] ;  /* 0x0006cc0001117983 */ /* 0x000ea80000300800 */
[----:B------:R-:W3:Y:S04]  /*c300*/  LDL.LU R16, [R1+0x710] ;  /* 0x0007100001107983 */ /* 0x000ee80000300800 */
[----:B------:R1:W5:Y:S04]  /*c310*/  LDL R20, [R1+0x488] ;  /* 0x0004880001147983 */ /* 0x0003680000100800 */
[----:B------:R1:W5:Y:S02]  /*c320*/  LDL R19, [R1+0x484] ;  /* 0x0004840001137983 */ /* 0x0003640000100800 */
[-C--:B-----5:R-:W-:Y:S01]  /*c330*/  FMUL.FTZ R15, R4, R21.reuse ;  /* 0x00000015040f7220 */ /* 0x0a0fe20000410000 */
[C---:B------:R-:W-:Y:S01]  /*c340*/  FFMA.FTZ R6, R8.reuse, R21, R6 ;  /* 0x0000001508067223 */ /* 0x040fe20000010006 */
[----:B------:R-:W-:Y:S01]  /*c350*/  FADD.FTZ R11, R13, R11 ;  /* 0x0000000b0d0b7221 */ /* 0x000fe20000010000 */
[-C--:B------:R-:W-:Y:S01]  /*c360*/  FFMA.FTZ R12, R7, R18.reuse, R12 ;  /* 0x00000012070c7223 */ /* 0x080fe2000001000c */
[----:B------:R-:W-:Y:S01]  /*c370*/  FFMA.FTZ R9, R8, R15, R9 ;  /* 0x0000000f08097223 */ /* 0x000fe20000010009 */
[----:B------:R-:W-:Y:S01]  /*c380*/  FMUL.FTZ R8, R5, R18 ;  /* 0x0000001205087220 */ /* 0x000fe20000410000 */
[----:B------:R-:W-:Y:S01]  /*c390*/  FADD.FTZ R10, R10, R21 ;  /* 0x000000150a0a7221 */ /* 0x000fe20000010000 */
[----:B------:R-:W-:Y:S01]  /*c3a0*/  FADD.FTZ R14, R14, R18 ;  /* 0x000000120e0e7221 */ /* 0x000fe20000010000 */
[----:B------:R-:W-:Y:S01]  /*c3b0*/  FADD.FTZ R11, R11, R15 ;  /* 0x0000000f0b0b7221 */ /* 0x000fe20000010000 */
[----:B------:R-:W-:Y:S01]  /*c3c0*/  FFMA.FTZ R9, R7, R8, R9 ;  /* 0x0000000807097223 */ /* 0x000fe20000010009 */
[----:B--2---:R-:W-:Y:S01]  /*c3d0*/  FADD.FTZ R13, R17, -UR16 ;  /* 0x80000010110d7e21 */ /* 0x004fe20008010000 */
[----:B---3--:R-:W-:-:S03]  /*c3e0*/  FADD.FTZ R7, R16, -UR16 ;  /* 0x8000001010077e21 */ /* 0x008fc60008010000 */
[----:B------:R-:W-:Y:S01]  /*c3f0*/  FMUL.FTZ R13, R13, UR12 ;  /* 0x0000000c0d0d7c20 */ /* 0x000fe20008410000 */
[----:B------:R-:W-:Y:S01]  /*c400*/  FMUL.FTZ R7, R7, UR12 ;  /* 0x0000000c07077c20 */ /* 0x000fe20008410000 */
[----:B-1----:R-:W-:Y:S06]  /*c410*/  @!P1 BRA `(.L_x_2685) ;  /* 0x0000000000509947 */ /* 0x002fec0003800000 */
        /* <DEDUP_REMOVED lines=10> */
[----:B------:R-:W-:-:S04]  /*c4c0*/  FMUL.FTZ R15, R16, -1.4426950216293334961 ;  /* 0xbfb8aa3b100f7820 */ /* 0x000fc80000410000 */
[----:B------:R1:W-:Y:S02]  /*c4d0*/  STL [R1+0x488], R20 ;  /* 0x0004881401007387 */ /* 0x0003e40000100800 */
[----:B------:R-:W2:Y:S02]  /*c4e0*/  MUFU.EX2 R15, R15 ;  /* 0x0000000f000f7308 */ /* 0x000ea40000000800 */
[----:B--2---:R-:W-:-:S06]  /*c4f0*/  FADD.FTZ R15, R15, 1 ;  /* 0x3f8000000f0f7421 */ /* 0x004fcc0000010000 */
[----:B------:R-:W2:Y:S02]  /*c500*/  MUFU.RCP R17, R15 ;  /* 0x0000000f00117308 */ /* 0x000ea40000001000 */
[----:B--2---:R-:W-:Y:S01]  /*c510*/  FMUL.FTZ R15, R19, R17 ;  /* 0x00000011130f7220 */ /* 0x004fe20000410000 */
[----:B------:R-:W-:-:S04]  /*c520*/  FADD.FTZ R17, -R17, 1 ;  /* 0x3f80000011117421 */ /* 0x000fc80000010100 */
[----:B------:R-:W-:-:S04]  /*c530*/  FFMA.FTZ R17, R16, R17, 1 ;  /* 0x3f80000010117423 */ /* 0x000fc80000010011 */
[----:B------:R-:W-:-:S05]  /*c540*/  FMUL.FTZ R19, R15, R17 ;  /* 0x000000110f137220 */ /* 0x000fca0000410000 */
[----:B------:R1:W-:Y:S02]  /*c550*/  STL [R1+0x484], R19 ;  /* 0x0004841301007387 */ /* 0x0003e40000100800 */
.L_x_2685:
[----:B------:R-:W2:Y:S04]  /*c560*/  LDL.LU R17, [R1+0x714] ;  /* 0x0007140001117983 */ /* 0x000ea80000300800 */
[----:B------:R-:W3:Y:S04]  /*c570*/  LDL.LU R16, [R1+0x738] ;  /* 0x0007380001107983 */ /* 0x000ee80000300800 */
[----:B0-----:R0:W5:Y:S04]  /*c580*/  LDL R21, [R1+0x480] ;  /* 0x0004800001157983 */ /* 0x0011680000100800 */
[----:B------:R0:W5:Y:S01]  /*c590*/  LDL R18, [R1+0x46c] ;  /* 0x00046c0001127983 */ /* 0x0001620000100800 */
[-C--:B------:R-:W-:Y:S01]  /*c5a0*/  FMUL.FTZ R15, R4, R20.reuse ;  /* 0x00000014040f7220 */ /* 0x080fe20000410000 */
[----:B------:R-:W-:Y:S01]  /*c5b0*/  FFMA.FTZ R6, R13, R20, R6 ;  /* 0x000000140d067223 */ /* 0x000fe20000010006 */
[----:B------:R-:W-:Y:S01]  /*c5c0*/  FFMA.FTZ R12, R7, R19, R12 ;  /* 0x00000013070c7223 */ /* 0x000fe2000001000c */
[----:B------:R-:W-:Y:S01]  /*c5d0*/  FADD.FTZ R11, R8, R11 ;  /* 0x0000000b080b7221 */ /* 0x000fe20000010000 */
        /* <DEDUP_REMOVED lines=16> */
[----:B0----5:R-:W-:Y:S01]  /*c6e0*/  FMUL.FTZ R17, R21, R16 ;  /* 0x0000001015117220 */ /* 0x021fe20000410000 */
        /* <DEDUP_REMOVED lines=14> */
.L_x_2686:
[----:B------:R-:W2:Y:S04]  /*c7d0*/  LDL.LU R16, [R1+0x73c] ;  /* 0x00073c0001107983 */ /* 0x000ea80000300800 */
[----:B------:R-:W3:Y:S04]  /*c7e0*/  LDL.LU R17, [R1+0x770] ;  /* 0x0007700001117983 */ /* 0x000ee80000300800 */
[----:B-1----:R1:W5:Y:S04]  /*c7f0*/  LDL R20, [R1+0x4b0] ;  /* 0x0004b00001147983 */ /* 0x0023680000100800 */
[----:B------:R1:W5:Y:S02]  /*c800*/  LDL R19, [R1+0x48c] ;  /* 0x00048c0001137983 */ /* 0x0003640000100800 */
[-C--:B-----5:R-:W-:Y:S01]  /*c810*/  FMUL.FTZ R11, R4, R21.reuse ;  /* 0x00000015040b7220 */ /* 0x0a0fe20000410000 */
[----:B------:R-:W-:Y:S01]  /*c820*/  FFMA.FTZ R6, R8, R21, R6 ;  /* 0x0000001508067223 */ /* 0x000fe20000010006 */
[----:B------:R-:W-:Y:S01]  /*c830*/  FADD.FTZ R10, R10, R21 ;  /* 0x000000150a0a7221 */ /* 0x000fe20000010000 */
[----:B------:R-:W-:Y:S01]  /*c840*/  FADD.FTZ R14, R14, R18 ;  /* 0x000000120e0e7221 */ /* 0x000fe20000010000 */
[----:B------:R-:W-:Y:S01]  /*c850*/  FFMA.FTZ R9, R8, R11, R9 ;  /* 0x0000000b08097223 */ /* 0x000fe20000010009 */
[-C--:B------:R-:W-:Y:S01]  /*c860*/  FMUL.FTZ R8, R5, R18.reuse ;  /* 0x0000001205087220 */ /* 0x080fe20000410000 */
[----:B------:R-:W-:Y:S01]  /*c870*/  FFMA.FTZ R12, R7, R18, R12 ;  /* 0x00000012070c7223 */ /* 0x000fe2000001000c */
[----:B------:R-:W-:-:S02]  /*c880*/  FADD.FTZ R15, R13, R15 ;  /* 0x0000000f0d0f7221 */ /* 0x000fc40000010000 */
        /* <DEDUP_REMOVED lines=10> */
[----:B0-----:R-:W0:Y:S02]  /*c930*/  MUFU.RCP R18, R7 ;  /* 0x0000000700127308 */ /* 0x001e240000001000 */
[----:B0-----:R-:W-:Y:S01]  /*c940*/  FMUL.FTZ R7, R20, R18 ;  /* 0x0000001214077220 */ /* 0x001fe20000410000 */
[----:B------:R-:W-:-:S04]  /*c950*/  FADD.FTZ R18, -R18, 1 ;  /* 0x3f80000012127421 */ /* 0x000fc80000010100 */
[----:B------:R-:W-:-:S04]  /*c960*/  FFMA.FTZ R18, R13, R18, 1 ;  /* 0x3f8000000d127423 */ /* 0x000fc80000010012 */
[----:B------:R-:W-:Y:S01]  /*c970*/  FMUL.FTZ R20, R7, R18 ;  /* 0x0000001207147220 */ /* 0x000fe20000410000 */
[----:B------:R-:W-:-:S04]  /*c980*/  FFMA.FTZ R7, R17, R5, R3 ;  /* 0x0000000511077223 */ /* 0x000fc80000010003 */
[----:B------:R-:W-:Y:S01]  /*c990*/  FMUL.FTZ R13, R7, -1.4426950216293334961 ;  /* 0xbfb8aa3b070d7820 */ /* 0x000fe20000410000 */
[----:B------:R1:W-:Y:S05]  /*c9a0*/  STL [R1+0x4b0], R20 ;  /* 0x0004b01401007387 */ /* 0x0003ea0000100800 */
        /* <DEDUP_REMOVED lines=8> */
.L_x_2687:
[----:B------:R-:W2:Y:S04]  /*ca30*/  LDL.LU R13, [R1+0x774] ;  /* 0x00077400010d7983 */ /* 0x000ea80000300800 */
[----:B0-----:R-:W3:Y:S04]  /*ca40*/  LDL.LU R18, [R1+0x798] ;  /* 0x0007980001127983 */ /* 0x001ee80000300800 */
[----:B------:R0:W5:Y:S04]  /*ca50*/  LDL R22, [R1+0x4c8] ;  /* 0x0004c80001167983 */ /* 0x0001680000100800 */
[----:B------:R0:W5:Y:S01]  /*ca60*/  LDL R21, [R1+0x4b4] ;  /* 0x0004b40001157983 */ /* 0x0001620000100800 */
[-C--:B------:R-:W-:Y:S01]  /*ca70*/  FMUL.FTZ R7, R4, R20.reuse ;  /* 0x0000001404077220 */ /* 0x080fe20000410000 */
[----:B------:R-:W-:Y:S01]  /*ca80*/  FADD.FTZ R15, R15, R11 ;  /* 0x0000000b0f0f7221 */ /* 0x000fe20000010000 */
[C---:B------:R-:W-:Y:S01]  /*ca90*/  FFMA.FTZ R6, R16.reuse, R20, R6 ;  /* 0x0000001410067223 */ /* 0x040fe20000010006 */
[----:B------:R-:W-:Y:S01]  /*caa0*/  FMUL.FTZ R11, R5, R19 ;  /* 0x00000013050b7220 */ /* 0x000fe20000410000 */
[----:B------:R-:W-:Y:S01]  /*cab0*/  FFMA.FTZ R9, R16, R7, R9 ;  /* 0x0000000710097223 */ /* 0x000fe20000010009 */
[----:B------:R-:W-:Y:S01]  /*cac0*/  FADD.FTZ R10, R10, R20 ;  /* 0x000000140a0a7221 */ /* 0x000fe20000010000 */
[----:B------:R-:W-:Y:S01]  /*cad0*/  FADD.FTZ R14, R14, R19 ;  /* 0x000000130e0e7221 */ /* 0x000fe20000010000 */
[C---:B------:R-:W-:Y:S01]  /*cae0*/  FFMA.FTZ R12, R17.reuse, R19, R12 ;  /* 0x00000013110c7223 */ /* 0x040fe2000001000c */
        /* <DEDUP_REMOVED lines=27> */
.L_x_2688:
[----:B------:R-:W2:Y:S04]  /*cca0*/  LDL R8, [R1+0x4cc] ;  /* 0x0004cc0001087983 */ /* 0x000ea80000100800 */
[----:B------:R-:W3:Y:S04]  /*ccb0*/  LDL.LU R18, [R1+0x79c] ;  /* 0x00079c0001127983 */ /* 0x000ee80000300800 */
[----:B------:R-:W4:Y:S04]  /*ccc0*/  LDL.LU R17, [R1+0x7c8] ;  /* 0x0007c80001117983 */ /* 0x000f280000300800 */
[----:B-1----:R1:W5:Y:S01]  /*ccd0*/  LDL R20, [R1+0x4e0] ;  /* 0x0004e00001147983 */ /* 0x0023620000100800 */
[----:B------:R-:W-:Y:S01]  /*cce0*/  FADD.FTZ R15, R15, R7 ;  /* 0x000000070f0f7221 */ /* 0x000fe20000010000 */
[----:B-----5:R-:W-:Y:S01]  /*ccf0*/  FFMA.FTZ R6, R13, R22, R6 ;  /* 0x000000160d067223 */ /* 0x020fe20000010006 */
[-C--:B------:R-:W-:Y:S01]  /*cd00*/  FMUL.FTZ R7, R5, R21.reuse ;  /* 0x0000001505077220 */ /* 0x080fe20000410000 */
[----:B------:R-:W-:Y:S01]  /*cd10*/  FADD.FTZ R10, R10, R22 ;  /* 0x000000160a0a7221 */ /* 0x000fe20000010000 */
[----:B------:R-:W-:Y:S01]  /*cd20*/  FADD.FTZ R14, R14, R21 ;  /* 0x000000150e0e7221 */ /* 0x000fe20000010000 */
[----:B------:R-:W-:Y:S01]  /*cd30*/  FFMA.FTZ R12, R16, R21, R12 ;  /* 0x00000015100c7223 */ /* 0x000fe2000001000c */
[----:B------:R-:W-:Y:S01]  /*cd40*/  FADD.FTZ R15, R11, R15 ;  /* 0x0000000f0b0f7221 */ /* 0x000fe20000010000 */
[----:B--2---:R-:W-:Y:S01]  /*cd50*/  MOV R19, R8 ;  /* 0x0000000800137202 */ /* 0x004fe20000000f00 */
[----:B------:R-:W-:-:S04]  /*cd60*/  FMUL.FTZ R8, R4, R22 ;  /* 0x0000001604087220 */ /* 0x000fc80000410000 */
[----:B------:R-:W-:Y:S01]  /*cd70*/  FFMA.FTZ R9, R13, R8, R9 ;  /* 0x000000080d097223 */ /* 0x000fe20000010009 */
[----:B---3--:R-:W-:Y:S01]  /*cd80*/  FADD.FTZ R13, R18, -UR16 ;  /* 0x80000010120d7e21 */ /* 0x008fe20008010000 */
[----:B----4-:R-:W-:Y:S02]  /*cd90*/  FADD.FTZ R17, R17, -UR16 ;  /* 0x8000001011117e21 */ /* 0x010fe40008010000 */
[----:B------:R-:W-:Y:S01]  /*cda0*/  FFMA.FTZ R9, R16, R7, R9 ;  /* 0x0000000710097223 */ /* 0x000fe20000010009 */
        /* <DEDUP_REMOVED lines=23> */
.L_x_2689:
[----:B------:R-:W2:Y:S04]  /*cf20*/  LDL R11, [R1+0x4e4] ;  /* 0x0004e400010b7983 */ /* 0x000ea80000100800 */
[----:B------:R-:W3:Y:S04]  /*cf30*/  LDL.LU R18, [R1+0x7cc] ;  /* 0x0007cc0001127983 */ /* 0x000ee80000300800 */
[----:B------:R-:W4:Y:S04]  /*cf40*/  LDL.LU R16, [R1+0x7d8] ;  /* 0x0007d80001107983 */ /* 0x000f280000300800 */
[----:B0-----:R0:W5:Y:S01]  /*cf50*/  LDL R22, [R1+0x4f0] ;  /* 0x0004f00001167983 */ /* 0x0011620000100800 */
[----:B------:R-:W-:Y:S01]  /*cf60*/  FADD.FTZ R15, R15, R8 ;  /* 0x000000080f0f7221 */ /* 0x000fe20000010000 */
[-C--:B------:R-:W-:Y:S01]  /*cf70*/  FFMA.FTZ R6, R13, R20.reuse, R6 ;  /* 0x000000140d067223 */ /* 0x080fe20000010006 */
        /* <DEDUP_REMOVED lines=34> */
.L_x_2690:
[----:B------:R-:W2:Y:S04]  /*d1a0*/  LDL.LU R18, [R1+0x7dc] ;  /* 0x0007dc0001127983 */ /* 0x000ea80000300800 */
[----:B------:R-:W3:Y:S04]  /*d1b0*/  LDL.LU R17, [R1+0x7e0] ;  /* 0x0007e00001117983 */ /* 0x000ee80000300800 */
[----:B-1----:R1:W5:Y:S04]  /*d1c0*/  LDL R20, [R1+0x500] ;  /* 0x0005000001147983 */ /* 0x0023680000100800 */
[----:B------:R1:W5:Y:S02]  /*d1d0*/  LDL R19, [R1+0x4f4] ;  /* 0x0004f40001137983 */ /* 0x0003640000100800 */
[-C--:B-----5:R-:W-:Y:S01]  /*d1e0*/  FMUL.FTZ R7, R4, R22.reuse ;  /* 0x0000001604077220 */ /* 0x0a0fe20000410000 */
[----:B------:R-:W-:Y:S01]  /*d1f0*/  FADD.FTZ R15, R15, R11 ;  /* 0x0000000b0f0f7221 */ /* 0x000fe20000010000 */
[----:B------:R-:W-:Y:S01]  /*d200*/  FFMA.FTZ R6, R13, R22, R6 ;  /* 0x000000160d067223 */ /* 0x000fe20000010006 */
[----:B------:R-:W-:Y:S01]  /*d210*/  FMUL.FTZ R11, R5, R21 ;  /* 0x00000015050b7220 */ /* 0x000fe20000410000 */
[----:B------:R-:W-:Y:S01]  /*d220*/  FFMA.FTZ R9, R13, R7, R9 ;  /* 0x000000070d097223 */ /* 0x000fe20000010009 */
[----:B------:R-:W-:Y:S01]  /*d230*/  FADD.FTZ R10, R10, R22 ;  /* 0x000000160a0a7221 */ /* 0x000fe20000010000 */
[----:B------:R-:W-:Y:S01]  /*d240*/  FADD.FTZ R14, R14, R21 ;  /* 0x000000150e0e7221 */ /* 0x000fe20000010000 */
[----:B------:R-:W-:Y:S01]  /*d250*/  FFMA.FTZ R12, R16, R21, R12 ;  /* 0x00000015100c7223 */ /* 0x000fe2000001000c */
        /* <DEDUP_REMOVED lines=27> */
.L_x_2691:
[----:B------:R-:W2:Y:S04]  /*d410*/  LDL.LU R18, [R1+0x7e4] ;  /* 0x0007e40001127983 */ /* 0x000ea80000300800 */
[----:B------:R-:W3:Y:S04]  /*d420*/  LDL.LU R16, [R1+0x7f0] ;  /* 0x0007f00001107983 */ /* 0x000ee80000300800 */
[----:B0-----:R0:W5:Y:S04]  /*d430*/  LDL R22, [R1+0x518] ;  /* 0x0005180001167983 */ /* 0x0011680000100800 */
[----:B------:R0:W5:Y:S01]  /*d440*/  LDL R21, [R1+0x504] ;  /* 0x0005040001157983 */ /* 0x0001620000100800 */
[-C--:B------:R-:W-:Y:S01]  /*d450*/  FMUL.FTZ R8, R4, R20.reuse ;  /* 0x0000001404087220 */ /* 0x080fe20000410000 */
[----:B------:R-:W-:Y:S01]  /*d460*/  FADD.FTZ R15, R15, R7 ;  /* 0x000000070f0f7221 */ /* 0x000fe20000010000 */
[----:B------:R-:W-:Y:S01]  /*d470*/  FFMA.FTZ R6, R13, R20, R6 ;  /* 0x000000140d067223 */ /* 0x000fe20000010006 */
[-C--:B------:R-:W-:Y:S01]  /*d480*/  FMUL.FTZ R7, R5, R19.reuse ;  /* 0x0000001305077220 */ /* 0x080fe20000410000 */
        /* <DEDUP_REMOVED lines=31> */
.L_x_2692:
        /* <DEDUP_REMOVED lines=39> */
.L_x_2693:
[----:B------:R-:W2:Y:S04]  /*d8f0*/  LDL.LU R18, [R1+0x7c0] ;  /* 0x0007c00001127983 */ /* 0x000ea80000300800 */
[----:B------:R-:W3:Y:S04]  /*d900*/  LDL.LU R16, [R1+0x7c4] ;  /* 0x0007c40001107983 */ /* 0x000ee80000300800 */
[----:B0-----:R0:W5:Y:S04]  /*d910*/  LDL R22, [R1+0x548] ;  /* 0x0005480001167983 */ /* 0x0011680000100800 */
[----:B------:R0:W5:Y:S01]  /*d920*/  LDL R21, [R1+0x534] ;  /* 0x0005340001157983 */ /* 0x0001620000100800 */
[-C--:B------:R-:W-:Y:S01]  /*d930*/  FMUL.FTZ R7, R4, R20.reuse ;  /* 0x0000001404077220 */ /* 0x080fe20000410000 */
        /* <DEDUP_REMOVED lines=34> */
.L_x_2694:
[----:B------:R-:W2:Y:S04]  /*db60*/  LDL.LU R18, [R1+0x7b8] ;  /* 0x0007b80001127983 */ /* 0x000ea80000300800 */
[----:B------:R-:W3:Y:S04]  /*db70*/  LDL.LU R17, [R1+0x7bc] ;  /* 0x0007bc0001117983 */ /* 0x000ee80000300800 */
[----:B-1----:R1:W5:Y:S04]  /*db80*/  LDL R20, [R1+0x468] ;  /* 0x0004680001147983 */ /* 0x0023680000100800 */
[----:B------:R1:W5:Y:S02]  /*db90*/  LDL R19, [R1+0x464] ;  /* 0x0004640001137983 */ /* 0x0003640000100800 */
[-C--:B-----5:R-:W-:Y:S01]  /*dba0*/  FMUL.FTZ R8, R4, R22.reuse ;  /* 0x0000001604087220 */ /* 0x0a0fe20000410000 */
[----:B------:R-:W-:Y:S01]  /*dbb0*/  FADD.FTZ R15, R15, R7 ;  /* 0x000000070f0f7221 */ /* 0x000fe20000010000 */
[----:B------:R-:W-:Y:S01]  /*dbc0*/  FFMA.FTZ R6, R13, R22, R6 ;  /* 0x000000160d067223 */ /* 0x000fe20000010006 */
[-C--:B------:R-:W-:Y:S01]  /*dbd0*/  FMUL.FTZ R7, R5, R21.reuse ;  /* 0x0000001505077220 */ /* 0x080fe20000410000 */
        /* <DEDUP_REMOVED lines=31> */
.L_x_2695:
        /* <DEDUP_REMOVED lines=39> */
.L_x_2696:
        /* <DEDUP_REMOVED lines=39> */
.L_x_2697:
        /* <DEDUP_REMOVED lines=39> */
.L_x_2698:
        /* <DEDUP_REMOVED lines=39> */
.L_x_2699:
        /* <DEDUP_REMOVED lines=39> */
.L_x_2700:
        /* <DEDUP_REMOVED lines=39> */
.L_x_2701:
        /* <DEDUP_REMOVED lines=39> */
.L_x_2702:
        /* <DEDUP_REMOVED lines=39> */
.L_x_2703:
        /* <DEDUP_REMOVED lines=39> */
.L_x_2704:
        /* <DEDUP_REMOVED lines=39> */
.L_x_2705:
[----:B------:R-:W2:Y:S04]  /*f630*/  LDL.LU R18, [R1+0x740] ;  /* 0x0007400001127983 */ /* 0x000ea80000300800 */
[----:B------:R-:W3:Y:S01]  /*f640*/  LDL.LU R16, [R1+0x744] ;  /* 0x0007440001107983 */ /* 0x000ee20000300800 */
        /* <DEDUP_REMOVED lines=33> */
.L_x_2706:
[----:B-1----:R-:W2:Y:S04]  /*f860*/  LDL.LU R19, [R1+0x730] ;  /* 0x0007300001137983 */ /* 0x002ea80000300800 */
[----:B------:R-:W3:Y:S04]  /*f870*/  LDL.LU R17, [R1+0x734] ;  /* 0x0007340001117983 */ /* 0x000ee80000300800 */
[----:B------:R1:W5:Y:S01]  /*f880*/  LDL R18, [R1+0x410] ;  /* 0x0004100001127983 */ /* 0x0003620000100800 */
[-C--:B------:R-:W-:Y:S01]  /*f890*/  FMUL.FTZ R8, R4, R57.reuse ;  /* 0x0000003904087220 */ /* 0x080fe20000410000 */
[----:B------:R-:W-:Y:S01]  /*f8a0*/  FADD.FTZ R15, R15, R7 ;  /* 0x000000070f0f7221 */ /* 0x000fe20000010000 */
[C---:B------:R-:W-:Y:S01]  /*f8b0*/  FFMA.FTZ R6, R13.reuse, R57, R6 ;  /* 0x000000390d067223 */ /* 0x040fe20000010006 */
[----:B------:R-:W-:Y:S01]  /*f8c0*/  FADD.FTZ R14, R14, R56 ;  /* 0x000000380e0e7221 */ /* 0x000fe20000010000 */
[----:B------:R-:W-:Y:S01]  /*f8d0*/  FFMA.FTZ R9, R13, R8, R9 ;  /* 0x000000080d097223 */ /* 0x000fe20000010009 */
[-C--:B------:R-:W-:Y:S01]  /*f8e0*/  FFMA.FTZ R12, R16, R56.reuse, R12 ;  /* 0x00000038100c7223 */ /* 0x080fe2000001000c */
[----:B------:R-:W-:Y:S01]  /*f8f0*/  FMUL.FTZ R56, R5, R56 ;  /* 0x0000003805387220 */ /* 0x000fe20000410000 */
[----:B------:R-:W-:Y:S01]  /*f900*/  FADD.FTZ R10, R10, R57 ;  /* 0x000000390a0a7221 */ /* 0x000fe20000010000 */
        /* <DEDUP_REMOVED lines=12> */
[----:B-1---5:R-:W-:Y:S01]  /*f9d0*/  FMUL.FTZ R17, R18, R16 ;  /* 0x0000001012117220 */ /* 0x022fe20000410000 */
        /* <DEDUP_REMOVED lines=12> */
[----:B-1----:R-:W-:-:S07]  /*faa0*/  FMUL.FTZ R55, R55, R16 ;  /* 0x0000001037377220 */ /* 0x002fce0000410000 */
.L_x_2707:
[----:B------:R-:W2:Y:S04]  /*fab0*/  LDL.LU R17, [R1+0x728] ;  /* 0x0007280001117983 */ /* 0x000ea80000300800 */
[----:B------:R-:W3:Y:S01]  /*fac0*/  LDL.LU R16, [R1+0x72c] ;  /* 0x00072c0001107983 */ /* 0x000ee20000300800 */
[-C--:B-----5:R-:W-:Y:S01]  /*fad0*/  FMUL.FTZ R11, R4, R18.reuse ;  /* 0x00000012040b7220 */ /* 0x0a0fe20000410000 */
        /* <DEDUP_REMOVED lines=32> */
.L_x_2708:
[----:B------:R-:W2:Y:S04]  /*fce0*/  LDL.LU R17, [R1+0x718] ;  /* 0x0007180001117983 */ /* 0x000ea80000300800 */
[----:B------:R-:W3:Y:S01]  /*fcf0*/  LDL.LU R16, [R1+0x71c] ;  /* 0x00071c0001107983 */ /* 0x000ee20000300800 */
        /* <DEDUP_REMOVED lines=33> */
.L_x_2709:
        /* <DEDUP_REMOVED lines=35> */
.L_x_2710:
        /* <DEDUP_REMOVED lines=35> */
.L_x_2711:
        /* <DEDUP_REMOVED lines=35> */
.L_x_2712:
        /* <DEDUP_REMOVED lines=35> */
.L_x_2713:
[----:B------:R-:W2:Y:S04]  /*107d0*/  LDL.LU R18, [R1+0x6dc] ;  /* 0x0006dc0001127983 */ /* 0x000ea80000300800 */
[----:B------:R-:W3:Y:S04]  /*107e0*/  LDL.LU R17, [R1+0x6e0] ;  /* 0x0006e00001117983 */ /* 0x000ee80000300800 */
[----:B------:R1:W5:Y:S01]  /*107f0*/  LDL R16, [R1+0x6d8] ;  /* 0x0006d80001107983 */ /* 0x0003620000100800 */
[-C--:B------:R-:W-:Y:S01]  /*10800*/  FMUL.FTZ R11, R4, R38.reuse ;  /* 0x00000026040b7220 */ /* 0x080fe20000410000 */
[----:B------:R-:W-:Y:S01]  /*10810*/  FADD.FTZ R10, R10, R38 ;  /* 0x000000260a0a7221 */ /* 0x000fe20000010000 */
[----:B------:R-:W-:Y:S01]  /*10820*/  FFMA.FTZ R38, R7, R38, R6 ;  /* 0x0000002607267223 */ /* 0x000fe20000010006 */
[-C--:B------:R-:W-:Y:S01]  /*10830*/  FFMA.FTZ R6, R13, R0.reuse, R12 ;  /* 0x000000000d067223 */ /* 0x080fe2000001000c */
[----:B------:R-:W-:Y:S01]  /*10840*/  FFMA.FTZ R9, R7, R11, R9 ;  /* 0x0000000b07097223 */ /* 0x000fe20000010009 */
[----:B------:R-:W-:Y:S01]  /*10850*/  FADD.FTZ R7, R14, R0 ;  /* 0x000000000e077221 */ /* 0x000fe20000010000 */
[----:B------:R-:W-:Y:S01]  /*10860*/  FADD.FTZ R15, R15, R8 ;  /* 0x000000080f0f7221 */ /* 0x000fe20000010000 */
[----:B------:R-:W-:Y:S01]  /*10870*/  FMUL.FTZ R0, R5, R0 ;  /* 0x0000000005007220 */ /* 0x000fe20000410000 */
[----:B------:R2:W-:Y:S02]  /*10880*/  STL [R1+0x45c], R6 ;  /* 0x00045c0601007387 */ /* 0x0005e40000100800 */
[----:B------:R-:W-:Y:S01]  /*10890*/  FADD.FTZ R15, R39, R15 ;  /* 0x0000000f270f7221 */ /* 0x000fe20000010000 */
[----:B------:R-:W-:Y:S01]  /*108a0*/  FFMA.FTZ R9, R13, R0, R9 ;  /* 0x000000000d097223 */ /* 0x000fe20000010009 */
[----:B------:R3:W-:Y:S02]  /*108b0*/  STL [R1+0x460], R7 ;  /* 0x0004600701007387 */ /* 0x0007e40000100800 */
        /* <DEDUP_REMOVED lines=16> */
[----:B------:R-:W-:-:S06]  /*109c0*/  FMUL.FTZ R7, R11, -1.4426950216293334961 ;  /* 0xbfb8aa3b0b077820 */ /* 0x000fcc0000410000 */
[----:B------:R-:W1:Y:S02]  /*109d0*/  MUFU.EX2 R7, R7 ;  /* 0x0000000700077308 */ /* 0x000e640000000800 */
[----:B-1----:R-:W-:-:S06]  /*109e0*/  FADD.FTZ R7, R7, 1 ;  /* 0x3f80000007077421 */ /* 0x002fcc0000010000 */
[----:B------:R-:W1:Y:S02]  /*109f0*/  MUFU.RCP R12, R7 ;  /* 0x00000007000c7308 */ /* 0x000e640000001000 */
[----:B-1---5:R-:W-:Y:S01]  /*10a00*/  FMUL.FTZ R7, R16, R12 ;  /* 0x0000000c10077220 */ /* 0x022fe20000410000 */
[----:B------:R-:W-:-:S04]  /*10a10*/  FADD.FTZ R12, -R12, 1 ;  /* 0x3f8000000c0c7421 */ /* 0x000fc80000010100 */
[----:B------:R-:W-:-:S04]  /*10a20*/  FFMA.FTZ R12, R11, R12, 1 ;  /* 0x3f8000000b0c7423 */ /* 0x000fc8000001000c */
[----:B------:R-:W-:-:S05]  /*10a30*/  FMUL.FTZ R16, R7, R12 ;  /* 0x0000000c07107220 */ /* 0x000fca0000410000 */
[----:B------:R1:W-:Y:S02]  /*10a40*/  STL [R1+0x6d8], R16 ;  /* 0x0006d81001007387 */ /* 0x0003e40000100800 */
.L_x_2714:
[----:B------:R-:W2:Y:S04]  /*10a50*/  LDL.LU R12, [R1+0x6d0] ;  /* 0x0006d000010c7983 */ /* 0x000ea80000300800 */
[----:B------:R-:W3:Y:S04]  /*10a60*/  LDL.LU R11, [R1+0x6d4] ;  /* 0x0006d400010b7983 */ /* 0x000ee80000300800 */
[----:B------:R4:W5:Y:S04]  /*10a70*/  LDL R14, [R1+0x6c0] ;  /* 0x0006c000010e7983 */ /* 0x0009680000100800 */
[----:B------:R4:W5:Y:S01]  /*10a80*/  LDL R13, [R1+0x6c4] ;  /* 0x0006c400010d7983 */ /* 0x0009620000100800 */
[-C--:B------:R-:W-:Y:S01]  /*10a90*/  FFMA.FTZ R17, R8, R61.reuse, R38 ;  /* 0x0000003d08117223 */ /* 0x080fe20000010026 */
[----:B------:R-:W-:Y:S01]  /*10aa0*/  FADD.FTZ R10, R10, R61 ;  /* 0x0000003d0a0a7221 */ /* 0x000fe20000010000 */
[----:B------:R-:W-:Y:S01]  /*10ab0*/  FMUL.FTZ R7, R4, R61 ;  /* 0x0000003d04077220 */ /* 0x000fe20000410000 */
[----:B------:R-:W-:-:S02]  /*10ac0*/  FADD.FTZ R0, R0, R15 ;  /* 0x0000000f00007221 */ /* 0x000fc40000010000 */
[----:B------:R-:W-:Y:S01]  /*10ad0*/  STL [R1+0x454], R17 ;  /* 0x0004541101007387 */ /* 0x000fe20000100800 */
[----:B------:R-:W-:Y:S01]  /*10ae0*/  FFMA.FTZ R58, R8, R7, R9 ;  /* 0x00000007083a7223 */ /* 0x000fe20000010009 */
[----:B------:R-:W-:Y:S01]  /*10af0*/  FADD.FTZ R0, R0, R7 ;  /* 0x0000000700007221 */ /* 0x000fe20000010000 */
[----:B-----5:R-:W-:Y:S01]  /*10b00*/  FMUL.FTZ R9, R5, R16 ;  /* 0x0000001005097220 */ /* 0x020fe20000410000 */
[----:B------:R2:W-:Y:S02]  /*10b10*/  STL [R1+0x458], R10 ;  /* 0x0004580a01007387 */ /* 0x0005e40000100800 */
[----:B--2---:R-:W-:Y:S01]  /*10b20*/  FADD.FTZ R10, R12, -UR16 ;  /* 0x800000100c0a7e21 */ /* 0x004fe20008010000 */
[----:B---3--:R-:W-:-:S03]  /*10b30*/  FADD.FTZ R8, R11, -UR16 ;  /* 0x800000100b087e21 */ /* 0x008fc60008010000 */
[----:B------:R-:W-:Y:S01]  /*10b40*/  FMUL.FTZ R7, R10, UR12 ;  /* 0x0000000c0a077c20 */ /* 0x000fe20008410000 */
[----:B------:R-:W-:Y:S01]  /*10b50*/  FMUL.FTZ R8, R8, UR12 ;  /* 0x0000000c08087c20 */ /* 0x000fe20008410000 */
[----:B----4-:R-:W-:Y:S06]  /*10b60*/  @!P1 BRA `(.L_x_2715) ;  /* 0x0000000000509947 */ /* 0x010fec0003800000 */
        /* <DEDUP_REMOVED lines=10> */
[----:B------:R-:W-:-:S04]  /*10c10*/  FMUL.FTZ R10, R11, -1.4426950216293334961 ;  /* 0xbfb8aa3b0b0a7820 */ /* 0x000fc80000410000 */
[----:B------:R2:W-:Y:S02]  /*10c20*/  STL [R1+0x6c0], R14 ;  /* 0x0006c00e01007387 */ /* 0x0005e40000100800 */
[----:B------:R-:W3:Y:S02]  /*10c30*/  MUFU.EX2 R10, R10 ;  /* 0x0000000a000a7308 */ /* 0x000ee40000000800 */
[----:B---3--:R-:W-:-:S06]  /*10c40*/  FADD.FTZ R10, R10, 1 ;  /* 0x3f8000000a0a7421 */ /* 0x008fcc0000010000 */
[----:B------:R-:W3:Y:S02]  /*10c50*/  MUFU.RCP R12, R10 ;  /* 0x0000000a000c7308 */ /* 0x000ee40000001000 */
[----:B---3--:R-:W-:Y:S01]  /*10c60*/  FMUL.FTZ R10, R13, R12 ;  /* 0x0000000c0d0a7220 */ /* 0x008fe20000410000 */
[----:B------:R-:W-:-:S04]  /*10c70*/  FADD.FTZ R12, -R12, 1 ;  /* 0x3f8000000c0c7421 */ /* 0x000fc80000010100 */
[----:B------:R-:W-:-:S04]  /*10c80*/  FFMA.FTZ R12, R11, R12, 1 ;  /* 0x3f8000000b0c7423 */ /* 0x000fc8000001000c */
[----:B------:R-:W-:-:S05]  /*10c90*/  FMUL.FTZ R13, R10, R12 ;  /* 0x0000000c0a0d7220 */ /* 0x000fca0000410000 */
[----:B------:R2:W-:Y:S02]  /*10ca0*/  STL [R1+0x6c4], R13 ;  /* 0x0006c40d01007387 */ /* 0x0005e40000100800 */
.L_x_2715:
[----:B------:R-:W3:Y:S04]  /*10cb0*/  LDL.LU R12, [R1+0x6b8] ;  /* 0x0006b800010c7983 */ /* 0x000ee80000300800 */
[----:B------:R-:W4:Y:S04]  /*10cc0*/  LDL.LU R10, [R1+0x6bc] ;  /* 0x0006bc00010a7983 */ /* 0x000f280000300800 */
[----:B------:R0:W5:Y:S04]  /*10cd0*/  LDL R18, [R1+0x6b0] ;  /* 0x0006b00001127983 */ /* 0x0001680000100800 */
[----:B------:R0:W5:Y:S01]  /*10ce0*/  LDL R15, [R1+0x6b4] ;  /* 0x0006b400010f7983 */ /* 0x0001620000100800 */
[----:B------:R-:W-:Y:S01]  /*10cf0*/  FFMA.FTZ R58, R6, R9, R58 ;  /* 0x00000009063a7223 */ /* 0x000fe2000001003a */
[----:B------:R-:W-:Y:S01]  /*10d00*/  FMUL.FTZ R11, R4, R14 ;  /* 0x0000000e040b7220 */ /* 0x000fe20000410000 */
[----:B------:R-:W-:-:S03]  /*10d10*/  FADD.FTZ R0, R9, R0 ;  /* 0x0000000009007221 */ /* 0x000fc60000010000 */
[----:B------:R-:W-:Y:S01]  /*10d20*/  FFMA.FTZ R58, R7, R11, R58 ;  /* 0x0000000b073a7223 */ /* 0x000fe2000001003a */
[----:B------:R-:W-:Y:S01]  /*10d30*/  FADD.FTZ R11, R0, R11 ;  /* 0x0000000b000b7221 */ /* 0x000fe20000010000 */
[----:B---3--:R-:W-:Y:S01]  /*10d40*/  FADD.FTZ R9, R12, -UR16 ;  /* 0x800000100c097e21 */ /* 0x008fe20008010000 */
[----:B------:R-:W-:Y:S01]  /*10d50*/  FMUL.FTZ R12, R5, R13 ;  /* 0x0000000d050c7220 */ /* 0x000fe20000410000 */
[----:B----4-:R-:W-:Y:S02]  /*10d60*/  FADD.FTZ R10, R10, -UR16 ;  /* 0x800000100a0a7e21 */ /* 0x010fe40008010000 */
[----:B------:R-:W-:Y:S02]  /*10d70*/  FMUL.FTZ R9, R9, UR12 ;  /* 0x0000000c09097c20 */ /* 0x000fe40008410000 */
[----:B------:R-:W-:Y:S01]  /*10d80*/  FMUL.FTZ R10, R10, UR12 ;  /* 0x0000000c0a0a7c20 */ /* 0x000fe20008410000 */
[----:B0-----:R-:W-:Y:S06]  /*10d90*/  @!P1 BRA `(.L_x_2716) ;  /* 0x0000000000509947 */ /* 0x001fec0003800000 */
[----:B--2---:R-:W-:-:S04]  /*10da0*/  FFMA.FTZ R13, R9, R4, R2 ;  /* 0x00000004090d7223 */ /* 0x004fc80000010002 */
        /* <DEDUP_REMOVED lines=19> */
.L_x_2716:
[----:B-1----:R-:W3:Y:S04]  /*10ee0*/  LDL.LU R16, [R1+0x6a8] ;  /* 0x0006a80001107983 */ /* 0x002ee80000300800 */
[----:B--2---:R-:W2:Y:S04]  /*10ef0*/  LDL.LU R14, [R1+0x6ac] ;  /* 0x0006ac00010e7983 */ /* 0x004ea80000300800 */
[----:B------:R1:W5:Y:S04]  /*10f00*/  LDL R19, [R1+0x6a0] ;  /* 0x0006a00001137983 */ /* 0x0003680000100800 */
[----:B------:R1:W5:Y:S01]  /*10f10*/  LDL R17, [R1+0x6a4] ;  /* 0x0006a40001117983 */ /* 0x0003620000100800 */
[----:B------:R-:W-:Y:S01]  /*10f20*/  FFMA.FTZ R58, R8, R12, R58 ;  /* 0x0000000c083a7223 */ /* 0x000fe2000001003a */
[----:B-----5:R-:W-:Y:S01]  /*10f30*/  FMUL.FTZ R0, R4, R18 ;  /* 0x0000001204007220 */ /* 0x020fe20000410000 */
[----:B------:R-:W-:-:S03]  /*10f40*/  FADD.FTZ R13, R12, R11 ;  /* 0x0000000b0c0d7221 */ /* 0x000fc60000010000 */
[----:B------:R-:W-:Y:S01]  /*10f50*/  FFMA.FTZ R58, R9, R0, R58 ;  /* 0x00000000093a7223 */ /* 0x000fe2000001003a */
[----:B------:R-:W-:Y:S01]  /*10f60*/  FADD.FTZ R0, R13, R0 ;  /* 0x000000000d007221 */ /* 0x000fe20000010000 */
[----:B------:R-:W-:Y:S01]  /*10f70*/  FMUL.FTZ R13, R5, R15 ;  /* 0x0000000f050d7220 */ /* 0x000fe20000410000 */
[----:B---3--:R-:W-:Y:S01]  /*10f80*/  FADD.FTZ R11, R16, -UR16 ;  /* 0x80000010100b7e21 */ /* 0x008fe20008010000 */
[----:B--2---:R-:W-:-:S03]  /*10f90*/  FADD.FTZ R12, R14, -UR16 ;  /* 0x800000100e0c7e21 */ /* 0x004fc60008010000 */
[----:B------:R-:W-:Y:S01]  /*10fa0*/  FMUL.FTZ R11, R11, UR12 ;  /* 0x0000000c0b0b7c20 */ /* 0x000fe20008410000 */
[----:B------:R-:W-:Y:S01]  /*10fb0*/  FMUL.FTZ R12, R12, UR12 ;  /* 0x0000000c0c0c7c20 */ /* 0x000fe20008410000 */
[----:B-1----:R-:W-:Y:S06]  /*10fc0*/  @!P1 BRA `(.L_x_2717) ;  /* 0x0000000000509947 */ /* 0x002fec0003800000 */
        /* <DEDUP_REMOVED lines=20> */
.L_x_2717:
[----:B------:R-:W2:Y:S04]  /*11110*/  LDL.LU R16, [R1+0x69c] ;  /* 0x00069c0001107983 */ /* 0x000ea80000300800 */
[----:B0-----:R-:W3:Y:S04]  /*11120*/  LDL.LU R18, [R1+0x698] ;  /* 0x0006980001127983 */ /* 0x001ee80000300800 */
[----:B------:R0:W5:Y:S04]  /*11130*/  LDL R21, [R1+0x690] ;  /* 0x0006900001157983 */ /* 0x0001680000100800 */
[----:B------:R0:W5:Y:S01]  /*11140*/  LDL R20, [R1+0x694] ;  /* 0x0006940001147983 */ /* 0x0001620000100800 */
[----:B------:R-:W-:Y:S01]  /*11150*/  FADD.FTZ R15, R13, R0 ;  /* 0x000000000d0f7221 */ /* 0x000fe20000010000 */
[----:B------:R-:W-:Y:S01]  /*11160*/  FFMA.FTZ R58, R10, R13, R58 ;  /* 0x0000000d0a3a7223 */ /* 0x000fe2000001003a */
[----:B------:R-:W-:-:S04]  /*11170*/  FMUL.FTZ R14, R4, R19 ;  /* 0x00000013040e7220 */ /* 0x000fc80000410000 */
[----:B------:R-:W-:Y:S01]  /*11180*/  FFMA.FTZ R58, R11, R14, R58 ;  /* 0x0000000e0b3a7223 */ /* 0x000fe2000001003a */
[----:B------:R-:W-:Y:S01]  /*11190*/  FADD.FTZ R14, R15, R14 ;  /* 0x0000000e0f0e7221 */ /* 0x000fe20000010000 */
[----:B------:R-:W-:Y:S01]  /*111a0*/  FMUL.FTZ R15, R5, R17 ;  /* 0x00000011050f7220 */ /* 0x000fe20000410000 */
[----:B--2---:R-:W-:-:S04]  /*111b0*/  FADD.FTZ R0, R16, -UR16 ;  /* 0x8000001010007e21 */ /* 0x004fc80008010000 */
[----:B------:R-:W-:-:S05]  /*111c0*/  FMUL.FTZ R23, R0, UR12 ;  /* 0x0000000c00177c20 */ /* 0x000fca0008410000 */
[----:B------:R0:W-:Y:S01]  /*111d0*/  STL [R1+0x424], R23 ;  /* 0x0004241701007387 */ /* 0x0001e20000100800 */
[----:B---3--:R-:W-:-:S04]  /*111e0*/  FADD.FTZ R13, R18, -UR16 ;  /* 0x80000010120d7e21 */ /* 0x008fc80008010000 */
[----:B------:R-:W-:Y:S01]  /*111f0*/  FMUL.FTZ R13, R13, UR12 ;  /* 0x0000000c0d0d7c20 */ /* 0x000fe20008410000 */
[----:B------:R-:W-:Y:S06]  /*11200*/  @!P1 BRA `(.L_x_2718) ;  /* 0x0000000000509947 */ /* 0x000fec0003800000 */
[----:B------:R-:W-:-:S04]  /*11210*/  FFMA.FTZ R16, R13, R4, R2 ;  /* 0x000000040d107223 */ /* 0x000fc80000010002 */
[----:B------:R-:W-:-:S06]  /*11220*/  FMUL.FTZ R0, R16, -1.4426950216293334961 ;  /* 0xbfb8aa3b10007820 */ /* 0x000fcc0000410000 */
[----:B------:R-:W2:Y:S02]  /*11230*/  MUFU.EX2 R0, R0 ;  /* 0x0000000000007308 */ /* 0x000ea40000000800 */
[----:B--2---:R-:W-:-:S06]  /*11240*/  FADD.FTZ R0, R0, 1 ;  /* 0x3f80000000007421 */ /* 0x004fcc0000010000 */
[----:B-1----:R-:W1:Y:S02]  /*11250*/  MUFU.RCP R17, R0 ;  /* 0x0000000000117308 */ /* 0x002e640000001000 */
[----:B-1---5:R-:W-:Y:S01]  /*11260*/  FMUL.FTZ R0, R21, R17 ;  /* 0x0000001115007220 */ /* 0x022fe20000410000 */
        /* <DEDUP_REMOVED lines=14> */
.L_x_2718:
[----:B-1----:R-:W3:Y:S04]  /*11350*/  LDL.LU R19, [R1+0x688] ;  /* 0x0006880001137983 */ /* 0x002ee80000300800 */
[----:B------:R-:W4:Y:S04]  /*11360*/  LDL.LU R17, [R1+0x68c] ;  /* 0x00068c0001117983 */ /* 0x000f280000300800 */
[----:B------:R1:W5:Y:S04]  /*11370*/  LDL R22, [R1+0x678] ;  /* 0x0006780001167983 */ /* 0x0003680000100800 */
[----:B------:R1:W5:Y:S01]  /*11380*/  LDL R18, [R1+0x67c] ;  /* 0x00067c0001127983 */ /* 0x0003620000100800 */
[----:B------:R-:W-:Y:S01]  /*11390*/  FFMA.FTZ R58, R12, R15, R58 ;  /* 0x0000000f0c3a7223 */ /* 0x000fe2000001003a */
[----:B------:R-:W-:Y:S01]  /*113a0*/  FADD.FTZ R16, R15, R14 ;  /* 0x0000000e0f107221 */ /* 0x000fe20000010000 */
[----:B-----5:R-:W-:-:S04]  /*113b0*/  FMUL.FTZ R0, R4, R21 ;  /* 0x0000001504007220 */ /* 0x020fc80000410000 */
[----:B------:R-:W-:Y:S01]  /*113c0*/  FFMA.FTZ R58, R13, R0, R58 ;  /* 0x000000000d3a7223 */ /* 0x000fe2000001003a */
[----:B------:R-:W-:Y:S01]  /*113d0*/  FADD.FTZ R0, R16, R0 ;  /* 0x0000000010007221 */ /* 0x000fe20000010000 */
[----:B---3--:R-:W-:Y:S01]  /*113e0*/  FADD.FTZ R15, R19, -UR16 ;  /* 0x80000010130f7e21 */ /* 0x008fe20008010000 */
[----:B----4-:R-:W-:-:S03]  /*113f0*/  FADD.FTZ R14, R17, -UR16 ;  /* 0x80000010110e7e21 */ /* 0x010fc60008010000 */
[----:B------:R-:W-:Y:S01]  /*11400*/  FMUL.FTZ R19, R15, UR12 ;  /* 0x0000000c0f137c20 */ /* 0x000fe20008410000 */
[----:B------:R-:W-:Y:S01]  /*11410*/  FMUL.FTZ R15, R5, R20 ;  /* 0x00000014050f7220 */ /* 0x000fe20000410000 */
        /* <DEDUP_REMOVED lines=14> */
[----:B------:R-:W-:-:S04]  /*11500*/  FMUL.FTZ R14, R16, -1.4426950216293334961 ;  /* 0xbfb8aa3b100e7820 */ /* 0x000fc80000410000 */
[----:B------:R3:W-:Y:S02]  /*11510*/  STL [R1+0x678], R22 ;  /* 0x0006781601007387 */ /* 0x0007e40000100800 */
[----:B------:R-:W4:Y:S02]  /*11520*/  MUFU.EX2 R14, R14 ;  /* 0x0000000e000e7308 */ /* 0x000f240000000800 */
[----:B----4-:R-:W-:-:S06]  /*11530*/  FADD.FTZ R14, R14, 1 ;  /* 0x3f8000000e0e7421 */ /* 0x010fcc0000010000 */
[----:B------:R-:W4:Y:S02]  /*11540*/  MUFU.RCP R17, R14 ;  /* 0x0000000e00117308 */ /* 0x000f240000001000 */
[----:B----4-:R-:W-:Y:S01]  /*11550*/  FMUL.FTZ R14, R18, R17 ;  /* 0x00000011120e7220 */ /* 0x010fe20000410000 */
[----:B------:R-:W-:-:S04]  /*11560*/  FADD.FTZ R17, -R17, 1 ;  /* 0x3f80000011117421 */ /* 0x000fc80000010100 */
[----:B------:R-:W-:-:S04]  /*11570*/  FFMA.FTZ R17, R16, R17, 1 ;  /* 0x3f80000010117423 */ /* 0x000fc80000010011 */
[----:B------:R-:W-:-:S05]  /*11580*/  FMUL.FTZ R18, R14, R17 ;  /* 0x000000110e127220 */ /* 0x000fca0000410000 */
[----:B------:R3:W-:Y:S02]  /*11590*/  STL [R1+0x67c], R18 ;  /* 0x00067c1201007387 */ /* 0x0007e40000100800 */
.L_x_2719:
[----:B--2---:R-:W2:Y:S04]  /*115a0*/  LDL.LU R21, [R1+0x670] ;  /* 0x0006700001157983 */ /* 0x004ea80000300800 */
        /* <DEDUP_REMOVED lines=8> */
[----:B--2---:R-:W-:Y:S01]  /*11630*/  FADD.FTZ R15, R21, -UR16 ;  /* 0x80000010150f7e21 */ /* 0x004fe20008010000 */
[----:B----4-:R-:W-:-:S03]  /*11640*/  FADD.FTZ R0, R17, -UR16 ;  /* 0x8000001011007e21 */ /* 0x010fc60008010000 */
[----:B-1----:R-:W-:Y:S01]  /*11650*/  FMUL.FTZ R19, R15, UR12 ;  /* 0x0000000c0f137c20 */ /* 0x002fe20008410000 */
[----:B------:R-:W-:Y:S01]  /*11660*/  FMUL.FTZ R15, R5, R18 ;  /* 0x00000012050f7220 */ /* 0x000fe20000410000 */
[----:B0-----:R-:W-:-:S03]  /*11670*/  FMUL.FTZ R23, R0, UR12 ;  /* 0x0000000c00177c20 */ /* 0x001fc60008410000 */
        /* <DEDUP_REMOVED lines=23> */
.L_x_2720:
[----:B------:R-:W2:Y:S04]  /*117f0*/  LDL.LU R21, [R1+0x660] ;  /* 0x0006600001157983 */ /* 0x000ea80000300800 */
[----:B------:R-:W4:Y:S04]  /*11800*/  LDL.LU R17, [R1+0x664] ;  /* 0x0006640001117983 */ /* 0x000f280000300800 */
[----:B---3--:R3:W5:Y:S04]  /*11810*/  LDL R22, [R1+0x658] ;  /* 0x0006580001167983 */ /* 0x0087680000100800 */
[----:B------:R3:W5:Y:S01]  /*11820*/  LDL R18, [R1+0x65c] ;  /* 0x00065c0001127983 */ /* 0x0007620000100800 */
[----:B------:R-:W-:Y:S01]  /*11830*/  FFMA.FTZ R58, R25, R15, R58 ;  /* 0x0000000f193a7223 */ /* 0x000fe2000001003a */
[----:B-----5:R-:W-:Y:S01]  /*11840*/  FMUL.FTZ R0, R4, R24 ;  /* 0x0000001804007220 */ /* 0x020fe20000410000 */
[----:B------:R-:W-:-:S03]  /*11850*/  FADD.FTZ R16, R15, R14 ;  /* 0x0000000e0f107221 */ /* 0x000fc60000010000 */
[----:B------:R-:W-:Y:S01]  /*11860*/  FFMA.FTZ R58, R19, R0, R58 ;  /* 0x00000000133a7223 */ /* 0x000fe2000001003a */
[----:B------:R-:W-:Y:S01]  /*11870*/  FADD.FTZ R0, R16, R0 ;  /* 0x0000000010007221 */ /* 0x000fe20000010000 */
[----:B--2---:R-:W-:Y:S01]  /*11880*/  FADD.FTZ R15, R21, -UR16 ;  /* 0x80000010150f7e21 */ /* 0x004fe20008010000 */
[----:B----4-:R-:W-:-:S03]  /*11890*/  FADD.FTZ R14, R17, -UR16 ;  /* 0x80000010110e7e21 */ /* 0x010fc60008010000 */
[----:B0-----:R-:W-:Y:S01]  /*118a0*/  FMUL.FTZ R19, R15, UR12 ;  /* 0x0000000c0f137c20 */ /* 0x001fe20008410000 */
[----:B------:R-:W-:Y:S01]  /*118b0*/  FMUL.FTZ R15, R5, R20 ;  /* 0x00000014050f7220 */ /* 0x000fe20000410000 */
[----:B------:R-:W-:-:S03]  /*118c0*/  FMUL.FTZ R25, R14, UR12 ;  /* 0x0000000c0e197c20 */ /* 0x000fc60008410000 */
[----:B------:R3:W-:Y:S04]  /*118d0*/  STL [R1+0x43c], R19 ;  /* 0x00043c1301007387 */ /* 0x0007e80000100800 */
[----:B------:R3:W-:Y:S01]  /*118e0*/  STL [R1+0x440], R25 ;  /* 0x0004401901007387 */ /* 0x0007e20000100800 */
[----:B------:R-:W-:Y:S05]  /*118f0*/  @!P1 BRA `(.L_x_2721) ;  /* 0x0000000000509947 */ /* 0x000fea0003800000 */
        /* <DEDUP_REMOVED lines=20> */
.L_x_2721:
[----:B------:R-:W2:Y:S04]  /*11a40*/  LDL.LU R21, [R1+0x650] ;  /* 0x0006500001157983 */ /* 0x000ea80000300800 */
[----:B------:R-:W4:Y:S04]  /*11a50*/  LDL.LU R17, [R1+0x654] ;  /* 0x0006540001117983 */ /* 0x000f280000300800 */
[----:B-1----:R1:W5:Y:S04]  /*11a60*/  LDL R24, [R1+0x640] ;  /* 0x0006400001187983 */ /* 0x0023680000100800 */
        /* <DEDUP_REMOVED lines=8> */
[----:B---3--:R-:W-:Y:S01]  /*11af0*/  FMUL.FTZ R19, R15, UR12 ;  /* 0x0000000c0f137c20 */ /* 0x008fe20008410000 */
[----:B------:R-:W-:Y:S01]  /*11b00*/  FMUL.FTZ R15, R5, R18 ;  /* 0x00000012050f7220 */ /* 0x000fe20000410000 */
[----:B0-----:R-:W-:-:S03]  /*11b10*/  FMUL.FTZ R22, R0, UR12 ;  /* 0x0000000c00167c20 */ /* 0x001fc60008410000 */
        /* <DEDUP_REMOVED lines=23> */
.L_x_2722:
[----:B------:R-:W2:Y:S04]  /*11c90*/  LDL.LU R23, [R1+0x638] ;  /* 0x0006380001177983 */ /* 0x000ea80000300800 */
[----:B------:R-:W3:Y:S04]  /*11ca0*/  LDL.LU R17, [R1+0x63c] ;  /* 0x00063c0001117983 */ /* 0x000ee80000300800 */
[----:B------:R4:W5:Y:S04]  /*11cb0*/  LDL R21, [R1+0x630] ;  /* 0x0006300001157983 */ /* 0x0009680000100800 */
[----:B------:R4:W5:Y:S01]  /*11cc0*/  LDL R18, [R1+0x634] ;  /* 0x0006340001127983 */ /* 0x0009620000100800 */
[----:B------:R-:W-:Y:S01]  /*11cd0*/  FFMA.FTZ R58, R25, R15, R58 ;  /* 0x0000000f193a7223 */ /* 0x000fe2000001003a */
[----:B-----5:R-:W-:Y:S01]  /*11ce0*/  FMUL.FTZ R0, R4, R24 ;  /* 0x0000001804007220 */ /* 0x020fe20000410000 */
[----:B------:R-:W-:-:S03]  /*11cf0*/  FADD.FTZ R16, R15, R14 ;  /* 0x0000000e0f107221 */ /* 0x000fc60000010000 */
[----:B------:R-:W-:Y:S01]  /*11d00*/  FFMA.FTZ R58, R19, R0, R58 ;  /* 0x00000000133a7223 */ /* 0x000fe2000001003a */
[----:B------:R-:W-:Y:S01]  /*11d10*/  FADD.FTZ R0, R16, R0 ;  /* 0x0000000010007221 */ /* 0x000fe20000010000 */
[----:B--2---:R-:W-:Y:S01]  /*11d20*/  FADD.FTZ R14, R23, -UR16 ;  /* 0x80000010170e7e21 */ /* 0x004fe20008010000 */
[----:B---3--:R-:W-:-:S03]  /*11d30*/  FADD.FTZ R15, R17, -UR16 ;  /* 0x80000010110f7e21 */ /* 0x008fc60008010000 */
[----:B-1----:R-:W-:Y:S01]  /*11d40*/  FMUL.FTZ R19, R14, UR12 ;  /* 0x0000000c0e137c20 */ /* 0x002fe20008410000 */
[----:B------:R-:W-:Y:S01]  /*11d50*/  FMUL.FTZ R14, R5, R20 ;  /* 0x00000014050e7220 */ /* 0x000fe20000410000 */
        /* <DEDUP_REMOVED lines=24> */
.L_x_2723:
[----:B------:R-:W2:Y:S04]  /*11ee0*/  LDL.LU R17, [R1+0x628] ;  /* 0x0006280001117983 */ /* 0x000ea80000300800 */
[----:B------:R-:W3:Y:S04]  /*11ef0*/  LDL.LU R15, [R1+0x62c] ;  /* 0x00062c00010f7983 */ /* 0x000ee80000300800 */
[----:B0-----:R0:W5:Y:S04]  /*11f00*/  LDL R24, [R1+0x620] ;  /* 0x0006200001187983 */ /* 0x0011680000100800 */
[----:B------:R0:W5:Y:S01]  /*11f10*/  LDL R20, [R1+0x624] ;  /* 0x0006240001147983 */ /* 0x0001620000100800 */
[----:B------:R-:W-:Y:S01]  /*11f20*/  FFMA.FTZ R58, R22, R14, R58 ;  /* 0x0000000e163a7223 */ /* 0x000fe2000001003a */
[----:B------:R-:W-:Y:S01]  /*11f30*/  FMUL.FTZ R16, R4, R21 ;  /* 0x0000001504107220 */ /* 0x000fe20000410000 */
[----:B------:R-:W-:-:S03]  /*11f40*/  FADD.FTZ R0, R14, R0 ;  /* 0x000000000e007221 */ /* 0x000fc60000010000 */
[----:B------:R-:W-:Y:S01]  /*11f50*/  FFMA.FTZ R58, R19, R16, R58 ;  /* 0x00000010133a7223 */ /* 0x000fe2000001003a */
[----:B------:R-:W-:Y:S01]  /*11f60*/  FADD.FTZ R16, R0, R16 ;  /* 0x0000001000107221 */ /* 0x000fe20000010000 */
[----:B--2---:R-:W-:Y:S01]  /*11f70*/  FADD.FTZ R14, R17, -UR16 ;  /* 0x80000010110e7e21 */ /* 0x004fe20008010000 */
[----:B------:R-:W-:Y:S01]  /*11f80*/  FMUL.FTZ R17, R5, R18 ;  /* 0x0000001205117220 */ /* 0x000fe20000410000 */
[----:B---3--:R-:W-:Y:S02]  /*11f90*/  FADD.FTZ R15, R15, -UR16 ;  /* 0x800000100f0f7e21 */ /* 0x008fe40008010000 */
[----:B------:R-:W-:Y:S02]  /*11fa0*/  FMUL.FTZ R14, R14, UR12 ;  /* 0x0000000c0e0e7c20 */ /* 0x000fe40008410000 */
[----:B------:R-:W-:Y:S01]  /*11fb0*/  FMUL.FTZ R15, R15, UR12 ;  /* 0x0000000c0f0f7c20 */ /* 0x000fe20008410000 */
[----:B0-----:R-:W-:Y:S06]  /*11fc0*/  @!P1 BRA `(.L_x_2724) ;  /* 0x0000000000509947 */ /* 0x001fec0003800000 */
[----:B-1----:R-:W-:-:S04]  /*11fd0*/  FFMA.FTZ R18, R14, R4, R2 ;  /* 0x000000040e127223 */ /* 0x002fc80000010002 */
[----:B------:R-:W-:-:S06]  /*11fe0*/  FMUL.FTZ R0, R18, -1.4426950216293334961 ;  /* 0xbfb8aa3b12007820 */ /* 0x000fcc0000410000 */
[----:B------:R-:W0:Y:S02]  /*11ff0*/  MUFU.EX2 R0, R0 ;  /* 0x0000000000007308 */ /* 0x000e240000000800 */
[----:B0-----:R-:W-:-:S06]  /*12000*/  FADD.FTZ R0, R0, 1 ;  /* 0x3f80000000007421 */ /* 0x001fcc0000010000 */
[----:B----4-:R-:W0:Y:S02]  /*12010*/  MUFU.RCP R19, R0 ;  /* 0x0000000000137308 */ /* 0x010e240000001000 */
[----:B0----5:R-:W-:Y:S01]  /*12020*/  FMUL.FTZ R0, R24, R19 ;  /* 0x0000001318007220 */ /* 0x021fe20000410000 */
        /* <DEDUP_REMOVED lines=14> */
.L_x_2724:
[----:B-1----:R-:W2:Y:S04]  /*12110*/  LDL.LU R21, [R1+0x618] ;  /* 0x0006180001157983 */ /* 0x002ea80000300800 */
[----:B----4-:R-:W3:Y:S04]  /*12120*/  LDL.LU R19, [R1+0x61c] ;  /* 0x00061c0001137983 */ /* 0x010ee80000300800 */
        /* <DEDUP_REMOVED lines=8> */
[----:B--2---:R-:W-:Y:S01]  /*121b0*/  FADD.FTZ R16, R21, -UR16 ;  /* 0x8000001015107e21 */ /* 0x004fe20008010000 */
[----:B---3--:R-:W-:-:S03]  /*121c0*/  FADD.FTZ R17, R19, -UR16 ;  /* 0x8000001013117e21 */ /* 0x008fc60008010000 */
        /* <DEDUP_REMOVED lines=23> */
.L_x_2725:
[----:B------:R-:W2:Y:S04]  /*12340*/  LDL.LU R21, [R1+0x608] ;  /* 0x0006080001157983 */ /* 0x000ea80000300800 */
[----:B------:R-:W3:Y:S04]  /*12350*/  LDL.LU R19, [R1+0x60c] ;  /* 0x00060c0001137983 */ /* 0x000ee80000300800 */
[----:B------:R4:W5:Y:S04]  /*12360*/  LDL R28, [R1+0x600] ;  /* 0x00060000011c7983 */ /* 0x0009680000100800 */
[----:B0-----:R4:W5:Y:S01]  /*12370*/  LDL R24, [R1+0x604] ;  /* 0x0006040001187983 */ /* 0x0019620000100800 */
        /* <DEDUP_REMOVED lines=10> */
[----:B----4-:R-:W-:Y:S06]  /*12420*/  @!P1 BRA `(.L_x_2726) ;  /* 0x0000000000509947 */ /* 0x010fec0003800000 */
[----:B-1----:R-:W-:-:S04]  /*12430*/  FFMA.FTZ R22, R18, R4, R2 ;  /* 0x0000000412167223 */ /* 0x002fc80000010002 */
        /* <DEDUP_REMOVED lines=19> */
.L_x_2726:
[----:B------:R-:W2:Y:S04]  /*12570*/  LDL.LU R25, [R1+0x5f8] ;  /* 0x0005f80001197983 */ /* 0x000ea80000300800 */
[----:B-1----:R-:W3:Y:S04]  /*12580*/  LDL.LU R23, [R1+0x5fc] ;  /* 0x0005fc0001177983 */ /* 0x002ee80000300800 */
        /* <DEDUP_REMOVED lines=33> */
.L_x_2727:
        /* <DEDUP_REMOVED lines=35> */
.L_x_2728:
        /* <DEDUP_REMOVED lines=35> */
.L_x_2729:
        /* <DEDUP_REMOVED lines=35> */
.L_x_2730:
        /* <DEDUP_REMOVED lines=35> */
.L_x_2731:
        /* <DEDUP_REMOVED lines=35> */
.L_x_2732:
        /* <DEDUP_REMOVED lines=35> */
.L_x_2733:
        /* <DEDUP_REMOVED lines=35> */
.L_x_2734:
        /* <DEDUP_REMOVED lines=35> */
.L_x_2735:
        /* <DEDUP_REMOVED lines=35> */
.L_x_2736:
        /* <DEDUP_REMOVED lines=35> */
.L_x_2737:
        /* <DEDUP_REMOVED lines=35> */
.L_x_2738:
        /* <DEDUP_REMOVED lines=35> */
.L_x_2739:
[----:B0-----:R-:W2:Y:S04]  /*141e0*/  LDL R52, [R1+0x4b8] ;  /* 0x0004b80001347983 */ /* 0x001ea80000100800 */
[----:B------:R-:W3:Y:S04]  /*141f0*/  LDL.LU R53, [R1+0x4d4] ;  /* 0x0004d40001357983 */ /* 0x000ee80000300800 */
[----:B------:R-:W4:Y:S04]  /*14200*/  LDL.LU R51, [R1+0x4d0] ;  /* 0x0004d00001337983 */ /* 0x000f280000300800 */
[----:B------:R0:W5:Y:S01]  /*14210*/  LDL R56, [R1+0x4c4] ;  /* 0x0004c40001387983 */ /* 0x0001620000100800 */
[----:B------:R-:W-:Y:S01]  /*14220*/  FFMA.FTZ R58, R43, R50, R58 ;  /* 0x000000322b3a7223 */ /* 0x000fe2000001003a */
[----:B------:R-:W-:Y:S01]  /*14230*/  FADD.FTZ R0, R50, R0 ;  /* 0x0000000032007221 */ /* 0x000fe20000010000 */
[----:B--2---:R-:W-:Y:S01]  /*14240*/  MOV R57, R52 ;  /* 0x0000003400397202 */ /* 0x004fe20000000f00 */
[----:B------:R-:W-:Y:S01]  /*14250*/  FMUL.FTZ R52, R4, R55 ;  /* 0x0000003704347220 */ /* 0x000fe20000410000 */
[----:B---3--:R-:W-:-:S03]  /*14260*/  FADD.FTZ R50, R53, -UR16 ;  /* 0x8000001035327e21 */ /* 0x008fc60008010000 */
[----:B------:R-:W-:Y:S01]  /*14270*/  FFMA.FTZ R58, R44, R52, R58 ;  /* 0x000000342c3a7223 */ /* 0x000fe2000001003a */
[----:B----4-:R-:W-:Y:S01]  /*14280*/  FADD.FTZ R51, R51, -UR16 ;  /* 0x8000001033337e21 */ /* 0x010fe20008010000 */
[----:B------:R-:W-:Y:S01]  /*14290*/  FADD.FTZ R52, R0, R52 ;  /* 0x0000003400347221 */ /* 0x000fe20000010000 */
[----:B------:R-:W-:Y:S01]  /*142a0*/  FMUL.FTZ R50, R50, UR12 ;  /* 0x0000000c32327c20 */ /* 0x000fe20008410000 */
[----:B------:R-:W-:Y:S01]  /*142b0*/  FMUL.FTZ R53, R5, R54 ;  /* 0x0000003605357220 */ /* 0x000fe20000410000 */
[----:B------:R-:W-:Y:S01]  /*142c0*/  FMUL.FTZ R51, R51, UR12 ;  /* 0x0000000c33337c20 */ /* 0x000fe20008410000 */
[----:B0-----:R-:W-:Y:S06]  /*142d0*/  @!P1 BRA `(.L_x_2740) ;  /* 0x0000000000509947 */ /* 0x001fec0003800000 */
        /* <DEDUP_REMOVED lines=20> */
.L_x_2740:
[----:B------:R-:W-:Y:S01]  /*14420*/  MOV R0, R57 ;  /* 0x0000003900007202 */ /* 0x000fe20000000f00 */
[----:B-1----:R-:W2:Y:S04]  /*14430*/  LDL.LU R55, [R1+0x4d8] ;  /* 0x0004d80001377983 */ /* 0x002ea80000300800 */
[----:B0-----:R-:W3:Y:S04]  /*14440*/  LDL.LU R57, [R1+0x4dc] ;  /* 0x0004dc0001397983 */ /* 0x001ee80000300800 */
[----:B------:R0:W5:Y:S04]  /*14450*/  LDL R61, [R1+0x4a8] ;  /* 0x0004a800013d7983 */ /* 0x0001680000100800 */
[----:B------:R0:W5:Y:S01]  /*14460*/  LDL R59, [R1+0x4c0] ;  /* 0x0004c000013b7983 */ /* 0x0001620000100800 */
[----:B------:R-:W-:Y:S01]  /*14470*/  FFMA.FTZ R58, R45, R53, R58 ;  /* 0x000000352d3a7223 */ /* 0x000fe2000001003a */
[----:B------:R-:W-:Y:S01]  /*14480*/  FMUL.FTZ R0, R4, R0 ;  /* 0x0000000004007220 */ /* 0x000fe20000410000 */
[----:B------:R-:W-:-:S03]  /*14490*/  FADD.FTZ R54, R53, R52 ;  /* 0x0000003435367221 */ /* 0x000fc60000010000 */
[----:B------:R-:W-:Y:S01]  /*144a0*/  FFMA.FTZ R58, R50, R0, R58 ;  /* 0x00000000323a7223 */ /* 0x000fe2000001003a */
[----:B------:R-:W-:Y:S01]  /*144b0*/  FADD.FTZ R0, R54, R0 ;  /* 0x0000000036007221 */ /* 0x000fe20000010000 */
[----:B-----5:R-:W-:Y:S01]  /*144c0*/  FMUL.FTZ R54, R5, R56 ;  /* 0x0000003805367220 */ /* 0x020fe20000410000 */
        /* <DEDUP_REMOVED lines=25> */
.L_x_2741:
[----:B------:R-:W2:Y:S04]  /*14660*/  LDL.LU R57, [R1+0x4ec] ;  /* 0x0004ec0001397983 */ /* 0x000ea80000300800 */
[----:B------:R-:W3:Y:S01]  /*14670*/  LDL.LU R55, [R1+0x4e8] ;  /* 0x0004e80001377983 */ /* 0x000ee20000300800 */
        /* <DEDUP_REMOVED lines=10> */
[----:B------:R-:W-:Y:S06]  /*14720*/  @!P1 BRA `(.L_x_2742) ;  /* 0x0000000000589947 */ /* 0x000fec0003800000 */
        /* <DEDUP_REMOVED lines=15> */
[----:B0-----:R0:W1:Y:S02]  /*14820*/  MUFU.RCP R61, R0 ;  /* 0x00000000003d7308 */ /* 0x0010640000001000 */
[----:B0-----:R-:W1:Y:S02]  /*14830*/  LDL.LU R0, [R1+0x4bc] ;  /* 0x0004bc0001007983 */ /* 0x001e640000300800 */
[----:B-1----:R-:W-:Y:S01]  /*14840*/  FMUL.FTZ R0, R0, R61 ;  /* 0x0000003d00007220 */ /* 0x002fe20000410000 */
[----:B------:R-:W-:-:S04]  /*14850*/  FADD.FTZ R61, -R61, 1 ;  /* 0x3f8000003d3d7421 */ /* 0x000fc80000010100 */
[----:B------:R-:W-:-:S04]  /*14860*/  FFMA.FTZ R61, R59, R61, 1 ;  /* 0x3f8000003b3d7423 */ /* 0x000fc8000001003d */
[----:B------:R-:W-:-:S05]  /*14870*/  FMUL.FTZ R0, R0, R61 ;  /* 0x0000003d00007220 */ /* 0x000fca0000410000 */
[----:B------:R1:W-:Y:S02]  /*14880*/  STL [R1+0x4bc], R0 ;  /* 0x0004bc0001007387 */ /* 0x0003e40000100800 */
.L_x_2742:
[----:B-1----:R-:W2:Y:S01]  /*14890*/  LDL R0, [R1+0x4a0] ;  /* 0x0004a00001007983 */ /* 0x002ea20000100800 */
[----:B------:R-:W-:Y:S01]  /*148a0*/  FFMA.FTZ R58, R53, R57, R58 ;  /* 0x00000039353a7223 */ /* 0x000fe2000001003a */
[----:B0-----:R-:W-:Y:S02]  /*148b0*/  FADD.FTZ R59, R57, R56 ;  /* 0x00000038393b7221 */ /* 0x001fe40000010000 */
[----:B------:R-:W3:Y:S04]  /*148c0*/  LDL.LU R56, [R1+0x4fc] ;  /* 0x0004fc0001387983 */ /* 0x000ee80000300800 */
[----:B------:R-:W4:Y:S04]  /*148d0*/  LDL.LU R57, [R1+0x4f8] ;  /* 0x0004f80001397983 */ /* 0x000f280000300800 */
[----:B------:R-:W5:Y:S01]  /*148e0*/  LDL R61, [R1+0x4bc] ;  /* 0x0004bc00013d7983 */ /* 0x000f620000100800 */
[----:B--2---:R-:W-:-:S04]  /*148f0*/  FMUL.FTZ R0, R4, R0 ;  /* 0x0000000004007220 */ /* 0x004fc80000410000 */
[----:B------:R-:W-:Y:S01]  /*14900*/  FFMA.FTZ R58, R54, R0, R58 ;  /* 0x00000000363a7223 */ /* 0x000fe2000001003a */
[----:B------:R-:W-:-:S04]  /*14910*/  FADD.FTZ R0, R59, R0 ;  /* 0x000000003b007221 */ /* 0x000fc80000010000 */
[----:B------:R0:W-:Y:S04]  /*14920*/  STL [R1+0x410], R58 ;  /* 0x0004103a01007387 */ /* 0x0001e80000100800 */
[----:B------:R0:W-:Y:S01]  /*14930*/  STL [R1+0x414], R0 ;  /* 0x0004140001007387 */ /* 0x0001e20000100800 */
[----:B---3--:R-:W-:Y:S01]  /*14940*/  FADD.FTZ R56, R56, -UR16 ;  /* 0x8000001038387e21 */ /* 0x008fe20008010000 */
[----:B----4-:R-:W-:Y:S01]  /*14950*/  FADD.FTZ R57, R57, -UR16 ;  /* 0x8000001039397e21 */ /* 0x010fe20008010000 */
[----:B-----5:R-:W-:Y:S02]  /*14960*/  FMUL.FTZ R59, R5, R61 ;  /* 0x0000003d053b7220 */ /* 0x020fe40000410000 */
[----:B------:R-:W-:Y:S01]  /*14970*/  FMUL.FTZ R56, R56, UR12 ;  /* 0x0000000c38387c20 */ /* 0x000fe20008410000 */
        /* <DEDUP_REMOVED lines=24> */
.L_x_2743:
[----:B------:R-:W2:Y:S04]  /*14b00*/  LDL.LU R61, [R1+0x410] ;  /* 0x00041000013d7983 */ /* 0x000ea80000300800 */
[----:B01----:R-:W3:Y:S04]  /*14b10*/  LDL R0, [R1+0x49c] ;  /* 0x00049c0001007983 */ /* 0x003ee80000100800 */
[----:B------:R0:W-:Y:S04]  /*14b20*/  STL [R1+0x80c], R3 ;  /* 0x00080c0301007387 */ /* 0x0001e80000100800 */
[----:B------:R1:W-:Y:S04]  /*14b30*/  STL [R1+0x808], R2 ;  /* 0x0008080201007387 */ /* 0x0003e80000100800 */
[----:B------:R-:W4:Y:S04]  /*14b40*/  LDL.LU R58, [R1+0x50c] ;  /* 0x00050c00013a7983 */ /* 0x000f280000300800 */
[----:B0-----:R-:W4:Y:S04]  /*14b50*/  LDL.LU R3, [R1+0x414] ;  /* 0x0004140001037983 */ /* 0x001f280000300800 */
[----:B-1----:R-:W4:Y:S01]  /*14b60*/  LDL.LU R2, [R1+0x508] ;  /* 0x0005080001027983 */ /* 0x002f220000300800 */
[----:B--2---:R-:W-:Y:S01]  /*14b70*/  FFMA.FTZ R61, R55, R59, R61 ;  /* 0x0000003b373d7223 */ /* 0x004fe2000001003d */
[----:B---3--:R-:W-:-:S04]  /*14b80*/  FMUL.FTZ R0, R4, R0 ;  /* 0x0000000004007220 */ /* 0x008fc80000410000 */
[----:B------:R-:W-:-:S05]  /*14b90*/  FFMA.FTZ R61, R56, R0, R61 ;  /* 0x00000000383d7223 */ /* 0x000fca000001003d */
[----:B------:R0:W-:Y:S04]  /*14ba0*/  STL [R1+0x41c], R61 ;  /* 0x00041c3d01007387 */ /* 0x0001e80000100800 */
[----:B0-----:R-:W2:Y:S01]  /*14bb0*/  LDL R61, [R1+0x4ac] ;  /* 0x0004ac00013d7983 */ /* 0x001ea20000100800 */
[----:B----4-:R-:W-:Y:S01]  /*14bc0*/  FADD.FTZ R59, R59, R3 ;  /* 0x000000033b3b7221 */ /* 0x010fe20000010000 */
[----:B------:R-:W-:Y:S02]  /*14bd0*/  FADD.FTZ R2, R2, -UR16 ;  /* 0x8000001002027e21 */ /* 0x000fe40008010000 */
[----:B------:R0:W5:Y:S01]  /*14be0*/  LDL.LU R3, [R1+0x80c] ;  /* 0x00080c0001037983 */ /* 0x0001620000300800 */
[----:B------:R-:W-:-:S05]  /*14bf0*/  FADD.FTZ R59, R59, R0 ;  /* 0x000000003b3b7221 */ /* 0x000fca0000010000 */
[----:B------:R1:W-:Y:S02]  /*14c00*/  STL [R1+0x418], R59 ;  /* 0x0004183b01007387 */ /* 0x0003e40000100800 */
[----:B-1----:R-:W-:Y:S02]  /*14c10*/  FMUL.FTZ R59, R2, UR12 ;  /* 0x0000000c023b7c20 */ /* 0x002fe40008410000 */
[----:B------:R0:W5:Y:S01]  /*14c20*/  LDL.LU R2, [R1+0x808] ;  /* 0x0008080001027983 */ /* 0x0001620000300800 */
[----:B------:R-:W-:-:S04]  /*14c30*/  FADD.FTZ R58, R58, -UR16 ;  /* 0x800000103a3a7e21 */ /* 0x000fc80008010000 */
[----:B------:R-:W-:Y:S01]  /*14c40*/  FMUL.FTZ R58, R58, UR12 ;  /* 0x0000000c3a3a7c20 */ /* 0x000fe20008410000 */
[----:B--2---:R-:W-:-:S05]  /*14c50*/  FMUL.FTZ R0, R5, R61 ;  /* 0x0000003d05007220 */ /* 0x004fca0000410000 */
[----:B------:R0:W-:Y:S01]  /*14c60*/  STL [R1+0x410], R0 ;  /* 0x0004100001007387 */ /* 0x0001e20000100800 */
[----:B------:R-:W-:Y:S05]  /*14c70*/  @!P1 BRA `(.L_x_2744) ;  /* 0x0000000000709947 */ /* 0x000fea0003800000 */
[----:B------:R1:W-:Y:S04]  /*14c80*/  STL [R1+0x80c], R7 ;  /* 0x00080c0701007387 */ /* 0x0003e80000100800 */
[----:B-1----:R-:W2:Y:S01]  /*14c90*/  LDL.LU R7, [R1+0x498] ;  /* 0x0004980001077983 */ /* 0x002ea20000300800 */
[----:B0----5:R-:W-:-:S03]  /*14ca0*/  FFMA.FTZ R0, R58, R4, R2 ;  /* 0x000000043a007223 */ /* 0x021fc60000010002 */
[----:B------:R0:W-:Y:S01]  /*14cb0*/  STL [R1+0x808], R6 ;  /* 0x0008080601007387 */ /* 0x0001e20000100800 */
[----:B------:R-:W-:-:S06]  /*14cc0*/  FMUL.FTZ R61, R0, -1.4426950216293334961 ;  /* 0xbfb8aa3b003d7820 */ /* 0x000fcc0000410000 */
[----:B------:R-:W1:Y:S01]  /*14cd0*/  MUFU.EX2 R61, R61 ;  /* 0x0000003d003d7308 */ /* 0x000e620000000800 */
[----:B0-----:R-:W3:Y:S01]  /*14ce0*/  LDL.LU R6, [R1+0x4a4] ;  /* 0x0004a40001067983 */ /* 0x001ee20000300800 */
[----:B-1----:R-:W-:-:S06]  /*14cf0*/  FADD.FTZ R61, R61, 1 ;  /* 0x3f8000003d3d7421 */ /* 0x002fcc0000010000 */
[----:B------:R-:W2:Y:S02]  /*14d00*/  MUFU.RCP R61, R61 ;  /* 0x0000003d003d7308 */ /* 0x000ea40000001000 */
[----:B--2---:R-:W-:Y:S01]  /*14d10*/  FMUL.FTZ R7, R7, R61 ;  /* 0x0000003d07077220 */ /* 0x004fe20000410000 */
[----:B------:R-:W-:-:S04]  /*14d20*/  FADD.FTZ R61, -R61, 1 ;  /* 0x3f8000003d3d7421 */ /* 0x000fc80000010100 */
[----:B------:R0:W-:Y:S01]  /*14d30*/  STL [R1+0x414], R7 ;  /* 0x0004140701007387 */ /* 0x0001e20000100800 */
[----:B------:R-:W-:-:S03]  /*14d40*/  FFMA.FTZ R61, R0, R61, 1 ;  /* 0x3f800000003d7423 */ /* 0x000fc6000001003d */
[----:B------:R-:W2:Y:S04]  /*14d50*/  LDL.LU R0, [R1+0x414] ;  /* 0x0004140001007983 */ /* 0x000ea80000300800 */
[----:B0-----:R1:W5:Y:S01]  /*14d60*/  LDL.LU R7, [R1+0x80c] ;  /* 0x00080c0001077983 */ /* 0x0013620000300800 */
[----:B--2---:R-:W-:Y:S01]  /*14d70*/  FMUL.FTZ R61, R0, R61 ;  /* 0x0000003d003d7220 */ /* 0x004fe20000410000 */
[----:B------:R-:W-:-:S04]  /*14d80*/  FFMA.FTZ R0, R59, R5, R3 ;  /* 0x000000053b007223 */ /* 0x000fc80000010003 */
[----:B------:R0:W-:Y:S02]  /*14d90*/  STL [R1+0x498], R61 ;  /* 0x0004983d01007387 */ /* 0x0001e40000100800 */
[----:B0-----:R-:W-:-:S06]  /*14da0*/  FMUL.FTZ R61, R0, -1.4426950216293334961 ;  /* 0xbfb8aa3b003d7820 */ /* 0x001fcc0000410000 */
[----:B------:R-:W0:Y:S02]  /*14db0*/  MUFU.EX2 R61, R61 ;  /* 0x0000003d003d7308 */ /* 0x000e240000000800 */
[----:B0-----:R-:W-:-:S06]  /*14dc0*/  FADD.FTZ R61, R61, 1 ;  /* 0x3f8000003d3d7421 */ /* 0x001fcc0000010000 */
[----:B------:R-:W3:Y:S02]  /*14dd0*/  MUFU.RCP R61, R61 ;  /* 0x0000003d003d7308 */ /* 0x000ee40000001000 */
[----:B---3--:R-:W-:Y:S01]  /*14de0*/  FMUL.FTZ R6, R6, R61 ;  /* 0x0000003d06067220 */ /* 0x008fe20000410000 */
[----:B------:R-:W-:-:S04]  /*14df0*/  FADD.FTZ R61, -R61, 1 ;  /* 0x3f8000003d3d7421 */ /* 0x000fc80000010100 */
[----:B------:R-:W-:-:S04]  /*14e00*/  FFMA.FTZ R61, R0, R61, 1 ;  /* 0x3f800000003d7423 */ /* 0x000fc8000001003d */
[----:B------:R-:W-:Y:S02]  /*14e10*/  FMUL.FTZ R0, R6, R61 ;  /* 0x0000003d06007220 */ /* 0x000fe40000410000 */
[----:B------:R1:W5:Y:S04]  /*14e20*/  LDL.LU R6, [R1+0x808] ;  /* 0x0008080001067983 */ /* 0x0003680000300800 */
[----:B------:R1:W-:Y:S02]  /*14e30*/  STL [R1+0x4a4], R0 ;  /* 0x0004a40001007387 */ /* 0x0003e40000100800 */
.L_x_2744:
[----:B-----5:R2:W-:Y:S04]  /*14e40*/  STL [R1+0x810], R6 ;  /* 0x0008100601007387 */ /* 0x0205e80000100800 */
[----:B01----:R-:W3:Y:S04]  /*14e50*/  LDL R0, [R1+0x498] ;  /* 0x0004980001007983 */ /* 0x003ee80000100800 */
[----:B------:R0:W-:Y:S04]  /*14e60*/  STL [R1+0x814], R7 ;  /* 0x0008140701007387 */ /* 0x0001e80000100800 */
[----:B------:R-:W4:Y:S04]  /*14e70*/  LDL.LU R61, [R1+0x410] ;  /* 0x00041000013d7983 */ /* 0x000f280000300800 */
[----:B--2---:R-:W4:Y:S04]  /*14e80*/  LDL.LU R6, [R1+0x41c] ;  /* 0x00041c0001067983 */ /* 0x004f280000300800 */
[----:B0-----:R-:W2:Y:S04]  /*14e90*/  LDL.LU R7, [R1+0x418] ;  /* 0x0004180001077983 */ /* 0x001ea80000300800 */
[----:B------:R0:W-:Y:S04]  /*14ea0*/  STL [R1+0x80c], R3 ;  /* 0x00080c0301007387 */ /* 0x0001e80000100800 */
[----:B------:R1:W-:Y:S04]  /*14eb0*/  STL [R1+0x808], R2 ;  /* 0x0008080201007387 */ /* 0x0003e80000100800 */
[----:B0-----:R-:W2:Y:S04]  /*14ec0*/  LDL.LU R3, [R1+0x514] ;  /* 0x0005140001037983 */ /* 0x001ea80000300800 */
[----:B-1----:R-:W2:Y:S01]  /*14ed0*/  LDL.LU R2, [R1+0x510] ;  /* 0x0005100001027983 */ /* 0x002ea20000300800 */
[----:B---3--:R-:W-:Y:S01]  /*14ee0*/  FMUL.FTZ R0, R4, R0 ;  /* 0x0000000004007220 */ /* 0x008fe20000410000 */
[----:B----4-:R-:W-:Y:S01]  /*14ef0*/  FFMA.FTZ R6, R57, R61, R6 ;  /* 0x0000003d39067223 */ /* 0x010fe20000010006 */
[----:B--2---:R-:W-:-:S03]  /*14f00*/  FADD.FTZ R61, R61, R7 ;  /* 0x000000073d3d7221 */ /* 0x004fc60000010000 */
[----:B------:R-:W-:Y:S01]  /*14f10*/  FFMA.FTZ R6, R58, R0, R6 ;  /* 0x000000003a067223 */ /* 0x000fe20000010006 */
[----:B------:R0:W5:Y:S01]  /*14f20*/  LDL.LU R7, [R1+0x814] ;  /* 0x0008140001077983 */ /* 0x0001620000300800 */
[----:B------:R-:W-:-:S03]  /*14f30*/  FADD.FTZ R61, R61, R0 ;  /* 0x000000003d3d7221 */ /* 0x000fc60000010000 */
[----:B------:R-:W2:Y:S04]  /*14f40*/  LDL R0, [R1+0x4a4] ;  /* 0x0004a40001007983 */ /* 0x000ea80000100800 */
[----:B------:R1:W-:Y:S01]  /*14f50*/  STL [R1+0x420], R61 ;  /* 0x0004203d01007387 */ /* 0x0003e20000100800 */
[----:B------:R-:W-:Y:S01]  /*14f60*/  FADD.FTZ R3, R3, -UR16 ;  /* 0x8000001003037e21 */ /* 0x000fe20008010000 */
[----:B------:R-:W-:Y:S02]  /*14f70*/  FADD.FTZ R2, R2, -UR16 ;  /* 0x8000001002027e21 */ /* 0x000fe40008010000 */
[----:B------:R3:W-:Y:S01]  /*14f80*/  STL [R1+0x428], R6 ;  /* 0x0004280601007387 */ /* 0x0007e20000100800 */
[----:B-1----:R-:W-:-:S03]  /*14f90*/  FMUL.FTZ R61, R3, UR12 ;  /* 0x0000000c033d7c20 */ /* 0x002fc60008410000 */
[----:B------:R0:W5:Y:S04]  /*14fa0*/  LDL.LU R3, [R1+0x80c] ;  /* 0x00080c0001037983 */ /* 0x0001680000300800 */
[----:B---3--:R0:W5:Y:S01]  /*14fb0*/  LDL.LU R6, [R1+0x810] ;  /* 0x0008100001067983 */ /* 0x0081620000300800 */
[----:B--2---:R-:W-:-:S05]  /*14fc0*/  FMUL.FTZ R0, R5, R0 ;  /* 0x0000000005007220 */ /* 0x004fca0000410000 */
[----:B------:R1:W-:Y:S02]  /*14fd0*/  STL [R1+0x418], R0 ;  /* 0x0004180001007387 */ /* 0x0003e40000100800 */
[----:B-1----:R-:W-:Y:S02]  /*14fe0*/  FMUL.FTZ R0, R2, UR12 ;  /* 0x0000000c02007c20 */ /* 0x002fe40008410000 */
[----:B------:R0:W5:Y:S01]  /*14ff0*/  LDL.LU R2, [R1+0x808] ;  /* 0x0008080001027983 */ /* 0x0001620000300800 */
[----:B------:R-:W-:Y:S05]  /*15000*/  @!P1 BRA `(.L_x_2745) ;  /* 0x0000000000789947 */ /* 0x000fea0003800000 */
[----:B-----5:R1:W-:Y:S04]  /*15010*/  STL [R1+0x80c], R7 ;  /* 0x00080c0701007387 */ /* 0x0203e80000100800 */
[----:B------:R-:W-:Y:S04]  /*15020*/  STL [R1+0x810], R8 ;  /* 0x0008100801007387 */ /* 0x000fe80000100800 */
[----:B------:R-:W-:Y:S04]  /*15030*/  STL [R1+0x814], R9 ;  /* 0x0008140901007387 */ /* 0x000fe80000100800 */
[----:B-1----:R-:W2:Y:S04]  /*15040*/  LDL.LU R7, [R1+0x494] ;  /* 0x0004940001077983 */ /* 0x002ea80000300800 */
[----:B------:R1:W-:Y:S04]  /*15050*/  STL [R1+0x808], R6 ;  /* 0x0008080601007387 */ /* 0x0003e80000100800 */
[----:B-1----:R-:W3:Y:S01]  /*15060*/  LDL.LU R6, [R1+0x490] ;  /* 0x0004900001067983 */ /* 0x002ee20000300800 */
[----:B------:R-:W-:-:S04]  /*15070*/  FFMA.FTZ R8, R61, R4, R2 ;  /* 0x000000043d087223 */ /* 0x000fc80000010002 */
[----:B------:R-:W-:-:S06]  /*15080*/  FMUL.FTZ R9, R8, -1.4426950216293334961 ;  /* 0xbfb8aa3b08097820 */ /* 0x000fcc0000410000 */
[----:B------:R-:W1:Y:S02]  /*15090*/  MUFU.EX2 R9, R9 ;  /* 0x0000000900097308 */ /* 0x000e640000000800 */
[----:B-1----:R-:W-:-:S06]  /*150a0*/  FADD.FTZ R9, R9, 1 ;  /* 0x3f80000009097421 */ /* 0x002fcc0000010000 */
[----:B------:R-:W2:Y:S02]  /*150b0*/  MUFU.RCP R9, R9 ;  /* 0x0000000900097308 */ /* 0x000ea40000001000 */
[----:B--2---:R-:W-:Y:S01]  /*150c0*/  FMUL.FTZ R7, R7, R9 ;  /* 0x0000000907077220 */ /* 0x004fe20000410000 */
[----:B------:R-:W-:-:S04]  /*150d0*/  FADD.FTZ R9, -R9, 1 ;  /* 0x3f80000009097421 */ /* 0x000fc80000010100 */
[----:B------:R-:W-:Y:S02]  /*150e0*/  FFMA.FTZ R8, R8, R9, 1 ;  /* 0x3f80000008087423 */ /* 0x000fe40000010009 */
[----:B------:R1:W5:Y:S02]  /*150f0*/  LDL.LU R9, [R1+0x814] ;  /* 0x0008140001097983 */ /* 0x0003640000300800 */
[----:B------:R-:W-:Y:S01]  /*15100*/  FMUL.FTZ R8, R7, R8 ;  /* 0x0000000807087220 */ /* 0x000fe20000410000 */
[----:B------:R-:W-:-:S04]  /*15110*/  FFMA.FTZ R7, R0, R5, R3 ;  /* 0x0000000500077223 */ /* 0x000fc80000010003 */
[----:B------:R2:W-:Y:S02]  /*15120*/  STL [R1+0x494], R8 ;  /* 0x0004940801007387 */ /* 0x0005e40000100800 */
[----:B--2---:R-:W-:-:S06]  /*15130*/  FMUL.FTZ R8, R7, -1.4426950216293334961 ;  /* 0xbfb8aa3b07087820 */ /* 0x004fcc0000410000 */
[----:B------:R-:W2:Y:S02]  /*15140*/  MUFU.EX2 R8, R8 ;  /* 0x0000000800087308 */ /* 0x000ea40000000800 */
[----:B--2---:R-:W-:-:S06]  /*15150*/  FADD.FTZ R8, R8, 1 ;  /* 0x3f80000008087421 */ /* 0x004fcc0000010000 */
[----:B------:R-:W3:Y:S02]  /*15160*/  MUFU.RCP R8, R8 ;  /* 0x0000000800087308 */ /* 0x000ee40000001000 */
[----:B---3--:R-:W-:Y:S01]  /*15170*/  FMUL.FTZ R6, R6, R8 ;  /* 0x0000000806067220 */ /* 0x008fe20000410000 */
[----:B------:R-:W-:-:S04]  /*15180*/  FADD.FTZ R8, -R8, 1 ;  /* 0x3f80000008087421 */ /* 0x000fc80000010100 */
[----:B------:R-:W-:Y:S02]  /*15190*/  FFMA.FTZ R7, R7, R8, 1 ;  /* 0x3f80000007077423 */ /* 0x000fe40000010008 */
[----:B------:R1:W5:Y:S02]  /*151a0*/  LDL.LU R8, [R1+0x810] ;  /* 0x0008100001087983 */ /* 0x0003640000300800 */
[----:B------:R-:W-:Y:S02]  /*151b0*/  FMUL.FTZ R6, R6, R7 ;  /* 0x0000000706067220 */ /* 0x000fe40000410000 */
[----:B------:R1:W5:Y:S04]  /*151c0*/  LDL.LU R7, [R1+0x80c] ;  /* 0x00080c0001077983 */ /* 0x0003680000300800 */
[----:B------:R2:W-:Y:S04]  /*151d0*/  STL [R1+0x490], R6 ;  /* 0x0004900601007387 */ /* 0x0005e80000100800 */
[----:B--2---:R1:W5:Y:S02]  /*151e0*/  LDL.LU R6, [R1+0x808] ;  /* 0x0008080001067983 */ /* 0x0043640000300800 */
.L_x_2745:
[----:B------:R2:W-:Y:S04]  /*151f0*/  STL [R1+0x848], R45 ;  /* 0x0008482d01007387 */ /* 0x0005e80000100800 */
[----:B------:R3:W-:Y:S04]  /*15200*/  STL [R1+0x844], R50 ;  /* 0x0008443201007387 */ /* 0x0007e80000100800 */
[----:B-----5:R4:W-:Y:S04]  /*15210*/  STL [R1+0x80c], R3 ;  /* 0x00080c0301007387 */ /* 0x0209e80000100800 */
[----:B--2---:R-:W2:Y:S04]  /*15220*/  LDL.LU R45, [R1+0x418] ;  /* 0x00041800012d7983 */ /* 0x004ea80000300800 */
[----:B---3--:R-:W2:Y:S04]  /*15230*/  LDL.LU R50, [R1+0x428] ;  /* 0x0004280001327983 */ /* 0x008ea80000300800 */
[----:B----4-:R-:W3:Y:S04]  /*15240*/  LDL.LU R3, [R1+0x494] ;  /* 0x0004940001037983 */ /* 0x010ee80000300800 */
[----:B------:R4:W-:Y:S04]  /*15250*/  STL [R1+0x868], R37 ;  /* 0x0008682501007387 */ /* 0x0009e80000100800 */
[----:B------:R0:W-:Y:S04]  /*15260*/  STL [R1+0x85c], R40 ;  /* 0x00085c2801007387 */ /* 0x0001e80000100800 */
[----:B------:R1:W-:Y:S04]  /*15270*/  STL [R1+0x84c], R44 ;  /* 0x00084c2c01007387 */ /* 0x0003e80000100800 */
[----:B----4-:R-:W4:Y:S04]  /*15280*/  LDL.LU R37, [R1+0x458] ;  /* 0x0004580001257983 */ /* 0x010f280000300800 */
[----:B0-----:R-:W4:Y:S04]  /*15290*/  LDL.LU R40, [R1+0x454] ;  /* 0x0004540001287983 */ /* 0x001f280000300800 */
[----:B-1----:R-:W4:Y:S04]  /*152a0*/  LDL.LU R44, [R1+0x6c0] ;  /* 0x0006c000012c7983 */ /* 0x002f280000300800 */
[----:B------:R0:W-:Y:S04]  /*152b0*/  STL [R1+0x864], R38 ;  /* 0x0008642601007387 */ /* 0x0001e80000100800 */
[----:B------:R1:W-:Y:S04]  /*152c0*/  STL [R1+0x86c], R36 ;  /* 0x00086c2401007387 */ /* 0x0003e80000100800 */
[----:B0-----:R-:W4:Y:S04]  /*152d0*/  LDL.LU R38, [R1+0x6b0] ;  /* 0x0006b00001267983 */ /* 0x001f280000300800 */
[----:B------:R0:W-:Y:S04]  /*152e0*/  STL [R1+0x850], R43 ;  /* 0x0008502b01007387 */ /* 0x0001e80000100800 */
[----:B------:R0:W-:Y:S04]  /*152f0*/  STL [R1+0x840], R51 ;  /* 0x0008403301007387 */ /* 0x0001e80000100800 */
[----:B-1----:R-:W4:Y:S04]  /*15300*/  LDL.LU R36, [R1+0x460] ;  /* 0x0004600001247983 */ /* 0x002f280000300800 */
[----:B0-----:R-:W4:Y:S04]  /*15310*/  LDL.LU R43, [R1+0x45c] ;  /* 0x00045c00012b7983 */ /* 0x001f280000300800 */
[----:B------:R-:W4:Y:S04]  /*15320*/  LDL.LU R51, [R1+0x6d8] ;  /* 0x0006d80001337983 */ /* 0x000f280000300800 */
[----:B------:R0:W-:Y:S04]  /*15330*/  STL [R1+0x860], R39 ;  /* 0x0008602701007387 */ /* 0x0001e80000100800 */
[----:B------:R1:W-:Y:S04]  /*15340*/  STL [R1+0x83c], R52 ;  /* 0x00083c3401007387 */ /* 0x0003e80000100800 */
[----:B0-----:R-:W4:Y:S04]  /*15350*/  LDL.LU R39, [R1+0x6c4] ;  /* 0x0006c40001277983 */ /* 0x001f280000300800 */
[----:B-1----:R-:W4:Y:S04]  /*15360*/  LDL.LU R52, [R1+0x420] ;  /* 0x0004200001347983 */ /* 0x002f280000300800 */
[----:B------:R0:W-:Y:S04]  /*15370*/  STL [R1+0x808], R2 ;  /* 0x0008080201007387 */ /* 0x0001e80000100800 */
[----:B------:R1:W-:Y:S04]  /*15380*/  STL [R1+0x858], R41 ;  /* 0x0008582901007387 */ /* 0x0003e80000100800 */
[----:B0-----:R-:W4:Y:S04]  /*15390*/  LDL.LU R2, [R1+0x490] ;  /* 0x0004900001027983 */ /* 0x001f280000300800 */
[----:B-1----:R-:W4:Y:S04]  /*153a0*/  LDL.LU R41, [R1+0x6a0] ;  /* 0x0006a00001297983 */ /* 0x002f280000300800 */
[----:B------:R0:W-:Y:S04]  /*153b0*/  STL [R1+0x854], R42 ;  /* 0x0008542a01007387 */ /* 0x0001e80000100800 */
[----:B------:R-:W-:Y:S04]  /*153c0*/  STL [R1+0x814], R47 ;  /* 0x0008142f01007387 */ /* 0x000fe80000100800 */
[----:B0-----:R-:W4:Y:S04]  /*153d0*/  LDL.LU R42, [R1+0x6b4] ;  /* 0x0006b400012a7983 */ /* 0x001f280000300800 */
[----:B------:R-:W-:Y:S04]  /*153e0*/  STL [R1+0x810], R46 ;  /* 0x0008102e01007387 */ /* 0x000fe80000100800 */
[----:B------:R0:W-:Y:S04]  /*153f0*/  STL [R1+0x824], R58 ;  /* 0x0008243a01007387 */ /* 0x0001e80000100800 */
[----:B0-----:R-:W4:Y:S01]  /*15400*/  LDL.LU R58, [R1+0x424] ;  /* 0x00042400013a7983 */ /* 0x001f220000300800 */
[----:B--2---:R-:W-:Y:S01]  /*15410*/  FFMA.FTZ R50, R59, R45, R50 ;  /* 0x0000002d3b327223 */ /* 0x004fe20000010032 */
[----:B---3--:R-:W-:-:S04]  /*15420*/  FMUL.FTZ R47, R4, R3 ;  /* 0x00000003042f7220 */ /* 0x008fc80000410000 */
[----:B------:R-:W-:Y:S02]  /*15430*/  FFMA.FTZ R46, R61, R47, R50 ;  /* 0x0000002f3d2e7223 */ /* 0x000fe40000010032 */
[----:B------:R-:W2:Y:S01]  /*15440*/  LDL.LU R50, [R1+0x6a4] ;  /* 0x0006a40001327983 */ /* 0x000ea20000300800 */
[----:B----4-:R-:W-:Y:S01]  /*15450*/  FFMA.FTZ R40, R7, R44, R40 ;  /* 0x0000002c07287223 */ /* 0x010fe20000010028 */
[----:B------:R-:W-:-:S03]  /*15460*/  FADD.FTZ R37, R37, R44 ;  /* 0x0000002c25257221 */ /* 0x000fc60000010000 */
[----:B------:R-:W-:Y:S01]  /*15470*/  FFMA.FTZ R40, R9, R38, R40 ;  /* 0x0000002609287223 */ /* 0x000fe20000010028 */
[----:B------:R-:W-:Y:S02]  /*15480*/  FADD.FTZ R9, R37, R38 ;  /* 0x0000002625097221 */ /* 0x000fe40000010000 */
[----:B------:R-:W3:Y:S04]  /*15490*/  LDL.LU R37, [R1+0x694] ;  /* 0x0006940001257983 */ /* 0x000ee80000300800 */
[----:B------:R0:W-:Y:S04]  /*154a0*/  STL [R1+0x820], R60 ;  /* 0x0008203c01007387 */ /* 0x0001e80000100800 */
[----:B------:R-:W4:Y:S04]  /*154b0*/  LDL.LU R38, [R1+0x42c] ;  /* 0x00042c0001267983 */ /* 0x000f280000300800 */
[----:B0-----:R-:W4:Y:S01]  /*154c0*/  LDL.LU R60, [R1+0x678] ;  /* 0x00067800013c7983 */ /* 0x001f220000300800 */
[----:B------:R-:W-:Y:S01]  /*154d0*/  FFMA.FTZ R43, R6, R51, R43 ;  /* 0x00000033062b7223 */ /* 0x000fe2000001002b */
[----:B------:R-:W-:-:S02]  /*154e0*/  FADD.FTZ R36, R36, R51 ;  /* 0x0000003324247221 */ /* 0x000fc40000010000 */
[----:B------:R0:W-:Y:S04]  /*154f0*/  STL [R1+0x818], R48 ;  /* 0x0008183001007387 */ /* 0x0001e80000100800 */
[----:B------:R-:W4:Y:S04]  /*15500*/  LDL.LU R51, [R1+0x640] ;  /* 0x0006400001337983 */ /* 0x000f280000300800 */
[----:B0-----:R-:W4:Y:S01]  /*15510*/  LDL.LU R48, [R1+0x668] ;  /* 0x0006680001307983 */ /* 0x001f220000300800 */
[----:B------:R-:W-:Y:S01]  /*15520*/  FFMA.FTZ R8, R8, R39, R43 ;  /* 0x0000002708087223 */ /* 0x000fe2000001002b */
[----:B------:R-:W-:-:S02]  /*15530*/  FADD.FTZ R39, R36, R39 ;  /* 0x0000002724277221 */ /* 0x000fc40000010000 */
[----:B------:R-:W4:Y:S01]  /*15540*/  LDL.LU R43, [R1+0x43c] ;  /* 0x00043c00012b7983 */ /* 0x000f220000300800 */
[----:B------:R-:W-:-:S03]  /*15550*/  FADD.FTZ R45, R45, R52 ;  /* 0x000000342d2d7221 */ /* 0x000fc60000010000 */
[----:B------:R-:W4:Y:S01]  /*15560*/  LDL.LU R36, [R1+0x690] ;  /* 0x0006900001247983 */ /* 0x000f220000300800 */
[----:B------:R-:W-:-:S03]  /*15570*/  FADD.FTZ R45, R45, R47 ;  /* 0x0000002f2d2d7221 */ /* 0x000fc60000010000 */
[----:B------:R0:W-:Y:S04]  /*15580*/  STL [R1+0x834], R54 ;  /* 0x0008343601007387 */ /* 0x0001e80000100800 */
[----:B------:R-:W-:Y:S01]  /*15590*/  STL [R1+0x830], R55 ;  /* 0x0008303701007387 */ /* 0x000fe20000100800 */
[----:B------:R-:W-:-:S03]  /*155a0*/  FMUL.FTZ R6, R5, R2 ;  /* 0x0000000205067220 */ /* 0x000fc60000410000 */
[----:B------:R1:W-:Y:S01]  /*155b0*/  STL [R1+0x81c], R49 ;  /* 0x00081c3101007387 */ /* 0x0003e20000100800 */
[----:B------:R-:W-:-:S03]  /*155c0*/  FFMA.FTZ R11, R11, R41, R40 ;  /* 0x000000290b0b7223 */ /* 0x000fc60000010028 */
[----:B0-----:R-:W4:Y:S01]  /*155d0*/  LDL.LU R54, [R1+0x44c] ;  /* 0x00044c0001367983 */ /* 0x001f220000300800 */
[----:B------:R-:W-:-:S03]  /*155e0*/  FFMA.FTZ R7, R0, R6, R46 ;  /* 0x0000000600077223 */ /* 0x000fc6000001002e */
[----:B------:R-:W4:Y:S01]  /*155f0*/  LDL.LU R40, [R1+0x434] ;  /* 0x0004340001287983 */ /* 0x000f220000300800 */
[----:B------:R-:W-:-:S03]  /*15600*/  FADD.FTZ R6, R6, R45 ;  /* 0x0000002d06067221 */ /* 0x000fc60000010000 */
[----:B------:R-:W4:Y:S04]  /*15610*/  LDL.LU R45, [R1+0x658] ;  /* 0x00065800012d7983 */ /* 0x000f280000300800 */
[----:B-1----:R-:W4:Y:S01]  /*15620*/  LDL.LU R49, [R1+0x67c] ;  /* 0x00067c0001317983 */ /* 0x002f220000300800 */
[----:B------:R-:W-:Y:S01]  /*15630*/  FFMA.FTZ R8, R10, R42, R8 ;  /* 0x0000002a0a087223 */ /* 0x000fe20000010008 */
[----:B------:R-:W-:Y:S02]  /*15640*/  FADD.FTZ R10, R39, R42 ;  /* 0x0000002a270a7221 */ /* 0x000fe40000010000 */
[----:B------:R-:W4:Y:S04]  /*15650*/  LDL.LU R39, [R1+0x430] ;  /* 0x0004300001277983 */ /* 0x000f280000300800 */
[----:B------:R-:W4:Y:S01]  /*15660*/  LDL.LU R55, [R1+0x630] ;  /* 0x0006300001377983 */ /* 0x000f220000300800 */
[----:B------:R-:W-:-:S03]  /*15670*/  FADD.FTZ R9, R9, R41 ;  /* 0x0000002909097221 */ /* 0x000fc60000010000 */
[----:B------:R-:W4:Y:S04]  /*15680*/  LDL.LU R41, [R1+0x438] ;  /* 0x0004380001297983 */ /* 0x000f280000300800 */
[----:B------:R-:W4:Y:S04]  /*15690*/  LDL.LU R42, [R1+0x66c] ;  /* 0x00066c00012a7983 */ /* 0x000f280000300800 */
[----:B------:R0:W-:Y:S04]  /*156a0*/  STL [R1+0x838], R53 ;  /* 0x0008383501007387 */ /* 0x0001e80000100800 */
[----:B------:R-:W4:Y:S04]  /*156b0*/  LDL.LU R52, [R1+0x448] ;  /* 0x0004480001347983 */ /* 0x000f280000300800 */
[----:B------:R1:W-:Y:S04]  /*156c0*/  STL [R1+0x82c], R56 ;  /* 0x00082c3801007387 */ /* 0x0003e80000100800 */
[----:B0-----:R-:W4:Y:S04]  /*156d0*/  LDL.LU R53, [R1+0x644] ;  /* 0x0006440001357983 */ /* 0x001f280000300800 */
[----:B------:R-:W4:Y:S04]  /*156e0*/  LDL.LU R46, [R1+0x450] ;  /* 0x00045000012e7983 */ /* 0x000f280000300800 */
[----:B-1----:R-:W4:Y:S01]  /*156f0*/  LDL.LU R56, [R1+0x634] ;  /* 0x0006340001387983 */ /* 0x002f220000300800 */
[----:B--2---:R-:W-:Y:S01]  /*15700*/  FFMA.FTZ R8, R12, R50, R8 ;  /* 0x000000320c087223 */ /* 0x004fe20000010008 */
[----:B------:R-:W-:-:S02]  /*15710*/  FADD.FTZ R10, R10, R50 ;  /* 0x000000320a0a7221 */ /* 0x000fc40000010000 */
[----:B------:R-:W2:Y:S04]  /*15720*/  LDL.LU R12, [R1+0x65c] ;  /* 0x00065c00010c7983 */ /* 0x000ea80000300800 */
[----:B------:R-:W2:Y:S01]  /*15730*/  LDL.LU R50, [R1+0x444] ;  /* 0x0004440001327983 */ /* 0x000ea20000300800 */
[----:B---3--:R-:W-:-:S03]  /*15740*/  FFMA.FTZ R8, R58, R37, R8 ;  /* 0x000000253a087223 */ /* 0x008fc60000010008 */
[----:B------:R-:W3:Y:S01]  /*15750*/  LDL.LU R58, [R1+0x620] ;  /* 0x00062000013a7983 */ /* 0x000ee20000300800 */
[----:B------:R-:W-:Y:S01]  /*15760*/  FADD.FTZ R10, R10, R37 ;  /* 0x000000250a0a7221 */ /* 0x000fe20000010000 */
[----:B----4-:R-:W-:Y:S01]  /*15770*/  FFMA.FTZ R11, R13, R36, R11 ;  /* 0x000000240d0b7223 */ /* 0x010fe2000001000b */
[----:B------:R-:W-:Y:S01]  /*15780*/  FADD.FTZ R9, R9, R36 ;  /* 0x0000002409097221 */ /* 0x000fe20000010000 */
[----:B------:R-:W4:Y:S02]  /*15790*/  LDL.LU R13, [R1+0x440] ;  /* 0x00044000010d7983 */ /* 0x000f240000300800 */
[----:B------:R-:W-:Y:S01]  /*157a0*/  FFMA.FTZ R11, R38, R60, R11 ;  /* 0x0000003c260b7223 */ /* 0x000fe2000001000b */
[----:B------:R-:W-:Y:S01]  /*157b0*/  FADD.FTZ R9, R9, R60 ;  /* 0x0000003c09097221 */ /* 0x000fe20000010000 */
[----:B------:R0:W-:Y:S04]  /*157c0*/  STL [R1+0x828], R57 ;  /* 0x0008283901007387 */ /* 0x0001e80000100800 */
[----:B------:R-:W3:Y:S01]  /*157d0*/  LDL.LU R60, [R1+0x624] ;  /* 0x00062400013c7983 */ /* 0x000ee20000300800 */
[----:B------:R-:W-:-:S03]  /*157e0*/  FADD.FTZ R9, R9, R48 ;  /* 0x0000003009097221 */ /* 0x000fc60000010000 */
[----:B------:R-:W1:Y:S04]  /*157f0*/  SHFL.DOWN PT, R47, R6, 0x1, 0x1f ;  /* 0x08201f00062f7f89 */ /* 0x000e6800000e0000 */
[----:B------:R-:W3:Y:S01]  /*15800*/  LDL.LU R37, [R1+0x868] ;  /* 0x0008680001257983 */ /* 0x000ee20000300800 */
[----:B------:R-:W-:-:S03]  /*15810*/  FFMA.FTZ R11, R40, R48, R11 ;  /* 0x00000030280b7223 */ /* 0x000fc6000001000b */
[----:B------:R-:W3:Y:S01]  /*15820*/  LDL.LU R36, [R1+0x86c] ;  /* 0x00086c0001247983 */ /* 0x000ee20000300800 */
[----:B------:R-:W-:-:S03]  /*15830*/  FFMA.FTZ R11, R43, R45, R11 ;  /* 0x0000002d2b0b7223 */ /* 0x000fc6000001000b */
[----:B------:R-:W3:Y:S01]  /*15840*/  LDL.LU R48, [R1+0x614] ;  /* 0x0006140001307983 */ /* 0x000ee20000300800 */
[----:B------:R-:W-:Y:S01]  /*15850*/  FADD.FTZ R10, R10, R49 ;  /* 0x000000310a0a7221 */ /* 0x000fe20000010000 */
[----:B------:R-:W-:Y:S01]  /*15860*/  FFMA.FTZ R8, R39, R49, R8 ;  /* 0x0000003127087223 */ /* 0x000fe20000010008 */
[----:B0-----:R-:W0:Y:S01]  /*15870*/  S2R R57, SR_LANEID ;  /* 0x0000000000397919 */ /* 0x001e220000000000 */
[----:B------:R-:W3:Y:S01]  /*15880*/  LDL.LU R49, [R1+0x610] ;  /* 0x0006100001317983 */ /* 0x000ee20000300800 */
[----:B------:R-:W-:-:S03]  /*15890*/  FADD.FTZ R9, R9, R45 ;  /* 0x0000002d09097221 */ /* 0x000fc60000010000 */
[----:B------:R-:W3:Y:S04]  /*158a0*/  LDL.LU R38, [R1+0x864] ;  /* 0x0008640001267983 */ /* 0x000ee80000300800 */
[----:B------:R-:W3:Y:S04]  /*158b0*/  LDL.LU R40, [R1+0x85c] ;  /* 0x00085c0001287983 */ /* 0x000ee80000300800 */
[----:B------:R-:W3:Y:S04]  /*158c0*/  SHFL.DOWN PT, R44, R7, 0x1, 0x1f ;  /* 0x08201f00072c7f89 */ /* 0x000ee800000e0000 */
[----:B------:R-:W3:Y:S01]  /*158d0*/  LDL.LU R43, [R1+0x850] ;  /* 0x00085000012b7983 */ /* 0x000ee20000300800 */
[----:B--2---:R-:W-:Y:S01]  /*158e0*/  FFMA.FTZ R11, R50, R51, R11 ;  /* 0x00000033320b7223 */ /* 0x004fe2000001000b */
[----:B------:R-:W-:Y:S01]  /*158f0*/  FFMA.FTZ R8, R41, R42, R8 ;  /* 0x0000002a29087223 */ /* 0x000fe20000010008 */
[----:B0-----:R-:W-:Y:S01]  /*15900*/  ISETP.GT.AND P1, PT, R57, 0x1e, PT ;  /* 0x0000001e3900780c */ /* 0x001fe20003f24270 */
[----:B------:R-:W-:Y:S01]  /*15910*/  FADD.FTZ R9, R9, R51 ;  /* 0x0000003309097221 */ /* 0x000fe20000010000 */
[----:B------:R-:W-:Y:S01]  /*15920*/  FFMA.FTZ R11, R54, R55, R11 ;  /* 0x00000037360b7223 */ /* 0x000fe2000001000b */
[----:B------:R-:W-:Y:S01]  /*15930*/  FADD.FTZ R10, R10, R42 ;  /* 0x0000002a0a0a7221 */ /* 0x000fe20000010000 */
[----:B------:R-:W2:Y:S04]  /*15940*/  LDL.LU R39, [R1+0x860] ;  /* 0x0008600001277983 */ /* 0x000ea80000300800 */
[----:B------:R-:W2:Y:S04]  /*15950*/  LDL.LU R41, [R1+0x858] ;  /* 0x0008580001297983 */ /* 0x000ea80000300800 */
[----:B------:R-:W2:Y:S01]  /*15960*/  LDL.LU R45, [R1+0x848] ;  /* 0x00084800012d7983 */ /* 0x000ea20000300800 */
[----:B-1----:R-:W-:-:S03]  /*15970*/  @!P1 FADD.FTZ R6, R6, R47 ;  /* 0x0000002f06069221 */ /* 0x002fc60000010000 */
[----:B------:R-:W2:Y:S04]  /*15980*/  LDL.LU R47, [R1+0x604] ;  /* 0x00060400012f7983 */ /* 0x000ea80000300800 */
[----:B------:R-:W2:Y:S01]  /*15990*/  LDL.LU R50, [R1+0x844] ;  /* 0x0008440001327983 */ /* 0x000ea20000300800 */
[----:B----4-:R-:W-:Y:S01]  /*159a0*/  FFMA.FTZ R8, R13, R12, R8 ;  /* 0x0000000c0d087223 */ /* 0x010fe20000010008 */
[----:B---3--:R-:W-:Y:S01]  /*159b0*/  FFMA.FTZ R11, R14, R58, R11 ;  /* 0x0000003a0e0b7223 */ /* 0x008fe2000001000b */
[----:B------:R-:W-:Y:S01]  /*159c0*/  FADD.FTZ R9, R9, R55 ;  /* 0x0000003709097221 */ /* 0x000fe20000010000 */
[----:B------:R-:W3:Y:S01]  /*159d0*/  LDL.LU R14, [R1+0x600] ;  /* 0x00060000010e7983 */ /* 0x000ee20000300800 */
[----:B------:R-:W-:-:S03]  /*159e0*/  FFMA.FTZ R8, R52, R53, R8 ;  /* 0x0000003534087223 */ /* 0x000fc60000010008 */
[----:B------:R-:W4:Y:S01]  /*159f0*/  LDL.LU R42, [R1+0x854] ;  /* 0x00085400012a7983 */ /* 0x000f220000300800 */
[----:B------:R-:W-:-:S03]  /*15a00*/  FFMA.FTZ R8, R46, R56, R8 ;  /* 0x000000382e087223 */ /* 0x000fc60000010008 */
[----:B------:R-:W4:Y:S01]  /*15a10*/  LDL.LU R46, [R1+0x5e0] ;  /* 0x0005e000012e7983 */ /* 0x000f220000300800 */
[----:B------:R-:W-:-:S03]  /*15a20*/  FFMA.FTZ R8, R15, R60, R8 ;  /* 0x0000003c0f087223 */ /* 0x000fc60000010008 */
[----:B------:R-:W4:Y:S01]  /*15a30*/  LDL.LU R15, [R1+0x5e4] ;  /* 0x0005e400010f7983 */ /* 0x000f220000300800 */
[----:B------:R-:W-:-:S03]  /*15a40*/  @!P1 FADD.FTZ R7, R7, R44 ;  /* 0x0000002c07079221 */ /* 0x000fc60000010000 */
[----:B------:R-:W4:Y:S04]  /*15a50*/  LDL.LU R51, [R1+0x840] ;  /* 0x0008400001337983 */ /* 0x000f280000300800 */
[----:B------:R-:W4:Y:S01]  /*15a60*/  LDL.LU R54, [R1+0x834] ;  /* 0x0008340001367983 */ /* 0x000f220000300800 */
[----:B------:R-:W-:-:S03]  /*15a70*/  FFMA.FTZ R8, R17, R48, R8 ;  /* 0x0000003011087223 */ /* 0x000fc60000010008 */
[----:B------:R-:W4:Y:S01]  /*15a80*/  LDL.LU R17, [R1+0x5f4] ;  /* 0x0005f40001117983 */ /* 0x000f220000300800 */
[----:B------:R-:W-:Y:S01]  /*15a90*/  FFMA.FTZ R11, R16, R49, R11 ;  /* 0x00000031100b7223 */ /* 0x000fe2000001000b */
[----:B------:R-:W-:Y:S01]  /*15aa0*/  FADD.FTZ R10, R10, R12 ;  /* 0x0000000c0a0a7221 */ /* 0x000fe20000010000 */
[----:B------:R-:W-:Y:S01]  /*15ab0*/  FADD.FTZ R9, R9, R58 ;  /* 0x0000003a09097221 */ /* 0x000fe20000010000 */
[----:B------:R-:W4:Y:S04]  /*15ac0*/  LDL.LU R16, [R1+0x5d0] ;  /* 0x0005d00001107983 */ /* 0x000f280000300800 */
[----:B------:R-:W4:Y:S04]  /*15ad0*/  LDL.LU R44, [R1+0x84c] ;  /* 0x00084c00012c7983 */ /* 0x000f280000300800 */
[----:B------:R-:W4:Y:S04]  /*15ae0*/  LDL.LU R52, [R1+0x83c] ;  /* 0x00083c0001347983 */ /* 0x000f280000300800 */
[----:B------:R-:W4:Y:S01]  /*15af0*/  LDL.LU R55, [R1+0x830] ;  /* 0x0008300001377983 */ /* 0x000f220000300800 */
[----:B---3--:R-:W-:Y:S01]  /*15b00*/  FFMA.FTZ R11, R18, R14, R11 ;  /* 0x0000000e120b7223 */ /* 0x008fe2000001000b */
[----:B--2---:R-:W-:-:S02]  /*15b10*/  FFMA.FTZ R8, R19, R47, R8 ;  /* 0x0000002f13087223 */ /* 0x004fc40000010008 */
[----:B------:R-:W2:Y:S01]  /*15b20*/  LDL.LU R18, [R1+0x5f0] ;  /* 0x0005f00001127983 */ /* 0x000ea20000300800 */
[----:B------:R-:W-:Y:S01]  /*15b30*/  FADD.FTZ R10, R10, R53 ;  /* 0x000000350a0a7221 */ /* 0x000fe20000010000 */
[----:B------:R-:W-:Y:S02]  /*15b40*/  FADD.FTZ R9, R9, R49 ;  /* 0x0000003109097221 */ /* 0x000fe40000010000 */
[----:B------:R-:W3:Y:S01]  /*15b50*/  LDL.LU R19, [R1+0x5a0] ;  /* 0x0005a00001137983 */ /* 0x000ee20000300800 */
[----:B------:R-:W-:Y:S01]  /*15b60*/  FADD.FTZ R10, R10, R56 ;  /* 0x000000380a0a7221 */ /* 0x000fe20000010000 */
[----:B------:R-:W-:Y:S02]  /*15b70*/  FADD.FTZ R9, R9, R14 ;  /* 0x0000000e09097221 */ /* 0x000fe40000010000 */
[----:B------:R-:W3:Y:S01]  /*15b80*/  LDL.LU R14, [R1+0x5c4] ;  /* 0x0005c400010e7983 */ /* 0x000ee20000300800 */
[----:B------:R-:W-:-:S03]  /*15b90*/  FADD.FTZ R10, R10, R60 ;  /* 0x0000003c0a0a7221 */ /* 0x000fc60000010000 */
[----:B------:R-:W3:Y:S01]  /*15ba0*/  LDL.LU R53, [R1+0x838] ;  /* 0x0008380001357983 */ /* 0x000ee20000300800 */
[----:B------:R-:W-:-:S03]  /*15bb0*/  ISETP.GT.AND P1, PT, R57, 0x1d, PT ;  /* 0x0000001d3900780c */ /* 0x000fc60003f24270 */
[----:B------:R-:W3:Y:S01]  /*15bc0*/  LDL.LU R58, [R1+0x824] ;  /* 0x00082400013a7983 */ /* 0x000ee20000300800 */
[----:B----4-:R-:W-:Y:S01]  /*15bd0*/  FFMA.FTZ R8, R21, R17, R8 ;  /* 0x0000001115087223 */ /* 0x010fe20000010008 */
[----:B------:R-:W-:Y:S02]  /*15be0*/  FADD.FTZ R10, R10, R48 ;  /* 0x000000300a0a7221 */ /* 0x000fe40000010000 */
[----:B------:R-:W4:Y:S01]  /*15bf0*/  LDL.LU R21, [R1+0x5b0] ;  /* 0x0005b00001157983 */ /* 0x000f220000300800 */
[----:B------:R-:W-:-:S03]  /*15c00*/  FFMA.FTZ R8, R23, R15, R8 ;  /* 0x0000000f17087223 */ /* 0x000fc60000010008 */
[----:B------:R-:W3:Y:S01]  /*15c10*/  LDL.LU R23, [R1+0x5d4] ;  /* 0x0005d40001177983 */ /* 0x000ee20000300800 */
[----:B------:R-:W-:-:S03]  /*15c20*/  FADD.FTZ R10, R10, R47 ;  /* 0x0000002f0a0a7221 */ /* 0x000fc60000010000 */
[----:B------:R-:W4:Y:S01]  /*15c30*/  LDL.LU R57, [R1+0x828] ;  /* 0x0008280001397983 */ /* 0x000f220000300800 */
[----:B------:R-:W-:-:S03]  /*15c40*/  FADD.FTZ R10, R10, R17 ;  /* 0x000000110a0a7221 */ /* 0x000fc60000010000 */
[----:B------:R-:W4:Y:S04]  /*15c50*/  LDL.LU R17, [R1+0x590] ;  /* 0x0005900001117983 */ /* 0x000f280000300800 */
[----:B------:R-:W4:Y:S04]  /*15c60*/  LDL.LU R56, [R1+0x82c] ;  /* 0x00082c0001387983 */ /* 0x000f280000300800 */
[----:B------:R-:W0:Y:S04]  /*15c70*/  SHFL.DOWN PT, R12, R7, 0x2, 0x1f ;  /* 0x08401f00070c7f89 */ /* 0x000e2800000e0000 */
[----:B------:R-:W1:Y:S04]  /*15c80*/  SHFL.DOWN PT, R13, R6, 0x2, 0x1f ;  /* 0x08401f00060d7f89 */ /* 0x000e6800000e0000 */
[----:B------:R0:W5:Y:S01]  /*15c90*/  LDL.LU R49, [R1+0x81c] ;  /* 0x00081c0001317983 */ /* 0x0001620000300800 */
[----:B--2---:R-:W-:Y:S01]  /*15ca0*/  FFMA.FTZ R11, R20, R18, R11 ;  /* 0x00000012140b7223 */ /* 0x004fe2000001000b */
[----:B------:R-:W-:-:S02]  /*15cb0*/  FADD.FTZ R9, R9, R18 ;  /* 0x0000001209097221 */ /* 0x000fc40000010000 */
[----:B------:R-:W2:Y:S01]  /*15cc0*/  LDL.LU R20, [R1+0x5b4] ;  /* 0x0005b40001147983 */ /* 0x000ea20000300800 */
[----:B------:R-:W-:-:S03]  /*15cd0*/  FFMA.FTZ R11, R22, R46, R11 ;  /* 0x0000002e160b7223 */ /* 0x000fc6000001000b */
[----:B------:R-:W4:Y:S04]  /*15ce0*/  LDL.LU R22, [R1+0x5c0] ;  /* 0x0005c00001167983 */ /* 0x000f280000300800 */
[----:B------:R-:W2:Y:S01]  /*15cf0*/  LDL.LU R18, [R1+0x5a4] ;  /* 0x0005a40001127983 */ /* 0x000ea20000300800 */
[----:B------:R-:W-:-:S03]  /*15d00*/  FADD.FTZ R10, R10, R15 ;  /* 0x0000000f0a0a7221 */ /* 0x000fc60000010000 */
[----:B------:R-:W2:Y:S01]  /*15d10*/  LDL.LU R15, [R1+0x594] ;  /* 0x00059400010f7983 */ /* 0x000ea20000300800 */
[----:B------:R-:W-:Y:S01]  /*15d20*/  FADD.FTZ R9, R9, R46 ;  /* 0x0000002e09097221 */ /* 0x000fe20000010000 */
[----:B------:R-:W-:Y:S02]  /*15d30*/  FFMA.FTZ R11, R24, R16, R11 ;  /* 0x00000010180b7223 */ /* 0x000fe4000001000b */
[----:B------:R-:W2:Y:S01]  /*15d40*/  LDL.LU R24, [R1+0x580] ;  /* 0x0005800001187983 */ /* 0x000ea20000300800 */
[----:B------:R-:W-:-:S03]  /*15d50*/  FADD.FTZ R9, R9, R16 ;  /* 0x0000001009097221 */ /* 0x000fc60000010000 */
[----:B------:R0:W5:Y:S04]  /*15d60*/  LDL.LU R60, [R1+0x820] ;  /* 0x00082000013c7983 */ /* 0x0001680000300800 */
[----:B------:R0:W5:Y:S01]  /*15d70*/  LDL.LU R48, [R1+0x818] ;  /* 0x0008180001307983 */ /* 0x0001620000300800 */
[----:B---3--:R-:W-:Y:S01]  /*15d80*/  FFMA.FTZ R8, R25, R23, R8 ;  /* 0x0000001719087223 */ /* 0x008fe20000010008 */
[----:B------:R-:W-:Y:S02]  /*15d90*/  FADD.FTZ R10, R10, R23 ;  /* 0x000000170a0a7221 */ /* 0x000fe40000010000 */
[----:B------:R-:W3:Y:S04]  /*15da0*/  LDL.LU R25, [R1+0x4b8] ;  /* 0x0004b80001197983 */ /* 0x000ee80000300800 */
[----:B------:R-:W3:Y:S01]  /*15db0*/  LDL.LU R23, [R1+0x584] ;  /* 0x0005840001177983 */ /* 0x000ee20000300800 */
[----:B------:R-:W-:Y:S01]  /*15dc0*/  FFMA.FTZ R8, R27, R14, R8 ;  /* 0x0000000e1b087223 */ /* 0x000fe20000010008 */
[----:B------:R-:W-:-:S02]  /*15dd0*/  FADD.FTZ R10, R10, R14 ;  /* 0x0000000e0a0a7221 */ /* 0x000fc40000010000 */
[----:B------:R-:W3:Y:S04]  /*15de0*/  LDL.LU R14, [R1+0x574] ;  /* 0x00057400010e7983 */ /* 0x000ee80000300800 */
[----:B------:R-:W3:Y:S01]  /*15df0*/  LDL.LU R27, [R1+0x520] ;  /* 0x00052000011b7983 */ /* 0x000ee20000300800 */
[----:B0-----:R-:W-:Y:S01]  /*15e00*/  @!P1 FADD.FTZ R7, R7, R12 ;  /* 0x0000000c07079221 */ /* 0x001fe20000010000 */
[----:B-1----:R-:W-:Y:S02]  /*15e10*/  @!P1 FADD.FTZ R6, R6, R13 ;  /* 0x0000000d06069221 */ /* 0x002fe40000010000 */
[----:B------:R0:W5:Y:S04]  /*15e20*/  LDL.LU R47, [R1+0x814] ;  /* 0x00081400012f7983 */ /* 0x0001680000300800 */
[----:B------:R0:W5:Y:S01]  /*15e30*/  LDL.LU R46, [R1+0x810] ;  /* 0x00081000012e7983 */ /* 0x0001620000300800 */
[----:B----4-:R-:W-:Y:S01]  /*15e40*/  FFMA.FTZ R11, R26, R22, R11 ;  /* 0x000000161a0b7223 */ /* 0x010fe2000001000b */
[----:B------:R-:W-:Y:S01]  /*15e50*/  FADD.FTZ R9, R9, R22 ;  /* 0x0000001609097221 */ /* 0x000fe20000010000 */
[----:B--2---:R-:W-:Y:S01]  /*15e60*/  FFMA.FTZ R8, R29, R20, R8 ;  /* 0x000000141d087223 */ /* 0x004fe20000010008 */
[----:B------:R-:W2:Y:S01]  /*15e70*/  LDL.LU R22, [R1+0x570] ;  /* 0x0005700001167983 */ /* 0x000ea20000300800 */
[----:B------:R-:W-:Y:S01]  /*15e80*/  FFMA.FTZ R11, R28, R21, R11 ;  /* 0x000000151c0b7223 */ /* 0x000fe2000001000b */
[----:B------:R-:W-:-:S02]  /*15e90*/  FADD.FTZ R9, R9, R21 ;  /* 0x0000001509097221 */ /* 0x000fc40000010000 */
[----:B------:R-:W4:Y:S01]  /*15ea0*/  LDL.LU R21, [R1+0x560] ;  /* 0x0005600001157983 */ /* 0x000f220000300800 */
[----:B------:R-:W-:Y:S01]  /*15eb0*/  FADD.FTZ R10, R10, R20 ;  /* 0x000000140a0a7221 */ /* 0x000fe20000010000 */
[----:B------:R-:W-:Y:S01]  /*15ec0*/  FFMA.FTZ R11, R30, R19, R11 ;  /* 0x000000131e0b7223 */ /* 0x000fe2000001000b */
[----:B------:R-:W-:Y:S01]  /*15ed0*/  FADD.FTZ R9, R9, R19 ;  /* 0x0000001309097221 */ /* 0x000fe20000010000 */
[----:B------:R-:W4:Y:S01]  /*15ee0*/  LDL.LU R20, [R1+0x564] ;  /* 0x0005640001147983 */ /* 0x000f220000300800 */
[----:B------:R-:W-:-:S03]  /*15ef0*/  FFMA.FTZ R8, R31, R18, R8 ;  /* 0x000000121f087223 */ /* 0x000fc60000010008 */
[----:B------:R-:W4:Y:S01]  /*15f00*/  LDL.LU R19, [R1+0x550] ;  /* 0x0005500001137983 */ /* 0x000f220000300800 */
[----:B------:R-:W-:Y:S01]  /*15f10*/  FADD.FTZ R10, R10, R18 ;  /* 0x000000120a0a7221 */ /* 0x000fe20000010000 */
[----:B------:R-:W-:Y:S01]  /*15f20*/  FFMA.FTZ R11, R32, R17, R11 ;  /* 0x00000011200b7223 */ /* 0x000fe2000001000b */
[----:B------:R-:W-:Y:S01]  /*15f30*/  FADD.FTZ R9, R9, R17 ;  /* 0x0000001109097221 */ /* 0x000fe20000010000 */
[----:B------:R-:W4:Y:S04]  /*15f40*/  LDL.LU R18, [R1+0x554] ;  /* 0x0005540001127983 */ /* 0x000f280000300800 */
[----:B------:R-:W4:Y:S01]  /*15f50*/  LDL.LU R17, [R1+0x538] ;  /* 0x0005380001117983 */ /* 0x000f220000300800 */
[----:B------:R-:W-:Y:S01]  /*15f60*/  FFMA.FTZ R8, R33, R15, R8 ;  /* 0x0000000f21087223 */ /* 0x000fe20000010008 */
[----:B------:R-:W-:-:S02]  /*15f70*/  FADD.FTZ R10, R10, R15 ;  /* 0x0000000f0a0a7221 */ /* 0x000fc40000010000 */
[----:B------:R-:W4:Y:S01]  /*15f80*/  LDL.LU R15, [R1+0x53c] ;  /* 0x00053c00010f7983 */ /* 0x000f220000300800 */
[----:B---3--:R-:W-:Y:S01]  /*15f90*/  FFMA.FTZ R8, R35, R23, R8 ;  /* 0x0000001723087223 */ /* 0x008fe20000010008 */
[----:B------:R-:W-:Y:S02]  /*15fa0*/  FADD.FTZ R10, R10, R23 ;  /* 0x000000170a0a7221 */ /* 0x000fe40000010000 */
[----:B------:R-:W3:Y:S01]  /*15fb0*/  LDL.LU R26, [R1+0x524] ;  /* 0x00052400011a7983 */ /* 0x000ee20000300800 */
[----:B------:R-:W-:Y:S01]  /*15fc0*/  FFMA.FTZ R11, R34, R24, R11 ;  /* 0x00000018220b7223 */ /* 0x000fe2000001000b */
[----:B------:R-:W-:Y:S01]  /*15fd0*/  FADD.FTZ R9, R9, R24 ;  /* 0x0000001809097221 */ /* 0x000fe20000010000 */
[----:B------:R-:W-:Y:S01]  /*15fe0*/  FFMA.FTZ R8, R37, R14, R8 ;  /* 0x0000000e25087223 */ /* 0x000fe20000010008 */
[----:B------:R-:W-:Y:S01]  /*15ff0*/  FADD.FTZ R10, R10, R14 ;  /* 0x0000000e0a0a7221 */ /* 0x000fe20000010000 */
[----:B------:R-:W3:Y:S04]  /*16000*/  LDL.LU R24, [R1+0x4a8] ;  /* 0x0004a80001187983 */ /* 0x000ee80000300800 */
[----:B------:R-:W3:Y:S04]  /*16010*/  LDL.LU R14, [R1+0x4c4] ;  /* 0x0004c400010e7983 */ /* 0x000ee80000300800 */
[----:B------:R-:W3:Y:S01]  /*16020*/  LDL.LU R23, [R1+0x4c0] ;  /* 0x0004c00001177983 */ /* 0x000ee20000300800 */
[----:B------:R-:W1:Y:S03]  /*16030*/  S2R R16, SR_LANEID ;  /* 0x0000000000107919 */ /* 0x000e660000000000 */
[----:B------:R-:W0:Y:S04]  /*16040*/  SHFL.DOWN PT, R12, R7, 0x4, 0x1f ;  /* 0x08801f00070c7f89 */ /* 0x000e2800000e0000 */
[----:B------:R-:W0:Y:S01]  /*16050*/  SHFL.DOWN PT, R13, R6, 0x4, 0x1f ;  /* 0x08801f00060d7f89 */ /* 0x000e2200000e0000 */
[----:B--2---:R-:W-:Y:S01]  /*16060*/  FFMA.FTZ R11, R36, R22, R11 ;  /* 0x00000016240b7223 */ /* 0x004fe2000001000b */
[----:B------:R-:W-:-:S02]  /*16070*/  FADD.FTZ R9, R9, R22 ;  /* 0x0000001609097221 */ /* 0x000fc40000010000 */
[----:B------:R-:W2:Y:S01]  /*16080*/  LDL.LU R22, [R1+0x4a0] ;  /* 0x0004a00001167983 */ /* 0x000ea20000300800 */
[----:B----4-:R-:W-:Y:S01]  /*16090*/  FFMA.FTZ R11, R38, R21, R11 ;  /* 0x00000015260b7223 */ /* 0x010fe2000001000b */
[----:B------:R-:W-:Y:S02]  /*160a0*/  FADD.FTZ R9, R9, R21 ;  /* 0x0000001509097221 */ /* 0x000fe40000010000 */
[----:B------:R-:W4:Y:S01]  /*160b0*/  LDL.LU R21, [R1+0x4bc] ;  /* 0x0004bc0001157983 */ /* 0x000f220000300800 */
[----:B------:R-:W-:Y:S01]  /*160c0*/  FFMA.FTZ R8, R39, R20, R8 ;  /* 0x0000001427087223 */ /* 0x000fe20000010008 */
[----:B------:R-:W-:Y:S02]  /*160d0*/  FADD.FTZ R10, R10, R20 ;  /* 0x000000140a0a7221 */ /* 0x000fe40000010000 */
[----:B------:R-:W4:Y:S01]  /*160e0*/  LDL.LU R20, [R1+0x49c] ;  /* 0x00049c0001147983 */ /* 0x000f220000300800 */
[----:B------:R-:W-:Y:S01]  /*160f0*/  FFMA.FTZ R11, R40, R19, R11 ;  /* 0x00000013280b7223 */ /* 0x000fe2000001000b */
[----:B------:R-:W-:-:S02]  /*16100*/  FADD.FTZ R9, R9, R19 ;  /* 0x0000001309097221 */ /* 0x000fc40000010000 */
[----:B------:R-:W4:Y:S01]  /*16110*/  LDL.LU R19, [R1+0x4ac] ;  /* 0x0004ac0001137983 */ /* 0x000f220000300800 */
[----:B------:R-:W-:Y:S01]  /*16120*/  FFMA.FTZ R8, R41, R18, R8 ;  /* 0x0000001229087223 */ /* 0x000fe20000010008 */
[----:B------:R-:W-:Y:S02]  /*16130*/  FADD.FTZ R10, R10, R18 ;  /* 0x000000120a0a7221 */ /* 0x000fe40000010000 */
[----:B------:R-:W4:Y:S01]  /*16140*/  LDL.LU R18, [R1+0x498] ;  /* 0x0004980001127983 */ /* 0x000f220000300800 */
[----:B------:R-:W-:Y:S01]  /*16150*/  FFMA.FTZ R11, R42, R17, R11 ;  /* 0x000000112a0b7223 */ /* 0x000fe2000001000b */
[----:B------:R-:W-:Y:S02]  /*16160*/  FADD.FTZ R9, R9, R17 ;  /* 0x0000001109097221 */ /* 0x000fe40000010000 */
[----:B------:R-:W4:Y:S01]  /*16170*/  LDL.LU R17, [R1+0x4a4] ;  /* 0x0004a40001117983 */ /* 0x000f220000300800 */
[----:B-1----:R-:W-:-:S13]  /*16180*/  ISETP.GT.AND P1, PT, R16, 0x1b, PT ;  /* 0x0000001b1000780c */ /* 0x002fda0003f24270 */
[----:B0-----:R-:W-:Y:S01]  /*16190*/  @!P1 FADD.FTZ R7, R7, R12 ;  /* 0x0000000c07079221 */ /* 0x001fe20000010000 */
[----:B------:R-:W-:-:S04]  /*161a0*/  @!P1 FADD.FTZ R6, R6, R13 ;  /* 0x0000000d06069221 */ /* 0x000fc80000010000 */
[----:B------:R-:W0:Y:S04]  /*161b0*/  SHFL.DOWN PT, R12, R7, 0x8, 0x1f ;  /* 0x09001f00070c7f89 */ /* 0x000e2800000e0000 */
[----:B------:R-:W1:Y:S01]  /*161c0*/  SHFL.DOWN PT, R13, R6, 0x8, 0x1f ;  /* 0x09001f00060d7f89 */ /* 0x000e6200000e0000 */
[----:B------:R-:W-:Y:S01]  /*161d0*/  ISETP.GT.AND P1, PT, R16, 0x17, PT ;  /* 0x000000171000780c */ /* 0x000fe20003f24270 */
[----:B------:R-:W-:Y:S01]  /*161e0*/  FFMA.FTZ R8, R43, R15, R8 ;  /* 0x0000000f2b087223 */ /* 0x000fe20000010008 */
[----:B------:R-:W-:Y:S01]  /*161f0*/  FADD.FTZ R10, R10, R15 ;  /* 0x0000000f0a0a7221 */ /* 0x000fe20000010000 */
[----:B------:R-:W-:Y:S01]  /*16200*/  FFMA.FTZ R15, R44, R27, R11 ;  /* 0x0000001b2c0f7223 */ /* 0x000fe2000001000b */
[----:B------:R-:W-:Y:S01]  /*16210*/  FADD.FTZ R11, R9, R27 ;  /* 0x0000001b090b7221 */ /* 0x000fe20000010000 */
[----:B------:R-:W4:Y:S01]  /*16220*/  S2UR UR8, SR_CgaCtaId ;  /* 0x00000000000879c3 */ /* 0x000f220000008800 */
[----:B---3--:R-:W-:Y:S01]  /*16230*/  FADD.FTZ R10, R10, R26 ;  /* 0x0000001a0a0a7221 */ /* 0x008fe20000010000 */
[----:B------:R-:W-:Y:S01]  /*16240*/  FFMA.FTZ R15, R50, R25, R15 ;  /* 0x00000019320f7223 */ /* 0x000fe2000001000f */
[----:B------:R-:W-:-:S05]  /*16250*/  FADD.FTZ R11, R11, R25 ;  /* 0x000000190b0b7221 */ /* 0x000fca0000010000 */
[----:B0-----:R-:W-:Y:S01]  /*16260*/  @!P1 FADD.FTZ R7, R7, R12 ;  /* 0x0000000c07079221 */ /* 0x001fe20000010000 */
[----:B-1----:R-:W-:Y:S01]  /*16270*/  @!P1 FADD.FTZ R6, R6, R13 ;  /* 0x0000000d06069221 */ /* 0x002fe20000010000 */
[----:B------:R-:W-:Y:S01]  /*16280*/  FFMA.FTZ R12, R45, R26, R8 ;  /* 0x0000001a2d0c7223 */ /* 0x000fe20000010008 */
[----:B------:R-:W-:Y:S02]  /*16290*/  FADD.FTZ R10, R10, R14 ;  /* 0x0000000e0a0a7221 */ /* 0x000fe40000010000 */
[----:B------:R-:W0:Y:S01]  /*162a0*/  SHFL.DOWN PT, R8, R7, 0x10, 0x1f ;  /* 0x0a001f0007087f89 */ /* 0x000e2200000e0000 */
[----:B------:R-:W-:Y:S01]  /*162b0*/  UMOV UR7, 0x400 ;  /* 0x0000040000077882 */ /* 0x000fe20000000000 */
[----:B------:R-:W1:Y:S02]  /*162c0*/  LDC.64 R42, c[0x0][0x268] ;  /* 0x00009a00ff2a7b82 */ /* 0x000e640000000a00 */
[----:B------:R-:W3:Y:S01]  /*162d0*/  SHFL.DOWN PT, R9, R6, 0x10, 0x1f ;  /* 0x0a001f0006097f89 */ /* 0x000ee200000e0000 */
[----:B------:R-:W-:Y:S01]  /*162e0*/  FFMA.FTZ R12, R51, R14, R12 ;  /* 0x0000000e330c7223 */ /* 0x000fe2000001000c */
[----:B------:R-:W-:-:S02]  /*162f0*/  FADD.FTZ R11, R11, R24 ;  /* 0x000000180b0b7221 */ /* 0x000fc40000010000 */
[----:B------:R-:W4:Y:S01]  /*16300*/  LDL R14, [R1+0x7fc] ;  /* 0x0007fc00010e7983 */ /* 0x000f220000100800 */
[----:B------:R-:W-:Y:S01]  /*16310*/  FFMA.FTZ R12, R53, R23, R12 ;  /* 0x00000017350c7223 */ /* 0x000fe2000001000c */
[----:B------:R-:W-:Y:S01]  /*16320*/  FFMA.FTZ R15, R52, R24, R15 ;  /* 0x00000018340f7223 */ /* 0x000fe2000001000f */
[----:B------:R-:W-:Y:S01]  /*16330*/  FADD.FTZ R10, R10, R23 ;  /* 0x000000170a0a7221 */ /* 0x000fe20000010000 */
[----:B------:R-:W-:Y:S01]  /*16340*/  ISETP.GT.AND P1, PT, R16, 0xf, PT ;  /* 0x0000000f1000780c */ /* 0x000fe20003f24270 */
[----:B------:R-:W4:-:S12]  /*16350*/  LDL R13, [R1+0x804] ;  /* 0x00080400010d7983 */ /* 0x000f180000100800 */
[----:B0-----:R-:W-:Y:S01]  /*16360*/  @!P1 FADD.FTZ R7, R7, R8 ;  /* 0x0000000807079221 */ /* 0x001fe20000010000 */
[----:B---3--:R-:W-:Y:S01]  /*16370*/  @!P1 FADD.FTZ R6, R6, R9 ;  /* 0x0000000906069221 */ /* 0x008fe20000010000 */
[----:B--2---:R-:W-:Y:S01]  /*16380*/  FADD.FTZ R11, R11, R22 ;  /* 0x000000160b0b7221 */ /* 0x004fe20000010000 */
[----:B------:R-:W-:Y:S01]  /*16390*/  FFMA.FTZ R15, R54, R22, R15 ;  /* 0x00000016360f7223 */ /* 0x000fe2000001000f */
[----:B----4-:R-:W-:Y:S01]  /*163a0*/  FFMA.FTZ R12, R55, R21, R12 ;  /* 0x00000015370c7223 */ /* 0x010fe2000001000c */
        /* <DEDUP_REMOVED lines=13> */
[----:B------:R0:W5:Y:S04]  /*16480*/  LDL.LU R3, [R1+0x80c] ;  /* 0x00080c0001037983 */ /* 0x0001680000300800 */
[----:B------:R0:W5:Y:S01]  /*16490*/  LDL.LU R2, [R1+0x808] ;  /* 0x0008080001027983 */ /* 0x0001620000300800 */
[----:B------:R-:W-:Y:S01]  /*164a0*/  UIADD3 UR6, UR7, 0xa0, URZ ;  /* 0x000000a007067890 */ /* 0x000fe2000fffe03f */
[----:B------:R-:W-:-:S03]  /*164b0*/  ISETP.NE.AND P1, PT, R16, RZ, PT ;  /* 0x000000ff1000720c */ /* 0x000fc60003f25270 */
[----:B------:R-:W-:Y:S01]  /*164c0*/  ULEA UR6, UR8, UR6, 0x18 ;  /* 0x0000000608067291 */ /* 0x000fe2000f8ec03f */
[----:B------:R-:W-:Y:S02]  /*164d0*/  MOV R40, R7 ;  /* 0x0000000700287202 */ /* 0x000fe40000000f00 */
[----:B------:R-:W-:Y:S02]  /*164e0*/  MOV R41, R6 ;  /* 0x0000000600297202 */ /* 0x000fe40000000f00 */
[----:B------:R-:W-:Y:S01]  /*164f0*/  MOV R12, UR9 ;  /* 0x00000009000c7c02 */ /* 0x000fe20008000f00 */
[----:B------:R-:W-:Y:S01]  /*16500*/  BSSY B0, `(.L_x_2746) ;  /* 0x000002e000007945 */ /* 0x000fe20003800000 */
[C---:B------:R-:W-:Y:S02]  /*16510*/  ISETP.NE.AND P2, PT, R14.reuse, RZ, PT ;  /* 0x000000ff0e00720c */ /* 0x040fe40003f45270 */
        /* <DEDUP_REMOVED lines=16> */
[----:B------:R-:W1:Y:S01]  /*16620*/  LDS.128 R32, [UR6+0x70] ;  /* 0x00007006ff207984 */ /* 0x000e620008000c00 */
[----:B0-----:R-:W-:Y:S01]  /*16630*/  FADD.FTZ R7, R7, R12 ;  /* 0x0000000c07077221 */ /* 0x001fe20000010000 */
[----:B------:R-:W-:Y:S02]  /*16640*/  FADD.FTZ R36, R36, R13 ;  /* 0x0000000d24247221 */ /* 0x000fe40000010000 */
[----:B------:R-:W0:Y:S01]  /*16650*/  LDS.64 R40, [UR6+0x80] ;  /* 0x00008006ff287984 */ /* 0x000e220008000a00 */
        /* <DEDUP_REMOVED lines=18> */
[----:B-1----:R-:W-:Y:S01]  /*16780*/  FADD.FTZ R7, R7, R32 ;  /* 0x0000002007077221 */ /* 0x002fe20000010000 */
[----:B------:R-:W-:-:S03]  /*16790*/  FADD.FTZ R36, R36, R33 ;  /* 0x0000002124247221 */ /* 0x000fc60000010000 */
[----:B------:R-:W-:Y:S01]  /*167a0*/  FADD.FTZ R7, R7, R34 ;  /* 0x0000002207077221 */ /* 0x000fe20000010000 */
[----:B------:R-:W-:-:S03]  /*167b0*/  FADD.FTZ R36, R36, R35 ;  /* 0x0000002324247221 */ /* 0x000fc60000010000 */
[----:B0-----:R-:W-:Y:S01]  /*167c0*/  FADD.FTZ R40, R7, R40 ;  /* 0x0000002807287221 */ /* 0x001fe20000010000 */
[----:B------:R-:W-:-:S07]  /*167d0*/  FADD.FTZ R41, R36, R41 ;  /* 0x0000002924297221 */ /* 0x000fce0000010000 */
.L_x_2747:
[----:B------:R-:W-:Y:S05]  /*167e0*/  BSYNC B0 ;  /* 0x0000000000007941 */ /* 0x000fea0003800000 */
.L_x_2746:
        /* <DEDUP_REMOVED lines=9> */
[----:B------:R0:W0:Y:S01]  /*16880*/  LDS.128 R36, [R0+0x1a40] ;  /* 0x001a400000247984 */ /* 0x0000220000000c00 */
        /* <DEDUP_REMOVED lines=28> */
.L_x_2749:
[----:B------:R-:W-:Y:S05]  /*16a50*/  BSYNC B0 ;  /* 0x0000000000007941 */ /* 0x000fea0003800000 */
.L_x_2748:
[----:B------:R-:W-:Y:S01]  /*16a60*/  ULDC UR7, c[0x0][0xc] ;  /* 0x0000030000077ab9 */ /* 0x000fe20000000800 */
[----:B------:R-:W-:Y:S01]  /*16a70*/  BSSY B0, `(.L_x_2750) ;  /* 0x000001c000007945 */ /* 0x000fe20003800000 */
[----:B------:R-:W-:-:S03]  /*16a80*/  IMAD.WIDE R6, R6, 0x4, R42 ;  /* 0x0000000406067825 */ /* 0x000fc600078e022a */
[----:B------:R-:W-:Y:S05]  /*16a90*/  @P3 BRA `(.L_x_2751) ;  /* 0x0000000000643947 */ /* 0x000fea0003800000 */
[----:B------:R-:W0:Y:S01]  /*16aa0*/  LDC.64 R14, c[0x0][0x288] ;  /* 0x0000a200ff0e7b82 */ /* 0x000e220000000a00 */
[----:B------:R1:W-:Y:S07]  /*16ab0*/  REDG.E.ADD.F32.FTZ.RN.STRONG.GPU desc[UR10][R6.64], R8 ;  /* 0x00000008060079a6 */ /* 0x0003ee000c10f38a */
[----:B------:R-:W2:Y:S01]  /*16ac0*/  LDC.64 R16, c[0x0][0x288] ;  /* 0x0000a200ff107b82 */ /* 0x000ea20000000a00 */
        /* <DEDUP_REMOVED lines=9> */
[-C--:B--2---:R-:W-:Y:S02]  /*16b60*/  LEA R14, P3, R16, R6.reuse, 0x2 ;  /* 0x00000006100e7211 */ /* 0x084fe400078610ff */
        /* <DEDUP_REMOVED lines=12> */
.L_x_2751:
[----:B------:R-:W-:Y:S05]  /*16c30*/  BSYNC B0 ;  /* 0x0000000000007941 */ /* 0x000fea0003800000 */
.L_x_2750:
[----:B------:R-:W-:-:S06]  /*16c40*/  UISETP.GE.U32.AND UP0, UPT, UR7, 0x2, UPT ;  /* 0x000000020700788c */ /* 0x000fcc000bf06070 */
[----:B------:R-:W-:-:S13]  /*16c50*/  PLOP3.LUT P1, PT, PT, PT, UP0, 0x80, 0x0 ;  /* 0x000000000000781c */ /* 0x000fda0003f2f008 */
[----:B------:R-:W-:Y:S05]  /*16c60*/  @!P1 BRA `(.L_x_2752) ;  /* 0x0000001000b49947 */ /* 0x000fea0003800000 */
[----:B01----:R-:W0:Y:S01]  /*16c70*/  LDC R8, c[0x0][0x10] ;  /* 0x00000400ff087b82 */ /* 0x003e220000000800 */
        /* <DEDUP_REMOVED lines=36> */
.L_x_2755:
[----:B------:R-:W2:Y:S04]  /*16ec0*/  LDG.E.STRONG.GPU R0, desc[UR10][R12.64] ;  /* 0x0000000a0c007981 */ /* 0x000ea8000c1ef900 */
[----:B--2---:R-:W-:Y:S04]  /*16ed0*/  CCTL.IVALL ;  /* 0x00000000ff00798f */ /* 0x004fe80002000000 */
[----:B------:R0:W-:Y:S01]  /*16ee0*/  STL [R1], R0 ;  /* 0x0000000001007387 */ /* 0x0001e20000100800 */
[----:B------:R-:W-:-:S13]  /*16ef0*/  ISETP.NE.AND P1, PT, R0, UR6, PT ;  /* 0x0000000600007c0c */ /* 0x000fda000bf25270 */
[----:B0-----:R-:W-:Y:S05]  /*16f00*/  @P1 BRA `(.L_x_2755) ;  /* 0xfffffffc00ec1947 */ /* 0x001fea000383ffff */
.L_x_2754:
[----:B------:R-:W-:Y:S05]  /*16f10*/  BSYNC B0 ;  /* 0x0000000000007941 */ /* 0x000fea0003800000 */
.L_x_2753:
        /* <DEDUP_REMOVED lines=18> */
.L_x_2759:
        /* <DEDUP_REMOVED lines=115> */
.L_x_2758:
        /* <DEDUP_REMOVED lines=35> */
[C---:B------:R-:W-:Y:S02]  /*179a0*/  @!P5 IMAD R17, R8.reuse, R18, R9 ;  /* 0x000000120811d224 */ /* 0x040fe400078e0209 */
[----:B------:R-:W-:Y:S01]  /*179b0*/  @!P4 IMAD.WIDE.U32 R14, R15, 0x8, R6 ;  /* 0x000000080f0ec825 */ /* 0x000fe200078e0006 */
[----:B------:R-:W2:Y:S03]  /*179c0*/  @!P1 LDG.E.64 R12, desc[UR10][R12.64] ;  /* 0x0000000a0c0c9981 */ /* 0x000ea6000c1e1b00 */
[C---:B------:R-:W-:Y:S02]  /*179d0*/  @!P6 IMAD R19, R8.reuse, R19, R9 ;  /* 0x000000130813e224 */ /* 0x040fe400078e0209 */
        /* <DEDUP_REMOVED lines=22> */
.L_x_2760:
[----:B------:R-:W-:-:S13]  /*17b40*/  ISETP.NE.OR P1, PT, R10, RZ, P1 ;  /* 0x000000ff0a00720c */ /* 0x000fda0000f25670 */
[----:B------:R-:W-:Y:S05]  /*17b50*/  @!P1 BRA `(.L_x_2756) ;  /* 0x00000000007c9947 */ /* 0x000fea0003800000 */
.L_x_2757:
        /* <DEDUP_REMOVED lines=31> */
.L_x_2756:
        /* <DEDUP_REMOVED lines=11> */
.L_x_2762:
[----:B------:R-:W-:Y:S05]  /*17e00*/  BSYNC B0 ;  /* 0x0000000000007941 */ /* 0x000fea0003800000 */
.L_x_2761:
        /* <DEDUP_REMOVED lines=19> */
.L_x_2752:
[----:B------:R-:W2:Y:S01]  /*17f40*/  S2UR UR7, SR_CgaCtaId ;  /* 0x00000000000779c3 */ /* 0x000ea20000008800 */
[----:B------:R-:W-:Y:S01]  /*17f50*/  UMOV UR6, 0x400 ;  /* 0x0000040000067882 */ /* 0x000fe20000000000 */
[----:B-1----:R-:W-:Y:S01]  /*17f60*/  HFMA2.MMA R7, -RZ, RZ, 0, 0 ;  /* 0x00000000ff077435 */ /* 0x002fe200000001ff */
[----:B------:R-:W-:Y:S01]  /*17f70*/  ISETP.NE.AND P3, PT, RZ, UR15, PT ;  /* 0x0000000fff007c0c */ /* 0x000fe2000bf65270 */
[----:B------:R-:W-:Y:S01]  /*17f80*/  ULDC.64 UR18, c[0x0][0x288] ;  /* 0x0000a20000127ab9 */ /* 0x000fe20000000a00 */
[----:B------:R-:W-:Y:S01]  /*17f90*/  ULDC.64 UR8, c[0x0][0x290] ;  /* 0x0000a40000087ab9 */ /* 0x000fe20000000a00 */
[----:B--2---:R-:W-:-:S09]  /*17fa0*/  ULEA UR6, UR7, UR6, 0x18 ;  /* 0x0000000607067291 */ /* 0x004fd2000f8ec03f */
[----:B------:R-:W-:Y:S01]  /*17fb0*/  @!P2 STS.64 [UR6+0x90], R40 ;  /* 0x00009028ff00a988 */ /* 0x000fe20008000a06 */
[----:B------:R-:W-:Y:S06]  /*17fc0*/  BAR.SYNC.DEFER_BLOCKING 0x0 ;  /* 0x0000000000007b1d */ /* 0x000fec0000010000 */
[----:B------:R-:W0:Y:S01]  /*17fd0*/  LDS.64 R16, [UR6+0x90] ;  /* 0x00009006ff107984 */ /* 0x000e220008000a00 */
[----:B------:R-:W-:Y:S02]  /*17fe0*/  ULDC UR6, c[0x0][0x2bc] ;  /* 0x0000af0000067ab9 */ /* 0x000fe40000000800 */
[----:B0-----:R-:W-:Y:S01]  /*17ff0*/  FMUL.FTZ R0, R16, UR6 ;  /* 0x0000000610007c20 */ /* 0x001fe20008410000 */
[----:B------:R-:W-:Y:S01]  /*18000*/  FMUL.FTZ R17, R17, UR6 ;  /* 0x0000000611117c20 */ /* 0x000fe20008410000 */
[----:B------:R-:W-:-:S06]  /*18010*/  ULDC.64 UR6, c[0x0][0x210] ;  /* 0x0000840000067ab9 */ /* 0x000fcc0000000a00 */
.L_x_2768:
[----:B------:R-:W-:-:S05]  /*18020*/  LEA R16, R7, UR14, 0x3 ;  /* 0x0000000e07107c11 */ /* 0x000fca000f8e18ff */
[----:B0-----:R-:W2:Y:S04]  /*18030*/  LDL.128 R12, [R16+0x10] ;  /* 0x00001000100c7983 */ /* 0x001ea80000100c00 */
[----:B-1----:R-:W3:Y:S01]  /*18040*/  LDL.128 R8, [R16+0x210] ;  /* 0x0002100010087983 */ /* 0x002ee20000100c00 */
[----:B-----5:R-:W-:Y:S01]  /*18050*/  LEA R24, R7, R60, 0x3 ;  /* 0x0000003c07187211 */ /* 0x020fe200078e18ff */
[----:B------:R-:W-:Y:S03]  /*18060*/  BSSY B0, `(.L_x_2763) ;  /* 0x0000036000007945 */ /* 0x000fe60003800000 */
[----:B------:R-:W-:Y:S01]  /*18070*/  ISETP.GE.U32.AND P1, PT, R24, UR8, PT ;  /* 0x0000000818007c0c */ /* 0x000fe2000bf26070 */
[----:B--2---:R-:W-:Y:S01]  /*18080*/  FADD.FTZ R13, R13, -UR16 ;  /* 0x800000100d0d7e21 */ /* 0x004fe20008010000 */
[----:B------:R-:W-:Y:S01]  /*18090*/  FADD.FTZ R12, R12, -UR16 ;  /* 0x800000100c0c7e21 */ /* 0x000fe20008010000 */
[----:B------:R-:W-:Y:S01]  /*180a0*/  FADD.FTZ R14, R14, -UR16 ;  /* 0x800000100e0e7e21 */ /* 0x000fe20008010000 */
[----:B------:R-:W-:Y:S01]  /*180b0*/  FADD.FTZ R15, R15, -UR16 ;  /* 0x800000100f0f7e21 */ /* 0x000fe20008010000 */
[----:B------:R-:W-:Y:S01]  /*180c0*/  FMUL.FTZ R22, R13, UR12 ;  /* 0x0000000c0d167c20 */ /* 0x000fe20008410000 */
[----:B------:R-:W-:Y:S01]  /*180d0*/  FMUL.FTZ R23, R12, UR12 ;  /* 0x0000000c0c177c20 */ /* 0x000fe20008410000 */
[----:B------:R-:W-:Y:S01]  /*180e0*/  FMUL.FTZ R27, R14, UR12 ;  /* 0x0000000c0e1b7c20 */ /* 0x000fe20008410000 */
[----:B---3--:R-:W-:Y:S01]  /*180f0*/  MOV R14, R11 ;  /* 0x0000000b000e7202 */ /* 0x008fe20000000f00 */
[----:B------:R-:W-:Y:S01]  /*18100*/  @P3 FFMA.FTZ R12, R22, R5, R3 ;  /* 0x00000005160c3223 */ /* 0x000fe20000010003 */
[----:B------:R-:W-:-:S03]  /*18110*/  @P3 FFMA.FTZ R6, R23, R4, R2 ;  /* 0x0000000417063223 */ /* 0x000fc60000010002 */
[----:B------:R-:W-:Y:S01]  /*18120*/  @P3 FMUL.FTZ R18, R12, -1.4426950216293334961 ;  /* 0xbfb8aa3b0c123820 */ /* 0x000fe20000410000 */
[----:B------:R-:W-:-:S05]  /*18130*/  @P3 FMUL.FTZ R13, R6, -1.4426950216293334961 ;  /* 0xbfb8aa3b060d3820 */ /* 0x000fca0000410000 */
[----:B------:R-:W0:Y:S08]  /*18140*/  @P3 MUFU.EX2 R18, R18 ;  /* 0x0000001200123308 */ /* 0x000e300000000800 */
[----:B------:R-:W1:Y:S01]  /*18150*/  @P3 MUFU.EX2 R13, R13 ;  /* 0x0000000d000d3308 */ /* 0x000e620000000800 */
[----:B0-----:R-:W-:Y:S01]  /*18160*/  @P3 FADD.FTZ R20, R18, 1 ;  /* 0x3f80000012143421 */ /* 0x001fe20000010000 */
[----:B------:R-:W-:-:S06]  /*18170*/  FFMA.FTZ R18, R0, R27, R17 ;  /* 0x0000001b00127223 */ /* 0x000fcc0000010011 */
[----:B------:R-:W0:Y:S01]  /*18180*/  @P3 MUFU.RCP R20, R20 ;  /* 0x0000001400143308 */ /* 0x000e220000001000 */
[----:B-1----:R-:W-:-:S07]  /*18190*/  @P3 FADD.FTZ R16, R13, 1 ;  /* 0x3f8000000d103421 */ /* 0x002fce0000010000 */
[----:B------:R1:W2:Y:S01]  /*181a0*/  @P3 MUFU.RCP R19, R16 ;  /* 0x0000001000133308 */ /* 0x0002a20000001000 */
[----:B0-----:R-:W-:Y:S01]  /*181b0*/  @P3 FADD.FTZ R13, -R20, 1 ;  /* 0x3f800000140d3421 */ /* 0x001fe20000010100 */
[----:B------:R-:W-:Y:S01]  /*181c0*/  @P3 FMUL.FTZ R20, R9, R20 ;  /* 0x0000001409143220 */ /* 0x000fe20000410000 */
[----:B-1----:R-:W-:Y:S02]  /*181d0*/  FMUL.FTZ R16, R15, UR12 ;  /* 0x0000000c0f107c20 */ /* 0x002fe40008410000 */
[----:B------:R-:W-:Y:S01]  /*181e0*/  @P3 FFMA.FTZ R13, R12, R13, 1 ;  /* 0x3f8000000c0d3423 */ /* 0x000fe2000001000d */
[----:B------:R-:W-:Y:S01]  /*181f0*/  SHF.R.S32.HI R12, RZ, 0x1f, R24 ;  /* 0x0000001fff0c7819 */ /* 0x000fe20000011418 */
[----:B--2---:R-:W-:-:S03]  /*18200*/  @P3 FADD.FTZ R21, -R19, 1 ;  /* 0x3f80000013153421 */ /* 0x004fc60000010100 */
[----:B------:R-:W-:Y:S01]  /*18210*/  ISETP.GE.OR.EX P1, PT, R12, UR9, P0, P1 ;  /* 0x000000090c007c0c */ /* 0x000fe20008726710 */
[----:B------:R-:W-:Y:S01]  /*18220*/  @P3 FMUL.FTZ R19, R8, R19 ;  /* 0x0000001308133220 */ /* 0x000fe20000410000 */
[----:B------:R-:W-:Y:S01]  /*18230*/  @P3 FMUL.FTZ R9, R20, R13 ;  /* 0x0000000d14093220 */ /* 0x000fe20000410000 */
[----:B------:R-:W-:Y:S01]  /*18240*/  @P3 FFMA.FTZ R6, R6, R21, 1 ;  /* 0x3f80000006063423 */ /* 0x000fe20000010015 */
[----:B------:R-:W-:Y:S01]  /*18250*/  MOV R21, R10 ;  /* 0x0000000a00157202 */ /* 0x000fe20000000f00 */
[C-C-:B------:R-:W-:Y:S02]  /*18260*/  FFMA.FTZ R10, R0.reuse, R22, R17.reuse ;  /* 0x00000016000a7223 */ /* 0x140fe40000010011 */
[----:B------:R-:W-:Y:S01]  /*18270*/  @P3 FMUL.FTZ R8, R19, R6 ;  /* 0x0000000613083220 */ /* 0x000fe20000410000 */
[--C-:B------:R-:W-:Y:S01]  /*18280*/  FFMA.FTZ R19, R0, R23, R17.reuse ;  /* 0x0000001700137223 */ /* 0x100fe20000010011 */
[----:B------:R-:W-:Y:S01]  /*18290*/  IADD3 R6, R24, 0x8, RZ ;  /* 0x0000000818067810 */ /* 0x000fe20007ffe0ff */
[----:B------:R-:W-:Y:S01]  /*182a0*/  FFMA.FTZ R23, R0, R16, R17 ;  /* 0x0000001000177223 */ /* 0x000fe20000010011 */
[----:B------:R-:W-:Y:S01]  /*182b0*/  FFMA.FTZ R25, R9, R5, -R10 ;  /* 0x0000000509197223 */ /* 0x000fe2000001080a */
[----:B------:R-:W-:Y:S01]  /*182c0*/  FFMA.FTZ R19, R8, R4, -R19 ;  /* 0x0000000408137223 */ /* 0x000fe20000010813 */
[----:B------:R-:W-:-:S02]  /*182d0*/  ISETP.GE.U32.AND P2, PT, R6, UR8, PT ;  /* 0x0000000806007c0c */ /* 0x000fc4000bf46070 */
[----:B------:R-:W-:-:S04]  /*182e0*/  SHF.R.S32.HI R8, RZ, 0x1f, R6 ;  /* 0x0000001fff087819 */ /* 0x000fc80000011406 */
[----:B------:R-:W-:Y:S01]  /*182f0*/  ISETP.GE.OR.EX P2, PT, R8, UR9, P0, P2 ;  /* 0x0000000908007c0c */ /* 0x000fe20008746720 */
[----:B------:R-:W-:-:S12]  /*18300*/  @P1 BRA `(.L_x_2764) ;  /* 0x00000000002c1947 */ /* 0x000fd80003800000 */
        /* <DEDUP_REMOVED lines=9> */
[----:B------:R-:W-:-:S05]  /*183a0*/  LEA.HI.X R13, R10, UR7, R9, 0x2, P1 ;  /* 0x000000070a0d7c11 */ /* 0x000fca00088f1409 */
[----:B------:R0:W-:Y:S04]  /*183b0*/  STG.E.64 desc[UR10][R12.64], R24 ;  /* 0x000000180c007986 */ /* 0x0001e8000c101b0a */
.L_x_2764:
[----:B------:R-:W-:Y:S05]  /*183c0*/  BSYNC B0 ;  /* 0x0000000000007941 */ /* 0x000fea0003800000 */
.L_x_2763:
        /* <DEDUP_REMOVED lines=19> */
.L_x_2765:
[----:B------:R-:W-:Y:S01]  /*18500*/  BSSY B0, `(.L_x_2766) ;  /* 0x000000f000007945 */ /* 0x000fe20003800000 */
[----:B------:R-:W-:Y:S01]  /*18510*/  FFMA.FTZ R18, R21, R4, -R18 ;  /* 0x0000000415127223 */ /* 0x000fe20000010812 */
[----:B------:R-:W-:Y:S02]  /*18520*/  FFMA.FTZ R19, R14, R5, -R23 ;  /* 0x000000050e137223 */ /* 0x000fe40000010817 */
[----:B------:R-:W-:Y:S05]  /*18530*/  @P2 BRA `(.L_x_2767) ;  /* 0x00000000002c2947 */ /* 0x000fea0003800000 */
[----:B------:R-:W-:Y:S01]  /*18540*/  IMAD R11, R8, UR18, RZ ;  /* 0x00000012080b7c24 */ /* 0x000fe2000f8e02ff */
[----:B------:R-:W-:Y:S01]  /*18550*/  MOV R8, R48 ;  /* 0x0000003000087202 */ /* 0x000fe20000000f00 */
[----:B------:R-:W-:Y:S01]  /*18560*/  FMUL.FTZ R18, R18, UR12 ;  /* 0x0000000c12127c20 */ /* 0x000fe20008410000 */
[----:B------:R-:W-:Y:S01]  /*18570*/  MOV R9, R47 ;  /* 0x0000002f00097202 */ /* 0x000fe20000000f00 */
[C---:B------:R-:W-:Y:S02]  /*18580*/  IMAD R11, R6.reuse, UR19, R11 ;  /* 0x00000013060b7c24 */ /* 0x040fe4000f8e020b */
[----:B------:R-:W-:Y:S01]  /*18590*/  FMUL.FTZ R19, R19, UR12 ;  /* 0x0000000c13137c20 */ /* 0x000fe20008410000 */
[----:B------:R-:W-:-:S05]  /*185a0*/  IMAD.WIDE.U32 R8, R6, UR18, R8 ;  /* 0x0000001206087c25 */ /* 0x000fca000f8e0008 */
[----:B------:R-:W-:Y:S02]  /*185b0*/  IADD3 R9, R9, R11, RZ ;  /* 0x0000000b09097210 */ /* 0x000fe40007ffe0ff */
[----:B------:R-:W-:-:S04]  /*185c0*/  LEA R10, P1, R8, UR6, 0x2 ;  /* 0x00000006080a7c11 */ /* 0x000fc8000f8210ff */
[----:B------:R-:W-:-:S05]  /*185d0*/  LEA.HI.X R11, R8, UR7, R9, 0x2, P1 ;  /* 0x00000007080b7c11 */ /* 0x000fca00088f1409 */
[----:B------:R1:W-:Y:S04]  /*185e0*/  STG.E.64 desc[UR10][R10.64], R18 ;  /* 0x000000120a007986 */ /* 0x0003e8000c101b0a */
.L_x_2767:
[----:B------:R-:W-:Y:S05]  /*185f0*/  BSYNC B0 ;  /* 0x0000000000007941 */ /* 0x000fea0003800000 */
.L_x_2766:
[----:B------:R-:W-:-:S04]  /*18600*/  IADD3 R7, R7, 0x2, RZ ;  /* 0x0000000207077810 */ /* 0x000fc80007ffe0ff */
[----:B------:R-:W-:-:S13]  /*18610*/  ISETP.NE.AND P1, PT, R7, 0x40, PT ;  /* 0x000000400700780c */ /* 0x000fda0003f25270 */
        /* <DEDUP_REMOVED lines=10> */
.L_x_2679:
[----:B------:R-:W2:Y:S01]  /*186c0*/  LDL R8, [R1+0x7fc] ;  /* 0x0007fc0001087983 */ /* 0x000ea20000100800 */
[----:B------:R-:W3:Y:S01]  /*186d0*/  LDC R6, c[0x0][0xc] ;  /* 0x00000300ff067b82 */ /* 0x000ee20000000800 */
[----:B------:R-:W-:Y:S01]  /*186e0*/  BSSY B0, `(.L_x_2770) ;  /* 0x0000017000007945 */ /* 0x000fe20003800000 */
[----:B------:R-:W4:Y:S06]  /*186f0*/  S2R R5, SR_CTAID.Y ;  /* 0x0000000000057919 */ /* 0x000f2c0000002600 */
[----:B------:R-:W5:Y:S08]  /*18700*/  LDC R7, c[0x0][0x10] ;  /* 0x00000400ff077b82 */ /* 0x000f700000000800 */
[----:B------:R-:W0:Y:S01]  /*18710*/  LDC.64 R2, c[0x0][0x258] ;  /* 0x00009600ff027b82 */ /* 0x000e220000000a00 */
[----:B---3--:R-:W-:-:S02]  /*18720*/  IADD3 R0, R6, -0x1, RZ ;  /* 0xffffffff06007810 */ /* 0x008fc40007ffe0ff */
[----:B------:R-:W-:Y:S02]  /*18730*/  ISETP.NE.AND P1, PT, R6, 0x1, PT ;  /* 0x000000010600780c */ /* 0x000fe40003f25270 */
[----:B------:R-:W-:Y:S02]  /*18740*/  ISETP.NE.AND P0, PT, R0, UR13, PT ;  /* 0x0000000d00007c0c */ /* 0x000fe4000bf05270 */
[C---:B-----5:R-:W-:Y:S02]  /*18750*/  IADD3 R4, R7.reuse, -0x1, RZ ;  /* 0xffffffff07047810 */ /* 0x060fe40007ffe0ff */
[----:B------:R-:W-:Y:S02]  /*18760*/  SHF.L.U32 R0, R7, 0x1, RZ ;  /* 0x0000000107007819 */ /* 0x000fe400000006ff */
[----:B----4-:R-:W-:Y:S02]  /*18770*/  ISETP.NE.OR P0, PT, R5, R4, P0 ;  /* 0x000000040500720c */ /* 0x010fe40000705670 */
[----:B------:R-:W-:-:S05]  /*18780*/  SEL R5, R0, RZ, P1 ;  /* 0x000000ff00057207 */ /* 0x000fca0000800000 */
[----:B0-----:R-:W-:Y:S01]  /*18790*/  IMAD.WIDE.U32 R2, R5, 0x4, R2 ;  /* 0x0000000405027825 */ /* 0x001fe200078e0002 */
[----:B--2---:R-:W-:-:S13]  /*187a0*/  ISETP.NE.AND P2, PT, R8, RZ, PT ;  /* 0x000000ff0800720c */ /* 0x004fda0003f45270 */
[----:B------:R-:W-:Y:S05]  /*187b0*/  @P2 BRA `(.L_x_2771) ;  /* 0x0000000000242947 */ /* 0x000fea0003800000 */
[----:B------:R-:W0:Y:S01]  /*187c0*/  S2R R0, SR_LANEID ;  /* 0x0000000000007919 */ /* 0x000e220000000000 */
[----:B------:R-:W-:Y:S02]  /*187d0*/  VOTEU.ANY UR4, UPT, PT ;  /* 0x0000000000047886 */ /* 0x000fe400038e0100 */
[----:B------:R-:W-:Y:S02]  /*187e0*/  UFLO.U32 UR5, UR4 ;  /* 0x00000004000572bd */ /* 0x000fe400080e0000 */
[----:B------:R-:W2:Y:S04]  /*187f0*/  POPC R5, UR4 ;  /* 0x0000000400057d09 */ /* 0x000ea80008000000 */
[----:B0-----:R-:W-:-:S13]  /*18800*/  ISETP.EQ.U32.AND P1, PT, R0, UR5, PT ;  /* 0x0000000500007c0c */ /* 0x001fda000bf22070 */
[----:B------:R-:W-:Y:S06]  /*18810*/  @P1 MEMBAR.ALL.GPU ;  /* 0x0000000000001992 */ /* 0x000fec000000a000 */
[----:B------:R-:W-:-:S00]  /*18820*/  @P1 ERRBAR ;  /* 0x00000000000019ab */ /* 0x000fc00000000000 */
[----:B------:R-:W-:Y:S06]  /*18830*/  @P1 CGAERRBAR ;  /* 0x00000000000015ab */ /* 0x000fec0000000000 */
[----:B--2---:R0:W-:Y:S02]  /*18840*/  @P1 REDG.E.ADD.S32.STRONG.GPU desc[UR10][R2.64], R5 ;  /* 0x000000050200198e */ /* 0x0041e4000c10e38a */
.L_x_2771:
[----:B------:R-:W-:Y:S05]  /*18850*/  BSYNC B0 ;  /* 0x0000000000007941 */ /* 0x000fea0003800000 */
.L_x_2770:
[----:B------:R-:W-:Y:S05]  /*18860*/  @P0 EXIT ;  /* 0x000000000000094d */ /* 0x000fea0003800000 */
[----:B------:R-:W-:Y:S05]  /*18870*/  @P2 BRA `(.L_x_2772) ;  /* 0x0000000000202947 */ /* 0x000fea0003800000 */
[----:B------:R-:W-:-:S05]  /*18880*/  IMAD R0, R6, R7, RZ ;  /* 0x0000000706007224 */ /* 0x000fca00078e02ff */
[----:B------:R-:W-:-:S13]  /*18890*/  ISETP.NE.AND P0, PT, R0, -0x1, PT ;  /* 0xffffffff0000780c */ /* 0x000fda0003f05270 */
[----:B------:R-:W-:Y:S05]  /*188a0*/  @!P0 BRA `(.L_x_2772) ;  /* 0x0000000000148947 */ /* 0x000fea0003800000 */
.L_x_2773:
[----:B0-----:R-:W2:Y:S04]  /*188b0*/  LDG.E.STRONG.GPU R5, desc[UR10][R2.64] ;  /* 0x0000000a02057981 */ /* 0x001ea8000c1ef900 */
[----:B--2---:R-:W-:Y:S01]  /*188c0*/  CCTL.IVALL ;  /* 0x00000000ff00798f */ /* 0x004fe20002000000 */
[----:B------:R-:W-:Y:S05]  /*188d0*/  YIELD ;  /* 0x0000000000007946 */ /* 0x000fea0003800000 */
[----:B------:R-:W-:-:S13]  /*188e0*/  ISETP.NE.AND P0, PT, R5, R0, PT ;  /* 0x000000000500720c */ /* 0x000fda0003f05270 */
[----:B------:R-:W-:Y:S05]  /*188f0*/  @P0 BRA `(.L_x_2773) ;  /* 0xfffffffc00ec0947 */ /* 0x000fea000383ffff */
.L_x_2772:
[----:B------:R-:W-:Y:S05]  /*18900*/  WARPSYNC.ALL ;  /* 0x0000000000007948 */ /* 0x000fea0003800000 */
[----:B------:R-:W2:Y:S01]  /*18910*/  LDL R4, [R1+0x7fc] ;  /* 0x0007fc0001047983 */ /* 0x000ea20000100800 */
[----:B------:R-:W3:Y:S08]  /*18920*/  LDC.64 R22, c[0x0][0x288] ;  /* 0x0000a200ff167b82 */ /* 0x000ef00000000a00 */
[----:B------:R-:W-:Y:S01]  /*18930*/  BAR.SYNC.DEFER_BLOCKING 0x0 ;  /* 0x0000000000007b1d */ /* 0x000fe20000010000 */
[----:B---3--:R-:W-:-:S04]  /*18940*/  LEA.HI R0, P0, R23, R22, RZ, 0x1 ;  /* 0x0000001617007211 */ /* 0x008fc800078108ff */
        /* <DEDUP_REMOVED lines=15> */
[----:B------:R-:W2:Y:S01]  /*18a40*/  LDC.64 R16, c[0x0][0x220] ;  /* 0x00008800ff107b82 */ /* 0x000ea20000000a00 */
[----:B------:R-:W-:-:S02]  /*18a50*/  MOV R0, R4 ;  /* 0x0000000400007202 */ /* 0x000fc40000000f00 */
[----:B------:R-:W-:Y:S02]  /*18a60*/  IADD3.X R5, RZ, R5, RZ, P0, !PT ;  /* 0x00000005ff057210 */ /* 0x000fe400007fe4ff */
[----:B------:R-:W-:Y:S02]  /*18a70*/  SHF.L.U64.HI R31, R25, 0x2, R24 ;  /* 0x00000002191f7819 */ /* 0x000fe40000010218 */
[--C-:B------:R-:W-:Y:S02]  /*18a80*/  SHF.R.S64 R27, R2, 0x1, R5.reuse ;  /* 0x00000001021b7819 */ /* 0x100fe40000001005 */
[----:B------:R-:W-:-:S04]  /*18a90*/  SHF.R.S32.HI R2, RZ, 0x1, R5 ;  /* 0x00000001ff027819 */ /* 0x000fc80000011405 */
[----:B------:R-:W-:-:S07]  /*18aa0*/  SHF.L.U64.HI R29, R27, 0x2, R2 ;  /* 0x000000021b1d7819 */ /* 0x000fce0000010202 */
.L_x_2774:
[C---:B------:R-:W-:Y:S01]  /*18ab0*/  LEA R6, P0, R0.reuse, UR4, 0x2 ;  /* 0x0000000400067c11 */ /* 0x040fe2000f8010ff */
[----:B---3--:R-:W3:Y:S03]  /*18ac0*/  LDL.LU R26, [R1+0x7fc] ;  /* 0x0007fc00011a7983 */ /* 0x008ee60000300800 */
[----:B------:R-:W-:Y:S02]  /*18ad0*/  LEA.HI.X R7, R0, UR5, R7, 0x2, P0 ;  /* 0x0000000500077c11 */ /* 0x000fe400080f1407 */
[-C--:B------:R-:W-:Y:S02]  /*18ae0*/  LEA R8, P0, R25, R6.reuse, 0x2 ;  /* 0x0000000619087211 */ /* 0x080fe400078010ff */
[-C--:B------:R-:W-:Y:S01]  /*18af0*/  LEA R12, P1, R22, R6.reuse, 0x2 ;  /* 0x00000006160c7211 */ /* 0x080fe200078210ff */
[----:B-1----:R1:W4:Y:S01]  /*18b00*/  LDG.E R18, desc[UR10][R6.64] ;  /* 0x0000000a06127981 */ /* 0x002322000c1e1900 */
[----:B------:R-:W-:-:S02]  /*18b10*/  LEA R10, P2, R27, R6, 0x2 ;  /* 0x000000061b0a7211 */ /* 0x000fc400078410ff */
[----:B------:R-:W-:Y:S02]  /*18b20*/  IADD3.X R9, R7, R31, RZ, P0, !PT ;  /* 0x0000001f07097210 */ /* 0x000fe400007fe4ff */
[----:B------:R-:W-:Y:S02]  /*18b30*/  IADD3.X R13, R23, R7, RZ, P1, !PT ;  /* 0x00000007170d7210 */ /* 0x000fe40000ffe4ff */
[----:B------:R-:W-:Y:S01]  /*18b40*/  IADD3.X R11, R7, R29, RZ, P2, !PT ;  /* 0x0000001d070b7210 */ /* 0x000fe200017fe4ff */
[----:B------:R-:W4:Y:S04]  /*18b50*/  LDG.E R19, desc[UR10][R8.64] ;  /* 0x0000000a08137981 */ /* 0x000f28000c1e1900 */
[----:B------:R-:W5:Y:S04]  /*18b60*/  LDG.E R20, desc[UR10][R12.64] ;  /* 0x0000000a0c147981 */ /* 0x000f68000c1e1900 */
[----:B------:R-:W5:Y:S01]  /*18b70*/  LDG.E R21, desc[UR10][R10.64] ;  /* 0x0000000a0a157981 */ /* 0x000f62000c1e1900 */
[----:B---3--:R-:W-:-:S02]  /*18b80*/  SHF.L.U32 R5, R26, 0x1, RZ ;  /* 0x000000011a057819 */ /* 0x008fc400000006ff */
[----:B------:R-:W-:-:S03]  /*18b90*/  IADD3 R0, R26, 0x1e0, RZ ;  /* 0x000001e01a007810 */ /* 0x000fc60007ffe0ff */
[----:B0-----:R-:W-:-:S04]  /*18ba0*/  IMAD.WIDE R2, R5, 0x4, R14 ;  /* 0x0000000405027825 */ /* 0x001fc800078e020e */
[----:B--2---:R-:W-:Y:S01]  /*18bb0*/  IMAD.WIDE R4, R5, 0x4, R16 ;  /* 0x0000000405047825 */ /* 0x004fe200078e0210 */
[----:B------:R3:W-:Y:S01]  /*18bc0*/  STL [R1+0x7fc], R0 ;  /* 0x0007fc0001007387 */ /* 0x0007e20000100800 */
[----:B------:R-:W-:Y:S02]  /*18bd0*/  ISETP.GT.U32.AND P0, PT, R25, R0, PT ;  /* 0x000000001900720c */ /* 0x000fe40003f04070 */
[----:B-1----:R-:W-:Y:S01]  /*18be0*/  SHF.R.S32.HI R7, RZ, 0x1f, R0 ;  /* 0x0000001fff077819 */ /* 0x002fe20000011400 */
[----:B----4-:R3:W-:Y:S03]  /*18bf0*/  STG.E.64 desc[UR10][R2.64], R18 ;  /* 0x0000001202007986 */ /* 0x0107e6000c101b0a */
[----:B------:R-:W-:Y:S01]  /*18c00*/  ISETP.GT.AND.EX P0, PT, R24, R7, PT, P0 ;  /* 0x000000071800720c */ /* 0x000fe20003f04300 */
[----:B-----5:R3:W-:-:S12]  /*18c10*/  STG.E.64 desc[UR10][R4.64], R20 ;  /* 0x0000001404007986 */ /* 0x0207d8000c101b0a */
[----:B------:R-:W-:Y:S05]  /*18c20*/  @P0 BRA `(.L_x_2774) ;  /* 0xfffffffc00a00947 */ /* 0x000fea000383ffff */
[----:B------:R-:W-:Y:S05]  /*18c30*/  EXIT ;  /* 0x000000000000794d */ /* 0x000fea0003800000 */
.L_x_2775:
        /* <DEDUP_REMOVED lines=12> */
.L_x_5621:


//--------------------- .text._Z35group_norm_nhwc_bwd_one_pass_kernelI11Fp32IOBf16WLi64ELi120ELi480EEv26Group_norm_nhwc_bwd_params --------------------------
	.section	.text._Z35group_norm_nhwc_bwd_one_pass_kernelI11Fp32IOBf16WLi64ELi120ELi480EEv26Group_norm_nhwc_bwd_params,"ax",@progbits
	.align	128
        .global         _Z35group_norm_nhwc_bwd_one_pass_kernelI11Fp32IOBf16WLi64ELi120ELi480EEv26Group_norm_nhwc_bwd_params
        .type           _Z35group_norm_nhwc_bwd_one_pass_kernelI11Fp32IOBf16WLi64ELi120ELi480EEv26Group_norm_nhwc_bwd_params,@function
        .size           _Z35group_norm_nhwc_bwd_one_pass_kernelI11Fp32IOBf16WLi64ELi120ELi480EEv26Group_norm_nhwc_bwd_params,(.L_x_5622 - _Z35group_norm_nhwc_bwd_one_pass_kernelI11Fp32IOBf16WLi64ELi120ELi480EEv26Group_norm_nhwc_bwd_params)
        .other          _Z35group_norm_nhwc_bwd_one_pass_kernelI11Fp32IOBf16WLi64ELi120ELi480EEv26Group_norm_nhwc_bwd_params,@"STO_CUDA_ENTRY STV_DEFAULT"
_Z35group_norm_nhwc_bwd_one_pass_kernelI11Fp32IOBf16WLi64ELi120ELi480EEv26Group_norm_nhwc_bwd_params:
.text._Z35group_norm_nhwc_bwd_one_pass_kernelI11Fp32IOBf16WLi64ELi120ELi480EEv26Group_norm_nhwc_bwd_params:
        /* <DEDUP_REMOVED lines=10> */
[----:B------:R-:W-:Y:S01]  /*00a0*/  IMAD.WIDE.U32 R2, R8, -0x77777777, RZ ;  /* 0x8888888908027825 */ /* 0x000fe200078e00ff */
[----:B------:R-:W-:Y:S01]  /*00b0*/  ULDC.64 UR10, c[0x0][0x290] ;  /* 0x0000a400000a7ab9 */ /* 0x000fe20000000a00 */
[----:B------:R-:W-:-:S03]  /*00c0*/  UMOV UR5, 0x400 ;  /* 0x0000040000057882 */ /* 0x000fc60000000000 */
[----:B------:R-:W-:Y:S02]  /*00d0*/  SHF.R.U32.HI R3, RZ, 0x5, R3 ;  /* 0x00000005ff037819 */ /* 0x000fe40000011603 */
[----:B------:R-:W1:Y:S03]  /*00e0*/  S2UR UR7, SR_CTAID.X ;  /* 0x00000000000779c3 */ /* 0x000e660000002500 */
[----:B------:R-:W-:-:S05]  /*00f0*/  IMAD R78, R3, -0x3c, R8 ;  /* 0xffffffc4034e7824 */ /* 0x000fca00078e0208 */
[----:B------:R-:W1:Y:S01]  /*0100*/  LDC R6, c[0x0][0x2ac] ;  /* 0x0000ab00ff067b82 */ /* 0x000e620000000800 */
[----:B------:R-:W-:-:S07]  /*0110*/  SHF.L.U32 R78, R78, 0x1, RZ ;  /* 0x000000014e4e7819 */ /* 0x000fce00000006ff */
[----:B------:R-:W2:Y:S01]  /*0120*/  S2UR UR6, SR_CgaCtaId ;  /* 0x00000000000679c3 */ /* 0x000ea20000008800 */
[----:B0-----:R-:W-:Y:S01]  /*0130*/  IMAD.WIDE.U32 R4, R10, 0x3, RZ ;  /* 0x000000030a047825 */ /* 0x001fe200078e00ff */
[C---:B------:R-:W-:Y:S02]  /*0140*/  LEA R21, R11.reuse, R11, 0x1 ;  /* 0x0000000b0b157211 */ /* 0x040fe400078e08ff */
[----:B------:R-:W-:Y:S02]  /*0150*/  LEA.HI R10, P0, R11, R10, RZ, 0x1 ;  /* 0x0000000a0b0a7211 */ /* 0x000fe400078108ff */
[----:B------:R-:W-:Y:S02]  /*0160*/  IADD3 R21, R5, R21, RZ ;  /* 0x0000001505157210 */ /* 0x000fe40007ffe0ff */
[----:B------:R-:W-:Y:S02]  /*0170*/  IADD3.X R19, RZ, R11, RZ, P0, !PT ;  /* 0x0000000bff137210 */ /* 0x000fe400007fe4ff */
[----:B------:R-:W-:-:S02]  /*0180*/  LEA.HI R16, P2, R21, R4, RZ, 0x1 ;  /* 0x0000000415107211 */ /* 0x000fc400078508ff */
[----:B------:R-:W-:Y:S02]  /*0190*/  SHF.R.S64 R10, R10, 0x1, R19 ;  /* 0x000000010a0a7819 */ /* 0x000fe40000001013 */
[----:B------:R-:W-:Y:S01]  /*01a0*/  IADD3.X R21, RZ, R21, RZ, P2, !PT ;  /* 0x00000015ff157210 */ /* 0x000fe200017fe4ff */
[----:B-1----:R-:W-:Y:S01]  /*01b0*/  IMAD R7, R6, UR7, R3 ;  /* 0x0000000706077c24 */ /* 0x002fe2000f8e0203 */
[----:B------:R-:W-:Y:S01]  /*01c0*/  SHF.R.S32.HI R3, RZ, 0x1f, R8 ;  /* 0x0000001fff037819 */ /* 0x000fe20000011408 */
[----:B------:R-:W0:Y:S01]  /*01d0*/  S2R R6, SR_LANEID ;  /* 0x0000000000067919 */ /* 0x000e220000000000 */
[----:B------:R-:W-:Y:S02]  /*01e0*/  SHF.R.S64 R16, R16, 0x1, R21 ;  /* 0x0000000110107819 */ /* 0x000fe40000001015 */
[----:B------:R-:W-:Y:S01]  /*01f0*/  ISETP.GE.U32.AND P1, PT, R7, UR10, PT ;  /* 0x0000000a07007c0c */ /* 0x000fe2000bf26070 */
[----:B------:R-:W-:Y:S01]  /*0200*/  ULDC.U8 UR10, c[0x0][0x2a4] ;  /* 0x0000a900000a7ab9 */ /* 0x000fe20000000000 */
[----:B------:R-:W-:Y:S01]  /*0210*/  SHF.R.S32.HI R5, RZ, 0x1f, R7 ;  /* 0x0000001fff057819 */ /* 0x000fe20000011407 */
[----:B--2---:R-:W-:Y:S01]  /*0220*/  ULEA UR5, UR6, UR5, 0x18 ;  /* 0x0000000506057291 */ /* 0x004fe2000f8ec03f */
[----:B------:R-:W-:-:S02]  /*0230*/  LEA.HI R3, R3, R8, RZ, 0x5 ;  /* 0x0000000803037211 */ /* 0x000fc400078f28ff */
[----:B------:R-:W-:Y:S02]  /*0240*/  ISETP.GE.AND.EX P1, PT, R5, UR11, PT, P1 ;  /* 0x0000000b05007c0c */ /* 0x000fe4000bf26310 */
[----:B------:R-:W-:Y:S01]  /*0250*/  SHF.R.S32.HI R9, RZ, 0x5, R3 ;  /* 0x00000005ff097819 */ /* 0x000fe20000011403 */
[----:B------:R-:W-:Y:S01]  /*0260*/  HFMA2.MMA R3, -RZ, RZ, 0, 0 ;  /* 0x00000000ff037435 */ /* 0x000fe200000001ff */
[----:B------:R-:W-:Y:S02]  /*0270*/  SHF.R.S32.HI R19, RZ, 0x1, R19 ;  /* 0x00000001ff137819 */ /* 0x000fe40000011413 */
[----:B------:R-:W-:Y:S02]  /*0280*/  SHF.R.S32.HI R21, RZ, 0x1, R21 ;  /* 0x00000001ff157819 */ /* 0x000fe40000011415 */
[----:B------:R-:W-:Y:S02]  /*0290*/  MOV R4, R0 ;  /* 0x0000000000047202 */ /* 0x000fe40000000f00 */
[----:B------:R-:W-:-:S02]  /*02a0*/  LEA R9, R9, UR5, 0x3 ;  /* 0x0000000509097c11 */ /* 0x000fc4000f8e18ff */
[C---:B------:R-:W-:Y:S02]  /*02b0*/  IADD3 R11, R7.reuse, 0x8, RZ ;  /* 0x00000008070b7810 */ /* 0x040fe40007ffe0ff */
[C---:B------:R-:W-:Y:S02]  /*02c0*/  IADD3 R12, R7.reuse, 0x10, RZ ;  /* 0x00000010070c7810 */ /* 0x040fe40007ffe0ff */
[C---:B------:R-:W-:Y:S02]  /*02d0*/  IADD3 R13, R7.reuse, 0x18, RZ ;  /* 0x00000018070d7810 */ /* 0x040fe40007ffe0ff */
[C---:B------:R-:W-:Y:S02]  /*02e0*/  IADD3 R14, R7.reuse, 0x20, RZ ;  /* 0x00000020070e7810 */ /* 0x040fe40007ffe0ff */
[----:B------:R-:W-:Y:S02]  /*02f0*/  IADD3 R15, R7, 0x28, RZ ;  /* 0x00000028070f7810 */ /* 0x000fe40007ffe0ff */
[----:B------:R-:W-:-:S02]  /*0300*/  ISETP.LT.U32.AND P1, PT, R8, 0x1e0, !P1 ;  /* 0x000001e00800780c */ /* 0x000fc40004f21070 */
[C---:B------:R-:W-:Y:S02]  /*0310*/  IADD3 R17, R7.reuse, 0x30, RZ ;  /* 0x0000003007117810 */ /* 0x040fe40007ffe0ff */
[----:B------:R-:W-:Y:S02]  /*0320*/  IADD3 R18, R7, 0x38, RZ ;  /* 0x0000003807127810 */ /* 0x000fe40007ffe0ff */
[----:B------:R-:W-:Y:S02]  /*0330*/  SHF.L.U64.HI R19, R10, 0x2, R19 ;  /* 0x000000020a137819 */ /* 0x000fe40000010213 */
[----:B0-----:R-:W-:-:S07]  /*0340*/  SHF.L.U64.HI R20, R16, 0x2, R21 ;  /* 0x0000000210147819 */ /* 0x001fce0000010215 */
.L_x_2827:
[----:B0-----:R-:W0:Y:S01]  /*0350*/  LDC R27, c[0x0][0x2a0] ;  /* 0x0000a800ff1b7b82 */ /* 0x001e220000000800 */
[----:B------:R-:W-:Y:S01]  /*0360*/  ISETP.GE.AND P4, PT, R4, RZ, PT ;  /* 0x000000ff0400720c */ /* 0x000fe20003f86270 */
[----:B------:R-:W-:Y:S01]  /*0370*/  ULDC.64 UR14, c[0x0][0x290] ;  /* 0x0000a400000e7ab9 */ /* 0x000fe20000000a00 */
[----:B------:R-:W-:-:S05]  /*0380*/  ULDC.64 UR12, c[0x0][0x298] ;  /* 0x0000a600000c7ab9 */ /* 0x000fca0000000a00 */
[----:B-1----:R-:W1:Y:S08]  /*0390*/  @P1 LDC.64 R30, c[0x0][0x288] ;  /* 0x0000a200ff1e1b82 */ /* 0x002e700000000a00 */
[----:B--2-4-:R-:W2:Y:S01]  /*03a0*/  @P1 LDC.64 R36, c[0x0][0x228] ;  /* 0x00008a00ff241b82 */ /* 0x014ea20000000a00 */
[----:B0-----:R-:W-:-:S07]  /*03b0*/  IABS R21, R27 ;  /* 0x0000001b00157213 */ /* 0x001fce0000000000 */
[----:B------:R-:W0:Y:S01]  /*03c0*/  @P1 LDC.64 R34, c[0x0][0x230] ;  /* 0x00008c00ff221b82 */ /* 0x000e220000000a00 */
[----:B---3--:R-:W3:Y:S08]  /*03d0*/  I2F.RP R0, R21 ;  /* 0x0000001500007306 */ /* 0x008ef00000209400 */
[----:B---3--:R-:W3:Y:S02]  /*03e0*/  MUFU.RCP R0, R0 ;  /* 0x0000000000007308 */ /* 0x008ee40000001000 */
[----:B---3--:R-:W-:-:S06]  /*03f0*/  IADD3 R22, R0, 0xffffffe, RZ ;  /* 0x0ffffffe00167810 */ /* 0x008fcc0007ffe0ff */
[----:B------:R3:W4:Y:S02]  /*0400*/  F2I.FTZ.U32.TRUNC.NTZ R23, R22 ;  /* 0x0000001600177305 */ /* 0x000724000021f000 */
[----:B---3--:R-:W-:Y:S02]  /*0410*/  MOV R22, RZ ;  /* 0x000000ff00167202 */ /* 0x008fe40000000f00 */
[----:B----4-:R-:W-:-:S05]  /*0420*/  IADD3 R2, RZ, -R23, RZ ;  /* 0x80000017ff027210 */ /* 0x010fca0007ffe0ff */
[----:B------:R-:W-:Y:S01]  /*0430*/  IMAD R25, R2, R21, RZ ;  /* 0x0000001502197224 */ /* 0x000fe200078e02ff */
[----:B------:R-:W-:-:S03]  /*0440*/  IABS R2, R4 ;  /* 0x0000000400027213 */ /* 0x000fc60000000000 */
[----:B------:R-:W-:-:S06]  /*0450*/  IMAD.HI.U32 R23, R23, R25, R22 ;  /* 0x0000001917177227 */ /* 0x000fcc00078e0016 */
[----:B------:R-:W-:-:S05]  /*0460*/  IMAD.HI.U32 R23, R23, R2, RZ ;  /* 0x0000000217177227 */ /* 0x000fca00078e00ff */
[----:B------:R-:W-:-:S05]  /*0470*/  IADD3 R0, -R23, RZ, RZ ;  /* 0x000000ff17007210 */ /* 0x000fca0007ffe1ff */
[----:B------:R-:W-:Y:S01]  /*0480*/  IMAD R0, R21, R0, R2 ;  /* 0x0000000015007224 */ /* 0x000fe200078e0202 */
[----:B------:R-:W-:-:S04]  /*0490*/  LOP3.LUT R2, R4, R27, RZ, 0x3c, !PT ;  /* 0x0000001b04027212 */ /* 0x000fc800078e3cff */
[----:B------:R-:W-:Y:S02]  /*04a0*/  ISETP.GT.U32.AND P0, PT, R21, R0, PT ;  /* 0x000000001500720c */ /* 0x000fe40003f04070 */
[----:B------:R-:W-:Y:S02]  /*04b0*/  ISETP.GE.AND P5, PT, R2, RZ, PT ;  /* 0x000000ff0200720c */ /* 0x000fe40003fa6270 */
[----:B------:R-:W-:-:S09]  /*04c0*/  SHF.R.S32.HI R2, RZ, 0x1f, R78 ;  /* 0x0000001fff027819 */ /* 0x000fd2000001144e */
        /* <DEDUP_REMOVED lines=18> */
[----:B------:R-:W-:-:S02]  /*05f0*/  IADD3 R90, P0, R78, R77, RZ ;  /* 0x0000004d4e5a7210 */ /* 0x000fc40007f1e0ff */
[----:B------:R-:W-:Y:S02]  /*0600*/  SHF.R.S32.HI R0, RZ, 0x1f, R25 ;  /* 0x0000001fff007819 */ /* 0x000fe40000011419 */
[----:B------:R-:W-:Y:S02]  /*0610*/  ISETP.GT.U32.OR P4, PT, R8, 0x1df, P4 ;  /* 0x000001df0800780c */ /* 0x000fe40002784470 */
[----:B------:R-:W-:Y:S01]  /*0620*/  LEA.HI.X.SX32 R91, R77, R2, 0x1, P0 ;  /* 0x000000024d5b7211 */ /* 0x000fe200000f0eff */
[----:B------:R-:W-:Y:S01]  /*0630*/  IMAD R0, R0, UR12, RZ ;  /* 0x0000000c00007c24 */ /* 0x000fe2000f8e02ff */
[----:B------:R-:W-:Y:S02]  /*0640*/  ISETP.GE.U32.AND P0, PT, R12, UR14, PT ;  /* 0x0000000e0c007c0c */ /* 0x000fe4000bf06070 */
[----:B------:R-:W-:Y:S01]  /*0650*/  SHF.R.S32.HI R27, RZ, 0x1f, R13 ;  /* 0x0000001fff1b7819 */ /* 0x000fe2000001140d */
[----:B------:R-:W-:Y:S01]  /*0660*/  IMAD R93, R25, UR13, R0 ;  /* 0x0000000d195d7c24 */ /* 0x000fe2000f8e0200 */
        /* <DEDUP_REMOVED lines=13> */
[----:B------:R-:W-:Y:S01]  /*0740*/  ISETP.GE.U32.AND P3, PT, R14, UR14, PT ;  /* 0x0000000e0e007c0c */ /* 0x000fe2000bf66070 */
[----:B------:R-:W-:Y:S01]  /*0750*/  @P1 IMAD.WIDE.U32 R28, R7, R30, R92 ;  /* 0x0000001e071c1225 */ /* 0x000fe200078e005c */
[----:B------:R-:W-:-:S03]  /*0760*/  @!P4 MOV R30, R90 ;  /* 0x0000005a001ec202 */ /* 0x000fc60000000f00 */
[----:B------:R-:W4:Y:S01]  /*0770*/  @!P4 LDC.64 R46, c[0x0][0x228] ;  /* 0x00008a00ff2ecb82 */ /* 0x000f220000000a00 */
[----:B------:R-:W-:Y:S02]  /*0780*/  @P1 IADD3 R29, R29, R31, RZ ;  /* 0x0000001f1d1d1210 */ /* 0x000fe40007ffe0ff */
[----:B------:R-:W-:Y:S02]  /*0790*/  @!P4 MOV R31, R93 ;  /* 0x0000005d001fc202 */ /* 0x000fe40000000f00 */
[C---:B------:R-:W-:Y:S02]  /*07a0*/  @P1 SHF.L.U32 R41, R28.reuse, 0x2, RZ ;  /* 0x000000021c291819 */ /* 0x040fe400000006ff */
[----:B------:R-:W-:Y:S01]  /*07b0*/  @P1 SHF.L.U64.HI R28, R28, 0x2, R29 ;  /* 0x000000021c1c1819 */ /* 0x000fe2000001021d */
[----:B------:R-:W4:Y:S01]  /*07c0*/  @!P0 LDC.64 R42, c[0x0][0x288] ;  /* 0x0000a200ff2a8b82 */ /* 0x000f220000000a00 */
[----:B---3--:R-:W-:Y:S01]  /*07d0*/  @!P4 IMAD R0, R23, R32, RZ ;  /* 0x000000201700c224 */ /* 0x008fe200078e02ff */
[----:B--2---:R-:W-:Y:S01]  /*07e0*/  @P1 IADD3 R40, P5, R41, R36, RZ ;  /* 0x0000002429281210 */ /* 0x004fe20007fbe0ff */
[----:B------:R-:W-:Y:S01]  /*07f0*/  @!P4 IMAD.WIDE.U32 R30, R11, R32, R30 ;  /* 0x000000200b1ec225 */ /* 0x000fe200078e001e */
[----:B0-----:R-:W-:-:S02]  /*0800*/  @P1 IADD3 R34, P6, R41, R34, RZ ;  /* 0x0000002229221210 */ /* 0x001fc40007fde0ff */
[----:B------:R-:W-:Y:S01]  /*0810*/  @P1 IADD3.X R41, R28, R37, RZ, P5, !PT ;  /* 0x000000251c291210 */ /* 0x000fe20002ffe4ff */
[----:B------:R-:W-:Y:S01]  /*0820*/  @!P4 IMAD R33, R11, R33, R0 ;  /* 0x000000210b21c224 */ /* 0x000fe200078e0200 */
[----:B------:R-:W0:Y:S01]  /*0830*/  @!P2 LDC.64 R52, c[0x0][0x288] ;  /* 0x0000a200ff34ab82 */ /* 0x000e220000000a00 */
[C---:B------:R-:W-:Y:S02]  /*0840*/  @!P4 SHF.L.U32 R39, R30.reuse, 0x2, RZ ;  /* 0x000000021e27c819 */ /* 0x040fe400000006ff */
[----:B------:R-:W-:Y:S02]  /*0850*/  SHF.R.S32.HI R29, RZ, 0x1f, R14 ;  /* 0x0000001fff1d7819 */ /* 0x000fe4000001140e */
[----:B------:R-:W-:Y:S02]  /*0860*/  @!P4 IADD3 R31, R31, R33, RZ ;  /* 0x000000211f1fc210 */ /* 0x000fe40007ffe0ff */
[----:B-1----:R-:W-:Y:S01]  /*0870*/  @!P4 IADD3 R36, P5, R39, R44, RZ ;  /* 0x0000002c2724c210 */ /* 0x002fe20007fbe0ff */
[----:B------:R-:W1:Y:S01]  /*0880*/  @!P0 LDC.64 R48, c[0x0][0x230] ;  /* 0x00008c00ff308b82 */ /* 0x000e620000000a00 */
[----:B------:R-:W-:-:S02]  /*0890*/  @!P4 SHF.L.U64.HI R0, R30, 0x2, R31 ;  /* 0x000000021e00c819 */ /* 0x000fc4000001021f */
[----:B------:R-:W-:Y:S02]  /*08a0*/  @!P0 MOV R30, R90 ;  /* 0x0000005a001e8202 */ /* 0x000fe40000000f00 */
[----:B------:R-:W-:Y:S02]  /*08b0*/  @!P0 MOV R31, R93 ;  /* 0x0000005d001f8202 */ /* 0x000fe40000000f00 */
[----:B------:R-:W-:Y:S01]  /*08c0*/  @!P4 IADD3.X R37, R0, R45, RZ, P5, !PT ;  /* 0x0000002d0025c210 */ /* 0x000fe20002ffe4ff */
[-C--:B----4-:R-:W-:Y:S01]  /*08d0*/  @!P0 IMAD R2, R25, R42.reuse, RZ ;  /* 0x0000002a19028224 */ /* 0x090fe200078e02ff */
[----:B------:R-:W-:Y:S01]  /*08e0*/  ISETP.GE.AND.EX P3, PT, R29, UR15, PT, P3 ;  /* 0x0000000f1d007c0c */ /* 0x000fe2000bf66330 */
[----:B------:R-:W-:Y:S01]  /*08f0*/  @!P0 IMAD.WIDE.U32 R30, R12, R42, R30 ;  /* 0x0000002a0c1e8225 */ /* 0x000fe200078e001e */
[----:B------:R-:W-:Y:S01]  /*0900*/  @!P2 MOV R42, R90 ;  /* 0x0000005a002aa202 */ /* 0x000fe20000000f00 */
[----:B------:R-:W2:Y:S01]  /*0910*/  @!P0 LDC.64 R50, c[0x0][0x228] ;  /* 0x00008a00ff328b82 */ /* 0x000ea20000000a00 */
[----:B------:R-:W-:Y:S01]  /*0920*/  @P1 IADD3.X R35, R28, R35, RZ, P6, !PT ;  /* 0x000000231c231210 */ /* 0x000fe200037fe4ff */
[----:B------:R-:W-:Y:S01]  /*0930*/  @!P0 IMAD R43, R12, R43, R2 ;  /* 0x0000002b0c2b8224 */ /* 0x000fe200078e0202 */
[----:B------:R-:W-:Y:S01]  /*0940*/  @!P0 SHF.L.U32 R57, R30, 0x2, RZ ;  /* 0x000000021e398819 */ /* 0x000fe200000006ff */
[----:B0-----:R-:W-:Y:S01]  /*0950*/  @!P2 IMAD R2, R27, R52, RZ ;  /* 0x000000341b02a224 */ /* 0x001fe200078e02ff */
[----:B------:R-:W-:-:S02]  /*0960*/  @!P4 IADD3 R38, P6, R39, R46, RZ ;  /* 0x0000002e2726c210 */ /* 0x000fc40007fde0ff */
[----:B------:R-:W-:Y:S01]  /*0970*/  @!P0 IADD3 R31, R31, R43, RZ ;  /* 0x0000002b1f1f8210 */ /* 0x000fe20007ffe0ff */
[C---:B------:R-:W-:Y:S01]  /*0980*/  @!P2 IMAD R45, R13.reuse, R53, R2 ;  /* 0x000000350d2da224 */ /* 0x040fe200078e0202 */
[----:B------:R-:W-:Y:S01]  /*0990*/  @!P2 MOV R43, R93 ;  /* 0x0000005d002ba202 */ /* 0x000fe20000000f00 */
[----:B------:R-:W0:Y:S01]  /*09a0*/  @!P2 LDC.64 R62, c[0x0][0x230] ;  /* 0x00008c00ff3eab82 */ /* 0x000e220000000a00 */
[----:B------:R-:W-:Y:S02]  /*09b0*/  @!P0 SHF.L.U64.HI R30, R30, 0x2, R31 ;  /* 0x000000021e1e8819 */ /* 0x000fe4000001021f */
[----:B------:R-:W-:Y:S01]  /*09c0*/  ISETP.GT.U32.OR P3, PT, R8, 0x1df, P3 ;  /* 0x000001df0800780c */ /* 0x000fe20001f64470 */
[----:B------:R-:W-:Y:S01]  /*09d0*/  @!P2 IMAD.WIDE.U32 R42, R13, R52, R42 ;  /* 0x000000340d2aa225 */ /* 0x000fe200078e002a */
[----:B-1----:R-:W-:Y:S02]  /*09e0*/  @!P0 IADD3 R46, P5, R57, R48, RZ ;  /* 0x00000030392e8210 */ /* 0x002fe40007fbe0ff */
[----:B------:R-:W-:-:S02]  /*09f0*/  CS2R R52, SRZ ;  /* 0x0000000000347805 */ /* 0x000fc4000001ff00 */
[----:B------:R-:W-:Y:S01]  /*0a00*/  @!P4 IADD3.X R39, R0, R47, RZ, P6, !PT ;  /* 0x0000002f0027c210 */ /* 0x000fe200037fe4ff */
[----:B------:R-:W1:Y:S01]  /*0a10*/  @!P2 LDC.64 R60, c[0x0][0x228] ;  /* 0x00008a00ff3cab82 */ /* 0x000e620000000a00 */
[----:B------:R-:W-:Y:S02]  /*0a20*/  @!P2 IADD3 R31, R43, R45, RZ ;  /* 0x0000002d2b1fa210 */ /* 0x000fe40007ffe0ff */
[----:B------:R-:W-:Y:S02]  /*0a30*/  @!P0 IADD3.X R47, R30, R49, RZ, P5, !PT ;  /* 0x000000311e2f8210 */ /* 0x000fe40002ffe4ff */
[----:B------:R-:W-:Y:S02]  /*0a40*/  CS2R R48, SRZ ;  /* 0x0000000000307805 */ /* 0x000fe4000001ff00 */
[----:B------:R-:W-:Y:S01]  /*0a50*/  @!P2 SHF.L.U64.HI R0, R42, 0x2, R31 ;  /* 0x000000022a00a819 */ /* 0x000fe2000001021f */
[----:B------:R-:W5:Y:S01]  /*0a60*/  @!P4 LDG.E.64 R52, desc[UR8][R38.64] ;  /* 0x000000082634c981 */ /* 0x000f62000c1e1b00 */
[----:B------:R-:W-:Y:S01]  /*0a70*/  SHF.R.S32.HI R31, RZ, 0x1f, R15 ;  /* 0x0000001fff1f7819 */ /* 0x000fe2000001140f */
[----:B------:R-:W3:Y:S01]  /*0a80*/  @!P3 LDC.64 R32, c[0x0][0x288] ;  /* 0x0000a200ff20bb82 */ /* 0x000ee20000000a00 */
[----:B------:R-:W-:Y:S01]  /*0a90*/  ISETP.GE.U32.AND P5, PT, R15, UR14, PT ;  /* 0x0000000e0f007c0c */ /* 0x000fe2000bfa6070 */
[----:B------:R4:W5:Y:S01]  /*0aa0*/  @!P4 LDG.E.64 R48, desc[UR8][R36.64] ;  /* 0x000000082430c981 */ /* 0x000962000c1e1b00 */
[----:B--2---:R-:W-:-:S02]  /*0ab0*/  @!P0 IADD3 R56, P6, R57, R50, RZ ;  /* 0x0000003239388210 */ /* 0x004fc40007fde0ff */
[----:B------:R-:W-:Y:S02]  /*0ac0*/  ISETP.GE.AND.EX P5, PT, R31, UR15, PT, P5 ;  /* 0x0000000f1f007c0c */ /* 0x000fe4000bfa6350 */
[----:B------:R-:W-:Y:S01]  /*0ad0*/  SHF.R.S32.HI R69, RZ, 0x1f, R17 ;  /* 0x0000001fff457819 */ /* 0x000fe20000011411 */
[----:B------:R-:W2:Y:S01]  /*0ae0*/  @!P3 LDC.64 R64, c[0x0][0x230] ;  /* 0x00008c00ff40bb82 */ /* 0x000ea20000000a00 */
[----:B------:R-:W-:Y:S02]  /*0af0*/  ISETP.GT.U32.OR P4, PT, R8, 0x1df, P5 ;  /* 0x000001df0800780c */ /* 0x000fe40002f84470 */
[----:B------:R-:W-:Y:S02]  /*0b00*/  ISETP.GE.U32.AND P5, PT, R17, UR14, PT ;  /* 0x0000000e11007c0c */ /* 0x000fe4000bfa6070 */
[----:B------:R-:W-:Y:S02]  /*0b10*/  @!P0 IADD3.X R57, R30, R51, RZ, P6, !PT ;  /* 0x000000331e398210 */ /* 0x000fe400037fe4ff */
[----:B------:R-:W-:-:S02]  /*0b20*/  ISETP.GE.AND.EX P5, PT, R69, UR15, PT, P5 ;  /* 0x0000000f45007c0c */ /* 0x000fc4000bfa6350 */
[----:B------:R-:W-:Y:S02]  /*0b30*/  CS2R R54, SRZ ;  /* 0x0000000000367805 */ /* 0x000fe4000001ff00 */
[----:B------:R-:W-:Y:S01]  /*0b40*/  @!P2 SHF.L.U32 R51, R42, 0x2, RZ ;  /* 0x000000022a33a819 */ /* 0x000fe200000006ff */
[----:B------:R-:W2:Y:S01]  /*0b50*/  @!P3 LDC.64 R66, c[0x0][0x228] ;  /* 0x00008a00ff42bb82 */ /* 0x000ea20000000a00 */
[----:B------:R-:W-:Y:S02]  /*0b60*/  ISETP.GT.U32.OR P5, PT, R8, 0x1df, P5 ;  /* 0x000001df0800780c */ /* 0x000fe40002fa4470 */
[----:B------:R-:W-:Y:S02]  /*0b70*/  CS2R R44, SRZ ;  /* 0x00000000002c7805 */ /* 0x000fe4000001ff00 */
[----:B------:R-:W-:Y:S01]  /*0b80*/  SHF.R.S32.HI R71, RZ, 0x1f, R18 ;  /* 0x0000001fff477819 */ /* 0x000fe20000011412 */
[----:B------:R-:W5:Y:S02]  /*0b90*/  @!P0 LDG.E.64 R54, desc[UR8][R56.64] ;  /* 0x0000000838368981 */ /* 0x000f64000c1e1b00 */
[----:B------:R-:W2:Y:S01]  /*0ba0*/  @!P4 LDC.64 R42, c[0x0][0x288] ;  /* 0x0000a200ff2acb82 */ /* 0x000ea20000000a00 */
[----:B------:R-:W-:Y:S01]  /*0bb0*/  ISETP.GE.U32.AND P6, PT, R18, UR14, PT ;  /* 0x0000000e12007c0c */ /* 0x000fe2000bfc6070 */
[----:B---3--:R-:W-:Y:S01]  /*0bc0*/  @!P3 IMAD R2, R29, R32, RZ ;  /* 0x000000201d02b224 */ /* 0x008fe200078e02ff */
[----:B------:R3:W5:Y:S01]  /*0bd0*/  @!P0 LDG.E.64 R44, desc[UR8][R46.64] ;  /* 0x000000082e2c8981 */ /* 0x000762000c1e1b00 */
[----:B----4-:R-:W-:-:S02]  /*0be0*/  @!P3 MOV R36, R90 ;  /* 0x0000005a0024b202 */ /* 0x010fc40000000f00 */
[----:B------:R-:W-:Y:S02]  /*0bf0*/  @!P3 MOV R37, R93 ;  /* 0x0000005d0025b202 */ /* 0x000fe40000000f00 */
[----:B0-----:R-:W-:Y:S01]  /*0c00*/  @!P2 IADD3 R62, P0, R51, R62, RZ ;  /* 0x0000003e333ea210 */ /* 0x001fe20007f1e0ff */
[----:B------:R-:W0:Y:S01]  /*0c10*/  @!P5 LDC.64 R38, c[0x0][0x288] ;  /* 0x0000a200ff26db82 */ /* 0x000e220000000a00 */
[----:B------:R-:W-:Y:S01]  /*0c20*/  ISETP.GE.AND.EX P6, PT, R71, UR15, PT, P6 ;  /* 0x0000000f47007c0c */ /* 0x000fe2000bfc6360 */
[----:B------:R-:W-:Y:S01]  /*0c30*/  @!P3 IMAD R59, R14, R33, R2 ;  /* 0x000000210e3bb224 */ /* 0x000fe200078e0202 */
[----:B------:R-:W-:Y:S01]  /*0c40*/  @!P2 IADD3.X R63, R0, R63, RZ, P0, !PT ;  /* 0x0000003f003fa210 */ /* 0x000fe200007fe4ff */
[----:B------:R-:W-:Y:S01]  /*0c50*/  @!P3 IMAD.WIDE.U32 R32, R14, R32, R36 ;  /* 0x000000200e20b225 */ /* 0x000fe200078e0024 */
[----:B------:R-:W-:Y:S02]  /*0c60*/  ISETP.GT.U32.OR P6, PT, R8, 0x1df, P6 ;  /* 0x000001df0800780c */ /* 0x000fe400037c4470 */
[----:B-1----:R-:W-:Y:S01]  /*0c70*/  @!P2 IADD3 R36, P0, R51, R60, RZ ;  /* 0x0000003c3324a210 */ /* 0x002fe20007f1e0ff */
[----:B------:R-:W1:Y:S01]  /*0c80*/  @!P4 LDC.64 R72, c[0x0][0x228] ;  /* 0x00008a00ff48cb82 */ /* 0x000e620000000a00 */
[----:B------:R-:W-:-:S02]  /*0c90*/  @!P3 IADD3 R33, R33, R59, RZ ;  /* 0x0000003b2121b210 */ /* 0x000fc40007ffe0ff */
[----:B------:R-:W-:-:S05]  /*0ca0*/  @!P3 SHF.L.U32 R59, R32, 0x2, RZ ;  /* 0x00000002203bb819 */ /* 0x000fca00000006ff */
[----:B------:R-:W4:Y:S01]  /*0cb0*/  @!P4 LDC.64 R50, c[0x0][0x230] ;  /* 0x00008c00ff32cb82 */ /* 0x000f220000000a00 */
[----:B---3--:R-:W-:Y:S01]  /*0cc0*/  @!P4 MOV R46, R90 ;  /* 0x0000005a002ec202 */ /* 0x008fe20000000f00 */
[-C--:B--2---:R-:W-:Y:S01]  /*0cd0*/  @!P4 IMAD R2, R31, R42.reuse, RZ ;  /* 0x0000002a1f02c224 */ /* 0x084fe200078e02ff */
[----:B------:R-:W-:Y:S02]  /*0ce0*/  @!P4 MOV R47, R93 ;  /* 0x0000005d002fc202 */ /* 0x000fe40000000f00 */
[----:B------:R-:W-:Y:S01]  /*0cf0*/  @!P2 IADD3.X R37, R0, R61, RZ, P0, !PT ;  /* 0x0000003d0025a210 */ /* 0x000fe200007fe4ff */
[C---:B------:R-:W-:Y:S01]  /*0d00*/  @!P4 IMAD R57, R15.reuse, R43, R2 ;  /* 0x0000002b0f39c224 */ /* 0x040fe200078e0202 */
[----:B------:R-:W-:Y:S01]  /*0d10*/  @!P3 SHF.L.U64.HI R0, R32, 0x2, R33 ;  /* 0x000000022000b819 */ /* 0x000fe20000010221 */
[----:B------:R-:W-:Y:S01]  /*0d20*/  @!P4 IMAD.WIDE.U32 R46, R15, R42, R46 ;  /* 0x0000002a0f2ec225 */ /* 0x000fe200078e002e */
[----:B------:R-:W-:Y:S01]  /*0d30*/  @!P3 IADD3 R64, P0, R59, R64, RZ ;  /* 0x000000403b40b210 */ /* 0x000fe20007f1e0ff */
[----:B------:R-:W2:Y:S03]  /*0d40*/  @!P6 LDC.64 R32, c[0x0][0x288] ;  /* 0x0000a200ff20eb82 */ /* 0x000ea60000000a00 */
[----:B------:R-:W-:-:S02]  /*0d50*/  @!P3 IADD3.X R65, R0, R65, RZ, P0, !PT ;  /* 0x000000410041b210 */ /* 0x000fc400007fe4ff */
[----:B------:R-:W-:-:S03]  /*0d60*/  @!P3 IADD3 R66, P0, R59, R66, RZ ;  /* 0x000000423b42b210 */ /* 0x000fc60007f1e0ff */
[----:B------:R-:W3:Y:S01]  /*0d70*/  LDC.64 R42, c[0x0][0x248] ;  /* 0x00009200ff2a7b82 */ /* 0x000ee20000000a00 */
[----:B------:R-:W-:Y:S02]  /*0d80*/  @!P4 IADD3 R47, R47, R57, RZ ;  /* 0x000000392f2fc210 */ /* 0x000fe40007ffe0ff */
[----:B------:R-:W-:Y:S02]  /*0d90*/  @!P3 IADD3.X R67, R0, R67, RZ, P0, !PT ;  /* 0x000000430043b210 */ /* 0x000fe400007fe4ff */
[C---:B------:R-:W-:Y:S02]  /*0da0*/  @!P4 SHF.L.U32 R57, R46.reuse, 0x2, RZ ;  /* 0x000000022e39c819 */ /* 0x040fe400000006ff */
[----:B------:R-:W-:Y:S01]  /*0db0*/  @!P4 SHF.L.U64.HI R0, R46, 0x2, R47 ;  /* 0x000000022e00c819 */ /* 0x000fe2000001022f */
[----:B0-----:R-:W-:Y:S01]  /*0dc0*/  @!P5 IMAD R2, R69, R38, RZ ;  /* 0x000000264502d224 */ /* 0x001fe200078e02ff */
[----:B------:R-:W-:Y:S01]  /*0dd0*/  @!P5 MOV R46, R90 ;  /* 0x0000005a002ed202 */ /* 0x000fe20000000f00 */
[----:B------:R-:W0:Y:S01]  /*0de0*/  @!P5 LDC.64 R74, c[0x0][0x230] ;  /* 0x00008c00ff4adb82 */ /* 0x000e220000000a00 */
[----:B------:R-:W-:Y:S01]  /*0df0*/  @!P5 MOV R47, R93 ;  /* 0x0000005d002fd202 */ /* 0x000fe20000000f00 */
[----:B------:R-:W-:Y:S01]  /*0e00*/  @!P5 IMAD R59, R17, R39, R2 ;  /* 0x00000027113bd224 */ /* 0x000fe200078e0202 */
[----:B----4-:R-:W-:Y:S01]  /*0e10*/  @!P4 IADD3 R50, P0, R57, R50, RZ ;  /* 0x000000323932c210 */ /* 0x010fe20007f1e0ff */
[----:B------:R-:W-:-:S03]  /*0e20*/  @!P5 IMAD.WIDE.U32 R46, R17, R38, R46 ;  /* 0x00000026112ed225 */ /* 0x000fc600078e002e */
[C---:B------:R-:W-:Y:S01]  /*0e30*/  @!P4 IADD3.X R51, R0.reuse, R51, RZ, P0, !PT ;  /* 0x000000330033c210 */ /* 0x040fe200007fe4ff */
[----:B------:R-:W4:Y:S01]  /*0e40*/  @!P5 LDC.64 R80, c[0x0][0x228] ;  /* 0x00008a00ff50db82 */ /* 0x000f220000000a00 */
[----:B-1----:R-:W-:Y:S02]  /*0e50*/  @!P4 IADD3 R72, P0, R57, R72, RZ ;  /* 0x000000483948c210 */ /* 0x002fe40007f1e0ff */
[----:B------:R-:W-:Y:S02]  /*0e60*/  @!P5 IADD3 R47, R47, R59, RZ ;  /* 0x0000003b2f2fd210 */ /* 0x000fe40007ffe0ff */
[----:B------:R-:W-:Y:S02]  /*0e70*/  @!P4 IADD3.X R73, R0, R73, RZ, P0, !PT ;  /* 0x000000490049c210 */ /* 0x000fe400007fe4ff */
[C---:B------:R-:W-:Y:S01]  /*0e80*/  @!P5 SHF.L.U32 R57, R46.reuse, 0x2, RZ ;  /* 0x000000022e39d819 */ /* 0x040fe200000006ff */
[----:B--2---:R-:W-:Y:S01]  /*0e90*/  @!P6 IMAD R2, R71, R32, RZ ;  /* 0x000000204702e224 */ /* 0x004fe200078e02ff */
[----:B------:R-:W-:Y:S01]  /*0ea0*/  @!P5 SHF.L.U64.HI R0, R46, 0x2, R47 ;  /* 0x000000022e00d819 */ /* 0x000fe2000001022f */
[----:B---3--:R-:W-:Y:S01]  /*0eb0*/  IMAD.WIDE R42, R4, 0x8, R42 ;  /* 0x00000008042a7825 */ /* 0x008fe200078e022a */
[----:B------:R-:W-:Y:S01]  /*0ec0*/  @!P6 MOV R46, R90 ;  /* 0x0000005a002ee202 */ /* 0x000fe20000000f00 */
[----:B------:R-:W1:Y:S01]  /*0ed0*/  @!P6 LDC.64 R82, c[0x0][0x230] ;  /* 0x00008c00ff52eb82 */ /* 0x000e620000000a00 */
[----:B------:R-:W-:Y:S01]  /*0ee0*/  @!P6 MOV R47, R93 ;  /* 0x0000005d002fe202 */ /* 0x000fe20000000f00 */
[----:B------:R-:W-:-:S02]  /*0ef0*/  @!P6 IMAD R59, R18, R33, R2 ;  /* 0x00000021123be224 */ /* 0x000fc400078e0202 */
[----:B------:R-:W-:Y:S02]  /*0f00*/  @!P6 IMAD.WIDE.U32 R46, R18, R32, R46 ;  /* 0x00000020122ee225 */ /* 0x000fe400078e002e */
[----:B------:R-:W2:Y:S02]  /*0f10*/  LDG.E.64 R32, desc[UR8][R42.64] ;  /* 0x000000082a207981 */ /* 0x000ea4000c1e1b00 */
[----:B------:R-:W3:Y:S01]  /*0f20*/  @!P6 LDC.64 R38, c[0x0][0x228] ;  /* 0x00008a00ff26eb82 */ /* 0x000ee20000000a00 */
[----:B0-----:R-:W-:Y:S02]  /*0f30*/  @!P5 IADD3 R74, P0, R57, R74, RZ ;  /* 0x0000004a394ad210 */ /* 0x001fe40007f1e0ff */
[----:B------:R-:W-:Y:S02]  /*0f40*/  @!P6 IADD3 R47, R47, R59, RZ ;  /* 0x0000003b2f2fe210 */ /* 0x000fe40007ffe0ff */
[----:B------:R-:W-:Y:S02]  /*0f50*/  @!P5 IADD3.X R75, R0, R75, RZ, P0, !PT ;  /* 0x0000004b004bd210 */ /* 0x000fe400007fe4ff */
[----:B----4-:R-:W-:-:S02]  /*0f60*/  @!P5 IADD3 R80, P0, R57, R80, RZ ;  /* 0x000000503950d210 */ /* 0x010fc40007f1e0ff */
[----:B------:R-:W-:Y:S02]  /*0f70*/  @!P6 SHF.L.U32 R85, R46, 0x2, RZ ;  /* 0x000000022e55e819 */ /* 0x000fe400000006ff */
[----:B------:R-:W-:Y:S02]  /*0f80*/  @!P5 IADD3.X R81, R0, R81, RZ, P0, !PT ;  /* 0x000000510051d210 */ /* 0x000fe400007fe4ff */
[----:B------:R-:W-:Y:S02]  /*0f90*/  @!P6 SHF.L.U64.HI R46, R46, 0x2, R47 ;  /* 0x000000022e2ee819 */ /* 0x000fe4000001022f */
[----:B-1----:R-:W-:-:S04]  /*0fa0*/  @!P6 IADD3 R82, P0, R85, R82, RZ ;  /* 0x000000525552e210 */ /* 0x002fc80007f1e0ff */
[C---:B------:R-:W-:Y:S02]  /*0fb0*/  @!P6 IADD3.X R83, R46.reuse, R83, RZ, P0, !PT ;  /* 0x000000532e53e210 */ /* 0x040fe400007fe4ff */
[----:B---3--:R-:W-:Y:S02]  /*0fc0*/  @!P6 IADD3 R84, P0, R85, R38, RZ ;  /* 0x000000265554e210 */ /* 0x008fe40007f1e0ff */
[----:B------:R-:W-:Y:S02]  /*0fd0*/  CS2R R56, SRZ ;  /* 0x0000000000387805 */ /* 0x000fe4000001ff00 */
[----:B------:R-:W-:Y:S02]  /*0fe0*/  CS2R R58, SRZ ;  /* 0x00000000003a7805 */ /* 0x000fe4000001ff00 */
[----:B------:R-:W-:Y:S02]  /*0ff0*/  CS2R R60, SRZ ;  /* 0x00000000003c7805 */ /* 0x000fe4000001ff00 */
[----:B------:R-:W-:-:S02]  /*1000*/  @!P6 IADD3.X R85, R46, R39, RZ, P0, !PT ;  /* 0x000000272e55e210 */ /* 0x000fc400007fe4ff */
[----:B------:R-:W-:Y:S01]  /*1010*/  CS2R R38, SRZ ;  /* 0x0000000000267805 */ /* 0x000fe2000001ff00 */
[----:B------:R0:W5:Y:S04]  /*1020*/  @P1 LDG.E.64 R56, desc[UR8][R40.64] ;  /* 0x0000000828381981 */ /* 0x000168000c1e1b00 */
[----:B------:R1:W5:Y:S04]  /*1030*/  @!P2 LDG.E.64 R58, desc[UR8][R36.64] ;  /* 0x00000008243aa981 */ /* 0x000368000c1e1b00 */
[----:B------:R3:W5:Y:S01]  /*1040*/  @!P3 LDG.E.64 R38, desc[UR8][R64.64] ;  /* 0x000000084026b981 */ /* 0x000762000c1e1b00 */
[----:B0-----:R-:W-:-:S03]  /*1050*/  CS2R R40, SRZ ;  /* 0x0000000000287805 */ /* 0x001fc6000001ff00 */
[----:B------:R0:W5:Y:S01]  /*1060*/  @!P3 LDG.E.64 R60, desc[UR8][R66.64] ;  /* 0x00000008423cb981 */ /* 0x000162000c1e1b00 */
[----:B-1----:R-:W-:-:S03]  /*1070*/  CS2R R36, SRZ ;  /* 0x0000000000247805 */ /* 0x002fc6000001ff00 */
[----:B------:R-:W5:Y:S01]  /*1080*/  @!P4 LDG.E.64 R40, desc[UR8][R50.64] ;  /* 0x000000083228c981 */ /* 0x000f62000c1e1b00 */
[----:B---3--:R-:W-:-:S03]  /*1090*/  CS2R R64, SRZ ;  /* 0x0000000000407805 */ /* 0x008fc6000001ff00 */
[----:B------:R-:W5:Y:S01]  /*10a0*/  @!P6 LDG.E.64 R36, desc[UR8][R82.64] ;  /* 0x000000085224e981 */ /* 0x000f62000c1e1b00 */
[----:B0-----:R-:W-:-:S03]  /*10b0*/  CS2R R66, SRZ ;  /* 0x0000000000427805 */ /* 0x001fc6000001ff00 */
[----:B------:R-:W5:Y:S04]  /*10c0*/  @!P5 LDG.E.64 R64, desc[UR8][R80.64] ;  /* 0x000000085040d981 */ /* 0x000f68000c1e1b00 */
[----:B------:R-:W5:Y:S01]  /*10d0*/  @!P6 LDG.E.64 R66, desc[UR8][R84.64] ;  /* 0x000000085442e981 */ /* 0x000f62000c1e1b00 */
[----:B------:R-:W-:Y:S02]  /*10e0*/  MOV R22, 0x3f800000 ;  /* 0x3f80000000167802 */ /* 0x000fe40000000f00 */
[----:B------:R-:W-:Y:S02]  /*10f0*/  CS2R R46, SRZ ;  /* 0x00000000002e7805 */ /* 0x000fe4000001ff00 */
[----:B------:R-:W-:-:S04]  /*1100*/  CS2R R42, SRZ ;  /* 0x00000000002a7805 */ /* 0x000fc8000001ff00 */
[----:B------:R0:W5:Y:S04]  /*1110*/  @P1 LDG.E.64 R46, desc[UR8][R34.64] ;  /* 0x00000008222e1981 */ /* 0x000168000c1e1b00 */
[----:B------:R1:W5:Y:S01]  /*1120*/  @!P2 LDG.E.64 R42, desc[UR8][R62.64] ;  /* 0x000000083e2aa981 */ /* 0x000362000c1e1b00 */
[----:B------:R-:W-:Y:S01]  /*1130*/  BSSY B0, `(.L_x_2777) ;  /* 0x0000020000007945 */ /* 0x000fe20003800000 */
[----:B0-----:R-:W-:Y:S02]  /*1140*/  CS2R R34, SRZ ;  /* 0x0000000000227805 */ /* 0x001fe4000001ff00 */
[----:B-1----:R-:W-:Y:S02]  /*1150*/  CS2R R62, SRZ ;  /* 0x00000000003e7805 */ /* 0x002fe4000001ff00 */
[----:B------:R-:W-:-:S02]  /*1160*/  MOV R24, RZ ;  /* 0x000000ff00187202 */ /* 0x000fc40000000f00 */
[----:B------:R0:W5:Y:S01]  /*1170*/  @!P5 LDG.E.64 R34, desc[UR8][R74.64] ;  /* 0x000000084a22d981 */ /* 0x000162000c1e1b00 */
[----:B------:R-:W-:-:S03]  /*1180*/  MOV R26, RZ ;  /* 0x000000ff001a7202 */ /* 0x000fc60000000f00 */
[----:B------:R1:W5:Y:S01]  /*1190*/  @!P4 LDG.E.64 R62, desc[UR8][R72.64] ;  /* 0x00000008483ec981 */ /* 0x000362000c1e1b00 */
[----:B0-----:R-:W-:Y:S02]  /*11a0*/  MOV R75, RZ ;  /* 0x000000ff004b7202 */ /* 0x001fe40000000f00 */
[----:B-1----:R-:W-:Y:S01]  /*11b0*/  MOV R73, RZ ;  /* 0x000000ff00497202 */ /* 0x002fe20000000f00 */
[----:B--2---:R-:W-:-:S05]  /*11c0*/  FFMA.FTZ R33, -R32, R32, R33 ;  /* 0x0000002020217223 */ /* 0x004fca0000010121 */
        /* <DEDUP_REMOVED lines=11> */
[----:B0-----:R-:W-:-:S05]  /*1280*/  IMAD.WIDE R50, R33, 0x2, R50 ;  /* 0x0000000221327825 */ /* 0x001fca00078e0232 */
[----:B------:R-:W3:Y:S01]  /*1290*/  LDG.E.U16 R26, desc[UR8][R50.64+0x2] ;  /* 0x00000208321a7981 */ /* 0x000ee2000c1e1500 */
[----:B--2---:R-:W-:-:S04]  /*12a0*/  @P0 LEA R76, P2, R33, R72, 0x1 ;  /* 0x00000048214c0211 */ /* 0x004fc800078408ff */
[----:B------:R-:W-:Y:S02]  /*12b0*/  @P0 LEA.HI.X R77, R33, R73, R0, 0x1, P2 ;  /* 0x00000049214d0211 */ /* 0x000fe400010f0c00 */
[----:B------:R-:W2:Y:S04]  /*12c0*/  LDG.E.U16 R73, desc[UR8][R50.64] ;  /* 0x0000000832497981 */ /* 0x000ea8000c1e1500 */
[----:B------:R-:W4:Y:S04]  /*12d0*/  @P0 LDG.E.U16 R2, desc[UR8][R76.64] ;  /* 0x000000084c020981 */ /* 0x000f28000c1e1500 */
[----:B------:R-:W4:Y:S01]  /*12e0*/  @P0 LDG.E.U16 R0, desc[UR8][R76.64+0x2] ;  /* 0x000002084c000981 */ /* 0x000f22000c1e1500 */
[----:B---3--:R-:W-:-:S02]  /*12f0*/  SHF.L.U32 R26, R26, 0x10, RZ ;  /* 0x000000101a1a7819 */ /* 0x008fc400000006ff */
[----:B--2---:R-:W-:Y:S02]  /*1300*/  SHF.L.U32 R73, R73, 0x10, RZ ;  /* 0x0000001049497819 */ /* 0x004fe400000006ff */
[----:B----4-:R-:W-:Y:S02]  /*1310*/  @P0 SHF.L.U32 R24, R2, 0x10, RZ ;  /* 0x0000001002180819 */ /* 0x010fe400000006ff */
[----:B------:R-:W-:-:S07]  /*1320*/  @P0 SHF.L.U32 R75, R0, 0x10, RZ ;  /* 0x00000010004b0819 */ /* 0x000fce00000006ff */
.L_x_2778:
[----:B------:R-:W-:Y:S05]  /*1330*/  BSYNC B0 ;  /* 0x0000000000007941 */ /* 0x000fea0003800000 */
.L_x_2777:
        /* <DEDUP_REMOVED lines=29> */
.L_x_2779:
[----:B------:R-:W-:Y:S01]  /*1510*/  FMUL.FTZ R51, R33, R73 ;  /* 0x0000004921337220 */ /* 0x000fe20000410000 */
[----:B------:R-:W-:Y:S01]  /*1520*/  FMUL.FTZ R77, R79, R22 ;  /* 0x000000164f4d7220 */ /* 0x000fe20000410000 */
[----:B------:R-:W-:Y:S01]  /*1530*/  MOV R49, R53 ;  /* 0x0000003500317202 */ /* 0x000fe20000000f00 */
        /* <DEDUP_REMOVED lines=23> */
.L_x_2780:
        /* <DEDUP_REMOVED lines=8> */
[----:B------:R-:W-:Y:S01]  /*1730*/  FMUL.FTZ R79, R79, R22 ;  /* 0x000000164f4f7220 */ /* 0x000fe20000410000 */
        /* <DEDUP_REMOVED lines=22> */
.L_x_2781:
        /* <DEDUP_REMOVED lines=31> */
.L_x_2782:
        /* <DEDUP_REMOVED lines=31> */
.L_x_2783:
[----:B------:R-:W-:Y:S01]  /*1c80*/  FFMA.FTZ R72, R68, R48, R51 ;  /* 0x0000003044487223 */ /* 0x000fe20000010033 */
[----:B------:R-:W-:Y:S01]  /*1c90*/  FMUL.FTZ R50, R38, R73 ;  /* 0x0000004926327220 */ /* 0x000fe20000410000 */
[----:B------:R-:W-:Y:S01]  /*1ca0*/  FADD.FTZ R85, R48, R85 ;  /* 0x0000005530557221 */ /* 0x000fe20000010000 */
[----:B------:R-:W-:Y:S02]  /*1cb0*/  FMUL.FTZ R48, R39, R26 ;  /* 0x0000001a27307220 */ /* 0x000fe40000410000 */
[----:B------:R-:W-:Y:S01]  /*1cc0*/  FFMA.FTZ R51, R83, R50, R72 ;  /* 0x0000003253337223 */ /* 0x000fe20000010048 */
[----:B------:R-:W-:-:S03]  /*1cd0*/  FADD.FTZ R85, R85, R50 ;  /* 0x0000003255557221 */ /* 0x000fc60000010000 */
[----:B------:R-:W-:Y:S01]  /*1ce0*/  FFMA.FTZ R82, R70, R48, R51 ;  /* 0x0000003046527223 */ /* 0x000fe20000010033 */
[----:B------:R-:W-:Y:S01]  /*1cf0*/  FADD.FTZ R89, R48, R85 ;  /* 0x0000005530597221 */ /* 0x000fe20000010000 */
[C---:B------:R-:W-:Y:S01]  /*1d00*/  FADD.FTZ R85, -R32.reuse, R40 ;  /* 0x0000002820557221 */ /* 0x040fe20000010100 */
[----:B------:R-:W-:Y:S01]  /*1d10*/  FADD.FTZ R51, -R32, R41 ;  /* 0x0000002920337221 */ /* 0x000fe20000010100 */
[----:B------:R-:W-:Y:S02]  /*1d20*/  MOV R40, R62 ;  /* 0x0000003e00287202 */ /* 0x000fe40000000f00 */
        /* <DEDUP_REMOVED lines=22> */
.L_x_2784:
[----:B------:R-:W-:Y:S01]  /*1e90*/  FMUL.FTZ R48, R40, R73 ;  /* 0x0000004928307220 */ /* 0x000fe20000410000 */
[C---:B------:R-:W-:Y:S01]  /*1ea0*/  FADD.FTZ R95, -R32.reuse, R35 ;  /* 0x00000023205f7221 */ /* 0x040fe20000010100 */
[C---:B------:R-:W-:Y:S01]  /*1eb0*/  FADD.FTZ R97, -R32.reuse, R36 ;  /* 0x0000002420617221 */ /* 0x040fe20000010100 */
[C---:B------:R-:W-:Y:S01]  /*1ec0*/  FADD.FTZ R99, -R32.reuse, R37 ;  /* 0x0000002520637221 */ /* 0x040fe20000010100 */
[----:B------:R-:W-:Y:S01]  /*1ed0*/  FADD.FTZ R87, R89, R48 ;  /* 0x0000003059577221 */ /* 0x000fe20000010000 */
[----:B------:R-:W-:Y:S01]  /*1ee0*/  FADD.FTZ R89, -R32, R34 ;  /* 0x0000002220597221 */ /* 0x000fe20000010100 */
[----:B------:R-:W-:Y:S01]  /*1ef0*/  FMUL.FTZ R34, R41, R26 ;  /* 0x0000001a29227220 */ /* 0x000fe20000410000 */
[----:B------:R-:W-:Y:S01]  /*1f00*/  FFMA.FTZ R51, R85, R48, R82 ;  /* 0x0000003055337223 */ /* 0x000fe20000010052 */
[----:B------:R-:W-:Y:S01]  /*1f10*/  MOV R32, R64 ;  /* 0x0000004000207202 */ /* 0x000fe20000000f00 */
[----:B------:R-:W-:Y:S01]  /*1f20*/  FMUL.FTZ R74, R95, R22 ;  /* 0x000000165f4a7220 */ /* 0x000fe20000410000 */
[----:B------:R-:W-:Y:S01]  /*1f30*/  FADD.FTZ R101, R34, R87 ;  /* 0x0000005722657221 */ /* 0x000fe20000010000 */
[----:B------:R-:W-:Y:S01]  /*1f40*/  FFMA.FTZ R76, R72, R34, R51 ;  /* 0x00000022484c7223 */ /* 0x000fe20000010033 */
        /* <DEDUP_REMOVED lines=21> */
.L_x_2785:
        /* <DEDUP_REMOVED lines=29> */
.L_x_2786:
[----:B------:R-:W-:Y:S01]  /*2270*/  FMUL.FTZ R36, R34, R73 ;  /* 0x0000004922247220 */ /* 0x000fe20000410000 */
[----:B------:R-:W-:Y:S01]  /*2280*/  ISETP.GT.AND P0, PT, R6, 0x1e, PT ;  /* 0x0000001e0600780c */ /* 0x000fe20003f04270 */
[----:B------:R-:W-:Y:S01]  /*2290*/  FFMA.FTZ R50, R0, R33, RZ ;  /* 0x0000002100327223 */ /* 0x000fe200000100ff */
[----:B------:R-:W-:Y:S01]  /*22a0*/  FADD.FTZ R33, RZ, R33 ;  /* 0x00000021ff217221 */ /* 0x000fe20000010000 */
[----:B------:R-:W-:Y:S01]  /*22b0*/  FFMA.FTZ R51, R89, R36, R82 ;  /* 0x0000002459337223 */ /* 0x000fe20000010052 */
[----:B------:R-:W-:Y:S01]  /*22c0*/  FADD.FTZ R95, R101, R36 ;  /* 0x00000024655f7221 */ /* 0x000fe20000010000 */
[----:B------:R-:W-:Y:S01]  /*22d0*/  FMUL.FTZ R36, R37, R26 ;  /* 0x0000001a25247220 */ /* 0x000fe20000410000 */
[----:B------:R-:W-:Y:S01]  /*22e0*/  FADD.FTZ R97, R33, R46 ;  /* 0x0000002e21617221 */ /* 0x000fe20000010000 */
[----:B------:R-:W-:Y:S01]  /*22f0*/  FFMA.FTZ R50, R77, R46, R50 ;  /* 0x0000002e4d327223 */ /* 0x000fe20000010032 */
[----:B------:R-:W-:Y:S01]  /*2300*/  FFMA.FTZ R33, R2, R47, RZ ;  /* 0x0000002f02217223 */ /* 0x000fe200000100ff */
[----:B------:R-:W-:Y:S01]  /*2310*/  FFMA.FTZ R48, R76, R36, R51 ;  /* 0x000000244c307223 */ /* 0x000fe20000010033 */
[----:B------:R-:W-:Y:S01]  /*2320*/  FADD.FTZ R36, R36, R95 ;  /* 0x0000005f24247221 */ /* 0x000fe20000010000 */
[----:B------:R-:W-:Y:S01]  /*2330*/  FADD.FTZ R46, RZ, R47 ;  /* 0x0000002fff2e7221 */ /* 0x000fe20000010000 */
[----:B------:R-:W-:Y:S01]  /*2340*/  FFMA.FTZ R33, R28, R49, R33 ;  /* 0x000000311c217223 */ /* 0x000fe20000010021 */
[----:B------:R-:W0:Y:S01]  /*2350*/  S2UR UR11, SR_CgaCtaId ;  /* 0x00000000000b79c3 */ /* 0x000e220000008800 */
[----:B------:R-:W1:Y:S01]  /*2360*/  SHFL.DOWN PT, R51, R48, 0x1, 0x1f ;  /* 0x08201f0030337f89 */ /* 0x000e6200000e0000 */
[----:B------:R-:W-:Y:S01]  /*2370*/  FADD.FTZ R46, R46, R49 ;  /* 0x000000312e2e7221 */ /* 0x000fe20000010000 */
[----:B------:R-:W-:Y:S01]  /*2380*/  FFMA.FTZ R47, R30, R45, R33 ;  /* 0x0000002d1e2f7223 */ /* 0x000fe20000010021 */
[----:B------:R-:W-:Y:S01]  /*2390*/  FFMA.FTZ R50, R79, R44, R50 ;  /* 0x0000002c4f327223 */ /* 0x000fe20000010032 */
[----:B------:R-:W2:Y:S01]  /*23a0*/  SHFL.DOWN PT, R95, R36, 0x1, 0x1f ;  /* 0x08201f00245f7f89 */ /* 0x000ea200000e0000 */
        /* <DEDUP_REMOVED lines=13> */
[----:B------:R-:W-:Y:S01]  /*2480*/  FADD.FTZ R97, R97, R40 ;  /* 0x0000002861617221 */ /* 0x000fe20000010000 */
[----:B------:R-:W-:Y:S01]  /*2490*/  FADD.FTZ R46, R46, R41 ;  /* 0x000000292e2e7221 */ /* 0x000fe20000010000 */
[----:B------:R-:W-:Y:S01]  /*24a0*/  FFMA.FTZ R47, R72, R41, R47 ;  /* 0x00000029482f7223 */ /* 0x000fe2000001002f */
[----:B------:R-:W-:Y:S01]  /*24b0*/  FFMA.FTZ R50, R87, R32, R50 ;  /* 0x0000002057327223 */ /* 0x000fe20000010032 */
[----:B------:R-:W-:Y:S01]  /*24c0*/  ISETP.NE.AND P2, PT, R8, RZ, PT ;  /* 0x000000ff0800720c */ /* 0x000fe20003f45270 */
[----:B0-----:R-:W-:Y:S01]  /*24d0*/  ULEA UR5, UR11, UR5, 0x18 ;  /* 0x000000050b057291 */ /* 0x001fe2000f8ec03f */
[----:B-1----:R-:W-:Y:S01]  /*24e0*/  @!P0 FADD.FTZ R48, R48, R51 ;  /* 0x0000003330308221 */ /* 0x002fe20000010000 */
[----:B------:R-:W-:Y:S01]  /*24f0*/  FADD.FTZ R97, R97, R32 ;  /* 0x0000002061617221 */ /* 0x000fe20000010000 */
[----:B------:R-:W-:Y:S01]  /*2500*/  FADD.FTZ R46, R46, R35 ;  /* 0x000000232e2e7221 */ /* 0x000fe20000010000 */
[----:B------:R-:W-:Y:S01]  /*2510*/  FFMA.FTZ R47, R74, R35, R47 ;  /* 0x000000234a2f7223 */ /* 0x000fe2000001002f */
[----:B--2---:R-:W-:Y:S01]  /*2520*/  @!P0 FADD.FTZ R36, R36, R95 ;  /* 0x0000005f24248221 */ /* 0x004fe20000010000 */
[----:B------:R-:W0:Y:S01]  /*2530*/  SHFL.DOWN PT, R51, R48, 0x2, 0x1f ;  /* 0x08401f0030337f89 */ /* 0x000e2200000e0000 */
[----:B------:R-:W-:Y:S01]  /*2540*/  ISETP.GT.AND P0, PT, R6, 0x1d, PT ;  /* 0x0000001d0600780c */ /* 0x000fe20003f04270 */
[----:B------:R-:W-:Y:S01]  /*2550*/  FFMA.FTZ R32, R89, R34, R50 ;  /* 0x0000002259207223 */ /* 0x000fe20000010032 */
[----:B------:R-:W-:Y:S01]  /*2560*/  FADD.FTZ R34, R97, R34 ;  /* 0x0000002261227221 */ /* 0x000fe20000010000 */
[----:B------:R-:W1:Y:S01]  /*2570*/  SHFL.DOWN PT, R95, R36, 0x2, 0x1f ;  /* 0x08401f00245f7f89 */ /* 0x000e6200000e0000 */
[----:B------:R-:W-:Y:S01]  /*2580*/  FADD.FTZ R35, R46, R37 ;  /* 0x000000252e237221 */ /* 0x000fe20000010000 */
[C---:B------:R-:W-:Y:S01]  /*2590*/  LEA R80, R8.reuse, UR5, 0x4 ;  /* 0x0000000508507c11 */ /* 0x040fe2000f8e20ff */
[----:B------:R-:W-:Y:S01]  /*25a0*/  BSSY B0, `(.L_x_2787) ;  /* 0x000003f000007945 */ /* 0x000fe20003800000 */
[----:B------:R-:W-:-:S06]  /*25b0*/  ISETP.GT.U32.AND P3, PT, R8, 0x3b, PT ;  /* 0x0000003b0800780c */ /* 0x000fcc0003f64070 */
        /* <DEDUP_REMOVED lines=16> */
[----:B------:R-:W-:Y:S01]  /*26c0*/  FFMA.FTZ R33, R76, R37, R47 ;  /* 0x000000254c217223 */ /* 0x000fe2000001002f */
[----:B-1----:R-:W-:Y:S01]  /*26d0*/  @!P0 FADD.FTZ R36, R36, R45 ;  /* 0x0000002d24248221 */ /* 0x002fe20000010000 */
[----:B------:R-:W-:-:S03]  /*26e0*/  ISETP.NE.AND P0, PT, R6, RZ, PT ;  /* 0x000000ff0600720c */ /* 0x000fc60003f05270 */
[----:B------:R0:W-:Y:S01]  /*26f0*/  STS.128 [R80], R32 ;  /* 0x0000002050007388 */ /* 0x0001e20000000c00 */
[----:B------:R-:W-:-:S09]  /*2700*/  MOV R49, R36 ;  /* 0x0000002400317202 */ /* 0x000fd20000000f00 */
[----:B------:R0:W-:Y:S01]  /*2710*/  @!P0 STS.64 [R9+0x10], R48 ;  /* 0x0000103009008388 */ /* 0x0001e20000000a00 */
[----:B------:R-:W-:Y:S06]  /*2720*/  BAR.SYNC.DEFER_BLOCKING 0x0 ;  /* 0x0000000000007b1d */ /* 0x000fec0000010000 */
[----:B------:R-:W-:Y:S05]  /*2730*/  @P2 BRA `(.L_x_2788) ;  /* 0x0000000000942947 */ /* 0x000fea0003800000 */
[----:B------:R-:W-:-:S09]  /*2740*/  ULEA UR5, UR11, UR6, 0x18 ;  /* 0x000000060b057291 */ /* 0x000fd2000f8ec03f */
[----:B------:R-:W1:Y:S04]  /*2750*/  LDS.64 R50, [UR5+0x18] ;  /* 0x00001805ff327984 */ /* 0x000e680008000a00 */
[----:B------:R-:W2:Y:S04]  /*2760*/  LDS.128 R40, [UR5+0x20] ;  /* 0x00002005ff287984 */ /* 0x000ea80008000c00 */
[----:B------:R-:W3:Y:S04]  /*2770*/  LDS.128 R44, [UR5+0x30] ;  /* 0x00003005ff2c7984 */ /* 0x000ee80008000c00 */
[----:B------:R-:W4:Y:S01]  /*2780*/  LDS.128 R36, [UR5+0x40] ;  /* 0x00004005ff247984 */ /* 0x000f220008000c00 */
[----:B-1----:R-:W-:Y:S01]  /*2790*/  FADD.FTZ R95, R48, R50 ;  /* 0x00000032305f7221 */ /* 0x002fe20000010000 */
[----:B0-----:R-:W-:-:S03]  /*27a0*/  FADD.FTZ R48, R49, R51 ;  /* 0x0000003331307221 */ /* 0x001fc60000010000 */
[----:B--2---:R-:W-:Y:S01]  /*27b0*/  FADD.FTZ R95, R95, R40 ;  /* 0x000000285f5f7221 */ /* 0x004fe20000010000 */
        /* <DEDUP_REMOVED lines=29> */
.L_x_2788:
[----:B------:R-:W-:Y:S05]  /*2990*/  BSYNC B0 ;  /* 0x0000000000007941 */ /* 0x000fea0003800000 */
.L_x_2787:
[----:B------:R-:W-:Y:S06]  /*29a0*/  BAR.SYNC.DEFER_BLOCKING 0x0 ;  /* 0x0000000000007b1d */ /* 0x000fec0000010000 */
[----:B------:R-:W-:Y:S04]  /*29b0*/  BSSY B0, `(.L_x_2789) ;  /* 0x0000025000007945 */ /* 0x000fe80003800000 */
[----:B------:R-:W-:Y:S05]  /*29c0*/  @P3 BRA `(.L_x_2790) ;  /* 0x00000000008c3947 */ /* 0x000fea0003800000 */
[----:B------:R-:W1:Y:S04]  /*29d0*/  LDS.128 R44, [R80+0x3c0] ;  /* 0x0003c000502c7984 */ /* 0x000e680000000c00 */
[----:B------:R-:W2:Y:S04]  /*29e0*/  LDS.128 R36, [R80+0x780] ;  /* 0x0007800050247984 */ /* 0x000ea80000000c00 */
[----:B------:R-:W3:Y:S01]  /*29f0*/  LDS.128 R40, [R80+0xb40] ;  /* 0x000b400050287984 */ /* 0x000ee20000000c00 */
[----:B-1----:R-:W-:Y:S01]  /*2a00*/  FADD.FTZ R51, R32, R44 ;  /* 0x0000002c20337221 */ /* 0x002fe20000010000 */
[----:B0-----:R-:W-:Y:S01]  /*2a10*/  FADD.FTZ R32, R33, R45 ;  /* 0x0000002d21207221 */ /* 0x001fe20000010000 */
[----:B------:R-:W-:Y:S01]  /*2a20*/  FADD.FTZ R33, R34, R46 ;  /* 0x0000002e22217221 */ /* 0x000fe20000010000 */
[----:B------:R-:W-:Y:S01]  /*2a30*/  FADD.FTZ R44, R35, R47 ;  /* 0x0000002f232c7221 */ /* 0x000fe20000010000 */
[----:B--2---:R-:W-:Y:S01]  /*2a40*/  FADD.FTZ R51, R51, R36 ;  /* 0x0000002433337221 */ /* 0x004fe20000010000 */
        /* <DEDUP_REMOVED lines=27> */
.L_x_2790:
[----:B------:R-:W-:Y:S05]  /*2c00*/  BSYNC B0 ;  /* 0x0000000000007941 */ /* 0x000fea0003800000 */
.L_x_2789:
[----:B------:R-:W1:Y:S01]  /*2c10*/  LDC R36, c[0x0][0xc] ;  /* 0x00000300ff247b82 */ /* 0x000e620000000800 */
[----:B------:R-:W-:Y:S01]  /*2c20*/  IMAD R21, R21, 0x3c, R8 ;  /* 0x0000003c15157824 */ /* 0x000fe200078e0208 */
[----:B------:R-:W-:Y:S06]  /*2c30*/  BSSY B0, `(.L_x_2791) ;  /* 0x0000010000007945 */ /* 0x000fec0003800000 */
[----:B------:R-:W2:Y:S01]  /*2c40*/  LDC.64 R40, c[0x0][0x268] ;  /* 0x00009a00ff287b82 */ /* 0x000ea20000000a00 */
[----:B-1----:R-:W-:Y:S01]  /*2c50*/  ISETP.GE.U32.AND P0, PT, R36, 0x2, PT ;  /* 0x000000022400780c */ /* 0x002fe20003f06070 */
[----:B--2---:R-:W-:Y:S01]  /*2c60*/  IMAD.WIDE R40, R21, 0x4, R40 ;  /* 0x0000000415287825 */ /* 0x004fe200078e0228 */
[----:B------:R-:W-:Y:S11]  /*2c70*/  @P3 BRA `(.L_x_2792) ;  /* 0x00000000002c3947 */ /* 0x000ff60003800000 */
[----:B------:R-:W1:Y:S01]  /*2c80*/  LDC.64 R38, c[0x0][0x288] ;  /* 0x0000a200ff267b82 */ /* 0x000e620000000a00 */
[-C--:B------:R-:W-:Y:S01]  /*2c90*/  LEA R46, P3, R10, R40.reuse, 0x2 ;  /* 0x000000280a2e7211 */ /* 0x080fe200078610ff */
[----:B------:R2:W-:Y:S01]  /*2ca0*/  REDG.E.ADD.F32.FTZ.RN.STRONG.GPU desc[UR8][R40.64], R32 ;  /* 0x00000020280079a6 */ /* 0x0005e2000c10f388 */
[----:B------:R-:W-:Y:S02]  /*2cb0*/  LEA R42, P6, R16, R40, 0x2 ;  /* 0x00000028102a7211 */ /* 0x000fe400078c10ff */
[C---:B------:R-:W-:Y:S02]  /*2cc0*/  IADD3.X R47, R41.reuse, R19, RZ, P3, !PT ;  /* 0x00000013292f7210 */ /* 0x040fe40001ffe4ff */
[----:B------:R-:W-:-:S03]  /*2cd0*/  IADD3.X R43, R41, R20, RZ, P6, !PT ;  /* 0x00000014292b7210 */ /* 0x000fc600037fe4ff */
[----:B------:R2:W-:Y:S01]  /*2ce0*/  REDG.E.ADD.F32.FTZ.RN.STRONG.GPU desc[UR8][R46.64], R33 ;  /* 0x000000212e0079a6 */ /* 0x0005e2000c10f388 */
[----:B-1----:R-:W-:-:S04]  /*2cf0*/  LEA R44, P4, R38, R40, 0x2 ;  /* 0x00000028262c7211 */ /* 0x002fc800078810ff */
[----:B------:R-:W-:-:S05]  /*2d00*/  LEA.HI.X R45, R38, R41, R39, 0x2, P4 ;  /* 0x00000029262d7211 */ /* 0x000fca00020f1427 */
[----:B------:R2:W-:Y:S04]  /*2d10*/  REDG.E.ADD.F32.FTZ.RN.STRONG.GPU desc[UR8][R44.64], R34 ;  /* 0x000000222c0079a6 */ /* 0x0005e8000c10f388 */
[----:B------:R2:W-:Y:S02]  /*2d20*/  REDG.E.ADD.F32.FTZ.RN.STRONG.GPU desc[UR8][R42.64], R35 ;  /* 0x000000232a0079a6 */ /* 0x0005e4000c10f388 */
.L_x_2792:
[----:B------:R-:W-:Y:S05]  /*2d30*/  BSYNC B0 ;  /* 0x0000000000007941 */ /* 0x000fea0003800000 */
.L_x_2791:
[----:B------:R-:W-:Y:S05]  /*2d40*/  @!P0 BRA `(.L_x_2793) ;  /* 0x0000001000888947 */ /* 0x000fea0003800000 */
[----:B------:R-:W1:Y:S01]  /*2d50*/  LDC R21, c[0x0][0x10] ;  /* 0x00000400ff157b82 */ /* 0x000e620000000800 */
[----:B--2---:R-:W2:Y:S01]  /*2d60*/  S2R R42, SR_CTAID.Y ;  /* 0x00000000002a7919 */ /* 0x004ea20000002600 */
[----:B0-----:R-:W-:-:S06]  /*2d70*/  LOP3.LUT R34, R3, 0x1, RZ, 0xc0, !PT ;  /* 0x0000000103227812 */ /* 0x001fcc00078ec0ff */
[----:B------:R-:W0:Y:S08]  /*2d80*/  LDC.64 R32, c[0x0][0x258] ;  /* 0x00009600ff207b82 */ /* 0x000e300000000a00 */
[----:B------:R-:W3:Y:S01]  /*2d90*/  LDC.64 R44, c[0x0][0x260] ;  /* 0x00009800ff2c7b82 */ /* 0x000ee20000000a00 */
[----:B-1----:R-:W-:-:S04]  /*2da0*/  IMAD R35, R34, R21, RZ ;  /* 0x0000001522237224 */ /* 0x002fc800078e02ff */
[C---:B------:R-:W-:Y:S01]  /*2db0*/  IMAD R34, R35.reuse, R36, RZ ;  /* 0x0000002423227224 */ /* 0x040fe200078e02ff */
[----:B--2---:R-:W-:-:S04]  /*2dc0*/  IADD3 R35, R35, R42, RZ ;  /* 0x0000002a23237210 */ /* 0x004fc80007ffe0ff */
[----:B------:R-:W-:Y:S01]  /*2dd0*/  SHF.L.U32 R37, R34, 0x1, RZ ;  /* 0x0000000122257819 */ /* 0x000fe200000006ff */
[----:B0-----:R-:W-:-:S04]  /*2de0*/  IMAD.WIDE.U32 R32, R35, 0x4, R32 ;  /* 0x0000000423207825 */ /* 0x001fc800078e0020 */
        /* <DEDUP_REMOVED lines=21> */
.L_x_2795:
[----:B-1----:R-:W2:Y:S04]  /*2f40*/  LDG.E.STRONG.GPU R34, desc[UR8][R32.64] ;  /* 0x0000000820227981 */ /* 0x002ea8000c1ef900 */
[----:B--2---:R-:W-:Y:S01]  /*2f50*/  CCTL.IVALL ;  /* 0x00000000ff00798f */ /* 0x004fe20002000000 */
[----:B------:R-:W-:Y:S05]  /*2f60*/  YIELD ;  /* 0x0000000000007946 */ /* 0x000fea0003800000 */
[----:B------:R-:W-:-:S13]  /*2f70*/  ISETP.NE.AND P0, PT, R34, R39, PT ;  /* 0x000000272200720c */ /* 0x000fda0003f05270 */
[----:B------:R-:W-:Y:S05]  /*2f80*/  @P0 BRA `(.L_x_2795) ;  /* 0xfffffffc00ec0947 */ /* 0x000fea000383ffff */
.L_x_2794:
        /* <DEDUP_REMOVED lines=17> */
.L_x_2799:
        /* <DEDUP_REMOVED lines=115> */
.L_x_2798:
        /* <DEDUP_REMOVED lines=61> */
.L_x_2800:
[----:B------:R-:W-:-:S13]  /*3ba0*/  ISETP.NE.OR P0, PT, R37, RZ, P0 ;  /* 0x000000ff2500720c */ /* 0x000fda0000705670 */
[----:B------:R-:W-:Y:S05]  /*3bb0*/  @!P0 BRA `(.L_x_2796) ;  /* 0x00000000007c8947 */ /* 0x000fea0003800000 */
.L_x_2797:
        /* <DEDUP_REMOVED lines=31> */
.L_x_2796:
        /* <DEDUP_REMOVED lines=11> */
.L_x_2802:
[----:B------:R-:W-:Y:S05]  /*3e60*/  BSYNC B0 ;  /* 0x0000000000007941 */ /* 0x000fea0003800000 */
.L_x_2801:
        /* <DEDUP_REMOVED lines=16> */
.L_x_2793:
[----:B------:R-:W3:Y:S01]  /*3f70*/  S2UR UR6, SR_CgaCtaId ;  /* 0x00000000000679c3 */ /* 0x000ee20000008800 */
[----:B------:R-:W-:Y:S01]  /*3f80*/  UMOV UR5, 0x400 ;  /* 0x0000040000057882 */ /* 0x000fe20000000000 */
[----:B------:R-:W-:Y:S02]  /*3f90*/  ULDC.64 UR14, c[0x0][0x290] ;  /* 0x0000a400000e7ab9 */ /* 0x000fe40000000a00 */
[----:B------:R-:W-:Y:S02]  /*3fa0*/  ISETP.GE.U32.AND P0, PT, R11, UR14, PT ;  /* 0x0000000e0b007c0c */ /* 0x000fe4000bf06070 */
[----:B------:R-:W-:Y:S02]  /*3fb0*/  ISETP.GE.U32.AND P3, PT, R12, UR14, PT ;  /* 0x0000000e0c007c0c */ /* 0x000fe4000bf66070 */
[----:B------:R-:W-:Y:S02]  /*3fc0*/  ISETP.GE.U32.AND P4, PT, R13, UR14, PT ;  /* 0x0000000e0d007c0c */ /* 0x000fe4000bf86070 */
[----:B------:R-:W-:-:S04]  /*3fd0*/  ISETP.GE.AND.EX P3, PT, R25, UR15, PT, P3 ;  /* 0x0000000f19007c0c */ /* 0x000fc8000bf66330 */
[----:B------:R-:W-:Y:S01]  /*3fe0*/  ISETP.GT.U32.OR P3, PT, R8, 0x1df, P3 ;  /* 0x000001df0800780c */ /* 0x000fe20001f64470 */
[----:B---3--:R-:W-:-:S09]  /*3ff0*/  ULEA UR5, UR6, UR5, 0x18 ;  /* 0x0000000506057291 */ /* 0x008fd2000f8ec03f */
[----:B------:R-:W-:Y:S01]  /*4000*/  @!P2 STS.64 [UR5+0x90], R48 ;  /* 0x00009030ff00a988 */ /* 0x000fe20008000a05 */
[----:B------:R-:W-:Y:S01]  /*4010*/  BAR.SYNC.DEFER_BLOCKING 0x0 ;  /* 0x0000000000007b1d */ /* 0x000fe20000010000 */
[----:B------:R-:W-:Y:S02]  /*4020*/  ISETP.GE.AND.EX P2, PT, R23, UR15, PT, P0 ;  /* 0x0000000f17007c0c */ /* 0x000fe4000bf46300 */
[----:B------:R-:W-:Y:S02]  /*4030*/  ISETP.GE.U32.AND P0, PT, R14, UR14, PT ;  /* 0x0000000e0e007c0c */ /* 0x000fe4000bf06070 */
[----:B------:R-:W-:Y:S01]  /*4040*/  ISETP.GT.U32.OR P2, PT, R8, 0x1df, P2 ;  /* 0x000001df0800780c */ /* 0x000fe20001744470 */
[----:B012---:R-:W0:Y:S01]  /*4050*/  LDS.64 R32, [UR5+0x90] ;  /* 0x00009005ff207984 */ /* 0x007e220008000a00 */
        /* <DEDUP_REMOVED lines=22> */
.L_x_2803:
        /* <DEDUP_REMOVED lines=14> */
[C---:B------:R-:W-:Y:S01]  /*42a0*/  LEA R36, P6, R32.reuse, UR12, 0x2 ;  /* 0x0000000c20247c11 */ /* 0x040fe2000f8c10ff */
[-C--:B------:R-:W-:Y:S02]  /*42b0*/  FMUL.FTZ R38, R35, R22.reuse ;  /* 0x0000001623267220 */ /* 0x080fe40000410000 */
[----:B------:R-:W-:Y:S01]  /*42c0*/  FMUL.FTZ R39, R39, R22 ;  /* 0x0000001627277220 */ /* 0x000fe20000410000 */
[----:B------:R-:W-:-:S05]  /*42d0*/  LEA.HI.X R37, R32, UR13, R33, 0x2, P6 ;  /* 0x0000000d20257c11 */ /* 0x000fca000b0f1421 */
[----:B------:R0:W-:Y:S04]  /*42e0*/  STG.E.64 desc[UR8][R36.64], R38 ;  /* 0x0000002624007986 */ /* 0x0001e8000c101b08 */
.L_x_2805:
[----:B------:R-:W-:Y:S05]  /*42f0*/  BSYNC B0 ;  /* 0x0000000000007941 */ /* 0x000fea0003800000 */
.L_x_2804:
[----:B------:R-:W-:Y:S05]  /*4300*/  @!P5 BRA `(.L_x_2806) ;  /* 0x000000000048d947 */ /* 0x000fea0003800000 */
[----:B------:R-:W-:Y:S01]  /*4310*/  FFMA.FTZ R0, R77, R73, R24 ;  /* 0x000000494d007223 */ /* 0x000fe20000010018 */
[----:B------:R-:W-:-:S03]  /*4320*/  FFMA.FTZ R2, R28, R26, R75 ;  /* 0x0000001a1c027223 */ /* 0x000fc6000001004b */
[----:B------:R-:W-:Y:S01]  /*4330*/  FMUL.FTZ R32, R0, -1.4426950216293334961 ;  /* 0xbfb8aa3b00207820 */ /* 0x000fe20000410000 */
[----:B------:R-:W-:-:S05]  /*4340*/  FMUL.FTZ R35, R2, -1.4426950216293334961 ;  /* 0xbfb8aa3b02237820 */ /* 0x000fca0000410000 */
        /* <DEDUP_REMOVED lines=14> */
.L_x_2806:
        /* <DEDUP_REMOVED lines=8> */
[C---:B0-----:R-:W-:Y:S02]  /*44b0*/  IMAD R37, R11.reuse, UR13, R2 ;  /* 0x0000000d0b257c24 */ /* 0x041fe4000f8e0202 */
        /* <DEDUP_REMOVED lines=10> */
.L_x_2808:
[----:B------:R-:W-:Y:S05]  /*4560*/  BSYNC B0 ;  /* 0x0000000000007941 */ /* 0x000fea0003800000 */
.L_x_2807:
[----:B------:R-:W-:Y:S05]  /*4570*/  @!P5 BRA `(.L_x_2809) ;  /* 0x000000000048d947 */ /* 0x000fea0003800000 */
[----:B------:R-:W-:Y:S01]  /*4580*/  FFMA.FTZ R0, R79, R73, R24 ;  /* 0x000000494f007223 */ /* 0x000fe20000010018 */
[----:B------:R-:W-:-:S03]  /*4590*/  FFMA.FTZ R2, R30, R26, R75 ;  /* 0x0000001a1e027223 */ /* 0x000fc6000001004b */
[----:B------:R-:W-:Y:S01]  /*45a0*/  FMUL.FTZ R23, R0, -1.4426950216293334961 ;  /* 0xbfb8aa3b00177820 */ /* 0x000fe20000410000 */
[----:B------:R-:W-:-:S05]  /*45b0*/  FMUL.FTZ R32, R2, -1.4426950216293334961 ;  /* 0xbfb8aa3b02207820 */ /* 0x000fca0000410000 */
        /* <DEDUP_REMOVED lines=14> */
.L_x_2809:
[----:B------:R-:W-:Y:S04]  /*46a0*/  BSSY B0, `(.L_x_2810) ;  /* 0x0000013000007945 */ /* 0x000fe80003800000 */
[----:B------:R-:W-:Y:S05]  /*46b0*/  @P3 BRA `(.L_x_2811) ;  /* 0x0000000000443947 */ /* 0x000fea0003800000 */
[----:B------:R-:W-:Y:S01]  /*46c0*/  ULDC.64 UR12, c[0x0][0x288] ;  /* 0x0000a200000c7ab9 */ /* 0x000fe20000000a00 */
[----:B------:R-:W-:Y:S01]  /*46d0*/  MOV R32, R90 ;  /* 0x0000005a00207202 */ /* 0x000fe20000000f00 */
[----:B------:R-:W-:Y:S01]  /*46e0*/  IMAD R25, R25, UR12, RZ ;  /* 0x0000000c19197c24 */ /* 0x000fe2000f8e02ff */
[----:B------:R-:W-:Y:S01]  /*46f0*/  MOV R33, R93 ;  /* 0x0000005d00217202 */ /* 0x000fe20000000f00 */
[----:B------:R-:W-:Y:S02]  /*4700*/  FFMA.FTZ R0, R79, R21, R34 ;  /* 0x000000154f007223 */ /* 0x000fe40000010022 */
[----:B01----:R-:W-:-:S04]  /*4710*/  IMAD.WIDE.U32 R36, R12, UR12, R32 ;  /* 0x0000000c0c247c25 */ /* 0x003fc8000f8e0020 */
[----:B------:R-:W-:Y:S01]  /*4720*/  FFMA.FTZ R23, R73, R54, -R0 ;  /* 0x0000003649177223 */ /* 0x000fe20000010800 */
[----:B------:R-:W-:Y:S02]  /*4730*/  IMAD R33, R12, UR13, R25 ;  /* 0x0000000d0c217c24 */ /* 0x000fe4000f8e0219 */
[----:B------:R-:W-:Y:S01]  /*4740*/  FFMA.FTZ R25, R30, R21, R34 ;  /* 0x000000151e197223 */ /* 0x000fe20000010022 */
[----:B------:R-:W-:Y:S01]  /*4750*/  ULDC.64 UR12, c[0x0][0x210] ;  /* 0x00008400000c7ab9 */ /* 0x000fe20000000a00 */
[----:B------:R-:W-:Y:S01]  /*4760*/  FMUL.FTZ R38, R23, R22 ;  /* 0x0000001617267220 */ /* 0x000fe20000410000 */
[----:B------:R-:W-:Y:S01]  /*4770*/  LEA R32, P2, R36, UR12, 0x2 ;  /* 0x0000000c24207c11 */ /* 0x000fe2000f8410ff */
[----:B------:R-:W-:Y:S01]  /*4780*/  FFMA.FTZ R25, R26, R55, -R25 ;  /* 0x000000371a197223 */ /* 0x000fe20000010819 */
[----:B------:R-:W-:-:S03]  /*4790*/  IADD3 R33, R37, R33, RZ ;  /* 0x0000002125217210 */ /* 0x000fc60007ffe0ff */
[----:B------:R-:W-:Y:S01]  /*47a0*/  FMUL.FTZ R39, R25, R22 ;  /* 0x0000001619277220 */ /* 0x000fe20000410000 */
[----:B------:R-:W-:-:S05]  /*47b0*/  LEA.HI.X R33, R36, UR13, R33, 0x2, P2 ;  /* 0x0000000d24217c11 */ /* 0x000fca00090f1421 */
[----:B------:R2:W-:Y:S02]  /*47c0*/  STG.E.64 desc[UR8][R32.64], R38 ;  /* 0x0000002620007986 */ /* 0x0005e4000c101b08 */
.L_x_2811:
[----:B------:R-:W-:Y:S05]  /*47d0*/  BSYNC B0 ;  /* 0x0000000000007941 */ /* 0x000fea0003800000 */
.L_x_2810:
        /* <DEDUP_REMOVED lines=18> */
[----:B------:R-:W3:Y:S08]  /*4900*/  MUFU.EX2 R23, R23 ;  /* 0x0000001700177308 */ /* 0x000ef00000000800 */
[----:B------:R-:W4:Y:S01]  /*4910*/  MUFU.EX2 R28, R28 ;  /* 0x0000001c001c7308 */ /* 0x000f220000000800 */
[----:B---3--:R-:W-:-:S07]  /*4920*/  FADD.FTZ R25, R23, 1 ;  /* 0x3f80000017197421 */ /* 0x008fce0000010000 */
[----:B------:R-:W2:Y:S01]  /*4930*/  MUFU.RCP R25, R25 ;  /* 0x0000001900197308 */ /* 0x000ea20000001000 */
[----:B----4-:R-:W-:-:S07]  /*4940*/  FADD.FTZ R30, R28, 1 ;  /* 0x3f8000001c1e7421 */ /* 0x010fce0000010000 */
[----:B------:R-:W3:Y:S01]  /*4950*/  MUFU.RCP R30, R30 ;  /* 0x0000001e001e7308 */ /* 0x000ee20000001000 */
[----:B--2---:R-:W-:Y:S01]  /*4960*/  FADD.FTZ R33, -R25, 1 ;  /* 0x3f80000019217421 */ /* 0x004fe20000010100 */
[----:B------:R-:W-:-:S03]  /*4970*/  FMUL.FTZ R58, R58, R25 ;  /* 0x000000193a3a7220 */ /* 0x000fc60000410000 */
[----:B------:R-:W-:Y:S01]  /*4980*/  FFMA.FTZ R33, R0, R33, 1 ;  /* 0x3f80000000217423 */ /* 0x000fe20000010021 */
[----:B---3--:R-:W-:Y:S01]  /*4990*/  FADD.FTZ R35, -R30, 1 ;  /* 0x3f8000001e237421 */ /* 0x008fe20000010100 */
[----:B------:R-:W-:Y:S02]  /*49a0*/  FMUL.FTZ R59, R59, R30 ;  /* 0x0000001e3b3b7220 */ /* 0x000fe40000410000 */
[----:B------:R-:W-:Y:S01]  /*49b0*/  FMUL.FTZ R58, R58, R33 ;  /* 0x000000213a3a7220 */ /* 0x000fe20000410000 */
[----:B------:R-:W-:-:S04]  /*49c0*/  FFMA.FTZ R2, R2, R35, 1 ;  /* 0x3f80000002027423 */ /* 0x000fc80000010023 */
[----:B------:R-:W-:-:S07]  /*49d0*/  FMUL.FTZ R59, R59, R2 ;  /* 0x000000023b3b7220 */ /* 0x000fce0000410000 */
.L_x_2812:
        /* <DEDUP_REMOVED lines=9> */
[----:B01----:R-:W-:Y:S01]  /*4a70*/  IMAD.WIDE.U32 R36, R13, UR12, R32 ;  /* 0x0000000c0d247c25 */ /* 0x003fe2000f8e0020 */
        /* <DEDUP_REMOVED lines=9> */
.L_x_2814:
[----:B------:R-:W-:Y:S05]  /*4b10*/  BSYNC B0 ;  /* 0x0000000000007941 */ /* 0x000fea0003800000 */
.L_x_2813:
[----:B------:R-:W-:Y:S05]  /*4b20*/  @!P5 BRA `(.L_x_2815) ;  /* 0x000000000048d947 */ /* 0x000fea0003800000 */
[----:B------:R-:W-:Y:S01]  /*4b30*/  FFMA.FTZ R0, R83, R73, R24 ;  /* 0x0000004953007223 */ /* 0x000fe20000010018 */
[----:B------:R-:W-:-:S03]  /*4b40*/  FFMA.FTZ R2, R70, R26, R75 ;  /* 0x0000001a46027223 */ /* 0x000fc6000001004b */
[----:B------:R-:W-:Y:S01]  /*4b50*/  FMUL.FTZ R23, R0, -1.4426950216293334961 ;  /* 0xbfb8aa3b00177820 */ /* 0x000fe20000410000 */
[----:B------:R-:W-:-:S05]  /*4b60*/  FMUL.FTZ R27, R2, -1.4426950216293334961 ;  /* 0xbfb8aa3b021b7820 */ /* 0x000fca0000410000 */
[----:B------:R-:W4:Y:S08]  /*4b70*/  MUFU.EX2 R23, R23 ;  /* 0x0000001700177308 */ /* 0x000f300000000800 */
[----:B------:R-:W5:Y:S01]  /*4b80*/  MUFU.EX2 R27, R27 ;  /* 0x0000001b001b7308 */ /* 0x000f620000000800 */
[----:B----4-:R-:W-:-:S07]  /*4b90*/  FADD.FTZ R25, R23, 1 ;  /* 0x3f80000017197421 */ /* 0x010fce0000010000 */
[----:B------:R-:W2:Y:S01]  /*4ba0*/  MUFU.RCP R25, R25 ;  /* 0x0000001900197308 */ /* 0x000ea20000001000 */
[----:B-----5:R-:W-:-:S07]  /*4bb0*/  FADD.FTZ R28, R27, 1 ;  /* 0x3f8000001b1c7421 */ /* 0x020fce0000010000 */
[----:B------:R-:W4:Y:S01]  /*4bc0*/  MUFU.RCP R28, R28 ;  /* 0x0000001c001c7308 */ /* 0x000f220000001000 */
[----:B--23--:R-:W-:Y:S01]  /*4bd0*/  FADD.FTZ R33, -R25, 1 ;  /* 0x3f80000019217421 */ /* 0x00cfe20000010100 */
[----:B------:R-:W-:-:S03]  /*4be0*/  FMUL.FTZ R60, R60, R25 ;  /* 0x000000193c3c7220 */ /* 0x000fc60000410000 */
[----:B------:R-:W-:Y:S01]  /*4bf0*/  FFMA.FTZ R33, R0, R33, 1 ;  /* 0x3f80000000217423 */ /* 0x000fe20000010021 */
[----:B----4-:R-:W-:Y:S01]  /*4c00*/  FADD.FTZ R35, -R28, 1 ;  /* 0x3f8000001c237421 */ /* 0x010fe20000010100 */
[----:B------:R-:W-:Y:S02]  /*4c10*/  FMUL.FTZ R61, R61, R28 ;  /* 0x0000001c3d3d7220 */ /* 0x000fe40000410000 */
[----:B------:R-:W-:Y:S01]  /*4c20*/  FMUL.FTZ R60, R60, R33 ;  /* 0x000000213c3c7220 */ /* 0x000fe20000410000 */
[----:B------:R-:W-:-:S04]  /*4c30*/  FFMA.FTZ R2, R2, R35, 1 ;  /* 0x3f80000002027423 */ /* 0x000fc80000010023 */
[----:B------:R-:W-:-:S07]  /*4c40*/  FMUL.FTZ R61, R61, R2 ;  /* 0x000000023d3d7220 */ /* 0x000fce0000410000 */
.L_x_2815:
        /* <DEDUP_REMOVED lines=9> */
[----:B--23--:R-:W-:Y:S01]  /*4ce0*/  IMAD.WIDE.U32 R32, R14, UR12, R28 ;  /* 0x0000000c0e207c25 */ /* 0x00cfe2000f8e001c */
[----:B------:R-:W-:-:S03]  /*4cf0*/  ULDC.64 UR12, c[0x0][0x210] ;  /* 0x00008400000c7ab9 */ /* 0x000fc60000000a00 */
[----:B------:R-:W-:Y:S01]  /*4d00*/  FFMA.FTZ R23, R73, R60, -R0 ;  /* 0x0000003c49177223 */ /* 0x000fe20000010800 */
[----:B------:R-:W-:Y:S01]  /*4d10*/  FFMA.FTZ R25, R26, R61, -R25 ;  /* 0x0000003d1a197223 */ /* 0x000fe20000010819 */
[----:B------:R-:W-:Y:S02]  /*4d20*/  LEA R28, P0, R32, UR12, 0x2 ;  /* 0x0000000c201c7c11 */ /* 0x000fe4000f8010ff */
[-C--:B01----:R-:W-:Y:S01]  /*4d30*/  FMUL.FTZ R36, R23, R22.reuse ;  /* 0x0000001617247220 */ /* 0x083fe20000410000 */
[----:B------:R-:W-:Y:S01]  /*4d40*/  IADD3 R27, R33, R27, RZ ;  /* 0x0000001b211b7210 */ /* 0x000fe20007ffe0ff */
[----:B------:R-:W-:-:S03]  /*4d50*/  FMUL.FTZ R37, R25, R22 ;  /* 0x0000001619257220 */ /* 0x000fc60000410000 */
[----:B------:R-:W-:-:S05]  /*4d60*/  LEA.HI.X R29, R32, UR13, R27, 0x2, P0 ;  /* 0x0000000d201d7c11 */ /* 0x000fca00080f141b */
[----:B------:R4:W-:Y:S02]  /*4d70*/  STG.E.64 desc[UR8][R28.64], R36 ;  /* 0x000000241c007986 */ /* 0x0009e4000c101b08 */
.L_x_2817:
[----:B------:R-:W-:Y:S05]  /*4d80*/  BSYNC B0 ;  /* 0x0000000000007941 */ /* 0x000fea0003800000 */
.L_x_2816:
[----:B------:R-:W-:Y:S05]  /*4d90*/  @!P5 BRA `(.L_x_2818) ;  /* 0x000000000048d947 */ /* 0x000fea0003800000 */
[----:B------:R-:W-:Y:S01]  /*4da0*/  FFMA.FTZ R0, R85, R73, R24 ;  /* 0x0000004955007223 */ /* 0x000fe20000010018 */
[----:B------:R-:W-:-:S03]  /*4db0*/  FFMA.FTZ R2, R72, R26, R75 ;  /* 0x0000001a48027223 */ /* 0x000fc6000001004b */
[----:B------:R-:W-:Y:S01]  /*4dc0*/  FMUL.FTZ R23, R0, -1.4426950216293334961 ;  /* 0xbfb8aa3b00177820 */ /* 0x000fe20000410000 */
[----:B------:R-:W-:-:S05]  /*4dd0*/  FMUL.FTZ R27, R2, -1.4426950216293334961 ;  /* 0xbfb8aa3b021b7820 */ /* 0x000fca0000410000 */
[----:B------:R-:W5:Y:S08]  /*4de0*/  MUFU.EX2 R23, R23 ;  /* 0x0000001700177308 */ /* 0x000f700000000800 */
[----:B------:R-:W4:Y:S01]  /*4df0*/  MUFU.EX2 R27, R27 ;  /* 0x0000001b001b7308 */ /* 0x000f220000000800 */
[----:B-----5:R-:W-:-:S07]  /*4e00*/  FADD.FTZ R25, R23, 1 ;  /* 0x3f80000017197421 */ /* 0x020fce0000010000 */
[----:B------:R-:W5:Y:S01]  /*4e10*/  MUFU.RCP R25, R25 ;  /* 0x0000001900197308 */ /* 0x000f620000001000 */
[----:B----4-:R-:W-:-:S07]  /*4e20*/  FADD.FTZ R28, R27, 1 ;  /* 0x3f8000001b1c7421 */ /* 0x010fce0000010000 */
[----:B------:R-:W2:Y:S01]  /*4e30*/  MUFU.RCP R28, R28 ;  /* 0x0000001c001c7308 */ /* 0x000ea20000001000 */
[----:B-----5:R-:W-:Y:S01]  /*4e40*/  FADD.FTZ R29, -R25, 1 ;  /* 0x3f800000191d7421 */ /* 0x020fe20000010100 */
[----:B------:R-:W-:-:S03]  /*4e50*/  FMUL.FTZ R62, R62, R25 ;  /* 0x000000193e3e7220 */ /* 0x000fc60000410000 */
[----:B------:R-:W-:Y:S01]  /*4e60*/  FFMA.FTZ R29, R0, R29, 1 ;  /* 0x3f800000001d7423 */ /* 0x000fe2000001001d */
[----:B--23--:R-:W-:Y:S01]  /*4e70*/  FADD.FTZ R33, -R28, 1 ;  /* 0x3f8000001c217421 */ /* 0x00cfe20000010100 */
[----:B------:R-:W-:Y:S02]  /*4e80*/  FMUL.FTZ R63, R63, R28 ;  /* 0x0000001c3f3f7220 */ /* 0x000fe40000410000 */
[----:B------:R-:W-:Y:S01]  /*4e90*/  FMUL.FTZ R62, R62, R29 ;  /* 0x0000001d3e3e7220 */ /* 0x000fe20000410000 */
[----:B------:R-:W-:-:S04]  /*4ea0*/  FFMA.FTZ R2, R2, R33, 1 ;  /* 0x3f80000002027423 */ /* 0x000fc80000010021 */
[----:B------:R-:W-:-:S07]  /*4eb0*/  FMUL.FTZ R63, R63, R2 ;  /* 0x000000023f3f7220 */ /* 0x000fce0000410000 */
.L_x_2818:
[----:B------:R-:W-:Y:S04]  /*4ec0*/  BSSY B0, `(.L_x_2819) ;  /* 0x0000013000007945 */ /* 0x000fe80003800000 */
[----:B------:R-:W-:Y:S05]  /*4ed0*/  @P2 BRA `(.L_x_2820) ;  /* 0x0000000000442947 */ /* 0x000fea0003800000 */
[----:B------:R-:W-:Y:S01]  /*4ee0*/  ULDC.64 UR12, c[0x0][0x288] ;  /* 0x0000a200000c7ab9 */ /* 0x000fe20000000a00 */
[----:B----4-:R-:W-:Y:S01]  /*4ef0*/  MOV R28, R90 ;  /* 0x0000005a001c7202 */ /* 0x010fe20000000f00 */
        /* <DEDUP_REMOVED lines=10> */
[-C--:B--23--:R-:W-:Y:S01]  /*4fa0*/  FMUL.FTZ R32, R23, R22.reuse ;  /* 0x0000001617207220 */ /* 0x08cfe20000410000 */
[----:B------:R-:W-:Y:S01]  /*4fb0*/  IADD3 R27, R31, R27, RZ ;  /* 0x0000001b1f1b7210 */ /* 0x000fe20007ffe0ff */
[----:B------:R-:W-:-:S03]  /*4fc0*/  FMUL.FTZ R33, R25, R22 ;  /* 0x0000001619217220 */ /* 0x000fc60000410000 */
[----:B------:R-:W-:-:S05]  /*4fd0*/  LEA.HI.X R29, R30, UR13, R27, 0x2, P0 ;  /* 0x0000000d1e1d7c11 */ /* 0x000fca00080f141b */
[----:B------:R2:W-:Y:S02]  /*4fe0*/  STG.E.64 desc[UR8][R28.64], R32 ;  /* 0x000000201c007986 */ /* 0x0005e4000c101b08 */
.L_x_2820:
[----:B------:R-:W-:Y:S05]  /*4ff0*/  BSYNC B0 ;  /* 0x0000000000007941 */ /* 0x000fea0003800000 */
.L_x_2819:
[----:B------:R-:W-:Y:S05]  /*5000*/  @!P5 BRA `(.L_x_2821) ;  /* 0x000000000048d947 */ /* 0x000fea0003800000 */
[----:B------:R-:W-:Y:S01]  /*5010*/  FFMA.FTZ R0, R87, R73, R24 ;  /* 0x0000004957007223 */ /* 0x000fe20000010018 */
[----:B------:R-:W-:-:S03]  /*5020*/  FFMA.FTZ R2, R74, R26, R75 ;  /* 0x0000001a4a027223 */ /* 0x000fc6000001004b */
[----:B------:R-:W-:Y:S01]  /*5030*/  FMUL.FTZ R23, R0, -1.4426950216293334961 ;  /* 0xbfb8aa3b00177820 */ /* 0x000fe20000410000 */
[----:B------:R-:W-:-:S05]  /*5040*/  FMUL.FTZ R27, R2, -1.4426950216293334961 ;  /* 0xbfb8aa3b021b7820 */ /* 0x000fca0000410000 */
[----:B------:R-:W5:Y:S08]  /*5050*/  MUFU.EX2 R23, R23 ;  /* 0x0000001700177308 */ /* 0x000f700000000800 */
[----:B------:R-:W2:Y:S01]  /*5060*/  MUFU.EX2 R27, R27 ;  /* 0x0000001b001b7308 */ /* 0x000ea20000000800 */
[----:B-----5:R-:W-:-:S07]  /*5070*/  FADD.FTZ R25, R23, 1 ;  /* 0x3f80000017197421 */ /* 0x020fce0000010000 */
[----:B------:R-:W5:Y:S01]  /*5080*/  MUFU.RCP R25, R25 ;  /* 0x0000001900197308 */ /* 0x000f620000001000 */
[----:B--2-4-:R-:W-:-:S07]  /*5090*/  FADD.FTZ R28, R27, 1 ;  /* 0x3f8000001b1c7421 */ /* 0x014fce0000010000 */
[----:B------:R-:W2:Y:S01]  /*50a0*/  MUFU.RCP R28, R28 ;  /* 0x0000001c001c7308 */ /* 0x000ea20000001000 */
[----:B-----5:R-:W-:Y:S01]  /*50b0*/  FADD.FTZ R29, -R25, 1 ;  /* 0x3f800000191d7421 */ /* 0x020fe20000010100 */
[----:B------:R-:W-:-:S03]  /*50c0*/  FMUL.FTZ R64, R64, R25 ;  /* 0x0000001940407220 */ /* 0x000fc60000410000 */
[----:B------:R-:W-:Y:S01]  /*50d0*/  FFMA.FTZ R29, R0, R29, 1 ;  /* 0x3f800000001d7423 */ /* 0x000fe2000001001d */
[----:B--2---:R-:W-:Y:S01]  /*50e0*/  FADD.FTZ R31, -R28, 1 ;  /* 0x3f8000001c1f7421 */ /* 0x004fe20000010100 */
[----:B------:R-:W-:Y:S02]  /*50f0*/  FMUL.FTZ R65, R65, R28 ;  /* 0x0000001c41417220 */ /* 0x000fe40000410000 */
[----:B------:R-:W-:Y:S01]  /*5100*/  FMUL.FTZ R64, R64, R29 ;  /* 0x0000001d40407220 */ /* 0x000fe20000410000 */
[----:B------:R-:W-:-:S04]  /*5110*/  FFMA.FTZ R2, R2, R31, 1 ;  /* 0x3f80000002027423 */ /* 0x000fc8000001001f */
[----:B------:R-:W-:-:S07]  /*5120*/  FMUL.FTZ R65, R65, R2 ;  /* 0x0000000241417220 */ /* 0x000fce0000410000 */
.L_x_2821:
[----:B------:R-:W-:Y:S04]  /*5130*/  BSSY B0, `(.L_x_2822) ;  /* 0x0000013000007945 */ /* 0x000fe80003800000 */
[----:B------:R-:W-:Y:S05]  /*5140*/  @P3 BRA `(.L_x_2823) ;  /* 0x0000000000443947 */ /* 0x000fea0003800000 */
[----:B------:R-:W-:Y:S01]  /*5150*/  ULDC.64 UR12, c[0x0][0x288] ;  /* 0x0000a200000c7ab9 */ /* 0x000fe20000000a00 */
[----:B--2-4-:R-:W-:Y:S01]  /*5160*/  MOV R28, R90 ;  /* 0x0000005a001c7202 */ /* 0x014fe20000000f00 */
        /* <DEDUP_REMOVED lines=10> */
[-C--:B---3--:R-:W-:Y:S01]  /*5210*/  FMUL.FTZ R32, R23, R22.reuse ;  /* 0x0000001617207220 */ /* 0x088fe20000410000 */
[----:B------:R-:W-:Y:S01]  /*5220*/  IADD3 R27, R31, R27, RZ ;  /* 0x0000001b1f1b7210 */ /* 0x000fe20007ffe0ff */
[----:B------:R-:W-:-:S03]  /*5230*/  FMUL.FTZ R33, R25, R22 ;  /* 0x0000001619217220 */ /* 0x000fc60000410000 */
[----:B------:R-:W-:-:S05]  /*5240*/  LEA.HI.X R29, R30, UR13, R27, 0x2, P0 ;  /* 0x0000000d1e1d7c11 */ /* 0x000fca00080f141b */
[----:B------:R2:W-:Y:S02]  /*5250*/  STG.E.64 desc[UR8][R28.64], R32 ;  /* 0x000000201c007986 */ /* 0x0005e4000c101b08 */
.L_x_2823:
[----:B------:R-:W-:Y:S05]  /*5260*/  BSYNC B0 ;  /* 0x0000000000007941 */ /* 0x000fea0003800000 */
.L_x_2822:
[----:B------:R-:W-:Y:S05]  /*5270*/  @!P5 BRA `(.L_x_2824) ;  /* 0x000000000048d947 */ /* 0x000fea0003800000 */
[----:B------:R-:W-:Y:S01]  /*5280*/  FFMA.FTZ R24, R89, R73, R24 ;  /* 0x0000004959187223 */ /* 0x000fe20000010018 */
[----:B------:R-:W-:-:S03]  /*5290*/  FFMA.FTZ R75, R76, R26, R75 ;  /* 0x0000001a4c4b7223 */ /* 0x000fc6000001004b */
[----:B------:R-:W-:Y:S01]  /*52a0*/  FMUL.FTZ R0, R24, -1.4426950216293334961 ;  /* 0xbfb8aa3b18007820 */ /* 0x000fe20000410000 */
[----:B------:R-:W-:-:S05]  /*52b0*/  FMUL.FTZ R25, R75, -1.4426950216293334961 ;  /* 0xbfb8aa3b4b197820 */ /* 0x000fca0000410000 */
[----:B------:R-:W5:Y:S08]  /*52c0*/  MUFU.EX2 R0, R0 ;  /* 0x0000000000007308 */ /* 0x000f700000000800 */
[----:B------:R-:W0:Y:S01]  /*52d0*/  MUFU.EX2 R25, R25 ;  /* 0x0000001900197308 */ /* 0x000e220000000800 */
[----:B-----5:R-:W-:-:S07]  /*52e0*/  FADD.FTZ R2, R0, 1 ;  /* 0x3f80000000027421 */ /* 0x020fce0000010000 */
[----:B------:R-:W5:Y:S01]  /*52f0*/  MUFU.RCP R23, R2 ;  /* 0x0000000200177308 */ /* 0x000f620000001000 */
[----:B0-----:R-:W-:-:S07]  /*5300*/  FADD.FTZ R27, R25, 1 ;  /* 0x3f800000191b7421 */ /* 0x001fce0000010000 */
[----:B--2-4-:R-:W0:Y:S01]  /*5310*/  MUFU.RCP R28, R27 ;  /* 0x0000001b001c7308 */ /* 0x014e220000001000 */
[----:B-----5:R-:W-:Y:S01]  /*5320*/  FADD.FTZ R29, -R23, 1 ;  /* 0x3f800000171d7421 */ /* 0x020fe20000010100 */
[----:B------:R-:W-:-:S03]  /*5330*/  FMUL.FTZ R66, R66, R23 ;  /* 0x0000001742427220 */ /* 0x000fc60000410000 */
[----:B------:R-:W-:Y:S01]  /*5340*/  FFMA.FTZ R29, R24, R29, 1 ;  /* 0x3f800000181d7423 */ /* 0x000fe2000001001d */
[----:B0-----:R-:W-:Y:S01]  /*5350*/  FADD.FTZ R30, -R28, 1 ;  /* 0x3f8000001c1e7421 */ /* 0x001fe20000010100 */
[----:B------:R-:W-:Y:S02]  /*5360*/  FMUL.FTZ R67, R67, R28 ;  /* 0x0000001c43437220 */ /* 0x000fe40000410000 */
[----:B------:R-:W-:Y:S01]  /*5370*/  FMUL.FTZ R66, R66, R29 ;  /* 0x0000001d42427220 */ /* 0x000fe20000410000 */
[----:B------:R-:W-:-:S04]  /*5380*/  FFMA.FTZ R30, R75, R30, 1 ;  /* 0x3f8000004b1e7423 */ /* 0x000fc8000001001e */
[----:B------:R-:W-:-:S07]  /*5390*/  FMUL.FTZ R67, R67, R30 ;  /* 0x0000001e43437220 */ /* 0x000fce0000410000 */
.L_x_2824:
        /* <DEDUP_REMOVED lines=13> */
[----:B------:R-:W-:Y:S01]  /*5470*/  LEA R24, P0, R90, UR12, 0x2 ;  /* 0x0000000c5a187c11 */ /* 0x000fe2000f8010ff */
[----:B------:R-:W-:Y:S01]  /*5480*/  FMUL.FTZ R27, R21, R22 ;  /* 0x00000016151b7220 */ /* 0x000fe20000410000 */
[----:B------:R-:W-:-:S04]  /*5490*/  IADD3 R71, R91, R71, RZ ;  /* 0x000000475b477210 */ /* 0x000fc80007ffe0ff */
[----:B------:R-:W-:-:S05]  /*54a0*/  LEA.HI.X R25, R90, UR13, R71, 0x2, P0 ;  /* 0x0000000d5a197c11 */ /* 0x000fca00080f1447 */
[----:B------:R0:W-:Y:S02]  /*54b0*/  STG.E.64 desc[UR8][R24.64], R26 ;  /* 0x0000001a18007986 */ /* 0x0001e4000c101b08 */
.L_x_2826:
[----:B------:R-:W-:Y:S05]  /*54c0*/  BSYNC B0 ;  /* 0x0000000000007941 */ /* 0x000fea0003800000 */
.L_x_2825:
[----:B------:R-:W5:Y:S01]  /*54d0*/  LDC R21, c[0x0][0x10] ;  /* 0x00000400ff157b82 */ /* 0x000f620000000800 */
[----:B------:R-:W-:Y:S02]  /*54e0*/  IADD3 R3, R3, 0x1, RZ ;  /* 0x0000000103037810 */ /* 0x000fe40007ffe0ff */
[----:B-----5:R-:W-:-:S04]  /*54f0*/  IADD3 R4, R21, R4, RZ ;  /* 0x0000000415047210 */ /* 0x020fc80007ffe0ff */
[----:B------:R-:W-:-:S13]  /*5500*/  ISETP.GE.AND P0, PT, R4, UR4, PT ;  /* 0x0000000404007c0c */ /* 0x000fda000bf06270 */
[----:B------:R-:W-:Y:S05]  /*5510*/  @!P0 BRA `(.L_x_2827) ;  /* 0xffffffac008c8947 */ /* 0x000fea000383ffff */
.L_x_2776:
        /* <DEDUP_REMOVED lines=19> */
.L_x_2829:
[----:B------:R-:W-:Y:S05]  /*5650*/  BSYNC B0 ;  /* 0x0000000000007941 */ /* 0x000fea0003800000 */
.L_x_2828:
        /* <DEDUP_REMOVED lines=11> */
.L_x_2831:
[----:B------:R-:W5:Y:S04]  /*5710*/  LDG.E.STRONG.GPU R5, desc[UR8][R2.64] ;  /* 0x0000000802057981 */ /* 0x000f68000c1ef900 */
[----:B-----5:R-:W-:Y:S01]  /*5720*/  CCTL.IVALL ;  /* 0x00000000ff00798f */ /* 0x020fe20002000000 */
[----:B------:R-:W-:Y:S05]  /*5730*/  YIELD ;  /* 0x0000000000007946 */ /* 0x000fea0003800000 */
[----:B------:R-:W-:-:S13]  /*5740*/  ISETP.NE.AND P0, PT, R5, R0, PT ;  /* 0x000000000500720c */ /* 0x000fda0003f05270 */
[----:B------:R-:W-:Y:S05]  /*5750*/  @P0 BRA `(.L_x_2831) ;  /* 0xfffffffc00ec0947 */ /* 0x000fea000383ffff */
.L_x_2830:
[----:B------:R-:W-:Y:S05]  /*5760*/  WARPSYNC.ALL ;  /* 0x0000000000007948 */ /* 0x000fea0003800000 */
[----:B------:R-:W0:Y:S08]  /*5770*/  LDC.64 R22, c[0x0][0x288] ;  /* 0x0000a200ff167b82 */ /* 0x000e300000000a00 */
        /* <DEDUP_REMOVED lines=15> */
[----:B--23--:R-:W-:Y:S02]  /*5870*/  SHF.L.U64.HI R33, R25, 0x2, R27 ;  /* 0x0000000219217819 */ /* 0x00cfe4000001021b */
[----:B------:R-:W-:Y:S01]  /*5880*/  LEA.HI R2, P0, R5, R2, RZ, 0x1 ;  /* 0x0000000205027211 */ /* 0x000fe200078108ff */
[----:B------:R-:W1:Y:S03]  /*5890*/  LDC.64 R18, c[0x0][0x220] ;  /* 0x00008800ff127b82 */ /* 0x000e660000000a00 */
[----:B------:R-:W-:-:S04]  /*58a0*/  IADD3.X R5, RZ, R5, RZ, P0, !PT ;  /* 0x00000005ff057210 */ /* 0x000fc800007fe4ff */
[--C-:B----4-:R-:W-:Y:S02]  /*58b0*/  SHF.R.S64 R29, R2, 0x1, R5.reuse ;  /* 0x00000001021d7819 */ /* 0x110fe40000001005 */
[----:B------:R-:W-:-:S04]  /*58c0*/  SHF.R.S32.HI R2, RZ, 0x1, R5 ;  /* 0x00000001ff027819 */ /* 0x000fc80000011405 */
[----:B------:R-:W-:-:S07]  /*58d0*/  SHF.L.U64.HI R31, R29, 0x2, R2 ;  /* 0x000000021d1f7819 */ /* 0x000fce0000010202 */
.L_x_2832:
        /* <DEDUP_REMOVED lines=25> */
.L_x_2833:
        /* <DEDUP_REMOVED lines=9> */
.L_x_5622:


//--------------------- .text._Z35group_norm_nhwc_bwd_one_pass_kernelI11Fp32IOBf16WLi128ELi120ELi480EEv26Group_norm_nhwc_bwd_params --------------------------
	.section	.text._Z35group_norm_nhwc_bwd_one_pass_kernelI11Fp32IOBf16WLi128ELi120ELi480EEv26Group_norm_nhwc_bwd_params,"ax",@progbits
	.align	128
        .global         _Z35group_norm_nhwc_bwd_one_pass_kernelI11Fp32IOBf16WLi128ELi120ELi480EEv26Group_norm_nhwc_bwd_params
        .type           _Z35group_norm_nhwc_bwd_one_pass_kernelI11Fp32IOBf16WLi128ELi120ELi480EEv26Group_norm_nhwc_bwd_params,@function
        .size           _Z35group_norm_nhwc_bwd_one_pass_kernelI11Fp32IOBf16WLi128ELi120ELi480EEv26Group_norm_nhwc_bwd_params,(.L_x_5623 - _Z35group_norm_nhwc_bwd_one_pass_kernelI11Fp32IOBf16WLi128ELi120ELi480EEv26Group_norm_nhwc_bwd_params)
        .other          _Z35group_norm_nhwc_bwd_one_pass_kernelI11Fp32IOBf16WLi128ELi120ELi480EEv26Group_norm_nhwc_bwd_params,@"STO_CUDA_ENTRY STV_DEFAULT"
_Z35group_norm_nhwc_bwd_one_pass_kernelI11Fp32IOBf16WLi128ELi120ELi480EEv26Group_norm_nhwc_bwd_params:
.text._Z35group_norm_nhwc_bwd_one_pass_kernelI11Fp32IOBf16WLi128ELi120ELi480EEv26Group_norm_nhwc_bwd_params:
        /* <DEDUP_REMOVED lines=60> */
[C---:B------:R-:W-:Y:S02]  /*03c0*/  IADD3 R2, R75.reuse, 0x48, RZ ;  /* 0x000000484b027810 */ /* 0x040fe40007ffe0ff */
[----:B------:R-:W-:Y:S02]  /*03d0*/  @P1 LOP3.LUT R0, R0, 0x10, RZ, 0xfc, !PT ;  /* 0x0000001000001812 */ /* 0x000fe400078efcff */
[----:B------:R-:W-:Y:S02]  /*03e0*/  SHF.R.S32.HI R4, RZ, 0x1f, R2 ;  /* 0x0000001fff047819 */ /* 0x000fe40000011402 */
[----:B------:R-:W-:Y:S02]  /*03f0*/  LOP3.LUT R0, R0, 0xfffffff7, RZ, 0xc0, !PT ;  /* 0xfffffff700007812 */ /* 0x000fe400078ec0ff */
[----:B------:R-:W-:-:S02]  /*0400*/  IADD3 R3, R75, 0x50, RZ ;  /* 0x000000504b037810 */ /* 0x000fc40007ffe0ff */
[----:B------:R-:W-:Y:S02]  /*0410*/  @P0 LOP3.LUT R0, R0, 0x8, RZ, 0xfc, !PT ;  /* 0x0000000800000812 */ /* 0x000fe400078efcff */
[----:B------:R-:W-:Y:S02]  /*0420*/  ISETP.LT.U32.AND P0, PT, R2, UR10, PT ;  /* 0x0000000a02007c0c */ /* 0x000fe4000bf01070 */
[----:B------:R-:W-:Y:S02]  /*0430*/  IADD3 R2, R75, 0x58, RZ ;  /* 0x000000584b027810 */ /* 0x000fe40007ffe0ff */
[----:B------:R-:W-:Y:S02]  /*0440*/  ISETP.LT.AND.EX P0, PT, R4, UR11, !P4, P0 ;  /* 0x0000000b04007c0c */ /* 0x000fe4000e701300 */
[----:B------:R-:W-:Y:S02]  /*0450*/  SHF.R.S32.HI R4, RZ, 0x1f, R3 ;  /* 0x0000001fff047819 */ /* 0x000fe40000011403 */
[----:B------:R-:W-:-:S02]  /*0460*/  ISETP.LT.U32.AND P1, PT, R3, UR10, PT ;  /* 0x0000000a03007c0c */ /* 0x000fc4000bf21070 */
[----:B------:R-:W-:Y:S02]  /*0470*/  SHF.R.S32.HI R3, RZ, 0x1f, R2 ;  /* 0x0000001fff037819 */ /* 0x000fe40000011402 */
[----:B------:R-:W-:Y:S02]  /*0480*/  ISETP.LT.U32.AND P2, PT, R2, UR10, PT ;  /* 0x0000000a02007c0c */ /* 0x000fe4000bf41070 */
[----:B------:R-:W-:Y:S02]  /*0490*/  SHF.R.S32.HI R74, RZ, 0x1f, R75 ;  /* 0x0000001fff4a7819 */ /* 0x000fe4000001144b */
[----:B------:R-:W-:Y:S02]  /*04a0*/  ISETP.LT.AND.EX P2, PT, R3, UR11, !P4, P2 ;  /* 0x0000000b03007c0c */ /* 0x000fe4000e741320 */
[----:B------:R-:W-:Y:S01]  /*04b0*/  ISETP.LT.U32.AND P3, PT, R75, UR10, PT ;  /* 0x0000000a4b007c0c */ /* 0x000fe2000bf61070 */
[----:B------:R-:W2:Y:S01]  /*04c0*/  LDC.64 R2, c[0x0][0x288] ;  /* 0x0000a200ff027b82 */ /* 0x000ea20000000a00 */
[----:B------:R-:W-:-:S02]  /*04d0*/  LOP3.LUT R0, R0, 0xfffffdff, RZ, 0xc0, !PT ;  /* 0xfffffdff00007812 */ /* 0x000fc400078ec0ff */
[----:B------:R-:W-:Y:S02]  /*04e0*/  ISETP.LT.AND.EX P3, PT, R74, UR11, !P4, P3 ;  /* 0x0000000b4a007c0c */ /* 0x000fe4000e761330 */
[C---:B------:R-:W-:Y:S02]  /*04f0*/  IADD3 R73, R75.reuse, 0x8, RZ ;  /* 0x000000084b497810 */ /* 0x040fe40007ffe0ff */
[----:B------:R-:W-:Y:S02]  /*0500*/  IADD3 R72, R75, 0x10, RZ ;  /* 0x000000104b487810 */ /* 0x000fe40007ffe0ff */
[----:B------:R-:W-:Y:S02]  /*0510*/  SHF.R.S32.HI R19, RZ, 0x1f, R73 ;  /* 0x0000001fff137819 */ /* 0x000fe40000011449 */
[----:B------:R-:W-:Y:S02]  /*0520*/  SHF.R.S32.HI R18, RZ, 0x1f, R72 ;  /* 0x0000001fff127819 */ /* 0x000fe40000011448 */
[----:B------:R-:W-:-:S02]  /*0530*/  ISETP.LT.U32.AND P5, PT, R72, UR10, PT ;  /* 0x0000000a48007c0c */ /* 0x000fc4000bfa1070 */
[----:B------:R-:W-:Y:S02]  /*0540*/  ISETP.LT.AND.EX P1, PT, R4, UR11, !P4, P1 ;  /* 0x0000000b04007c0c */ /* 0x000fe4000e721310 */
[----:B------:R-:W-:Y:S02]  /*0550*/  @P3 LOP3.LUT R0, R0, 0x200, RZ, 0xfc, !PT ;  /* 0x0000020000003812 */ /* 0x000fe400078efcff */
[----:B------:R-:W-:Y:S01]  /*0560*/  ISETP.LT.U32.AND P3, PT, R73, UR10, PT ;  /* 0x0000000a49007c0c */ /* 0x000fe2000bf61070 */
[----:B------:R-:W-:Y:S01]  /*0570*/  ULDC.U8 UR10, c[0x0][0x2a4] ;  /* 0x0000a900000a7ab9 */ /* 0x000fe20000000000 */
[----:B0-----:R-:W-:Y:S02]  /*0580*/  LOP3.LUT R11, R16, 0x3, RZ, 0xc0, !PT ;  /* 0x00000003100b7812 */ /* 0x001fe400078ec0ff */
[----:B------:R-:W-:Y:S02]  /*0590*/  ISETP.LT.AND.EX P3, PT, R19, UR11, !P4, P3 ;  /* 0x0000000b13007c0c */ /* 0x000fe4000e761330 */
[----:B------:R-:W-:-:S02]  /*05a0*/  ISETP.LT.AND.EX P4, PT, R18, UR11, !P4, P5 ;  /* 0x0000000b12007c0c */ /* 0x000fc4000e781350 */
[C---:B--2---:R-:W-:Y:S02]  /*05b0*/  LEA.HI R7, P5, R3.reuse, R2, RZ, 0x1 ;  /* 0x0000000203077211 */ /* 0x044fe400078b08ff */
[-C--:B------:R-:W-:Y:S02]  /*05c0*/  LEA R21, R3, R3.reuse, 0x1 ;  /* 0x0000000303157211 */ /* 0x080fe400078e08ff */
        /* <DEDUP_REMOVED lines=10> */
[----:B------:R-:W-:-:S02]  /*0670*/  SHF.R.S32.HI R2, RZ, 0x1, R4 ;  /* 0x00000001ff027819 */ /* 0x000fc40000011404 */
[--C-:B------:R-:W-:Y:S02]  /*0680*/  SHF.R.S64 R6, R6, 0x1, R21.reuse ;  /* 0x0000000106067819 */ /* 0x100fe40000001015 */
[----:B------:R-:W-:Y:S02]  /*0690*/  SHF.R.S32.HI R21, RZ, 0x1, R21 ;  /* 0x00000001ff157819 */ /* 0x000fe40000011415 */
[----:B------:R-:W-:Y:S02]  /*06a0*/  LEA R9, R3, UR5, 0x3 ;  /* 0x0000000503097c11 */ /* 0x000fe4000f8e18ff */
[----:B------:R-:W-:Y:S02]  /*06b0*/  SHF.L.U64.HI R3, R7, 0x2, R2 ;  /* 0x0000000207037819 */ /* 0x000fe40000010202 */
[----:B------:R-:W-:Y:S02]  /*06c0*/  IADD3 R5, -R11, R16, RZ ;  /* 0x000000100b057210 */ /* 0x000fe40007ffe1ff */
[----:B------:R-:W-:-:S02]  /*06d0*/  SHF.R.S32.HI R4, RZ, 0x1f, R8 ;  /* 0x0000001fff047819 */ /* 0x000fc40000011408 */
[----:B-1----:R-:W-:-:S07]  /*06e0*/  SHF.L.U64.HI R2, R6, 0x2, R21 ;  /* 0x0000000206027819 */ /* 0x002fce0000010215 */
.L_x_2917:
[----:B0--3--:R-:W0:Y:S01]  /*06f0*/  LDC R26, c[0x0][0x2a0] ;  /* 0x0000a800ff1a7b82 */ /* 0x009e220000000800 */
[----:B------:R-:W-:Y:S01]  /*0700*/  LOP3.LUT P6, RZ, R0, 0x200, RZ, 0xc0, !PT ;  /* 0x0000020000ff7812 */ /* 0x000fe200078cc0ff */
[----:B------:R-:W-:Y:S01]  /*0710*/  ULDC.64 UR12, c[0x0][0x298] ;  /* 0x0000a600000c7ab9 */ /* 0x000fe20000000a00 */
[----:B------:R-:W-:Y:S02]  /*0720*/  P2R R38, PR, RZ, 0x8 ;  /* 0x00000008ff267803 */ /* 0x000fe40000000000 */
[----:B------:R-:W-:Y:S02]  /*0730*/  P2R R102, PR, RZ, 0x4 ;  /* 0x00000004ff667803 */ /* 0x000fe40000000000 */
[C---:B------:R-:W-:Y:S01]  /*0740*/  IADD3 R27, R75.reuse, 0x60, RZ ;  /* 0x000000604b1b7810 */ /* 0x040fe20007ffe0ff */
[----:B-1----:R-:W1:Y:S01]  /*0750*/  @P3 LDC.64 R30, c[0x0][0x230] ;  /* 0x00008c00ff1e3b82 */ /* 0x002e620000000a00 */
[----:B------:R-:W-:Y:S02]  /*0760*/  P2R R101, PR, RZ, 0x2 ;  /* 0x00000002ff657803 */ /* 0x000fe40000000000 */
[----:B------:R-:W-:-:S02]  /*0770*/  IADD3 R29, R75, 0x68, RZ ;  /* 0x000000684b1d7810 */ /* 0x000fc40007ffe0ff */
[----:B------:R-:W-:Y:S02]  /*0780*/  P2R R100, PR, RZ, 0x1 ;  /* 0x00000001ff647803 */ /* 0x000fe40000000000 */
[----:B------:R-:W-:Y:S01]  /*0790*/  IADD3 R39, R75, 0x18, RZ ;  /* 0x000000184b277810 */ /* 0x000fe20007ffe0ff */
[----:B--2---:R-:W2:Y:S03]  /*07a0*/  @P6 LDC.64 R50, c[0x0][0x230] ;  /* 0x00008c00ff326b82 */ /* 0x004ea60000000a00 */
[----:B------:R-:W-:Y:S02]  /*07b0*/  SHF.R.S32.HI R37, RZ, 0x1f, R39 ;  /* 0x0000001fff257819 */ /* 0x000fe40000011427 */
[----:B0-----:R-:W-:-:S03]  /*07c0*/  IABS R25, R26 ;  /* 0x0000001a00197213 */ /* 0x001fc60000000000 */
        /* <DEDUP_REMOVED lines=236> */
[----:B------:R-:W3:Y:S01]  /*1690*/  @P2 LDC.64 R40, c[0x0][0x230] ;  /* 0x00008c00ff282b82 */ /* 0x000ee20000000a00 */
        /* <DEDUP_REMOVED lines=9> */
[----:B---3--:R-:W-:-:S04]  /*1730*/  @P2 IADD3 R40, P5, R23, R40, RZ ;  /* 0x0000002817282210 */ /* 0x008fc80007fbe0ff */
[----:B------:R-:W-:Y:S02]  /*1740*/  @P2 IADD3.X R41, R20, R41, RZ, P5, !PT ;  /* 0x0000002914292210 */ /* 0x000fe40002ffe4ff */
[----:B0-----:R-:W-:-:S04]  /*1750*/  @P2 IADD3 R22, P5, R23, R24, RZ ;  /* 0x0000001817162210 */ /* 0x001fc80007fbe0ff */
[----:B------:R-:W-:Y:S02]  /*1760*/  @P2 IADD3.X R23, R20, R25, RZ, P5, !PT ;  /* 0x0000001914172210 */ /* 0x000fe40002ffe4ff */
[----:B------:R-:W-:Y:S02]  /*1770*/  IADD3 R20, R28, 0x68, RZ ;  /* 0x000000681c147810 */ /* 0x000fe40007ffe0ff */
[----:B------:R-:W-:Y:S02]  /*1780*/  SHF.R.S32.HI R25, RZ, 0x1f, R29 ;  /* 0x0000001fff197819 */ /* 0x000fe4000001141d */
        /* <DEDUP_REMOVED lines=15> */
[----:B------:R-:W0:Y:S01]  /*1880*/  @P1 LDC.64 R24, c[0x0][0x228] ;  /* 0x00008a00ff181b82 */ /* 0x000e220000000a00 */
[----:B---3--:R-:W-:Y:S02]  /*1890*/  @P1 IADD3 R42, P5, R21, R42, RZ ;  /* 0x0000002a152a1210 */ /* 0x008fe40007fbe0ff */
[----:B------:R-:W-:Y:S02]  /*18a0*/  SHF.R.S32.HI R27, RZ, 0x1f, R29 ;  /* 0x0000001fff1b7819 */ /* 0x000fe4000001141d */
[----:B------:R-:W-:-:S02]  /*18b0*/  @P1 IADD3.X R43, R20, R43, RZ, P5, !PT ;  /* 0x0000002b142b1210 */ /* 0x000fc40002ffe4ff */
[----:B0-----:R-:W-:-:S04]  /*18c0*/  @P1 IADD3 R24, P5, R21, R24, RZ ;  /* 0x0000001815181210 */ /* 0x001fc80007fbe0ff */
[----:B------:R-:W-:Y:S02]  /*18d0*/  @P1 IADD3.X R25, R20, R25, RZ, P5, !PT ;  /* 0x0000001914191210 */ /* 0x000fe40002ffe4ff */
[C---:B------:R-:W-:Y:S02]  /*18e0*/  IADD3 R20, R28.reuse, 0x70, RZ ;  /* 0x000000701c147810 */ /* 0x040fe40007ffe0ff */
[----:B------:R-:W-:Y:S02]  /*18f0*/  IADD3 R28, R28, 0x78, RZ ;  /* 0x000000781c1c7810 */ /* 0x000fe40007ffe0ff */
        /* <DEDUP_REMOVED lines=19> */
[----:B------:R-:W-:Y:S02]  /*1a30*/  SHF.R.S32.HI R20, RZ, 0x1f, R28 ;  /* 0x0000001fff147819 */ /* 0x000fe4000001141c */
[----:B------:R-:W-:-:S04]  /*1a40*/  ISETP.GE.U32.AND P6, PT, R28, UR12, PT ;  /* 0x0000000c1c007c0c */ /* 0x000fc8000bfc6070 */
[----:B------:R-:W-:-:S04]  /*1a50*/  ISETP.GE.AND.EX P6, PT, R20, UR13, PT, P6 ;  /* 0x0000000d14007c0c */ /* 0x000fc8000bfc6360 */
[----:B------:R-:W-:-:S13]  /*1a60*/  ISETP.LT.U32.AND P6, PT, R76, 0x1e0, !P6 ;  /* 0x000001e04c00780c */ /* 0x000fda00077c1070 */
[----:B------:R-:W0:Y:S01]  /*1a70*/  @P6 LDC.64 R20, c[0x0][0x288] ;  /* 0x0000a200ff146b82 */ /* 0x000e220000000a00 */
[----:B------:R-:W-:-:S07]  /*1a80*/  @P6 MOV R29, R121 ;  /* 0x00000079001d6202 */ /* 0x000fce0000000f00 */
[----:B------:R-:W3:Y:S01]  /*1a90*/  @P6 LDC.64 R46, c[0x0][0x230] ;  /* 0x00008c00ff2e6b82 */ /* 0x000ee20000000a00 */
        /* <DEDUP_REMOVED lines=22> */
[C---:B------:R-:W-:Y:S02]  /*1c00*/  @P3 IADD3.X R99, R36.reuse, R99, RZ, P0, !PT ;  /* 0x0000006324633210 */ /* 0x040fe400007fe4ff */
[----:B--2---:R-:W-:Y:S02]  /*1c10*/  @P3 IADD3 R82, P0, R21, R82, RZ ;  /* 0x0000005215523210 */ /* 0x004fe40007f1e0ff */
[----:B------:R-:W0:Y:S02]  /*1c20*/  LDC.64 R20, c[0x0][0x248] ;  /* 0x00009200ff147b82 */ /* 0x000e240000000a00 */
[----:B------:R-:W-:Y:S02]  /*1c30*/  @P3 IADD3.X R83, R36, R83, RZ, P0, !PT ;  /* 0x0000005324533210 */ /* 0x000fe400007fe4ff */
[----:B------:R-:W-:Y:S01]  /*1c40*/  ISETP.NE.AND P3, PT, R38, RZ, PT ;  /* 0x000000ff2600720c */ /* 0x000fe20003f65270 */
[----:B0-----:R-:W-:-:S05]  /*1c50*/  IMAD.WIDE R20, R13, 0x8, R20 ;  /* 0x000000080d147825 */ /* 0x001fca00078e0214 */
[----:B------:R0:W2:Y:S01]  /*1c60*/  LDG.E.64 R36, desc[UR8][R20.64] ;  /* 0x0000000814247981 */ /* 0x0000a2000c1e1b00 */
[----:B------:R-:W-:Y:S02]  /*1c70*/  MOV R96, 0x3f800000 ;  /* 0x3f80000000607802 */ /* 0x000fe40000000f00 */
[----:B0-----:R-:W-:Y:S02]  /*1c80*/  MOV R21, RZ ;  /* 0x000000ff00157202 */ /* 0x001fe40000000f00 */
[----:B------:R-:W-:-:S06]  /*1c90*/  MOV R20, RZ ;  /* 0x000000ff00147202 */ /* 0x000fcc0000000f00 */
[----:B------:R0:W5:Y:S02]  /*1ca0*/  @P2 LDG.E.64 R20, desc[UR8][R22.64] ;  /* 0x0000000816142981 */ /* 0x000164000c1e1b00 */
[----:B0-----:R-:W-:-:S06]  /*1cb0*/  CS2R R22, SRZ ;  /* 0x0000000000167805 */ /* 0x001fcc000001ff00 */
[----:B------:R0:W5:Y:S02]  /*1cc0*/  @P1 LDG.E.64 R22, desc[UR8][R24.64] ;  /* 0x0000000818161981 */ /* 0x000164000c1e1b00 */
[----:B0-----:R-:W-:-:S06]  /*1cd0*/  CS2R R24, SRZ ;  /* 0x0000000000187805 */ /* 0x001fcc000001ff00 */
[----:B------:R0:W5:Y:S02]  /*1ce0*/  @P5 LDG.E.64 R24, desc[UR8][R26.64] ;  /* 0x000000081a185981 */ /* 0x000164000c1e1b00 */
[----:B0-----:R-:W-:-:S06]  /*1cf0*/  CS2R R26, SRZ ;  /* 0x00000000001a7805 */ /* 0x001fcc000001ff00 */
[----:B------:R0:W5:Y:S02]  /*1d00*/  @P6 LDG.E.64 R26, desc[UR8][R28.64] ;  /* 0x000000081c1a6981 */ /* 0x000164000c1e1b00 */
[----:B0-----:R-:W-:Y:S02]  /*1d10*/  CS2R R28, SRZ ;  /* 0x00000000001c7805 */ /* 0x001fe4000001ff00 */
[----:B------:R-:W-:-:S06]  /*1d20*/  CS2R R48, SRZ ;  /* 0x0000000000307805 */ /* 0x000fcc000001ff00 */
[----:B------:R0:W5:Y:S02]  /*1d30*/  @P3 LDG.E.64 R48, desc[UR8][R30.64] ;  /* 0x000000081e303981 */ /* 0x000164000c1e1b00 */
[----:B0-----:R-:W-:-:S06]  /*1d40*/  CS2R R30, SRZ ;  /* 0x00000000001e7805 */ /* 0x001fcc000001ff00 */
[----:B------:R0:W5:Y:S02]  /*1d50*/  @P3 LDG.E.64 R30, desc[UR8][R54.64] ;  /* 0x00000008361e3981 */ /* 0x000164000c1e1b00 */
[----:B0-----:R-:W-:Y:S01]  /*1d60*/  CS2R R54, SRZ ;  /* 0x0000000000367805 */ /* 0x001fe2000001ff00 */
[----:B------:R-:W-:Y:S01]  /*1d70*/  BSSY B0, `(.L_x_2835) ;  /* 0x0000056000007945 */ /* 0x000fe20003800000 */
[----:B--2---:R-:W-:-:S05]  /*1d80*/  FFMA.FTZ R38, -R36, R36, R37 ;  /* 0x0000002424267223 */ /* 0x004fca0000010125 */
[----:B------:R-:W-:-:S13]  /*1d90*/  FSETP.GTU.FTZ.AND P0, PT, R38, RZ, PT ;  /* 0x000000ff2600720b */ /* 0x000fda0003f1c000 */
[----:B------:R-:W0:Y:S02]  /*1da0*/  @P0 LDC R37, c[0x0][0x250] ;  /* 0x00009400ff250b82 */ /* 0x000e240000000800 */
[----:B0-----:R-:W-:Y:S01]  /*1db0*/  @P0 FADD.FTZ R37, R38, R37 ;  /* 0x0000002526250221 */ /* 0x001fe20000010000 */
[----:B------:R-:W-:-:S03]  /*1dc0*/  CS2R R38, SRZ ;  /* 0x0000000000267805 */ /* 0x000fc6000001ff00 */
[----:B------:R0:W1:Y:S01]  /*1dd0*/  @P0 MUFU.RSQ R96, R37 ;  /* 0x0000002500600308 */ /* 0x0000620000001400 */
[----:B------:R-:W-:Y:S02]  /*1de0*/  LOP3.LUT P0, RZ, R0, 0x200, RZ, 0xc0, !PT ;  /* 0x0000020000ff7812 */ /* 0x000fe4000780c0ff */
[----:B------:R2:W5:Y:S02]  /*1df0*/  @P2 LDG.E.64 R38, desc[UR8][R40.64] ;  /* 0x0000000828262981 */ /* 0x000564000c1e1b00 */
[----:B--2---:R-:W-:-:S09]  /*1e00*/  CS2R R40, SRZ ;  /* 0x0000000000287805 */ /* 0x004fd2000001ff00 */
[----:B------:R-:W5:Y:S04]  /*1e10*/  @P0 LDG.E.64 R28, desc[UR8][R32.64] ;  /* 0x00000008201c0981 */ /* 0x000f68000c1e1b00 */
[----:B------:R2:W5:Y:S02]  /*1e20*/  @P1 LDG.E.64 R40, desc[UR8][R42.64] ;  /* 0x000000082a281981 */ /* 0x000564000c1e1b00 */
[----:B--2---:R-:W-:-:S06]  /*1e30*/  CS2R R42, SRZ ;  /* 0x00000000002a7805 */ /* 0x004fcc000001ff00 */
[----:B------:R2:W5:Y:S02]  /*1e40*/  @P5 LDG.E.64 R42, desc[UR8][R44.64] ;  /* 0x000000082c2a5981 */ /* 0x000564000c1e1b00 */
[----:B--2---:R-:W-:-:S06]  /*1e50*/  CS2R R44, SRZ ;  /* 0x00000000002c7805 */ /* 0x004fcc000001ff00 */
[----:B------:R2:W5:Y:S01]  /*1e60*/  @P6 LDG.E.64 R44, desc[UR8][R46.64] ;  /* 0x000000082e2c6981 */ /* 0x000562000c1e1b00 */
[C---:B------:R-:W-:Y:S02]  /*1e70*/  LOP3.LUT P2, RZ, R0.reuse, 0x80, RZ, 0xc0, !PT ;  /* 0x0000008000ff7812 */ /* 0x040fe4000784c0ff */
[----:B------:R-:W-:Y:S02]  /*1e80*/  CS2R R32, SRZ ;  /* 0x0000000000207805 */ /* 0x000fe4000001ff00 */
[----:B------:R-:W-:-:S04]  /*1e90*/  LOP3.LUT P5, RZ, R0, 0x20, RZ, 0xc0, !PT ;  /* 0x0000002000ff7812 */ /* 0x000fc800078ac0ff */
[----:B------:R3:W5:Y:S01]  /*1ea0*/  @P4 LDG.E.64 R32, desc[UR8][R34.64] ;  /* 0x0000000822204981 */ /* 0x000762000c1e1b00 */
[----:B--2---:R-:W-:-:S06]  /*1eb0*/  CS2R R46, SRZ ;  /* 0x00000000002e7805 */ /* 0x004fcc000001ff00 */
[----:B------:R2:W5:Y:S01]  /*1ec0*/  @P0 LDG.E.64 R46, desc[UR8][R50.64] ;  /* 0x00000008322e0981 */ /* 0x000562000c1e1b00 */
[----:B---3--:R-:W-:Y:S02]  /*1ed0*/  CS2R R34, SRZ ;  /* 0x0000000000227805 */ /* 0x008fe4000001ff00 */
[----:B--2---:R-:W-:-:S04]  /*1ee0*/  CS2R R50, SRZ ;  /* 0x0000000000327805 */ /* 0x004fc8000001ff00 */
[----:B------:R-:W5:Y:S04]  /*1ef0*/  @P2 LDG.E.64 R34, desc[UR8][R58.64] ;  /* 0x000000083a222981 */ /* 0x000f68000c1e1b00 */
[----:B------:R2:W5:Y:S01]  /*1f00*/  @P4 LDG.E.64 R50, desc[UR8][R52.64] ;  /* 0x0000000834324981 */ /* 0x000562000c1e1b00 */
[C---:B------:R-:W-:Y:S02]  /*1f10*/  LOP3.LUT P1, RZ, R0.reuse, 0x40, RZ, 0xc0, !PT ;  /* 0x0000004000ff7812 */ /* 0x040fe4000782c0ff */
[----:B------:R-:W-:Y:S02]  /*1f20*/  LOP3.LUT P0, RZ, R0, 0x10, RZ, 0xc0, !PT ;  /* 0x0000001000ff7812 */ /* 0x000fe4000780c0ff */
[----:B--2---:R-:W-:Y:S02]  /*1f30*/  CS2R R52, SRZ ;  /* 0x0000000000347805 */ /* 0x004fe4000001ff00 */
[----:B------:R-:W-:-:S07]  /*1f40*/  CS2R R58, SRZ ;  /* 0x00000000003a7805 */ /* 0x000fce000001ff00 */
[----:B------:R-:W5:Y:S04]  /*1f50*/  @P1 LDG.E.64 R54, desc[UR8][R56.64] ;  /* 0x0000000838361981 */ /* 0x000f68000c1e1b00 */
[----:B------:R2:W5:Y:S04]  /*1f60*/  @P2 LDG.E.64 R52, desc[UR8][R78.64] ;  /* 0x000000084e342981 */ /* 0x000568000c1e1b00 */
[----:B------:R3:W5:Y:S01]  /*1f70*/  @P5 LDG.E.64 R58, desc[UR8][R60.64] ;  /* 0x000000083c3a5981 */ /* 0x000762000c1e1b00 */
[----:B--2---:R-:W-:Y:S02]  /*1f80*/  CS2R R78, SRZ ;  /* 0x00000000004e7805 */ /* 0x004fe4000001ff00 */
[----:B---3--:R-:W-:-:S04]  /*1f90*/  CS2R R60, SRZ ;  /* 0x00000000003c7805 */ /* 0x008fc8000001ff00 */
[----:B------:R2:W5:Y:S01]  /*1fa0*/  @P5 LDG.E.64 R78, desc[UR8][R84.64] ;  /* 0x00000008544e5981 */ /* 0x000562000c1e1b00 */
[----:B------:R-:W-:-:S03]  /*1fb0*/  CS2R R56, SRZ ;  /* 0x0000000000387805 */ /* 0x000fc6000001ff00 */
[----:B------:R3:W5:Y:S01]  /*1fc0*/  @P0 LDG.E.64 R60, desc[UR8][R64.64] ;  /* 0x00000008403c0981 */ /* 0x000762000c1e1b00 */
[----:B------:R-:W-:-:S03]  /*1fd0*/  LOP3.LUT P6, RZ, R0, 0x8, RZ, 0xc0, !PT ;  /* 0x0000000800ff7812 */ /* 0x000fc600078cc0ff */
[----:B------:R-:W5:Y:S01]  /*1fe0*/  @P1 LDG.E.64 R56, desc[UR8][R86.64] ;  /* 0x0000000856381981 */ /* 0x000f62000c1e1b00 */
[----:B--2---:R-:W-:-:S06]  /*1ff0*/  CS2R R84, SRZ ;  /* 0x0000000000547805 */ /* 0x004fcc000001ff00 */
[----:B------:R2:W5:Y:S01]  /*2000*/  @P0 LDG.E.64 R84, desc[UR8][R88.64] ;  /* 0x0000000858540981 */ /* 0x000562000c1e1b00 */
[----:B------:R-:W-:Y:S02]  /*2010*/  ISETP.NE.AND P0, PT, R100, RZ, PT ;  /* 0x000000ff6400720c */ /* 0x000fe40003f05270 */
[----:B---3--:R-:W-:Y:S02]  /*2020*/  CS2R R64, SRZ ;  /* 0x0000000000407805 */ /* 0x008fe4000001ff00 */
[----:B------:R-:W-:Y:S02]  /*2030*/  ISETP.NE.AND P1, PT, R101, RZ, PT ;  /* 0x000000ff6500720c */ /* 0x000fe40003f25270 */
[----:B--2---:R-:W-:Y:S02]  /*2040*/  CS2R R88, SRZ ;  /* 0x0000000000587805 */ /* 0x004fe4000001ff00 */
[----:B------:R-:W-:Y:S02]  /*2050*/  LOP3.LUT P5, RZ, R0, 0x100, RZ, 0xc0, !PT ;  /* 0x0000010000ff7812 */ /* 0x000fe400078ac0ff */
[----:B------:R-:W-:-:S03]  /*2060*/  CS2R R86, SRZ ;  /* 0x0000000000567805 */ /* 0x000fc6000001ff00 */
[----:B------:R2:W5:Y:S04]  /*2070*/  @P0 LDG.E.64 R64, desc[UR8][R66.64] ;  /* 0x0000000842400981 */ /* 0x000568000c1e1b00 */
[----:B------:R3:W5:Y:S01]  /*2080*/  @P0 LDG.E.64 R88, desc[UR8][R90.64] ;  /* 0x000000085a580981 */ /* 0x000762000c1e1b00 */
[----:B------:R-:W-:-:S03]  /*2090*/  ISETP.NE.AND P2, PT, R102, RZ, PT ;  /* 0x000000ff6600720c */ /* 0x000fc60003f45270 */
[----:B------:R4:W5:Y:S01]  /*20a0*/  @P6 LDG.E.64 R86, desc[UR8][R62.64] ;  /* 0x000000083e566981 */ /* 0x000962000c1e1b00 */
[----:B--2---:R-:W-:Y:S02]  /*20b0*/  CS2R R66, SRZ ;  /* 0x0000000000427805 */ /* 0x004fe4000001ff00 */
[----:B---3--:R-:W-:-:S04]  /*20c0*/  CS2R R90, SRZ ;  /* 0x00000000005a7805 */ /* 0x008fc8000001ff00 */
[----:B------:R2:W5:Y:S01]  /*20d0*/  @P1 LDG.E.64 R66, desc[UR8][R70.64] ;  /* 0x0000000846421981 */ /* 0x000562000c1e1b00 */
[----:B----4-:R-:W-:-:S03]  /*20e0*/  CS2R R62, SRZ ;  /* 0x00000000003e7805 */ /* 0x010fc6000001ff00 */
[----:B------:R3:W5:Y:S04]  /*20f0*/  @P1 LDG.E.64 R90, desc[UR8][R94.64] ;  /* 0x000000085e5a1981 */ /* 0x000768000c1e1b00 */
[----:B------:R4:W5:Y:S01]  /*2100*/  @P6 LDG.E.64 R62, desc[UR8][R92.64] ;  /* 0x000000085c3e6981 */ /* 0x000962000c1e1b00 */
[----:B--2---:R-:W-:Y:S02]  /*2110*/  CS2R R70, SRZ ;  /* 0x0000000000467805 */ /* 0x004fe4000001ff00 */
[----:B---3--:R-:W-:-:S04]  /*2120*/  CS2R R94, SRZ ;  /* 0x00000000005e7805 */ /* 0x008fc8000001ff00 */
[----:B------:R2:W5:Y:S01]  /*2130*/  @P5 LDG.E.64 R70, desc[UR8][R82.64] ;  /* 0x0000000852465981 */ /* 0x000562000c1e1b00 */
[----:B----4-:R-:W-:-:S03]  /*2140*/  CS2R R92, SRZ ;  /* 0x00000000005c7805 */ /* 0x010fc6000001ff00 */
[----:B------:R-:W5:Y:S01]  /*2150*/  @P5 LDG.E.64 R94, desc[UR8][R98.64] ;  /* 0x00000008625e5981 */ /* 0x000f62000c1e1b00 */
[----:B------:R-:W-:-:S03]  /*2160*/  ISETP.GT.U32.AND P5, PT, R76, 0x1df, PT ;  /* 0x000001df4c00780c */ /* 0x000fc60003fa4070 */
[----:B------:R3:W5:Y:S01]  /*2170*/  @P2 LDG.E.64 R92, desc[UR8][R68.64] ;  /* 0x00000008445c2981 */ /* 0x000762000c1e1b00 */
[----:B--2---:R-:W-:Y:S02]  /*2180*/  CS2R R82, SRZ ;  /* 0x0000000000527805 */ /* 0x004fe4000001ff00 */
[----:B---3--:R-:W-:-:S06]  /*2190*/  CS2R R68, SRZ ;  /* 0x0000000000447805 */ /* 0x008fcc000001ff00 */
[----:B------:R2:W5:Y:S02]  /*21a0*/  @P2 LDG.E.64 R68, desc[UR8][R80.64] ;  /* 0x0000000850442981 */ /* 0x000564000c1e1b00 */
[----:B--2---:R-:W-:Y:S01]  /*21b0*/  CS2R R80, SRZ ;  /* 0x0000000000507805 */ /* 0x004fe2000001ff00 */
[----:B01----:R-:W-:Y:S06]  /*21c0*/  @P5 BRA `(.L_x_2836) ;  /* 0x0000000000405947 */ /* 0x003fec0003800000 */
        /* <DEDUP_REMOVED lines=16> */
.L_x_2836:
[----:B------:R-:W-:Y:S05]  /*22d0*/  BSYNC B0 ;  /* 0x0000000000007941 */ /* 0x000fea0003800000 */
.L_x_2835:
        /* <DEDUP_REMOVED lines=31> */
.L_x_2837:
[----:B------:R-:W-:Y:S01]  /*24d0*/  FMUL.FTZ R37, R107, R80 ;  /* 0x000000506b257220 */ /* 0x000fe20000410000 */
[----:B------:R-:W-:Y:S01]  /*24e0*/  MOV R48, R31 ;  /* 0x0000001f00307202 */ /* 0x000fe20000000f00 */
        /* <DEDUP_REMOVED lines=19> */
[----:B-1----:R-:W-:-:S04]  /*2620*/  FADD.FTZ R109, -R106, 1 ;  /* 0x3f8000006a6d7421 */ /* 0x002fc80000010100 */
[----:B------:R-:W-:Y:S01]  /*2630*/  FFMA.FTZ R109, R48, R109, 1 ;  /* 0x3f800000306d7423 */ /* 0x000fe2000001006d */
[----:B------:R-:W-:Y:S01]  /*2640*/  FMUL.FTZ R48, R31, R106 ;  /* 0x0000006a1f307220 */ /* 0x000fe20000410000 */
[----:B------:R-:W-:-:S03]  /*2650*/  FMUL.FTZ R106, R108, R47 ;  /* 0x0000002f6c6a7220 */ /* 0x000fc60000410000 */
[----:B------:R-:W-:-:S07]  /*2660*/  FMUL.FTZ R48, R48, R109 ;  /* 0x0000006d30307220 */ /* 0x000fce0000410000 */
.L_x_2838:
[----:B------:R-:W-:Y:S01]  /*2670*/  FFMA.FTZ R101, R99, R46, R102 ;  /* 0x0000002e63657223 */ /* 0x000fe20000010066 */
[----:B------:R-:W-:Y:S01]  /*2680*/  FMUL.FTZ R47, R106, R80 ;  /* 0x000000506a2f7220 */ /* 0x000fe20000410000 */
[----:B------:R-:W-:Y:S01]  /*2690*/  FADD.FTZ R102, R46, R37 ;  /* 0x000000252e667221 */ /* 0x000fe20000010000 */
[----:B------:R-:W-:Y:S01]  /*26a0*/  FADD.FTZ R51, -R36, R51 ;  /* 0x0000003324337221 */ /* 0x000fe20000010100 */
[----:B------:R-:W-:Y:S01]  /*26b0*/  MOV R105, R32 ;  /* 0x0000002000697202 */ /* 0x000fe20000000f00 */
[----:B------:R-:W-:Y:S01]  /*26c0*/  FFMA.FTZ R46, R98, R47, R101 ;  /* 0x0000002f622e7223 */ /* 0x000fe20000010065 */
[----:B------:R-:W-:Y:S01]  /*26d0*/  FADD.FTZ R101, -R36, R50 ;  /* 0x0000003224657221 */ /* 0x000fe20000010100 */
[----:B------:R-:W-:Y:S01]  /*26e0*/  FADD.FTZ R37, R102, R47 ;  /* 0x0000002f66257221 */ /* 0x000fe20000010000 */
        /* <DEDUP_REMOVED lines=23> */
.L_x_2839:
[----:B------:R-:W-:Y:S01]  /*2860*/  FFMA.FTZ R103, R97, R50, R46 ;  /* 0x0000003261677223 */ /* 0x000fe2000001002e */
[----:B------:R-:W-:Y:S01]  /*2870*/  FMUL.FTZ R51, R105, R80 ;  /* 0x0000005069337220 */ /* 0x000fe20000410000 */
[----:B------:R-:W-:Y:S01]  /*2880*/  FADD.FTZ R46, R50, R37 ;  /* 0x00000025322e7221 */ /* 0x000fe20000010000 */
[----:B------:R-:W-:Y:S01]  /*2890*/  FADD.FTZ R109, -R36, R95 ;  /* 0x0000005f246d7221 */ /* 0x000fe20000010100 */
[----:B------:R-:W-:Y:S01]  /*28a0*/  FMUL.FTZ R104, R47, R83 ;  /* 0x000000532f687220 */ /* 0x000fe20000410000 */
[----:B------:R-:W-:Y:S01]  /*28b0*/  FFMA.FTZ R50, R102, R51, R103 ;  /* 0x0000003366327223 */ /* 0x000fe20000010067 */
[----:B------:R-:W-:Y:S01]  /*28c0*/  FADD.FTZ R103, -R36, R94 ;  /* 0x0000005e24677221 */ /* 0x000fe20000010100 */
        /* <DEDUP_REMOVED lines=24> */
.L_x_2840:
        /* <DEDUP_REMOVED lines=8> */
[----:B------:R-:W-:Y:S01]  /*2ad0*/  MOV R50, R34 ;  /* 0x0000002200327202 */ /* 0x000fe20000000f00 */
[----:B------:R-:W-:Y:S01]  /*2ae0*/  FMUL.FTZ R53, R46, R83 ;  /* 0x000000532e357220 */ /* 0x000fe20000410000 */
        /* <DEDUP_REMOVED lines=21> */
.L_x_2841:
        /* <DEDUP_REMOVED lines=53> */
.L_x_2842:
[----:B------:R-:W-:Y:S01]  /*2f90*/  FMUL.FTZ R109, R53, R80 ;  /* 0x00000050356d7220 */ /* 0x000fe20000410000 */
[----:B------:R-:W-:Y:S01]  /*2fa0*/  FFMA.FTZ R111, R100, R107, RZ ;  /* 0x0000006b646f7223 */ /* 0x000fe200000100ff */
[----:B------:R-:W-:Y:S01]  /*2fb0*/  FADD.FTZ R55, RZ, R107 ;  /* 0x0000006bff377221 */ /* 0x000fe20000010000 */
[----:B------:R-:W-:Y:S01]  /*2fc0*/  FMUL.FTZ R110, R52, R83 ;  /* 0x00000053346e7220 */ /* 0x000fe20000410000 */
[----:B------:R-:W-:Y:S01]  /*2fd0*/  FFMA.FTZ R108, R116, R109, R93 ;  /* 0x0000006d746c7223 */ /* 0x000fe2000001005d */
[----:B------:R-:W-:Y:S01]  /*2fe0*/  FADD.FTZ R109, R36, R109 ;  /* 0x0000006d246d7221 */ /* 0x000fe20000010000 */
[----:B------:R-:W-:Y:S01]  /*2ff0*/  FMUL.FTZ R114, R78, R96 ;  /* 0x000000604e727220 */ /* 0x000fe20000410000 */
[----:B------:R-:W-:Y:S01]  /*3000*/  FFMA.FTZ R93, R98, R106, R111 ;  /* 0x0000006a625d7223 */ /* 0x000fe2000001006f */
[----:B------:R-:W-:Y:S01]  /*3010*/  FADD.FTZ R36, R55, R106 ;  /* 0x0000006a37247221 */ /* 0x000fe20000010000 */
[----:B------:R-:W-:Y:S01]  /*3020*/  FFMA.FTZ R78, R99, R49, RZ ;  /* 0x00000031634e7223 */ /* 0x000fe200000100ff */
[----:B------:R-:W-:Y:S01]  /*3030*/  FFMA.FTZ R107, R115, R110, R108 ;  /* 0x0000006e736b7223 */ /* 0x000fe2000001006c */
[----:B------:R-:W-:Y:S01]  /*3040*/  FADD.FTZ R106, R110, R109 ;  /* 0x0000006d6e6a7221 */ /* 0x000fe20000010000 */
[----:B------:R-:W-:Y:S01]  /*3050*/  MOV R55, R58 ;  /* 0x0000003a00377202 */ /* 0x000fe20000000f00 */
[----:B------:R-:W-:Y:S01]  /*3060*/  FADD.FTZ R49, RZ, R49 ;  /* 0x00000031ff317221 */ /* 0x000fe20000010000 */
        /* <DEDUP_REMOVED lines=21> */
.L_x_2843:
[----:B------:R-:W-:Y:S01]  /*31c0*/  FMUL.FTZ R79, R55, R80 ;  /* 0x00000050374f7220 */ /* 0x000fe20000410000 */
[----:B------:R-:W-:Y:S01]  /*31d0*/  FFMA.FTZ R78, R97, R48, R78 ;  /* 0x00000030614e7223 */ /* 0x000fe2000001004e */
[----:B------:R-:W-:Y:S01]  /*31e0*/  FADD.FTZ R48, R49, R48 ;  /* 0x0000003031307221 */ /* 0x000fe20000010000 */
[----:B------:R-:W-:Y:S01]  /*31f0*/  FMUL.FTZ R49, R122, R83 ;  /* 0x000000537a317220 */ /* 0x000fe20000410000 */
[----:B------:R-:W-:Y:S01]  /*3200*/  FADD.FTZ R112, R106, R79 ;  /* 0x0000004f6a707221 */ /* 0x000fe20000010000 */
[----:B------:R-:W-:Y:S01]  /*3210*/  FFMA.FTZ R110, R114, R79, R107 ;  /* 0x0000004f726e7223 */ /* 0x000fe2000001006b */
[----:B------:R-:W-:Y:S01]  /*3220*/  FADD.FTZ R106, R36, R105 ;  /* 0x00000069246a7221 */ /* 0x000fe20000010000 */
[----:B------:R-:W-:Y:S01]  /*3230*/  FFMA.FTZ R108, R102, R105, R93 ;  /* 0x00000069666c7223 */ /* 0x000fe2000001005d */
[----:B------:R-:W-:Y:S01]  /*3240*/  FADD.FTZ R105, R49, R112 ;  /* 0x0000007031697221 */ /* 0x000fe20000010000 */
[----:B------:R-:W-:Y:S01]  /*3250*/  FFMA.FTZ R93, R113, R49, R110 ;  /* 0x00000031715d7223 */ /* 0x000fe2000001006e */
        /* <DEDUP_REMOVED lines=23> */
.L_x_2844:
[----:B------:R-:W-:Y:S01]  /*33d0*/  FMUL.FTZ R84, R79, R80 ;  /* 0x000000504f547220 */ /* 0x000fe20000410000 */
[----:B------:R-:W-:Y:S01]  /*33e0*/  FADD.FTZ R49, R48, R47 ;  /* 0x0000002f30317221 */ /* 0x000fe20000010000 */
[----:B------:R-:W-:Y:S01]  /*33f0*/  FFMA.FTZ R85, R101, R47, R78 ;  /* 0x0000002f65557223 */ /* 0x000fe2000001004e */
[----:B------:R-:W-:Y:S01]  /*3400*/  FMUL.FTZ R110, R86, R96 ;  /* 0x00000060566e7220 */ /* 0x000fe20000410000 */
[----:B------:R-:W-:Y:S01]  /*3410*/  FFMA.FTZ R48, R112, R84, R93 ;  /* 0x0000005470307223 */ /* 0x000fe2000001005d */
[----:B------:R-:W-:Y:S01]  /*3420*/  FADD.FTZ R47, R105, R84 ;  /* 0x00000054692f7221 */ /* 0x000fe20000010000 */
[----:B------:R-:W-:Y:S01]  /*3430*/  FMUL.FTZ R84, R36, R83 ;  /* 0x0000005324547220 */ /* 0x000fe20000410000 */
[----:B------:R-:W-:Y:S01]  /*3440*/  FADD.FTZ R93, R106, R51 ;  /* 0x000000336a5d7221 */ /* 0x000fe20000010000 */
[----:B------:R-:W-:Y:S01]  /*3450*/  FFMA.FTZ R51, R95, R51, R108 ;  /* 0x000000335f337223 */ /* 0x000fe2000001006c */
[----:B------:R-:W-:Y:S01]  /*3460*/  FMUL.FTZ R109, R87, R96 ;  /* 0x00000060576d7220 */ /* 0x000fe20000410000 */
[----:B------:R-:W-:Y:S01]  /*3470*/  FFMA.FTZ R105, R111, R84, R48 ;  /* 0x000000546f697223 */ /* 0x000fe20000010030 */
[----:B------:R-:W-:Y:S01]  /*3480*/  FADD.FTZ R84, R84, R47 ;  /* 0x0000002f54547221 */ /* 0x000fe20000010000 */
[----:B------:R-:W-:-:S02]  /*3490*/  MOV R47, R62 ;  /* 0x0000003e002f7202 */ /* 0x000fc40000000f00 */
        /* <DEDUP_REMOVED lines=20> */
.L_x_2845:
        /* <DEDUP_REMOVED lines=33> */
.L_x_2846:
        /* <DEDUP_REMOVED lines=33> */
.L_x_2847:
[----:B------:R-:W-:Y:S01]  /*3a00*/  FMUL.FTZ R89, R37, R80 ;  /* 0x0000005025597220 */ /* 0x000fe20000410000 */
[----:B------:R-:W-:Y:S01]  /*3a10*/  FADD.FTZ R53, R51, R52 ;  /* 0x0000003433357221 */ /* 0x000fe20000010000 */
[----:B------:R-:W-:Y:S01]  /*3a20*/  FMUL.FTZ R51, R50, R83 ;  /* 0x0000005332337220 */ /* 0x000fe20000410000 */
[----:B------:R-:W-:Y:S01]  /*3a30*/  FADD.FTZ R84, R84, R55 ;  /* 0x0000003754547221 */ /* 0x000fe20000010000 */
[----:B------:R-:W-:Y:S01]  /*3a40*/  FFMA.FTZ R88, R106, R89, R87 ;  /* 0x000000596a587223 */ /* 0x000fe20000010057 */
[----:B------:R-:W-:Y:S01]  /*3a50*/  FADD.FTZ R78, R78, R89 ;  /* 0x000000594e4e7221 */ /* 0x000fe20000010000 */
[----:B------:R-:W-:Y:S01]  /*3a60*/  FFMA.FTZ R85, R114, R55, R85 ;  /* 0x0000003772557223 */ /* 0x000fe20000010055 */
[----:B------:R-:W-:Y:S01]  /*3a70*/  FFMA.FTZ R86, R115, R52, R86 ;  /* 0x0000003473567223 */ /* 0x000fe20000010056 */
[----:B------:R-:W-:Y:S01]  /*3a80*/  FFMA.FTZ R88, R105, R51, R88 ;  /* 0x0000003369587223 */ /* 0x000fe20000010058 */
[----:B------:R-:W-:Y:S01]  /*3a90*/  FADD.FTZ R55, R51, R78 ;  /* 0x0000004e33377221 */ /* 0x000fe20000010000 */
[----:B------:R-:W-:Y:S01]  /*3aa0*/  FMUL.FTZ R93, R92, R96 ;  /* 0x000000605c5d7220 */ /* 0x000fe20000410000 */
[----:B------:R-:W-:Y:S01]  /*3ab0*/  MOV R52, R68 ;  /* 0x0000004400347202 */ /* 0x000fe20000000f00 */
        /* <DEDUP_REMOVED lines=21> */
.L_x_2848:
[----:B------:R-:W-:Y:S01]  /*3c10*/  FMUL.FTZ R54, R52, R80 ;  /* 0x0000005034367220 */ /* 0x000fe20000410000 */
[----:B------:R-:W-:Y:S01]  /*3c20*/  FFMA.FTZ R78, R113, R122, R86 ;  /* 0x0000007a714e7223 */ /* 0x000fe20000010056 */
[----:B------:R-:W-:Y:S01]  /*3c30*/  FFMA.FTZ R123, R112, R79, R85 ;  /* 0x0000004f707b7223 */ /* 0x000fe20000010055 */
[----:B------:R-:W-:Y:S01]  /*3c40*/  FADD.FTZ R53, R53, R122 ;  /* 0x0000007a35357221 */ /* 0x000fe20000010000 */
[----:B------:R-:W-:Y:S01]  /*3c50*/  FADD.FTZ R86, R55, R54 ;  /* 0x0000003637567221 */ /* 0x000fe20000010000 */
[----:B------:R-:W-:Y:S01]  /*3c60*/  FFMA.FTZ R87, R93, R54, R88 ;  /* 0x000000365d577223 */ /* 0x000fe20000010058 */
[----:B------:R-:W-:Y:S01]  /*3c70*/  FMUL.FTZ R55, R51, R83 ;  /* 0x0000005333377220 */ /* 0x000fe20000410000 */
[----:B------:R-:W-:Y:S01]  /*3c80*/  FADD.FTZ R54, R84, R79 ;  /* 0x0000004f54367221 */ /* 0x000fe20000010000 */
[----:B------:R-:W-:Y:S01]  /*3c90*/  MOV R79, R20 ;  /* 0x00000014004f7202 */ /* 0x000fe20000000f00 */
[-C--:B------:R-:W-:Y:S01]  /*3ca0*/  FMUL.FTZ R91, R38, R96.reuse ;  /* 0x00000060265b7220 */ /* 0x080fe20000410000 */
        /* <DEDUP_REMOVED lines=17> */
[----:B------:R-:W-:-:S04]  /*3dc0*/  FFMA.FTZ R122, R39, R122, 1 ;  /* 0x3f800000277a7423 */ /* 0x000fc8000001007a */
[----:B------:R-:W-:Y:S01]  /*3dd0*/  FMUL.FTZ R79, R79, R122 ;  /* 0x0000007a4f4f7220 */ /* 0x000fe20000410000 */
[----:B-1----:R-:W-:Y:S01]  /*3de0*/  FADD.FTZ R39, -R88, 1 ;  /* 0x3f80000058277421 */ /* 0x002fe20000010100 */
[----:B------:R-:W-:-:S03]  /*3df0*/  FMUL.FTZ R55, R21, R88 ;  /* 0x0000005815377220 */ /* 0x000fc60000410000 */
[----:B------:R-:W-:-:S04]  /*3e00*/  FFMA.FTZ R38, R38, R39, 1 ;  /* 0x3f80000026267423 */ /* 0x000fc80000010027 */
[----:B------:R-:W-:-:S07]  /*3e10*/  FMUL.FTZ R55, R55, R38 ;  /* 0x0000002637377220 */ /* 0x000fce0000410000 */
.L_x_2849:
[----:B------:R-:W-:Y:S01]  /*3e20*/  FMUL.FTZ R38, R79, R80 ;  /* 0x000000504f267220 */ /* 0x000fe20000410000 */
[-C--:B------:R-:W-:Y:S01]  /*3e30*/  FMUL.FTZ R89, R40, R96.reuse ;  /* 0x0000006028597220 */ /* 0x080fe20000410000 */
[----:B------:R-:W-:Y:S02]  /*3e40*/  FMUL.FTZ R88, R41, R96 ;  /* 0x0000006029587220 */ /* 0x000fe40000410000 */
[----:B------:R-:W-:Y:S01]  /*3e50*/  FFMA.FTZ R39, R91, R38, R84 ;  /* 0x000000265b277223 */ /* 0x000fe20000010054 */
[----:B------:R-:W-:Y:S01]  /*3e60*/  FADD.FTZ R38, R85, R38 ;  /* 0x0000002655267221 */ /* 0x000fe20000010000 */
[----:B------:R-:W-:-:S04]  /*3e70*/  FMUL.FTZ R85, R55, R83 ;  /* 0x0000005337557220 */ /* 0x000fc80000410000 */
        /* <DEDUP_REMOVED lines=23> */
.L_x_2850:
[----:B------:R-:W-:Y:S01]  /*3ff0*/  FMUL.FTZ R40, R39, R80 ;  /* 0x0000005027287220 */ /* 0x000fe20000410000 */
[-C--:B------:R-:W-:Y:S01]  /*4000*/  FMUL.FTZ R87, R42, R96.reuse ;  /* 0x000000602a577220 */ /* 0x080fe20000410000 */
[----:B------:R-:W-:Y:S01]  /*4010*/  FMUL.FTZ R86, R43, R96 ;  /* 0x000000602b567220 */ /* 0x000fe20000410000 */
[----:B------:R-:W-:Y:S01]  /*4020*/  MOV R43, R24 ;  /* 0x00000018002b7202 */ /* 0x000fe20000000f00 */
[----:B------:R-:W-:Y:S01]  /*4030*/  FFMA.FTZ R41, R89, R40, R84 ;  /* 0x0000002859297223 */ /* 0x000fe20000010054 */
[----:B------:R-:W-:Y:S01]  /*4040*/  FMUL.FTZ R84, R38, R83 ;  /* 0x0000005326547220 */ /* 0x000fe20000410000 */
[----:B------:R-:W-:Y:S01]  /*4050*/  FADD.FTZ R85, R85, R40 ;  /* 0x0000002855557221 */ /* 0x000fe20000010000 */
[----:B------:R-:W-:Y:S02]  /*4060*/  MOV R42, R25 ;  /* 0x00000019002a7202 */ /* 0x000fe40000000f00 */
[----:B------:R-:W-:Y:S01]  /*4070*/  FFMA.FTZ R40, R88, R84, R41 ;  /* 0x0000005458287223 */ /* 0x000fe20000010029 */
[----:B------:R-:W-:Y:S01]  /*4080*/  FADD.FTZ R41, R84, R85 ;  /* 0x0000005554297221 */ /* 0x000fe20000010000 */
        /* <DEDUP_REMOVED lines=19> */
.L_x_2851:
[----:B------:R-:W-:-:S04]  /*41c0*/  FMUL.FTZ R84, R43, R80 ;  /* 0x000000502b547220 */ /* 0x000fc80000410000 */
[----:B------:R-:W-:Y:S01]  /*41d0*/  FFMA.FTZ R85, R87, R84, R40 ;  /* 0x0000005457557223 */ /* 0x000fe20000010028 */
[----:B------:R-:W-:Y:S01]  /*41e0*/  FADD.FTZ R84, R41, R84 ;  /* 0x0000005429547221 */ /* 0x000fe20000010000 */
[----:B------:R-:W-:-:S04]  /*41f0*/  FMUL.FTZ R41, R42, R83 ;  /* 0x000000532a297220 */ /* 0x000fc80000410000 */
[----:B------:R-:W-:Y:S01]  /*4200*/  FFMA.FTZ R40, R86, R41, R85 ;  /* 0x0000002956287223 */ /* 0x000fe20000010055 */
[----:B------:R-:W-:Y:S01]  /*4210*/  FADD.FTZ R41, R41, R84 ;  /* 0x0000005429297221 */ /* 0x000fe20000010000 */
[-C--:B------:R-:W-:Y:S01]  /*4220*/  FMUL.FTZ R85, R44, R96.reuse ;  /* 0x000000602c557220 */ /* 0x080fe20000410000 */
[----:B------:R-:W-:Y:S01]  /*4230*/  FMUL.FTZ R84, R45, R96 ;  /* 0x000000602d547220 */ /* 0x000fe20000410000 */
[----:B------:R-:W-:Y:S02]  /*4240*/  MOV R45, R26 ;  /* 0x0000001a002d7202 */ /* 0x000fe40000000f00 */
        /* <DEDUP_REMOVED lines=20> */
.L_x_2852:
[----:B------:R-:W-:Y:S01]  /*4390*/  FMUL.FTZ R122, R45, R80 ;  /* 0x000000502d7a7220 */ /* 0x000fe20000410000 */
[----:B------:R-:W-:Y:S01]  /*43a0*/  ISETP.GT.AND P5, PT, R15, 0x1e, PT ;  /* 0x0000001e0f00780c */ /* 0x000fe20003fa4270 */
[----:B------:R-:W-:Y:S01]  /*43b0*/  FADD.FTZ R53, R53, R36 ;  /* 0x0000002435357221 */ /* 0x000fe20000010000 */
[----:B------:R-:W-:Y:S01]  /*43c0*/  FFMA.FTZ R78, R111, R36, R78 ;  /* 0x000000246f4e7223 */ /* 0x000fe2000001004e */
[----:B------:R-:W-:Y:S01]  /*43d0*/  FFMA.FTZ R125, R85, R122, R40 ;  /* 0x0000007a557d7223 */ /* 0x000fe20000010028 */
[----:B------:R-:W-:Y:S01]  /*43e0*/  FMUL.FTZ R40, R44, R83 ;  /* 0x000000532c287220 */ /* 0x000fe20000410000 */
[----:B------:R-:W-:Y:S01]  /*43f0*/  FADD.FTZ R122, R41, R122 ;  /* 0x0000007a297a7221 */ /* 0x000fe20000010000 */
[----:B------:R-:W0:Y:S01]  /*4400*/  S2UR UR11, SR_CgaCtaId ;  /* 0x00000000000b79c3 */ /* 0x000e220000008800 */
        /* <DEDUP_REMOVED lines=9> */
[----:B------:R-:W-:Y:S01]  /*44a0*/  FADD.FTZ R53, R53, R46 ;  /* 0x0000002e35357221 */ /* 0x000fe20000010000 */
[----:B------:R-:W2:Y:S01]  /*44b0*/  SHFL.DOWN PT, R125, R40, 0x1, 0x1f ;  /* 0x08201f00287d7f89 */ /* 0x000ea200000e0000 */
        /* <DEDUP_REMOVED lines=13> */
[----:B------:R-:W-:Y:S01]  /*4590*/  UMOV UR6, 0x400 ;  /* 0x0000040000067882 */ /* 0x000fe20000000000 */
[----:B------:R-:W-:Y:S01]  /*45a0*/  FADD.FTZ R48, R48, R39 ;  /* 0x0000002730307221 */ /* 0x000fe20000010000 */
[----:B------:R-:W-:Y:S01]  /*45b0*/  UIADD3 UR5, UR6, 0xa0, URZ ;  /* 0x000000a006057890 */ /* 0x000fe2000fffe03f */
[----:B------:R-:W-:Y:S01]  /*45c0*/  FFMA.FTZ R46, R89, R39, R46 ;  /* 0x00000027592e7223 */ /* 0x000fe2000001002e */
[----:B------:R-:W-:Y:S01]  /*45d0*/  FADD.FTZ R47, R47, R38 ;  /* 0x000000262f2f7221 */ /* 0x000fe20000010000 */
[----:B------:R-:W-:Y:S01]  /*45e0*/  FFMA.FTZ R37, R88, R38, R37 ;  /* 0x0000002658257223 */ /* 0x000fe20000010025 */
[----:B-1----:R-:W-:Y:S01]  /*45f0*/  @!P5 FADD.FTZ R41, R41, R122 ;  /* 0x0000007a2929d221 */ /* 0x002fe20000010000 */
[----:B0-----:R-:W-:Y:S01]  /*4600*/  ULEA UR5, UR11, UR5, 0x18 ;  /* 0x000000050b057291 */ /* 0x001fe2000f8ec03f */
        /* <DEDUP_REMOVED lines=12> */
[----:B------:R-:W-:Y:S05]  /*46d0*/  BSSY B0, `(.L_x_2853) ;  /* 0x0000040000007945 */ /* 0x000fea0003800000 */
        /* <DEDUP_REMOVED lines=16> */
[----:B------:R-:W-:Y:S01]  /*47e0*/  LEA R122, R76, UR5, 0x4 ;  /* 0x000000054c7a7c11 */ /* 0x000fe2000f8e20ff */
[----:B-1----:R-:W-:Y:S01]  /*47f0*/  @!P5 FADD.FTZ R40, R40, R125 ;  /* 0x0000007d2828d221 */ /* 0x002fe20000010000 */
[----:B------:R-:W-:-:S03]  /*4800*/  ISETP.NE.AND P5, PT, R15, RZ, PT ;  /* 0x000000ff0f00720c */ /* 0x000fc60003fa5270 */
[----:B------:R0:W-:Y:S01]  /*4810*/  STS.128 [R122], R36 ;  /* 0x000000247a007388 */ /* 0x0001e20000000c00 */
[----:B------:R-:W-:Y:S02]  /*4820*/  MOV R78, R41 ;  /* 0x00000029004e7202 */ /* 0x000fe40000000f00 */
[----:B------:R-:W-:-:S07]  /*4830*/  MOV R79, R40 ;  /* 0x00000028004f7202 */ /* 0x000fce0000000f00 */
        /* <DEDUP_REMOVED lines=41> */
.L_x_2854:
[----:B------:R-:W-:Y:S05]  /*4ad0*/  BSYNC B0 ;  /* 0x0000000000007941 */ /* 0x000fea0003800000 */
.L_x_2853:
        /* <DEDUP_REMOVED lines=41> */
.L_x_2856:
[----:B------:R-:W-:Y:S05]  /*4d70*/  BSYNC B0 ;  /* 0x0000000000007941 */ /* 0x000fea0003800000 */
.L_x_2855:
        /* <DEDUP_REMOVED lines=16> */
.L_x_2858:
[----:B------:R-:W-:Y:S05]  /*4e80*/  BSYNC B0 ;  /* 0x0000000000007941 */ /* 0x000fea0003800000 */
.L_x_2857:
        /* <DEDUP_REMOVED lines=33> */
.L_x_2861:
[----:B-1----:R-:W2:Y:S04]  /*50a0*/  LDG.E.STRONG.GPU R38, desc[UR8][R36.64] ;  /* 0x0000000824267981 */ /* 0x002ea8000c1ef900 */
[----:B--2---:R-:W-:Y:S01]  /*50b0*/  CCTL.IVALL ;  /* 0x00000000ff00798f */ /* 0x004fe20002000000 */
[----:B------:R-:W-:Y:S05]  /*50c0*/  YIELD ;  /* 0x0000000000007946 */ /* 0x000fea0003800000 */
[----:B------:R-:W-:-:S13]  /*50d0*/  ISETP.NE.AND P6, PT, R38, R45, PT ;  /* 0x0000002d2600720c */ /* 0x000fda0003fc5270 */
[----:B------:R-:W-:Y:S05]  /*50e0*/  @P6 BRA `(.L_x_2861) ;  /* 0xfffffffc00ec6947 */ /* 0x000fea000383ffff */
.L_x_2860:
        /* <DEDUP_REMOVED lines=22> */
.L_x_2865:
        /* <DEDUP_REMOVED lines=115> */
.L_x_2864:
        /* <DEDUP_REMOVED lines=63> */
.L_x_2866:
[----:B------:R-:W-:-:S04]  /*5d70*/  LOP3.LUT P6, RZ, R0, 0x1, RZ, 0xc0, !PT ;  /* 0x0000000100ff7812 */ /* 0x000fc800078cc0ff */
[----:B------:R-:W-:-:S13]  /*5d80*/  ISETP.NE.OR P6, PT, R38, RZ, P6 ;  /* 0x000000ff2600720c */ /* 0x000fda00037c5670 */
[----:B------:R-:W-:Y:S05]  /*5d90*/  @!P6 BRA `(.L_x_2862) ;  /* 0x00000000007ce947 */ /* 0x000fea0003800000 */
.L_x_2863:
        /* <DEDUP_REMOVED lines=31> */
.L_x_2862:
        /* <DEDUP_REMOVED lines=10> */
.L_x_2868:
[----:B------:R-:W-:Y:S05]  /*6030*/  BSYNC B0 ;  /* 0x0000000000007941 */ /* 0x000fea0003800000 */
.L_x_2867:
        /* <DEDUP_REMOVED lines=17> */
.L_x_2859:
        /* <DEDUP_REMOVED lines=36> */
.L_x_2869:
        /* <DEDUP_REMOVED lines=19> */
[----:B------:R0:W-:Y:S02]  /*64c0*/  STG.E.64 desc[UR8][R36.64], R28 ;  /* 0x0000001c24007986 */ /* 0x0001e4000c101b08 */
.L_x_2871:
[----:B------:R-:W-:Y:S05]  /*64d0*/  BSYNC B0 ;  /* 0x0000000000007941 */ /* 0x000fea0003800000 */
.L_x_2870:
[----:B------:R-:W-:-:S13]  /*64e0*/  ISETP.NE.AND P6, PT, RZ, UR10, PT ;  /* 0x0000000aff007c0c */ /* 0x000fda000bfc5270 */
        /* <DEDUP_REMOVED lines=19> */
.L_x_2872:
[----:B------:R-:W-:Y:S04]  /*6620*/  BSSY B0, `(.L_x_2873) ;  /* 0x0000013000007945 */ /* 0x000fe80003800000 */
[----:B------:R-:W-:Y:S05]  /*6630*/  @!P3 BRA `(.L_x_2874) ;  /* 0x000000000044b947 */ /* 0x000fea0003800000 */
[----:B------:R-:W-:Y:S01]  /*6640*/  ULDC.64 UR14, c[0x0][0x288] ;  /* 0x0000a200000e7ab9 */ /* 0x000fe20000000a00 */
[----:B0-----:R-:W-:Y:S01]  /*6650*/  MOV R28, R118 ;  /* 0x00000076001c7202 */ /* 0x001fe20000000f00 */
        /* <DEDUP_REMOVED lines=14> */
[----:B------:R1:W-:Y:S02]  /*6740*/  STG.E.64 desc[UR8][R36.64], R28 ;  /* 0x0000001c24007986 */ /* 0x0003e4000c101b08 */
.L_x_2874:
[----:B------:R-:W-:Y:S05]  /*6750*/  BSYNC B0 ;  /* 0x0000000000007941 */ /* 0x000fea0003800000 */
.L_x_2873:
[----:B------:R-:W-:Y:S05]  /*6760*/  @!P6 BRA `(.L_x_2875) ;  /* 0x000000000048e947 */ /* 0x000fea0003800000 */
        /* <DEDUP_REMOVED lines=18> */
.L_x_2875:
[----:B------:R-:W-:Y:S04]  /*6890*/  BSSY B0, `(.L_x_2876) ;  /* 0x0000013000007945 */ /* 0x000fe80003800000 */
[----:B------:R-:W-:Y:S05]  /*68a0*/  @!P4 BRA `(.L_x_2877) ;  /* 0x000000000044c947 */ /* 0x000fea0003800000 */
[----:B------:R-:W-:Y:S01]  /*68b0*/  ULDC.64 UR14, c[0x0][0x288] ;  /* 0x0000a200000e7ab9 */ /* 0x000fe20000000a00 */
[----:B01----:R-:W-:Y:S01]  /*68c0*/  MOV R28, R118 ;  /* 0x00000076001c7202 */ /* 0x003fe20000000f00 */
        /* <DEDUP_REMOVED lines=15> */
.L_x_2877:
[----:B------:R-:W-:Y:S05]  /*69c0*/  BSYNC B0 ;  /* 0x0000000000007941 */ /* 0x000fea0003800000 */
.L_x_2876:
[----:B------:R-:W-:Y:S05]  /*69d0*/  @!P6 BRA `(.L_x_2878) ;  /* 0x000000000048e947 */ /* 0x000fea0003800000 */
        /* <DEDUP_REMOVED lines=18> */
.L_x_2878:
[----:B------:R-:W-:Y:S01]  /*6b00*/  LOP3.LUT P5, RZ, R0, 0x100, RZ, 0xc0, !PT ;  /* 0x0000010000ff7812 */ /* 0x000fe200078ac0ff */
[----:B------:R-:W-:-:S12]  /*6b10*/  BSSY B0, `(.L_x_2879) ;  /* 0x0000015000007945 */ /* 0x000fd80003800000 */
[----:B------:R-:W-:Y:S05]  /*6b20*/  @!P5 BRA `(.L_x_2880) ;  /* 0x00000000004cd947 */ /* 0x000fea0003800000 */
[----:B--2---:R-:W-:Y:S01]  /*6b30*/  IADD3 R31, R75, 0x18, RZ ;  /* 0x000000184b1f7810 */ /* 0x004fe20007ffe0ff */
[----:B------:R-:W-:Y:S01]  /*6b40*/  ULDC.64 UR14, c[0x0][0x288] ;  /* 0x0000a200000e7ab9 */ /* 0x000fe20000000a00 */
[----:B01----:R-:W-:Y:S01]  /*6b50*/  MOV R28, R118 ;  /* 0x00000076001c7202 */ /* 0x003fe20000000f00 */
        /* <DEDUP_REMOVED lines=16> */
.L_x_2880:
[----:B------:R-:W-:Y:S05]  /*6c60*/  BSYNC B0 ;  /* 0x0000000000007941 */ /* 0x000fea0003800000 */
.L_x_2879:
[----:B------:R-:W-:-:S13]  /*6c70*/  ISETP.NE.AND P5, PT, RZ, UR10, PT ;  /* 0x0000000aff007c0c */ /* 0x000fda000bfa5270 */
[----:B------:R-:W-:Y:S05]  /*6c80*/  @!P5 BRA `(.L_x_2881) ;  /* 0x000000000048d947 */ /* 0x000fea0003800000 */
[----:B0123--:R-:W-:Y:S01]  /*6c90*/  FFMA.FTZ R28, R104, R80, R81 ;  /* 0x00000050681c7223 */ /* 0x00ffe20000010051 */
        /* <DEDUP_REMOVED lines=17> */
.L_x_2881:
[----:B------:R-:W-:Y:S01]  /*6db0*/  LOP3.LUT P5, RZ, R0, 0x80, RZ, 0xc0, !PT ;  /* 0x0000008000ff7812 */ /* 0x000fe200078ac0ff */
[----:B------:R-:W-:-:S12]  /*6dc0*/  BSSY B0, `(.L_x_2882) ;  /* 0x0000015000007945 */ /* 0x000fd80003800000 */
[----:B------:R-:W-:Y:S05]  /*6dd0*/  @!P5 BRA `(.L_x_2883) ;  /* 0x00000000004cd947 */ /* 0x000fea0003800000 */
[----:B--23--:R-:W-:Y:S01]  /*6de0*/  IADD3 R31, R75, 0x20, RZ ;  /* 0x000000204b1f7810 */ /* 0x00cfe20007ffe0ff */
[----:B------:R-:W-:Y:S01]  /*6df0*/  ULDC.64 UR14, c[0x0][0x288] ;  /* 0x0000a200000e7ab9 */ /* 0x000fe20000000a00 */
[----:B01----:R-:W-:Y:S02]  /*6e00*/  MOV R28, R118 ;  /* 0x00000076001c7202 */ /* 0x003fe40000000f00 */
        /* <DEDUP_REMOVED lines=15> */
[----:B------:R4:W-:Y:S02]  /*6f00*/  STG.E.64 desc[UR8][R30.64], R28 ;  /* 0x0000001c1e007986 */ /* 0x0009e4000c101b08 */
.L_x_2883:
[----:B------:R-:W-:Y:S05]  /*6f10*/  BSYNC B0 ;  /* 0x0000000000007941 */ /* 0x000fea0003800000 */
.L_x_2882:
[----:B------:R-:W-:-:S13]  /*6f20*/  ISETP.NE.AND P5, PT, RZ, UR10, PT ;  /* 0x0000000aff007c0c */ /* 0x000fda000bfa5270 */
[----:B------:R-:W-:Y:S05]  /*6f30*/  @!P5 BRA `(.L_x_2884) ;  /* 0x000000000048d947 */ /* 0x000fea0003800000 */
        /* <DEDUP_REMOVED lines=18> */
.L_x_2884:
[----:B------:R-:W-:Y:S01]  /*7060*/  LOP3.LUT P5, RZ, R0, 0x40, RZ, 0xc0, !PT ;  /* 0x0000004000ff7812 */ /* 0x000fe200078ac0ff */
[----:B------:R-:W-:-:S12]  /*7070*/  BSSY B0, `(.L_x_2885) ;  /* 0x0000015000007945 */ /* 0x000fd80003800000 */
[----:B------:R-:W-:Y:S05]  /*7080*/  @!P5 BRA `(.L_x_2886) ;  /* 0x00000000004cd947 */ /* 0x000fea0003800000 */
[----:B--234-:R-:W-:Y:S01]  /*7090*/  IADD3 R31, R75, 0x28, RZ ;  /* 0x000000284b1f7810 */ /* 0x01cfe20007ffe0ff */
        /* <DEDUP_REMOVED lines=18> */
.L_x_2886:
[----:B------:R-:W-:Y:S05]  /*71c0*/  BSYNC B0 ;  /* 0x0000000000007941 */ /* 0x000fea0003800000 */
.L_x_2885:
        /* <DEDUP_REMOVED lines=20> */
.L_x_2887:
[----:B------:R-:W-:Y:S01]  /*7310*/  LOP3.LUT P5, RZ, R0, 0x20, RZ, 0xc0, !PT ;  /* 0x0000002000ff7812 */ /* 0x000fe200078ac0ff */
[----:B------:R-:W-:-:S12]  /*7320*/  BSSY B0, `(.L_x_2888) ;  /* 0x0000015000007945 */ /* 0x000fd80003800000 */
[----:B------:R-:W-:Y:S05]  /*7330*/  @!P5 BRA `(.L_x_2889) ;  /* 0x00000000004cd947 */ /* 0x000fea0003800000 */
[----:B0-234-:R-:W-:Y:S01]  /*7340*/  IADD3 R31, R75, 0x30, RZ ;  /* 0x000000304b1f7810 */ /* 0x01dfe20007ffe0ff */
[----:B------:R-:W-:Y:S01]  /*7350*/  ULDC.64 UR14, c[0x0][0x288] ;  /* 0x0000a200000e7ab9 */ /* 0x000fe20000000a00 */
[----:B-1----:R-:W-:Y:S02]  /*7360*/  MOV R28, R118 ;  /* 0x00000076001c7202 */ /* 0x002fe40000000f00 */
        /* <DEDUP_REMOVED lines=16> */
.L_x_2889:
[----:B------:R-:W-:Y:S05]  /*7470*/  BSYNC B0 ;  /* 0x0000000000007941 */ /* 0x000fea0003800000 */
.L_x_2888:
        /* <DEDUP_REMOVED lines=20> */
.L_x_2890:
        /* <DEDUP_REMOVED lines=22> */
.L_x_2892:
[----:B------:R-:W-:Y:S05]  /*7720*/  BSYNC B0 ;  /* 0x0000000000007941 */ /* 0x000fea0003800000 */
.L_x_2891:
        /* <DEDUP_REMOVED lines=20> */
.L_x_2893:
        /* <DEDUP_REMOVED lines=22> */
.L_x_2895:
[----:B------:R-:W-:Y:S05]  /*79d0*/  BSYNC B0 ;  /* 0x0000000000007941 */ /* 0x000fea0003800000 */
.L_x_2894:
        /* <DEDUP_REMOVED lines=20> */
.L_x_2896:
        /* <DEDUP_REMOVED lines=21> */
.L_x_2898:
[----:B------:R-:W-:Y:S05]  /*7c70*/  BSYNC B0 ;  /* 0x0000000000007941 */ /* 0x000fea0003800000 */
.L_x_2897:
        /* <DEDUP_REMOVED lines=19> */
.L_x_2899:
[----:B------:R-:W-:Y:S04]  /*7db0*/  BSSY B0, `(.L_x_2900) ;  /* 0x0000015000007945 */ /* 0x000fe80003800000 */
[----:B------:R-:W-:Y:S05]  /*7dc0*/  @!P1 BRA `(.L_x_2901) ;  /* 0x00000000004c9947 */ /* 0x000fea0003800000 */
[----:B------:R-:W-:Y:S01]  /*7dd0*/  IADD3 R33, R75, 0x50, RZ ;  /* 0x000000504b217810 */ /* 0x000fe20007ffe0ff */
[----:B------:R-:W-:Y:S01]  /*7de0*/  ULDC.64 UR14, c[0x0][0x288] ;  /* 0x0000a200000e7ab9 */ /* 0x000fe20000000a00 */
[----:B01234-:R-:W-:Y:S02]  /*7df0*/  MOV R28, R118 ;  /* 0x00000076001c7202 */ /* 0x01ffe40000000f00 */
        /* <DEDUP_REMOVED lines=16> */
.L_x_2901:
[----:B------:R-:W-:Y:S05]  /*7f00*/  BSYNC B0 ;  /* 0x0000000000007941 */ /* 0x000fea0003800000 */
.L_x_2900:
        /* <DEDUP_REMOVED lines=19> */
.L_x_2902:
        /* <DEDUP_REMOVED lines=21> */
.L_x_2904:
[----:B------:R-:W-:Y:S05]  /*8190*/  BSYNC B0 ;  /* 0x0000000000007941 */ /* 0x000fea0003800000 */
.L_x_2903:
        /* <DEDUP_REMOVED lines=19> */
.L_x_2905:
[----:B------:R-:W-:Y:S01]  /*82d0*/  ISETP.GE.U32.AND P5, PT, R41, UR12, PT ;  /* 0x0000000c29007c0c */ /* 0x000fe2000bfa6070 */
[----:B------:R-:W-:Y:S01]  /*82e0*/  BSSY B0, `(.L_x_2906) ;  /* 0x0000019000007945 */ /* 0x000fe20003800000 */
[----:B------:R-:W-:Y:S02]  /*82f0*/  IADD3 R35, R42, 0x68, RZ ;  /* 0x000000682a237810 */ /* 0x000fe40007ffe0ff */
[----:B------:R-:W-:Y:S02]  /*8300*/  ISETP.GE.AND.EX P5, PT, R40, UR13, PT, P5 ;  /* 0x0000000d28007c0c */ /* 0x000fe4000bfa6350 */
[----:B01----:R-:W-:Y:S02]  /*8310*/  SHF.R.S32.HI R36, RZ, 0x1f, R35 ;  /* 0x0000001fff247819 */ /* 0x003fe40000011423 */
[----:B------:R-:W-:-:S13]  /*8320*/  ISETP.LT.U32.AND P5, PT, R76, 0x1e0, !P5 ;  /* 0x000001e04c00780c */ /* 0x000fda0006fa1070 */
[----:B------:R-:W-:Y:S05]  /*8330*/  @!P5 BRA `(.L_x_2907) ;  /* 0x00000000004cd947 */ /* 0x000fea0003800000 */
[----:B------:R-:W-:Y:S01]  /*8340*/  IADD3 R33, R75, 0x60, RZ ;  /* 0x000000604b217810 */ /* 0x000fe20007ffe0ff */
[----:B------:R-:W-:Y:S01]  /*8350*/  ULDC.64 UR14, c[0x0][0x288] ;  /* 0x0000a200000e7ab9 */ /* 0x000fe20000000a00 */
[----:B--234-:R-:W-:Y:S01]  /*8360*/  MOV R28, R118 ;  /* 0x00000076001c7202 */ /* 0x01cfe20000000f00 */
        /* <DEDUP_REMOVED lines=16> */
.L_x_2907:
[----:B------:R-:W-:Y:S05]  /*8470*/  BSYNC B0 ;  /* 0x0000000000007941 */ /* 0x000fea0003800000 */
.L_x_2906:
[----:B------:R-:W-:Y:S05]  /*8480*/  @!P6 BRA `(.L_x_2908) ;  /* 0x000000000048e947 */ /* 0x000fea0003800000 */
[----:B0-----:R-:W-:Y:S01]  /*8490*/  FFMA.FTZ R20, R89, R80, R81 ;  /* 0x0000005059147223 */ /* 0x001fe20000010051 */
        /* <DEDUP_REMOVED lines=17> */
.L_x_2908:
[----:B------:R-:W-:Y:S01]  /*85b0*/  ISETP.GE.U32.AND P5, PT, R35, UR12, PT ;  /* 0x0000000c23007c0c */ /* 0x000fe2000bfa6070 */
[----:B------:R-:W-:Y:S01]  /*85c0*/  BSSY B0, `(.L_x_2909) ;  /* 0x0000019000007945 */ /* 0x000fe20003800000 */
[----:B------:R-:W-:Y:S02]  /*85d0*/  IADD3 R33, R42, 0x70, RZ ;  /* 0x000000702a217810 */ /* 0x000fe40007ffe0ff */
[----:B------:R-:W-:Y:S02]  /*85e0*/  ISETP.GE.AND.EX P5, PT, R36, UR13, PT, P5 ;  /* 0x0000000d24007c0c */ /* 0x000fe4000bfa6350 */
[----:B------:R-:W-:Y:S02]  /*85f0*/  SHF.R.S32.HI R34, RZ, 0x1f, R33 ;  /* 0x0000001fff227819 */ /* 0x000fe40000011421 */
[----:B------:R-:W-:-:S13]  /*8600*/  ISETP.LT.U32.AND P5, PT, R76, 0x1e0, !P5 ;  /* 0x000001e04c00780c */ /* 0x000fda0006fa1070 */
[----:B------:R-:W-:Y:S05]  /*8610*/  @!P5 BRA `(.L_x_2910) ;  /* 0x00000000004cd947 */ /* 0x000fea0003800000 */
[----:B--234-:R-:W-:Y:S01]  /*8620*/  IADD3 R31, R75, 0x68, RZ ;  /* 0x000000684b1f7810 */ /* 0x01cfe20007ffe0ff */
        /* <DEDUP_REMOVED lines=18> */
.L_x_2910:
[----:B------:R-:W-:Y:S05]  /*8750*/  BSYNC B0 ;  /* 0x0000000000007941 */ /* 0x000fea0003800000 */
.L_x_2909:
[----:B------:R-:W-:Y:S05]  /*8760*/  @!P6 BRA `(.L_x_2911) ;  /* 0x000000000048e947 */ /* 0x000fea0003800000 */
[----:B01----:R-:W-:Y:S01]  /*8770*/  FFMA.FTZ R20, R87, R80, R81 ;  /* 0x0000005057147223 */ /* 0x003fe20000010051 */
[----:B------:R-:W-:-:S03]  /*8780*/  FFMA.FTZ R21, R86, R83, R82 ;  /* 0x0000005356157223 */ /* 0x000fc60000010052 */
[----:B------:R-:W-:Y:S01]  /*8790*/  FMUL.FTZ R22, R20, -1.4426950216293334961 ;  /* 0xbfb8aa3b14167820 */ /* 0x000fe20000410000 */
        /* <DEDUP_REMOVED lines=15> */
.L_x_2911:
[----:B------:R-:W-:Y:S01]  /*8890*/  ISETP.GE.U32.AND P5, PT, R33, UR12, PT ;  /* 0x0000000c21007c0c */ /* 0x000fe2000bfa6070 */
[----:B------:R-:W-:Y:S01]  /*88a0*/  BSSY B0, `(.L_x_2912) ;  /* 0x0000019000007945 */ /* 0x000fe20003800000 */
[----:B------:R-:W-:Y:S02]  /*88b0*/  IADD3 R42, R42, 0x78, RZ ;  /* 0x000000782a2a7810 */ /* 0x000fe40007ffe0ff */
[----:B------:R-:W-:Y:S02]  /*88c0*/  ISETP.GE.AND.EX P5, PT, R34, UR13, PT, P5 ;  /* 0x0000000d22007c0c */ /* 0x000fe4000bfa6350 */
[----:B--234-:R-:W-:Y:S02]  /*88d0*/  SHF.R.S32.HI R30, RZ, 0x1f, R42 ;  /* 0x0000001fff1e7819 */ /* 0x01cfe4000001142a */
[----:B------:R-:W-:-:S13]  /*88e0*/  ISETP.LT.U32.AND P5, PT, R76, 0x1e0, !P5 ;  /* 0x000001e04c00780c */ /* 0x000fda0006fa1070 */
[----:B------:R-:W-:Y:S05]  /*88f0*/  @!P5 BRA `(.L_x_2913) ;  /* 0x00000000004cd947 */ /* 0x000fea0003800000 */
[----:B0-----:R-:W-:Y:S01]  /*8900*/  IADD3 R29, R75, 0x70, RZ ;  /* 0x000000704b1d7810 */ /* 0x001fe20007ffe0ff */
[----:B------:R-:W-:Y:S01]  /*8910*/  ULDC.64 UR14, c[0x0][0x288] ;  /* 0x0000a200000e7ab9 */ /* 0x000fe20000000a00 */
[----:B-1----:R-:W-:Y:S01]  /*8920*/  MOV R20, R118 ;  /* 0x0000007600147202 */ /* 0x002fe20000000f00 */
        /* <DEDUP_REMOVED lines=16> */
.L_x_2913:
[----:B------:R-:W-:Y:S05]  /*8a30*/  BSYNC B0 ;  /* 0x0000000000007941 */ /* 0x000fea0003800000 */
.L_x_2912:
        /* <DEDUP_REMOVED lines=19> */
.L_x_2914:
[----:B------:R-:W-:Y:S01]  /*8b70*/  ISETP.GE.U32.AND P5, PT, R42, UR12, PT ;  /* 0x0000000c2a007c0c */ /* 0x000fe2000bfa6070 */
[----:B------:R-:W-:Y:S03]  /*8b80*/  BSSY B0, `(.L_x_2915) ;  /* 0x0000014000007945 */ /* 0x000fe60003800000 */
[----:B------:R-:W-:-:S04]  /*8b90*/  ISETP.GE.AND.EX P5, PT, R30, UR13, PT, P5 ;  /* 0x0000000d1e007c0c */ /* 0x000fc8000bfa6350 */
[----:B------:R-:W-:-:S13]  /*8ba0*/  ISETP.LT.U32.AND P5, PT, R76, 0x1e0, !P5 ;  /* 0x000001e04c00780c */ /* 0x000fda0006fa1070 */
[----:B------:R-:W-:Y:S05]  /*8bb0*/  @!P5 BRA `(.L_x_2916) ;  /* 0x000000000040d947 */ /* 0x000fea0003800000 */
[----:B------:R-:W-:Y:S01]  /*8bc0*/  ULDC.64 UR12, c[0x0][0x288] ;  /* 0x0000a200000c7ab9 */ /* 0x000fe20000000a00 */
[----:B------:R-:W-:Y:S01]  /*8bd0*/  MOV R119, R121 ;  /* 0x0000007900777202 */ /* 0x000fe20000000f00 */
[----:B012---:R-:W-:Y:S02]  /*8be0*/  IMAD R21, R4, UR12, RZ ;  /* 0x0000000c04157c24 */ /* 0x007fe4000f8e02ff */
        /* <DEDUP_REMOVED lines=13> */
.L_x_2916:
[----:B------:R-:W-:Y:S05]  /*8cc0*/  BSYNC B0 ;  /* 0x0000000000007941 */ /* 0x000fea0003800000 */
.L_x_2915:
[----:B------:R-:W-:Y:S02]  /*8cd0*/  IADD3 R13, R17, R13, RZ ;  /* 0x0000000d110d7210 */ /* 0x000fe40007ffe0ff */
[----:B------:R-:W-:Y:S02]  /*8ce0*/  IADD3 R14, R14, 0x1, RZ ;  /* 0x000000010e0e7810 */ /* 0x000fe40007ffe0ff */
[----:B------:R-:W-:-:S13]  /*8cf0*/  ISETP.GE.AND P5, PT, R13, UR4, PT ;  /* 0x000000040d007c0c */ /* 0x000fda000bfa6270 */
[----:B------:R-:W-:Y:S05]  /*8d00*/  @!P5 BRA `(.L_x_2917) ;  /* 0xffffff780078d947 */ /* 0x000fea000383ffff */
.L_x_2834:
[----:B------:R-:W4:Y:S01]  /*8d10*/  LDC R6, c[0x0][0xc] ;  /* 0x00000300ff067b82 */ /* 0x000f220000000800 */
[----:B------:R-:W-:Y:S01]  /*8d20*/  ISETP.NE.AND P2, PT, R76, RZ, PT ;  /* 0x000000ff4c00720c */ /* 0x000fe20003f45270 */
[----:B------:R-:W-:Y:S06]  /*8d30*/  BSSY B0, `(.L_x_2918) ;  /* 0x0000015000007945 */ /* 0x000fec0003800000 */
[----:B------:R-:W5:Y:S08]  /*8d40*/  LDC R7, c[0x0][0x10] ;  /* 0x00000400ff077b82 */ /* 0x000f700000000800 */
[----:B------:R-:W0:Y:S01]  /*8d50*/  LDC.64 R2, c[0x0][0x258] ;  /* 0x00009600ff027b82 */ /* 0x000e220000000a00 */
[----:B----4-:R-:W-:-:S02]  /*8d60*/  IADD3 R0, R6, -0x1, RZ ;  /* 0xffffffff06007810 */ /* 0x010fc40007ffe0ff */
[----:B------:R-:W-:Y:S02]  /*8d70*/  ISETP.NE.AND P1, PT, R6, 0x1, PT ;  /* 0x000000010600780c */ /* 0x000fe40003f25270 */
[----:B------:R-:W-:Y:S02]  /*8d80*/  ISETP.NE.AND P0, PT, R0, UR7, PT ;  /* 0x0000000700007c0c */ /* 0x000fe4000bf05270 */
[C---:B-----5:R-:W-:Y:S02]  /*8d90*/  SHF.L.U32 R0, R7.reuse, 0x1, RZ ;  /* 0x0000000107007819 */ /* 0x060fe400000006ff */
        /* <DEDUP_REMOVED lines=8> */
[----:B------:R-:W4:Y:S04]  /*8e20*/  POPC R5, UR4 ;  /* 0x0000000400057d09 */ /* 0x000f280008000000 */
[----:B0-----:R-:W-:-:S13]  /*8e30*/  ISETP.EQ.U32.AND P1, PT, R0, UR5, PT ;  /* 0x0000000500007c0c */ /* 0x001fda000bf22070 */
[----:B------:R-:W-:Y:S06]  /*8e40*/  @P1 MEMBAR.ALL.GPU ;  /* 0x0000000000001992 */ /* 0x000fec000000a000 */
[----:B------:R-:W-:-:S00]  /*8e50*/  @P1 ERRBAR ;  /* 0x00000000000019ab */ /* 0x000fc00000000000 */
[----:B------:R-:W-:Y:S06]  /*8e60*/  @P1 CGAERRBAR ;  /* 0x00000000000015ab */ /* 0x000fec0000000000 */
[----:B----4-:R0:W-:Y:S02]  /*8e70*/  @P1 REDG.E.ADD.S32.STRONG.GPU desc[UR8][R2.64], R5 ;  /* 0x000000050200198e */ /* 0x0101e4000c10e388 */
.L_x_2919:
[----:B------:R-:W-:Y:S05]  /*8e80*/  BSYNC B0 ;  /* 0x0000000000007941 */ /* 0x000fea0003800000 */
.L_x_2918:
[----:B------:R-:W-:Y:S05]  /*8e90*/  @P0 EXIT ;  /* 0x000000000000094d */ /* 0x000fea0003800000 */
[----:B------:R-:W-:Y:S05]  /*8ea0*/  @P2 BRA `(.L_x_2920) ;  /* 0x0000000000202947 */ /* 0x000fea0003800000 */
[----:B------:R-:W-:-:S05]  /*8eb0*/  IMAD R0, R6, R7, RZ ;  /* 0x0000000706007224 */ /* 0x000fca00078e02ff */
[----:B------:R-:W-:-:S13]  /*8ec0*/  ISETP.NE.AND P0, PT, R0, -0x1, PT ;  /* 0xffffffff0000780c */ /* 0x000fda0003f05270 */
[----:B------:R-:W-:Y:S05]  /*8ed0*/  @!P0 BRA `(.L_x_2920) ;  /* 0x0000000000148947 */ /* 0x000fea0003800000 */
.L_x_2921:
[----:B0-----:R-:W4:Y:S04]  /*8ee0*/  LDG.E.STRONG.GPU R5, desc[UR8][R2.64] ;  /* 0x0000000802057981 */ /* 0x001f28000c1ef900 */
[----:B----4-:R-:W-:Y:S01]  /*8ef0*/  CCTL.IVALL ;  /* 0x00000000ff00798f */ /* 0x010fe20002000000 */
[----:B------:R-:W-:Y:S05]  /*8f00*/  YIELD ;  /* 0x0000000000007946 */ /* 0x000fea0003800000 */
[----:B------:R-:W-:-:S13]  /*8f10*/  ISETP.NE.AND P0, PT, R5, R0, PT ;  /* 0x000000000500720c */ /* 0x000fda0003f05270 */
[----:B------:R-:W-:Y:S05]  /*8f20*/  @P0 BRA `(.L_x_2921) ;  /* 0xfffffffc00ec0947 */ /* 0x000fea000383ffff */
.L_x_2920:
[----:B------:R-:W-:Y:S05]  /*8f30*/  WARPSYNC.ALL ;  /* 0x0000000000007948 */ /* 0x000fea0003800000 */
[----:B-12---:R-:W1:Y:S08]  /*8f40*/  LDC.64 R22, c[0x0][0x288] ;  /* 0x0000a200ff167b82 */ /* 0x006e700000000a00 */
[----:B------:R-:W-:Y:S01]  /*8f50*/  BAR.SYNC.DEFER_BLOCKING 0x0 ;  /* 0x0000000000007b1d */ /* 0x000fe20000010000 */
[----:B-1----:R-:W-:-:S04]  /*8f60*/  LEA.HI R0, P0, R23, R22, RZ, 0x1 ;  /* 0x0000001617007211 */ /* 0x002fc800078108ff */
[----:B0-----:R-:W-:-:S04]  /*8f70*/  IADD3.X R3, RZ, R23, RZ, P0, !PT ;  /* 0x00000017ff037210 */ /* 0x001fc800007fe4ff */
[--C-:B------:R-:W-:Y:S02]  /*8f80*/  SHF.R.S64 R25, R0, 0x1, R3.reuse ;  /* 0x0000000100197819 */ /* 0x100fe40000001003 */
[----:B------:R-:W-:Y:S02]  /*8f90*/  SHF.R.S32.HI R0, RZ, 0x1f, R76 ;  /* 0x0000001fff007819 */ /* 0x000fe4000001144c */
[----:B---3--:R-:W-:Y:S02]  /*8fa0*/  SHF.R.S32.HI R27, RZ, 0x1, R3 ;  /* 0x00000001ff1b7819 */ /* 0x008fe40000011403 */
        /* <DEDUP_REMOVED lines=16> */
.L_x_2922:
        /* <DEDUP_REMOVED lines=25> */
.L_x_2923:
        /* <DEDUP_REMOVED lines=12> */
.L_x_5623:


//--------------------- .text._Z35group_norm_nhwc_bwd_one_pass_kernelI11Fp32IOBf16WLi256ELi120ELi480EEv26Group_norm_nhwc_bwd_params --------------------------
	.section	.text._Z35group_norm_nhwc_bwd_one_pass_kernelI11Fp32IOBf16WLi256ELi120ELi480EEv26Group_norm_nhwc_bwd_params,"ax",@progbits
	.align	128
        .global         _Z35group_norm_nhwc_bwd_one_pass_kernelI11Fp32IOBf16WLi256ELi120ELi480EEv26Group_norm_nhwc_bwd_params
        .type           _Z35group_norm_nhwc_bwd_one_pass_kernelI11Fp32IOBf16WLi256ELi120ELi480EEv26Group_norm_nhwc_bwd_params,@function
        .size           _Z35group_norm_nhwc_bwd_one_pass_kernelI11Fp32IOBf16WLi256ELi120ELi480EEv26Group_norm_nhwc_bwd_params,(.L_x_5624 - _Z35group_norm_nhwc_bwd_one_pass_kernelI11Fp32IOBf16WLi256ELi120ELi480EEv26Group_norm_nhwc_bwd_params)
        .other          _Z35group_norm_nhwc_bwd_one_pass_kernelI11Fp32IOBf16WLi256ELi120ELi480EEv26Group_norm_nhwc_bwd_params,@"STO_CUDA_ENTRY STV_DEFAULT"
_Z35group_norm_nhwc_bwd_one_pass_kernelI11Fp32IOBf16WLi256ELi120ELi480EEv26Group_norm_nhwc_bwd_params:
.text._Z35group_norm_nhwc_bwd_one_pass_kernelI11Fp32IOBf16WLi256ELi120ELi480EEv26Group_norm_nhwc_bwd_params:
        /* <DEDUP_REMOVED lines=59> */
.L_x_3071:
[----:B--2-4-:R-:W2:Y:S01]  /*03b0*/  LDL R6, [R1+0x84] ;  /* 0x0000840001067983 */ /* 0x014ea20000100800 */
[----:B------:R-:W-:Y:S01]  /*03c0*/  ULDC UR14, c[0x0][0x2a0] ;  /* 0x0000a800000e7ab9 */ /* 0x000fe20000000800 */
[----:B------:R-:W-:Y:S01]  /*03d0*/  IABS R5, UR8 ;  /* 0x0000000800057c13 */ /* 0x000fe20008000000 */
[----:B------:R-:W-:Y:S01]  /*03e0*/  UMOV UR6, URZ ;  /* 0x0000003f00067c82 */ /* 0x000fe20008000000 */
[----:B------:R-:W-:Y:S01]  /*03f0*/  MOV R3, UR14 ;  /* 0x0000000e00037c02 */ /* 0x000fe20008000f00 */
[----:B------:R-:W-:Y:S01]  /*0400*/  UISETP.GE.AND UP4, UPT, UR8, URZ, UPT ;  /* 0x0000003f0800728c */ /* 0x000fe2000bf86270 */
[----:B------:R-:W-:Y:S01]  /*0410*/  R2UR UR13, R5 ;  /* 0x00000000050d72ca */ /* 0x000fe200000e0000 */
[----:B------:R-:W-:Y:S01]  /*0420*/  ULOP3.LUT UR15, UR8, UR14, URZ, 0x3c, !UPT ;  /* 0x0000000e080f7292 */ /* 0x000fe2000f8e3c3f */
[----:B------:R-:W-:Y:S01]  /*0430*/  IABS R3, R3 ;  /* 0x0000000300037213 */ /* 0x000fe20000000000 */
[----:B------:R-:W-:Y:S01]  /*0440*/  ULDC.64 UR18, c[0x0][0x290] ;  /* 0x0000a40000127ab9 */ /* 0x000fe20000000a00 */
[C---:B01----:R-:W-:Y:S01]  /*0450*/  IADD3 R19, R2.reuse, 0xa0, RZ ;  /* 0x000000a002137810 */ /* 0x043fe20007ffe0ff */
[----:B------:R-:W-:Y:S01]  /*0460*/  UISETP.GE.AND UP5, UPT, UR15, URZ, UPT ;  /* 0x0000003f0f00728c */ /* 0x000fe2000bfa6270 */
[----:B------:R-:W-:Y:S01]  /*0470*/  R2UR UR16, R3 ;  /* 0x00000000031072ca */ /* 0x000fe200000e0000 */
[----:B------:R-:W-:Y:S01]  /*0480*/  UISETP.NE.AND UP0, UPT, UR14, URZ, UPT ;  /* 0x0000003f0e00728c */ /* 0x000fe2000bf05270 */
[----:B------:R-:W-:Y:S01]  /*0490*/  ISETP.GE.U32.AND P3, PT, R19, UR18, PT ;  /* 0x0000001213007c0c */ /* 0x000fe2000bf66070 */
[----:B------:R-:W0:Y:S01]  /*04a0*/  @P1 LDC.64 R8, c[0x0][0x288] ;  /* 0x0000a200ff081b82 */ /* 0x000e220000000a00 */
[----:B------:R-:W-:-:S02]  /*04b0*/  IADD3 R29, R2, 0x60, RZ ;  /* 0x00000060021d7810 */ /* 0x000fc40007ffe0ff */
[----:B------:R-:W-:Y:S02]  /*04c0*/  CS2R R104, SRZ ;  /* 0x0000000000687805 */ /* 0x000fe4000001ff00 */
[----:B------:R-:W-:Y:S02]  /*04d0*/  IADD3 R31, R2, 0x68, RZ ;  /* 0x00000068021f7810 */ /* 0x000fe40007ffe0ff */
[----:B------:R-:W-:Y:S02]  /*04e0*/  CS2R R76, SRZ ;  /* 0x00000000004c7805 */ /* 0x000fe4000001ff00 */
[----:B------:R-:W-:Y:S02]  /*04f0*/  ISETP.GE.U32.AND P2, PT, R29, UR18, PT ;  /* 0x000000121d007c0c */ /* 0x000fe4000bf46070 */
[----:B------:R-:W-:Y:S01]  /*0500*/  SHF.R.S32.HI R7, RZ, 0x1f, R29 ;  /* 0x0000001fff077819 */ /* 0x000fe2000001141d */
[----:B---3--:R-:W1:Y:S01]  /*0510*/  @P1 LDC.64 R10, c[0x0][0x230] ;  /* 0x00008c00ff0a1b82 */ /* 0x008e620000000a00 */
[----:B------:R-:W-:Y:S01]  /*0520*/  ISETP.GE.U32.AND P4, PT, R31, UR18, PT ;  /* 0x000000121f007c0c */ /* 0x000fe2000bf86070 */
[----:B------:R-:W3:Y:S01]  /*0530*/  I2F.RP R3, UR16 ;  /* 0x0000001000037d06 */ /* 0x000ee20008209400 */
[----:B------:R-:W-:-:S02]  /*0540*/  ISETP.GE.AND.EX P2, PT, R7, UR19, PT, P2 ;  /* 0x0000001307007c0c */ /* 0x000fc4000bf46320 */
[----:B------:R-:W-:Y:S02]  /*0550*/  SHF.R.S32.HI R21, RZ, 0x1f, R19 ;  /* 0x0000001fff157819 */ /* 0x000fe40000011413 */
[----:B------:R-:W-:Y:S01]  /*0560*/  ISETP.GT.U32.OR P2, PT, R0, 0x1df, P2 ;  /* 0x000001df0000780c */ /* 0x000fe20001744470 */
[----:B------:R-:W4:Y:S01]  /*0570*/  @P1 LDC.64 R12, c[0x0][0x228] ;  /* 0x00008a00ff0c1b82 */ /* 0x000f220000000a00 */
[----:B------:R-:W-:Y:S01]  /*0580*/  IADD3 R35, R2, 0x78, RZ ;  /* 0x0000007802237810 */ /* 0x000fe20007ffe0ff */
[----:B---3--:R-:W3:Y:S10]  /*0590*/  MUFU.RCP R3, R3 ;  /* 0x0000000300037308 */ /* 0x008ef40000001000 */
[----:B------:R-:W1:Y:S01]  /*05a0*/  @!P2 LDC.64 R16, c[0x0][0x288] ;  /* 0x0000a200ff10ab82 */ /* 0x000e620000000a00 */
        /* <DEDUP_REMOVED lines=35> */
[----:B------:R-:W-:Y:S02]  /*07e0*/  CS2R R74, SRZ ;  /* 0x00000000004a7805 */ /* 0x000fe4000001ff00 */
[----:B--2---:R-:W-:Y:S02]  /*07f0*/  SHF.R.S32.HI R3, RZ, 0x1f, R6 ;  /* 0x0000001fff037819 */ /* 0x004fe40000011406 */
[----:B------:R-:W-:Y:S02]  /*0800*/  IADD3 R80, P0, R6, UR17, RZ ;  /* 0x0000001106507c10 */ /* 0x000fe4000ff1e0ff */
[----:B------:R-:W-:Y:S02]  /*0810*/  SHF.R.S32.HI R6, RZ, 0x1f, R2 ;  /* 0x0000001fff067819 */ /* 0x000fe40000011402 */
[----:B------:R-:W-:-:S02]  /*0820*/  LEA.HI.X.SX32 R81, R4, R3, 0x1, P0 ;  /* 0x0000000304517211 */ /* 0x000fc400000f0eff */
[----:B------:R-:W-:Y:S01]  /*0830*/  MOV R3, UR14 ;  /* 0x0000000e00037c02 */ /* 0x000fe20008000f00 */
[----:B0-----:R-:W-:-:S04]  /*0840*/  @P1 IMAD R4, R6, R8, RZ ;  /* 0x0000000806041224 */ /* 0x001fc800078e02ff */
[----:B------:R-:W-:Y:S01]  /*0850*/  IMAD.WIDE.U32 R80, R3, UR7, R80 ;  /* 0x0000000703507c25 */ /* 0x000fe2000f8e0050 */
[----:B------:R-:W-:Y:S02]  /*0860*/  SHF.R.S32.HI R3, RZ, 0x1f, R31 ;  /* 0x0000001fff037819 */ /* 0x000fe4000001141f */
[----:B------:R-:W-:Y:S02]  /*0870*/  CS2R R100, SRZ ;  /* 0x0000000000647805 */ /* 0x000fe4000001ff00 */
[----:B------:R-:W-:Y:S01]  /*0880*/  CS2R R72, SRZ ;  /* 0x0000000000487805 */ /* 0x000fe2000001ff00 */
[----:B------:R-:W-:Y:S01]  /*0890*/  @P1 IMAD R9, R2, R9, R4 ;  /* 0x0000000902091224 */ /* 0x000fe200078e0204 */
[----:B------:R-:W-:Y:S02]  /*08a0*/  IADD3 R79, R81, UR5, RZ ;  /* 0x00000005514f7c10 */ /* 0x000fe4000fffe0ff */
[----:B------:R-:W-:Y:S02]  /*08b0*/  CS2R R98, SRZ ;  /* 0x0000000000627805 */ /* 0x000fe4000001ff00 */
[----:B------:R-:W-:-:S02]  /*08c0*/  @P1 MOV R78, R80 ;  /* 0x00000050004e1202 */ /* 0x000fc40000000f00 */
[----:B------:R-:W-:Y:S02]  /*08d0*/  CS2R R70, SRZ ;  /* 0x0000000000467805 */ /* 0x000fe4000001ff00 */
[----:B------:R-:W-:Y:S02]  /*08e0*/  ISETP.GE.AND.EX P4, PT, R3, UR19, PT, P4 ;  /* 0x0000001303007c0c */ /* 0x000fe4000bf86340 */
[----:B------:R-:W-:Y:S02]  /*08f0*/  CS2R R96, SRZ ;  /* 0x0000000000607805 */ /* 0x000fe4000001ff00 */
[----:B------:R-:W-:Y:S01]  /*0900*/  CS2R R68, SRZ ;  /* 0x0000000000447805 */ /* 0x000fe2000001ff00 */
[----:B------:R-:W-:Y:S01]  /*0910*/  @P1 IMAD.WIDE.U32 R4, R2, R8, R78 ;  /* 0x0000000802041225 */ /* 0x000fe200078e004e */
[----:B------:R-:W-:Y:S02]  /*0920*/  ISETP.GT.U32.OR P4, PT, R0, 0x1df, P4 ;  /* 0x000001df0000780c */ /* 0x000fe40002784470 */
[----:B------:R-:W-:-:S02]  /*0930*/  CS2R R94, SRZ ;  /* 0x00000000005e7805 */ /* 0x000fc4000001ff00 */
[----:B------:R-:W-:Y:S01]  /*0940*/  CS2R R66, SRZ ;  /* 0x0000000000427805 */ /* 0x000fe2000001ff00 */
[----:B---3--:R-:W-:Y:S01]  /*0950*/  @!P3 IMAD R8, R21, R14, RZ ;  /* 0x0000000e1508b224 */ /* 0x008fe200078e02ff */
[----:B------:R-:W-:Y:S01]  /*0960*/  @P1 IADD3 R5, R5, R9, RZ ;  /* 0x0000000905051210 */ /* 0x000fe20007ffe0ff */
[----:B------:R-:W0:Y:S01]  /*0970*/  @!P2 LDC.64 R20, c[0x0][0x228] ;  /* 0x00008a00ff14ab82 */ /* 0x000e220000000a00 */
[C---:B------:R-:W-:Y:S01]  /*0980*/  @P1 SHF.L.U32 R117, R4.reuse, 0x2, RZ ;  /* 0x0000000204751819 */ /* 0x040fe200000006ff */
[----:B------:R-:W-:Y:S01]  /*0990*/  @!P3 IMAD R9, R19, R15, R8 ;  /* 0x0000000f1309b224 */ /* 0x000fe200078e0208 */
[----:B------:R-:W-:Y:S01]  /*09a0*/  @P1 SHF.L.U64.HI R6, R4, 0x2, R5 ;  /* 0x0000000204061819 */ /* 0x000fe20000010205 */
[----:B-1----:R-:W-:Y:S01]  /*09b0*/  @!P2 IMAD R8, R7, R16, RZ ;  /* 0x000000100708a224 */ /* 0x002fe200078e02ff */
[----:B------:R-:W-:Y:S02]  /*09c0*/  @!P3 MOV R4, R80 ;  /* 0x000000500004b202 */ /* 0x000fe40000000f00 */
[----:B------:R-:W-:-:S02]  /*09d0*/  CS2R R92, SRZ ;  /* 0x00000000005c7805 */ /* 0x000fc4000001ff00 */
[----:B------:R-:W-:Y:S01]  /*09e0*/  @!P3 MOV R5, R79 ;  /* 0x0000004f0005b202 */ /* 0x000fe20000000f00 */
[----:B------:R-:W1:Y:S01]  /*09f0*/  @!P4 LDC.64 R22, c[0x0][0x288] ;  /* 0x0000a200ff16cb82 */ /* 0x000e620000000a00 */
[C---:B------:R-:W-:Y:S02]  /*0a00*/  @P1 IADD3 R32, P0, R117.reuse, R10, RZ ;  /* 0x0000000a75201210 */ /* 0x040fe40007f1e0ff */
[----:B------:R-:W-:Y:S02]  /*0a10*/  CS2R R64, SRZ ;  /* 0x0000000000407805 */ /* 0x000fe4000001ff00 */
[----:B----4-:R-:W-:Y:S01]  /*0a20*/  @P1 IADD3 R116, P5, R117, R12, RZ ;  /* 0x0000000c75741210 */ /* 0x010fe20007fbe0ff */
[----:B------:R-:W-:Y:S01]  /*0a30*/  @!P3 IMAD.WIDE.U32 R4, R19, R14, R4 ;  /* 0x0000000e1304b225 */ /* 0x000fe200078e0004 */
[----:B------:R-:W-:Y:S02]  /*0a40*/  @P1 IADD3.X R33, R6, R11, RZ, P0, !PT ;  /* 0x0000000b06211210 */ /* 0x000fe400007fe4ff */
[----:B------:R-:W-:-:S02]  /*0a50*/  CS2R R88, SRZ ;  /* 0x0000000000587805 */ /* 0x000fc4000001ff00 */
[----:B------:R-:W-:Y:S01]  /*0a60*/  @P1 IADD3.X R117, R6, R13, RZ, P5, !PT ;  /* 0x0000000d06751210 */ /* 0x000fe20002ffe4ff */
[----:B------:R-:W2:Y:S01]  /*0a70*/  @!P2 LDC.64 R18, c[0x0][0x230] ;  /* 0x00008c00ff12ab82 */ /* 0x000ea20000000a00 */
[----:B------:R-:W-:Y:S01]  /*0a80*/  @!P3 IADD3 R5, R5, R9, RZ ;  /* 0x000000090505b210 */ /* 0x000fe20007ffe0ff */
[----:B------:R-:W-:Y:S01]  /*0a90*/  @!P2 IMAD R9, R29, R17, R8 ;  /* 0x000000111d09a224 */ /* 0x000fe200078e0208 */
[C---:B------:R-:W-:Y:S01]  /*0aa0*/  @!P3 SHF.L.U32 R15, R4.reuse, 0x2, RZ ;  /* 0x00000002040fb819 */ /* 0x040fe200000006ff */
[----:B------:R3:W-:Y:S01]  /*0ab0*/  @P1 STL.64 [R1+0x28], R32 ;  /* 0x0000282001001387 */ /* 0x0007e20000100a00 */
[----:B------:R-:W-:Y:S02]  /*0ac0*/  @!P3 SHF.L.U64.HI R6, R4, 0x2, R5 ;  /* 0x000000020406b819 */ /* 0x000fe40000010205 */
[----:B------:R-:W-:Y:S02]  /*0ad0*/  CS2R R52, SRZ ;  /* 0x0000000000347805 */ /* 0x000fe4000001ff00 */
[----:B------:R-:W-:-:S02]  /*0ae0*/  @!P2 MOV R4, R80 ;  /* 0x000000500004a202 */ /* 0x000fc40000000f00 */
[----:B------:R-:W-:Y:S02]  /*0af0*/  CS2R R90, SRZ ;  /* 0x00000000005a7805 */ /* 0x000fe4000001ff00 */
[----:B------:R-:W-:Y:S02]  /*0b00*/  @!P2 MOV R5, R79 ;  /* 0x0000004f0005a202 */ /* 0x000fe40000000f00 */
[----:B------:R-:W-:Y:S02]  /*0b10*/  CS2R R54, SRZ ;  /* 0x0000000000367805 */ /* 0x000fe4000001ff00 */
[C---:B------:R-:W-:Y:S02]  /*0b20*/  @!P3 IADD3 R12, P5, R15.reuse, R24, RZ ;  /* 0x000000180f0cb210 */ /* 0x040fe40007fbe0ff */
[----:B------:R-:W-:Y:S02]  /*0b30*/  CS2R R50, SRZ ;  /* 0x0000000000327805 */ /* 0x000fe4000001ff00 */
[----:B------:R-:W-:Y:S01]  /*0b40*/  @!P3 IADD3 R14, P6, R15, R26, RZ ;  /* 0x0000001a0f0eb210 */ /* 0x000fe20007fde0ff */
[----:B------:R-:W-:Y:S01]  /*0b50*/  @!P2 IMAD.WIDE.U32 R4, R29, R16, R4 ;  /* 0x000000101d04a225 */ /* 0x000fe200078e0004 */
[----:B------:R-:W-:-:S02]  /*0b60*/  @!P3 IADD3.X R13, R6, R25, RZ, P5, !PT ;  /* 0x00000019060db210 */ /* 0x000fc40002ffe4ff */
[----:B------:R-:W-:Y:S02]  /*0b70*/  CS2R R86, SRZ ;  /* 0x0000000000567805 */ /* 0x000fe4000001ff00 */
[----:B---3--:R-:W-:Y:S01]  /*0b80*/  IADD3 R33, R2, 0x70, RZ ;  /* 0x0000007002217810 */ /* 0x008fe20007ffe0ff */
[----:B------:R-:W3:Y:S01]  /*0b90*/  @!P4 LDC.64 R24, c[0x0][0x230] ;  /* 0x00008c00ff18cb82 */ /* 0x000ee20000000a00 */
[----:B------:R-:W-:Y:S01]  /*0ba0*/  @!P2 IADD3 R5, R5, R9, RZ ;  /* 0x000000090505a210 */ /* 0x000fe20007ffe0ff */
[----:B------:R-:W4:Y:S01]  /*0bb0*/  @!P3 LDG.E.64 R104, desc[UR22][R12.64] ;  /* 0x000000160c68b981 */ /* 0x000f22000c1e1b00 */
[----:B------:R-:W-:Y:S02]  /*0bc0*/  ISETP.GE.U32.AND P0, PT, R33, UR18, PT ;  /* 0x0000001221007c0c */ /* 0x000fe4000bf06070 */
[----:B------:R-:W-:Y:S02]  /*0bd0*/  CS2R R46, SRZ ;  /* 0x00000000002e7805 */ /* 0x000fe4000001ff00 */
[----:B------:R-:W-:-:S02]  /*0be0*/  SHF.R.S32.HI R7, RZ, 0x1f, R33 ;  /* 0x0000001fff077819 */ /* 0x000fc40000011421 */
[----:B------:R-:W-:Y:S02]  /*0bf0*/  CS2R R84, SRZ ;  /* 0x0000000000547805 */ /* 0x000fe4000001ff00 */
[----:B------:R-:W-:Y:S02]  /*0c00*/  @!P3 IADD3.X R15, R6, R27, RZ, P6, !PT ;  /* 0x0000001b060fb210 */ /* 0x000fe400037fe4ff */
[----:B------:R-:W-:Y:S02]  /*0c10*/  CS2R R42, SRZ ;  /* 0x00000000002a7805 */ /* 0x000fe4000001ff00 */
[C---:B------:R-:W-:Y:S02]  /*0c20*/  @!P2 SHF.L.U32 R11, R4.reuse, 0x2, RZ ;  /* 0x00000002040ba819 */ /* 0x040fe400000006ff */
[----:B------:R-:W-:Y:S02]  /*0c30*/  CS2R R48, SRZ ;  /* 0x0000000000307805 */ /* 0x000fe4000001ff00 */
[----:B------:R-:W-:Y:S01]  /*0c40*/  @!P2 SHF.L.U64.HI R6, R4, 0x2, R5 ;  /* 0x000000020406a819 */ /* 0x000fe20000010205 */
[----:B-1----:R-:W-:Y:S01]  /*0c50*/  @!P4 IMAD R4, R3, R22, RZ ;  /* 0x000000160304c224 */ /* 0x002fe200078e02ff */
[----:B------:R-:W-:Y:S01]  /*0c60*/  ISETP.GE.AND.EX P0, PT, R7, UR19, PT, P0 ;  /* 0x0000001307007c0c */ /* 0x000fe2000bf06300 */
[----:B------:R1:W4:Y:S01]  /*0c70*/  @!P3 LDG.E.64 R76, desc[UR22][R14.64] ;  /* 0x000000160e4cb981 */ /* 0x000322000c1e1b00 */
[----:B------:R-:W-:Y:S01]  /*0c80*/  @!P4 MOV R5, R79 ;  /* 0x0000004f0005c202 */ /* 0x000fe20000000f00 */
[----:B------:R-:W-:Y:S01]  /*0c90*/  @!P4 IMAD R3, R31, R23, R4 ;  /* 0x000000171f03c224 */ /* 0x000fe200078e0204 */
[----:B------:R-:W-:-:S02]  /*0ca0*/  @!P4 MOV R4, R80 ;  /* 0x000000500004c202 */ /* 0x000fc40000000f00 */
[----:B------:R-:W-:Y:S02]  /*0cb0*/  CS2R R62, SRZ ;  /* 0x00000000003e7805 */ /* 0x000fe4000001ff00 */
[----:B------:R-:W-:Y:S02]  /*0cc0*/  ISETP.GT.U32.OR P0, PT, R0, 0x1df, P0 ;  /* 0x000001df0000780c */ /* 0x000fe40000704470 */
[----:B------:R-:W-:Y:S02]  /*0cd0*/  CS2R R60, SRZ ;  /* 0x00000000003c7805 */ /* 0x000fe4000001ff00 */
[----:B--2---:R-:W-:Y:S01]  /*0ce0*/  @!P2 IADD3 R8, P5, R11, R18, RZ ;  /* 0x000000120b08a210 */ /* 0x004fe20007fbe0ff */
[----:B------:R-:W-:Y:S01]  /*0cf0*/  @!P4 IMAD.WIDE.U32 R4, R31, R22, R4 ;  /* 0x000000161f04c225 */ /* 0x000fe200078e0004 */
[----:B0-----:R-:W-:Y:S02]  /*0d00*/  @!P2 IADD3 R10, P6, R11, R20, RZ ;  /* 0x000000140b0aa210 */ /* 0x001fe40007fde0ff */
[----:B------:R-:W-:-:S02]  /*0d10*/  CS2R R44, SRZ ;  /* 0x00000000002c7805 */ /* 0x000fc4000001ff00 */
[C---:B------:R-:W-:Y:S02]  /*0d20*/  @!P2 IADD3.X R9, R6.reuse, R19, RZ, P5, !PT ;  /* 0x000000130609a210 */ /* 0x040fe40002ffe4ff */
[----:B------:R-:W-:Y:S02]  /*0d30*/  CS2R R40, SRZ ;  /* 0x0000000000287805 */ /* 0x000fe4000001ff00 */
[----:B------:R-:W-:Y:S02]  /*0d40*/  @!P4 IADD3 R5, R5, R3, RZ ;  /* 0x000000030505c210 */ /* 0x000fe40007ffe0ff */
[----:B------:R-:W-:Y:S02]  /*0d50*/  CS2R R38, SRZ ;  /* 0x0000000000267805 */ /* 0x000fe4000001ff00 */
[----:B------:R-:W-:Y:S01]  /*0d60*/  ISETP.GE.U32.AND P5, PT, R35, UR18, PT ;  /* 0x0000001223007c0c */ /* 0x000fe2000bfa6070 */
[----:B------:R-:W2:Y:S01]  /*0d70*/  @!P2 LDG.E.64 R102, desc[UR22][R8.64] ;  /* 0x000000160866a981 */ /* 0x000ea2000c1e1b00 */
[----:B------:R-:W-:Y:S01]  /*0d80*/  SHF.R.S32.HI R3, RZ, 0x1f, R35 ;  /* 0x0000001fff037819 */ /* 0x000fe20000011423 */
[----:B------:R-:W0:Y:S01]  /*0d90*/  @!P0 LDC.64 R22, c[0x0][0x288] ;  /* 0x0000a200ff168b82 */ /* 0x000e220000000a00 */
[----:B------:R-:W-:-:S02]  /*0da0*/  @!P2 IADD3.X R11, R6, R21, RZ, P6, !PT ;  /* 0x00000015060ba210 */ /* 0x000fc400037fe4ff */
[----:B------:R-:W-:Y:S02]  /*0db0*/  CS2R R36, SRZ ;  /* 0x0000000000247805 */ /* 0x000fe4000001ff00 */
[----:B------:R-:W-:Y:S02]  /*0dc0*/  ISETP.GE.AND.EX P5, PT, R3, UR19, PT, P5 ;  /* 0x0000001303007c0c */ /* 0x000fe4000bfa6350 */
[----:B------:R-:W-:Y:S02]  /*0dd0*/  CS2R R58, SRZ ;  /* 0x00000000003a7805 */ /* 0x000fe4000001ff00 */
[----:B------:R-:W-:Y:S01]  /*0de0*/  IADD3 R31, R2, 0x80, RZ ;  /* 0x00000080021f7810 */ /* 0x000fe20007ffe0ff */
[----:B------:R1:W2:Y:S01]  /*0df0*/  @!P2 LDG.E.64 R74, desc[UR22][R10.64] ;  /* 0x000000160a4aa981 */ /* 0x0002a2000c1e1b00 */
[----:B------:R-:W-:Y:S01]  /*0e00*/  ISETP.GT.U32.OR P5, PT, R0, 0x1df, P5 ;  /* 0x000001df0000780c */ /* 0x000fe20002fa4470 */
[----:B------:R-:W1:Y:S01]  /*0e10*/  @!P4 LDC.64 R20, c[0x0][0x228] ;  /* 0x00008a00ff14cb82 */ /* 0x000e620000000a00 */
[----:B------:R-:W-:-:S02]  /*0e20*/  ISETP.GE.U32.AND P3, PT, R31, UR18, PT ;  /* 0x000000121f007c0c */ /* 0x000fc4000bf66070 */
[----:B------:R-:W-:Y:S02]  /*0e30*/  CS2R R56, SRZ ;  /* 0x0000000000387805 */ /* 0x000fe4000001ff00 */
[----:B------:R-:W-:Y:S02]  /*0e40*/  SHF.R.S32.HI R17, RZ, 0x1f, R31 ;  /* 0x0000001fff117819 */ /* 0x000fe4000001141f */
[----:B------:R-:W-:Y:S02]  /*0e50*/  IADD3 R83, R2, 0x30, RZ ;  /* 0x0000003002537810 */ /* 0x000fe40007ffe0ff */
[----:B------:R-:W-:Y:S02]  /*0e60*/  CS2R R124, SRZ ;  /* 0x00000000007c7805 */ /* 0x000fe4000001ff00 */
[----:B------:R-:W-:Y:S02]  /*0e70*/  @!P4 SHF.L.U32 R19, R4, 0x2, RZ ;  /* 0x000000020413c819 */ /* 0x000fe400000006ff */
[----:B------:R-:W-:-:S02]  /*0e80*/  CS2R R122, SRZ ;  /* 0x00000000007a7805 */ /* 0x000fc4000001ff00 */
[----:B------:R-:W-:Y:S02]  /*0e90*/  @!P4 SHF.L.U64.HI R16, R4, 0x2, R5 ;  /* 0x000000020410c819 */ /* 0x000fe40000010205 */
[----:B------:R-:W-:Y:S02]  /*0ea0*/  CS2R R120, SRZ ;  /* 0x0000000000787805 */ /* 0x000fe4000001ff00 */
[----:B------:R-:W-:Y:S01]  /*0eb0*/  ISETP.GE.AND.EX P3, PT, R17, UR19, PT, P3 ;  /* 0x0000001311007c0c */ /* 0x000fe2000bf66330 */
[----:B------:R-:W1:Y:S01]  /*0ec0*/  @!P5 LDC.64 R26, c[0x0][0x288] ;  /* 0x0000a200ff1adb82 */ /* 0x000e620000000a00 */
[----:B---3--:R-:W-:Y:S02]  /*0ed0*/  @!P4 IADD3 R4, P6, R19, R24, RZ ;  /* 0x000000181304c210 */ /* 0x008fe40007fde0ff */
[----:B------:R-:W-:Y:S02]  /*0ee0*/  CS2R R106, SRZ ;  /* 0x00000000006a7805 */ /* 0x000fe4000001ff00 */
[----:B------:R-:W-:Y:S01]  /*0ef0*/  ISETP.GT.U32.OR P3, PT, R0, 0x1df, P3 ;  /* 0x000001df0000780c */ /* 0x000fe20001f64470 */
[----:B0-----:R-:W-:Y:S01]  /*0f00*/  @!P0 IMAD R18, R7, R22, RZ ;  /* 0x0000001607128224 */ /* 0x001fe200078e02ff */
[----:B------:R-:W-:-:S02]  /*0f10*/  @!P4 IADD3.X R5, R16, R25, RZ, P6, !PT ;  /* 0x000000191005c210 */ /* 0x000fc400037fe4ff */
[----:B------:R-:W-:Y:S02]  /*0f20*/  CS2R R108, SRZ ;  /* 0x00000000006c7805 */ /* 0x000fe4000001ff00 */
[----:B------:R-:W-:Y:S01]  /*0f30*/  CS2R R110, SRZ ;  /* 0x00000000006e7805 */ /* 0x000fe2000001ff00 */
[----:B------:R-:W0:Y:S01]  /*0f40*/  @!P0 LDC.64 R24, c[0x0][0x230] ;  /* 0x00008c00ff188b82 */ /* 0x000e220000000a00 */
[----:B-1----:R-:W-:Y:S01]  /*0f50*/  @!P0 IMAD R15, R33, R23, R18 ;  /* 0x00000017210f8224 */ /* 0x002fe200078e0212 */
[----:B------:R-:W-:Y:S01]  /*0f60*/  @!P0 MOV R12, R80 ;  /* 0x00000050000c8202 */ /* 0x000fe20000000f00 */
[----:B------:R-:W5:Y:S01]  /*0f70*/  @!P4 LDG.E.64 R100, desc[UR22][R4.64] ;  /* 0x000000160464c981 */ /* 0x000f62000c1e1b00 */
[----:B------:R-:W-:Y:S01]  /*0f80*/  @!P4 IADD3 R6, P6, R19, R20, RZ ;  /* 0x000000141306c210 */ /* 0x000fe20007fde0ff */
[----:B------:R-:W-:Y:S01]  /*0f90*/  ULDC.64 UR6, c[0x0][0x248] ;  /* 0x0000920000067ab9 */ /* 0x000fe20000000a00 */
[----:B------:R-:W-:Y:S02]  /*0fa0*/  @!P0 MOV R13, R79 ;  /* 0x0000004f000d8202 */ /* 0x000fe40000000f00 */
[----:B------:R-:W1:Y:S01]  /*0fb0*/  @!P0 LDC.64 R18, c[0x0][0x228] ;  /* 0x00008a00ff128b82 */ /* 0x000e620000000a00 */
[----:B------:R-:W-:Y:S01]  /*0fc0*/  @!P0 IMAD.WIDE.U32 R12, R33, R22, R12 ;  /* 0x00000016210c8225 */ /* 0x000fe200078e000c */
[----:B------:R-:W-:-:S06]  /*0fd0*/  IADD3 R33, R2, 0x88, RZ ;  /* 0x0000008802217810 */ /* 0x000fcc0007ffe0ff */
[----:B------:R-:W3:Y:S01]  /*0fe0*/  @!P3 LDC.64 R28, c[0x0][0x288] ;  /* 0x0000a200ff1cbb82 */ /* 0x000ee20000000a00 */
[----:B------:R-:W-:-:S07]  /*0ff0*/  @!P4 IADD3.X R7, R16, R21, RZ, P6, !PT ;  /* 0x000000151007c210 */ /* 0x000fce00037fe4ff */
[----:B------:R-:W3:Y:S01]  /*1000*/  @!P5 LDC.64 R22, c[0x0][0x230] ;  /* 0x00008c00ff16db82 */ /* 0x000ee20000000a00 */
[----:B------:R-:W-:Y:S01]  /*1010*/  @!P5 IMAD R16, R3, R26, RZ ;  /* 0x0000001a0310d224 */ /* 0x000fe200078e02ff */
[----:B------:R-:W-:Y:S01]  /*1020*/  ISETP.GE.U32.AND P2, PT, R33, UR18, PT ;  /* 0x0000001221007c0c */ /* 0x000fe2000bf46070 */
[----:B------:R3:W5:Y:S01]  /*1030*/  @!P4 LDG.E.64 R72, desc[UR22][R6.64] ;  /* 0x000000160648c981 */ /* 0x000762000c1e1b00 */
[----:B------:R-:W-:Y:S02]  /*1040*/  @!P0 IADD3 R15, R13, R15, RZ ;  /* 0x0000000f0d0f8210 */ /* 0x000fe40007ffe0ff */
[----:B------:R-:W-:Y:S02]  /*1050*/  SHF.R.S32.HI R3, RZ, 0x1f, R33 ;  /* 0x0000001fff037819 */ /* 0x000fe40000011421 */
[----:B------:R-:W-:Y:S02]  /*1060*/  @!P5 MOV R10, R80 ;  /* 0x00000050000ad202 */ /* 0x000fe40000000f00 */
[----:B------:R-:W-:-:S02]  /*1070*/  @!P5 MOV R11, R79 ;  /* 0x0000004f000bd202 */ /* 0x000fc40000000f00 */
[C---:B------:R-:W-:Y:S02]  /*1080*/  @!P0 SHF.L.U32 R13, R12.reuse, 0x2, RZ ;  /* 0x000000020c0d8819 */ /* 0x040fe400000006ff */
[----:B------:R-:W-:Y:S01]  /*1090*/  @!P0 SHF.L.U64.HI R14, R12, 0x2, R15 ;  /* 0x000000020c0e8819 */ /* 0x000fe2000001020f */
[----:B------:R-:W-:Y:S01]  /*10a0*/  @!P5 IMAD R15, R35, R27, R16 ;  /* 0x0000001b230fd224 */ /* 0x000fe200078e0210 */
[----:B------:R-:W-:Y:S01]  /*10b0*/  ISETP.GE.AND.EX P2, PT, R3, UR19, PT, P2 ;  /* 0x0000001303007c0c */ /* 0x000fe2000bf46320 */
[----:B------:R-:W-:Y:S01]  /*10c0*/  @!P5 IMAD.WIDE.U32 R10, R35, R26, R10 ;  /* 0x0000001a230ad225 */ /* 0x000fe200078e000a */
[----:B0-----:R-:W-:Y:S01]  /*10d0*/  @!P0 IADD3 R8, P6, R13, R24, RZ ;  /* 0x000000180d088210 */ /* 0x001fe20007fde0ff */
[----:B------:R-:W0:Y:S01]  /*10e0*/  @!P3 LDC.64 R26, c[0x0][0x230] ;  /* 0x00008c00ff1abb82 */ /* 0x000e220000000a00 */
[----:B------:R-:W-:Y:S02]  /*10f0*/  ISETP.GT.U32.OR P2, PT, R0, 0x1df, P2 ;  /* 0x000001df0000780c */ /* 0x000fe40001744470 */
[----:B------:R-:W-:-:S02]  /*1100*/  @!P0 IADD3.X R9, R14, R25, RZ, P6, !PT ;  /* 0x000000190e098210 */ /* 0x000fc400037fe4ff */
[----:B------:R-:W-:Y:S02]  /*1110*/  @!P5 IADD3 R11, R11, R15, RZ ;  /* 0x0000000f0b0bd210 */ /* 0x000fe40007ffe0ff */
[----:B-1----:R-:W-:Y:S01]  /*1120*/  @!P0 IADD3 R12, P6, R13, R18, RZ ;  /* 0x000000120d0c8210 */ /* 0x002fe20007fde0ff */
[----:B------:R-:W1:Y:S01]  /*1130*/  @!P5 LDC.64 R24, c[0x0][0x228] ;  /* 0x00008a00ff18db82 */ /* 0x000e620000000a00 */
[C---:B------:R-:W-:Y:S01]  /*1140*/  @!P5 SHF.L.U32 R21, R10.reuse, 0x2, RZ ;  /* 0x000000020a15d819 */ /* 0x040fe200000006ff */
[----:B---3--:R-:W-:Y:S01]  /*1150*/  @!P3 IMAD R16, R17, R28, RZ ;  /* 0x0000001c1110b224 */ /* 0x008fe200078e02ff */
[----:B------:R-:W-:Y:S01]  /*1160*/  @!P5 SHF.L.U64.HI R18, R10, 0x2, R11 ;  /* 0x000000020a12d819 */ /* 0x000fe2000001020b */
[----:B------:R-:W5:Y:S01]  /*1170*/  @!P0 LDG.E.64 R98, desc[UR22][R8.64] ;  /* 0x0000001608628981 */ /* 0x000f62000c1e1b00 */
[----:B------:R-:W-:Y:S02]  /*1180*/  @!P0 IADD3.X R13, R14, R19, RZ, P6, !PT ;  /* 0x000000130e0d8210 */ /* 0x000fe400037fe4ff */
[----:B------:R-:W-:-:S02]  /*1190*/  @!P3 MOV R10, R80 ;  /* 0x00000050000ab202 */ /* 0x000fc40000000f00 */
[----:B------:R-:W-:Y:S01]  /*11a0*/  @!P3 MOV R11, R79 ;  /* 0x0000004f000bb202 */ /* 0x000fe20000000f00 */
[----:B------:R-:W-:Y:S01]  /*11b0*/  @!P3 IMAD R17, R31, R29, R16 ;  /* 0x0000001d1f11b224 */ /* 0x000fe200078e0210 */
[----:B------:R-:W-:Y:S01]  /*11c0*/  @!P5 IADD3 R14, P6, R21, R22, RZ ;  /* 0x00000016150ed210 */ /* 0x000fe20007fde0ff */
[----:B------:R3:W5:Y:S01]  /*11d0*/  @!P0 LDG.E.64 R70, desc[UR22][R12.64] ;  /* 0x000000160c468981 */ /* 0x000762000c1e1b00 */
[----:B------:R-:W-:Y:S02]  /*11e0*/  @!P3 IMAD.WIDE.U32 R10, R31, R28, R10 ;  /* 0x0000001c1f0ab225 */ /* 0x000fe400078e000a */
[----:B------:R-:W-:Y:S01]  /*11f0*/  @!P5 IADD3.X R15, R18, R23, RZ, P6, !PT ;  /* 0x00000017120fd210 */ /* 0x000fe200037fe4ff */
[----:B------:R-:W3:Y:S01]  /*1200*/  @!P2 LDC.64 R28, c[0x0][0x288] ;  /* 0x0000a200ff1cab82 */ /* 0x000ee20000000a00 */
[----:B------:R-:W-:Y:S02]  /*1210*/  IADD3 R31, R2, 0x90, RZ ;  /* 0x00000090021f7810 */ /* 0x000fe40007ffe0ff */
[----:B------:R-:W-:Y:S01]  /*1220*/  @!P3 IADD3 R11, R11, R17, RZ ;  /* 0x000000110b0bb210 */ /* 0x000fe20007ffe0ff */
[----:B------:R0:W5:Y:S04]  /*1230*/  @!P5 LDG.E.64 R96, desc[UR22][R14.64] ;  /* 0x000000160e60d981 */ /* 0x000168000c1e1b00 */
[----:B------:R-:W0:Y:S01]  /*1240*/  @!P3 LDC.64 R22, c[0x0][0x228] ;  /* 0x00008a00ff16bb82 */ /* 0x000e220000000a00 */
[----:B------:R-:W-:-:S02]  /*1250*/  ISETP.GE.U32.AND P4, PT, R31, UR18, PT ;  /* 0x000000121f007c0c */ /* 0x000fc4000bf86070 */
[----:B------:R-:W-:-:S04]  /*1260*/  SHF.R.S32.HI R19, RZ, 0x1f, R31 ;  /* 0x0000001fff137819 */ /* 0x000fc8000001141f */
[----:B------:R-:W-:Y:S02]  /*1270*/  ISETP.GE.AND.EX P4, PT, R19, UR19, PT, P4 ;  /* 0x0000001313007c0c */ /* 0x000fe4000bf86340 */
[----:B-1----:R-:W-:Y:S02]  /*1280*/  @!P5 IADD3 R16, P6, R21, R24, RZ ;  /* 0x000000181510d210 */ /* 0x002fe40007fde0ff */
[----:B------:R-:W-:Y:S02]  /*1290*/  ISETP.GT.U32.OR P4, PT, R0, 0x1df, P4 ;  /* 0x000001df0000780c */ /* 0x000fe40002784470 */
[----:B------:R-:W-:Y:S02]  /*12a0*/  @!P3 SHF.L.U32 R21, R10, 0x2, RZ ;  /* 0x000000020a15b819 */ /* 0x000fe400000006ff */
[----:B------:R-:W-:Y:S02]  /*12b0*/  @!P5 IADD3.X R17, R18, R25, RZ, P6, !PT ;  /* 0x000000191211d210 */ /* 0x000fe400037fe4ff */
[----:B------:R-:W-:Y:S01]  /*12c0*/  @!P3 SHF.L.U64.HI R18, R10, 0x2, R11 ;  /* 0x000000020a12b819 */ /* 0x000fe2000001020b */
[----:B---3--:R-:W-:Y:S01]  /*12d0*/  @!P2 IMAD R6, R3, R28, RZ ;  /* 0x0000001c0306a224 */ /* 0x008fe200078e02ff */
[----:B0-----:R-:W-:Y:S01]  /*12e0*/  @!P3 IADD3 R10, P6, R21, R26, RZ ;  /* 0x0000001a150ab210 */ /* 0x001fe20007fde0ff */
[----:B------:R-:W0:Y:S01]  /*12f0*/  @!P2 LDC.64 R24, c[0x0][0x228] ;  /* 0x00008a00ff18ab82 */ /* 0x000e220000000a00 */
[----:B------:R-:W-:Y:S01]  /*1300*/  @!P2 MOV R7, R79 ;  /* 0x0000004f0007a202 */ /* 0x000fe20000000f00 */
[----:B------:R1:W5:Y:S01]  /*1310*/  @!P5 LDG.E.64 R68, desc[UR22][R16.64] ;  /* 0x000000161044d981 */ /* 0x000362000c1e1b00 */
[----:B------:R-:W-:-:S02]  /*1320*/  @!P3 IADD3.X R11, R18, R27, RZ, P6, !PT ;  /* 0x0000001b120bb210 */ /* 0x000fc400037fe4ff */
[----:B------:R-:W-:-:S03]  /*1330*/  @!P3 IADD3 R4, P6, R21, R22, RZ ;  /* 0x000000161504b210 */ /* 0x000fc60007fde0ff */
[----:B------:R-:W3:Y:S01]  /*1340*/  @!P4 LDC.64 R26, c[0x0][0x288] ;  /* 0x0000a200ff1acb82 */ /* 0x000ee20000000a00 */
[----:B------:R-:W-:Y:S01]  /*1350*/  @!P3 IADD3.X R5, R18, R23, RZ, P6, !PT ;  /* 0x000000171205b210 */ /* 0x000fe200037fe4ff */
[C---:B------:R-:W-:Y:S01]  /*1360*/  @!P2 IMAD R21, R33.reuse, R29, R6 ;  /* 0x0000001d2115a224 */ /* 0x040fe200078e0206 */
[----:B------:R-:W-:Y:S01]  /*1370*/  @!P2 MOV R6, R80 ;  /* 0x000000500006a202 */ /* 0x000fe20000000f00 */
[----:B------:R-:W5:Y:S04]  /*1380*/  @!P3 LDG.E.64 R94, desc[UR22][R10.64] ;  /* 0x000000160a5eb981 */ /* 0x000f68000c1e1b00 */
[----:B------:R-:W1:Y:S01]  /*1390*/  @!P2 LDC.64 R22, c[0x0][0x230] ;  /* 0x00008c00ff16ab82 */ /* 0x000e620000000a00 */
[----:B------:R-:W-:Y:S01]  /*13a0*/  @!P2 IMAD.WIDE.U32 R6, R33, R28, R6 ;  /* 0x0000001c2106a225 */ /* 0x000fe200078e0006 */
[----:B------:R-:W-:Y:S01]  /*13b0*/  IADD3 R33, R2, 0x98, RZ ;  /* 0x0000009802217810 */ /* 0x000fe20007ffe0ff */
[----:B------:R4:W5:Y:S03]  /*13c0*/  @!P3 LDG.E.64 R66, desc[UR22][R4.64] ;  /* 0x000000160442b981 */ /* 0x000966000c1e1b00 */
[----:B------:R-:W-:-:S02]  /*13d0*/  ISETP.GE.U32.AND P0, PT, R33, UR18, PT ;  /* 0x0000001221007c0c */ /* 0x000fc4000bf06070 */
[----:B------:R-:W-:Y:S01]  /*13e0*/  SHF.R.S32.HI R3, RZ, 0x1f, R33 ;  /* 0x0000001fff037819 */ /* 0x000fe20000011421 */
[----:B------:R-:W4:Y:S01]  /*13f0*/  @!P4 LDC.64 R28, c[0x0][0x228] ;  /* 0x00008a00ff1ccb82 */ /* 0x000f220000000a00 */
[----:B------:R-:W-:Y:S02]  /*1400*/  @!P2 IADD3 R21, R7, R21, RZ ;  /* 0x000000150715a210 */ /* 0x000fe40007ffe0ff */
[----:B------:R-:W-:Y:S02]  /*1410*/  ISETP.GE.AND.EX P0, PT, R3, UR19, PT, P0 ;  /* 0x0000001303007c0c */ /* 0x000fe4000bf06300 */
[----:B------:R-:W-:Y:S02]  /*1420*/  @!P2 SHF.L.U32 R7, R6, 0x2, RZ ;  /* 0x000000020607a819 */ /* 0x000fe400000006ff */
[----:B------:R-:W-:Y:S02]  /*1430*/  ISETP.GT.U32.OR P0, PT, R0, 0x1df, P0 ;  /* 0x000001df0000780c */ /* 0x000fe40000704470 */
[----:B------:R-:W-:Y:S01]  /*1440*/  @!P2 SHF.L.U64.HI R18, R6, 0x2, R21 ;  /* 0x000000020612a819 */ /* 0x000fe20000010215 */
[----:B---3--:R-:W-:Y:S01]  /*1450*/  @!P4 IMAD R6, R19, R26, RZ ;  /* 0x0000001a1306c224 */ /* 0x008fe200078e02ff */
[----:B0-----:R-:W-:Y:S01]  /*1460*/  @!P2 IADD3 R12, P6, R7, R24, RZ ;  /* 0x00000018070ca210 */ /* 0x001fe20007fde0ff */
[----:B------:R-:W0:Y:S02]  /*1470*/  @!P4 LDC.64 R20, c[0x0][0x230] ;  /* 0x00008c00ff14cb82 */ /* 0x000e240000000a00 */
[----:B------:R-:W-:Y:S01]  /*1480*/  @!P4 IMAD R13, R31, R27, R6 ;  /* 0x0000001b1f0dc224 */ /* 0x000fe200078e0206 */
[----:B-1----:R-:W-:-:S02]  /*1490*/  @!P2 IADD3 R8, P5, R7, R22, RZ ;  /* 0x000000160708a210 */ /* 0x002fc40007fbe0ff */
[----:B------:R-:W-:Y:S02]  /*14a0*/  @!P4 MOV R6, R80 ;  /* 0x000000500006c202 */ /* 0x000fe40000000f00 */
[----:B------:R-:W-:Y:S01]  /*14b0*/  @!P4 MOV R7, R79 ;  /* 0x0000004f0007c202 */ /* 0x000fe20000000f00 */
[----:B------:R-:W1:Y:S01]  /*14c0*/  @!P0 LDC.64 R14, c[0x0][0x228] ;  /* 0x00008a00ff0e8b82 */ /* 0x000e620000000a00 */
[----:B------:R-:W-:Y:S01]  /*14d0*/  IADD3 R35, R2, 0xa8, RZ ;  /* 0x000000a802237810 */ /* 0x000fe20007ffe0ff */
[----:B------:R-:W-:Y:S01]  /*14e0*/  @!P4 IMAD.WIDE.U32 R6, R31, R26, R6 ;  /* 0x0000001a1f06c225 */ /* 0x000fe200078e0006 */
[----:B------:R-:W-:-:S05]  /*14f0*/  @!P2 IADD3.X R9, R18, R23, RZ, P5, !PT ;  /* 0x000000171209a210 */ /* 0x000fca0002ffe4ff */
[----:B------:R-:W3:Y:S01]  /*1500*/  @!P0 LDC.64 R30, c[0x0][0x288] ;  /* 0x0000a200ff1e8b82 */ /* 0x000ee20000000a00 */
[----:B------:R-:W-:Y:S01]  /*1510*/  ISETP.GE.U32.AND P5, PT, R35, UR18, PT ;  /* 0x0000001223007c0c */ /* 0x000fe2000bfa6070 */
[----:B------:R-:W5:Y:S01]  /*1520*/  @!P2 LDG.E.64 R92, desc[UR22][R8.64] ;  /* 0x00000016085ca981 */ /* 0x000f62000c1e1b00 */
[----:B------:R-:W-:Y:S02]  /*1530*/  SHF.R.S32.HI R27, RZ, 0x1f, R35 ;  /* 0x0000001fff1b7819 */ /* 0x000fe40000011423 */
[----:B------:R-:W-:Y:S02]  /*1540*/  IADD3 R17, R2, 0xb8, RZ ;  /* 0x000000b802117810 */ /* 0x000fe40007ffe0ff */
[----:B------:R-:W-:Y:S02]  /*1550*/  ISETP.GE.AND.EX P5, PT, R27, UR19, PT, P5 ;  /* 0x000000131b007c0c */ /* 0x000fe4000bfa6350 */
[----:B------:R-:W-:Y:S02]  /*1560*/  @!P4 IADD3 R7, R7, R13, RZ ;  /* 0x0000000d0707c210 */ /* 0x000fe40007ffe0ff */
[----:B------:R-:W-:-:S02]  /*1570*/  ISETP.GT.U32.OR P5, PT, R0, 0x1df, P5 ;  /* 0x000001df0000780c */ /* 0x000fc40002fa4470 */
[----:B------:R-:W-:Y:S02]  /*1580*/  @!P2 IADD3.X R13, R18, R25, RZ, P6, !PT ;  /* 0x00000019120da210 */ /* 0x000fe400037fe4ff */
[----:B------:R-:W-:Y:S01]  /*1590*/  ISETP.GE.U32.AND P3, PT, R17, UR18, PT ;  /* 0x0000001211007c0c */ /* 0x000fe2000bf66070 */
[----:B------:R-:W1:Y:S01]  /*15a0*/  @!P0 LDC.64 R18, c[0x0][0x230] ;  /* 0x00008c00ff128b82 */ /* 0x000e620000000a00 */
[----:B------:R-:W-:Y:S01]  /*15b0*/  SHF.R.S32.HI R34, RZ, 0x1f, R17 ;  /* 0x0000001fff227819 */ /* 0x000fe20000011411 */
[----:B------:R-:W5:Y:S03]  /*15c0*/  @!P2 LDG.E.64 R64, desc[UR22][R12.64] ;  /* 0x000000160c40a981 */ /* 0x000f66000c1e1b00 */
[----:B------:R-:W-:Y:S02]  /*15d0*/  ISETP.GE.AND.EX P3, PT, R34, UR19, PT, P3 ;  /* 0x0000001322007c0c */ /* 0x000fe4000bf66330 */
[----:B------:R-:W-:Y:S01]  /*15e0*/  @!P4 SHF.L.U32 R23, R6, 0x2, RZ ;  /* 0x000000020617c819 */ /* 0x000fe200000006ff */
[----:B------:R-:W2:Y:S01]  /*15f0*/  @!P5 LDC.64 R24, c[0x0][0x288] ;  /* 0x0000a200ff18db82 */ /* 0x000ea20000000a00 */
[----:B------:R-:W-:Y:S01]  /*1600*/  ISETP.GT.U32.OR P3, PT, R0, 0x1df, P3 ;  /* 0x000001df0000780c */ /* 0x000fe20001f64470 */
[----:B---3--:R-:W-:Y:S01]  /*1610*/  @!P0 IMAD R16, R3, R30, RZ ;  /* 0x0000001e03108224 */ /* 0x008fe200078e02ff */
[----:B----4-:R-:W-:-:S02]  /*1620*/  @!P0 MOV R4, R80 ;  /* 0x0000005000048202 */ /* 0x010fc40000000f00 */
[----:B------:R-:W-:Y:S02]  /*1630*/  @!P0 MOV R5, R79 ;  /* 0x0000004f00058202 */ /* 0x000fe40000000f00 */
[----:B------:R-:W-:Y:S01]  /*1640*/  @!P4 SHF.L.U64.HI R6, R6, 0x2, R7 ;  /* 0x000000020606c819 */ /* 0x000fe20000010207 */
[----:B------:R-:W3:Y:S01]  /*1650*/  @!P5 LDC.64 R10, c[0x0][0x228] ;  /* 0x00008a00ff0adb82 */ /* 0x000ee20000000a00 */
[----:B0-----:R-:W-:Y:S01]  /*1660*/  @!P4 IADD3 R20, P6, R23, R20, RZ ;  /* 0x000000141714c210 */ /* 0x001fe20007fde0ff */
[C---:B------:R-:W-:Y:S02]  /*1670*/  @!P0 IMAD R3, R33.reuse, R31, R16 ;  /* 0x0000001f21038224 */ /* 0x040fe400078e0210 */
[----:B------:R-:W-:Y:S01]  /*1680*/  @!P0 IMAD.WIDE.U32 R4, R33, R30, R4 ;  /* 0x0000001e21048225 */ /* 0x000fe200078e0004 */
[----:B------:R-:W-:Y:S02]  /*1690*/  @!P4 IADD3.X R21, R6, R21, RZ, P6, !PT ;  /* 0x000000150615c210 */ /* 0x000fe400037fe4ff */
[----:B------:R-:W-:-:S02]  /*16a0*/  @!P4 IADD3 R22, P6, R23, R28, RZ ;  /* 0x0000001c1716c210 */ /* 0x000fc40007fde0ff */
[----:B------:R-:W-:Y:S01]  /*16b0*/  @!P0 IADD3 R5, R5, R3, RZ ;  /* 0x0000000305058210 */ /* 0x000fe20007ffe0ff */
[----:B------:R-:W5:Y:S01]  /*16c0*/  @!P4 LDG.E.64 R90, desc[UR22][R20.64] ;  /* 0x00000016145ac981 */ /* 0x000f62000c1e1b00 */
[----:B------:R-:W-:Y:S02]  /*16d0*/  @!P4 IADD3.X R23, R6, R29, RZ, P6, !PT ;  /* 0x0000001d0617c210 */ /* 0x000fe400037fe4ff */
[C---:B------:R-:W-:Y:S01]  /*16e0*/  @!P0 SHF.L.U32 R3, R4.reuse, 0x2, RZ ;  /* 0x0000000204038819 */ /* 0x040fe200000006ff */
[----:B------:R-:W0:Y:S01]  /*16f0*/  @!P3 LDC.64 R6, c[0x0][0x288] ;  /* 0x0000a200ff06bb82 */ /* 0x000e220000000a00 */
[----:B------:R-:W-:Y:S02]  /*1700*/  @!P0 SHF.L.U64.HI R26, R4, 0x2, R5 ;  /* 0x00000002041a8819 */ /* 0x000fe40000010205 */
[----:B------:R-:W-:Y:S01]  /*1710*/  IADD3 R16, R2, 0xc8, RZ ;  /* 0x000000c802107810 */ /* 0x000fe20007ffe0ff */
[----:B--2---:R-:W-:Y:S01]  /*1720*/  @!P5 IMAD R28, R27, R24, RZ ;  /* 0x000000181b1cd224 */ /* 0x004fe200078e02ff */
[----:B-1----:R-:W-:Y:S01]  /*1730*/  @!P0 IADD3 R18, P2, R3, R18, RZ ;  /* 0x0000001203128210 */ /* 0x002fe20007f5e0ff */
[----:B------:R1:W5:Y:S02]  /*1740*/  @!P4 LDG.E.64 R54, desc[UR22][R22.64] ;  /* 0x000000161636c981 */ /* 0x000364000c1e1b00 */
[----:B------:R-:W2:Y:S01]  /*1750*/  @!P5 LDC.64 R4, c[0x0][0x230] ;  /* 0x00008c00ff04db82 */ /* 0x000ea20000000a00 */
[----:B------:R-:W-:-:S02]  /*1760*/  @!P0 IADD3.X R19, R26, R19, RZ, P2, !PT ;  /* 0x000000131a138210 */ /* 0x000fc400017fe4ff */
[----:B------:R-:W-:Y:S02]  /*1770*/  @!P0 IADD3 R14, P6, R3, R14, RZ ;  /* 0x0000000e030e8210 */ /* 0x000fe40007fde0ff */
[----:B------:R-:W-:Y:S01]  /*1780*/  ISETP.GE.U32.AND P2, PT, R16, UR18, PT ;  /* 0x0000001210007c0c */ /* 0x000fe2000bf46070 */
[----:B------:R-:W5:Y:S01]  /*1790*/  @!P0 LDG.E.64 R88, desc[UR22][R18.64] ;  /* 0x0000001612588981 */ /* 0x000f62000c1e1b00 */
[----:B------:R-:W-:Y:S01]  /*17a0*/  SHF.R.S32.HI R32, RZ, 0x1f, R16 ;  /* 0x0000001fff207819 */ /* 0x000fe20000011410 */
[----:B-1----:R-:W1:Y:S01]  /*17b0*/  @!P3 LDC.64 R22, c[0x0][0x230] ;  /* 0x00008c00ff16bb82 */ /* 0x002e620000000a00 */
[----:B------:R-:W-:Y:S02]  /*17c0*/  @!P0 IADD3.X R15, R26, R15, RZ, P6, !PT ;  /* 0x0000000f1a0f8210 */ /* 0x000fe400037fe4ff */
[----:B------:R-:W-:Y:S02]  /*17d0*/  ISETP.GE.AND.EX P2, PT, R32, UR19, PT, P2 ;  /* 0x0000001320007c0c */ /* 0x000fe4000bf46320 */
[----:B------:R-:W-:-:S02]  /*17e0*/  @!P5 MOV R8, R80 ;  /* 0x000000500008d202 */ /* 0x000fc40000000f00 */
[----:B------:R-:W-:Y:S01]  /*17f0*/  @!P5 MOV R9, R79 ;  /* 0x0000004f0009d202 */ /* 0x000fe20000000f00 */
[C---:B------:R-:W-:Y:S01]  /*1800*/  @!P5 IMAD R3, R35.reuse, R25, R28 ;  /* 0x000000192303d224 */ /* 0x040fe200078e021c */
[----:B------:R-:W-:Y:S01]  /*1810*/  IADD3 R26, R2, 0xd0, RZ ;  /* 0x000000d0021a7810 */ /* 0x000fe20007ffe0ff */
[----:B------:R4:W5:Y:S01]  /*1820*/  @!P0 LDG.E.64 R52, desc[UR22][R14.64] ;  /* 0x000000160e348981 */ /* 0x000962000c1e1b00 */
[----:B------:R-:W-:Y:S01]  /*1830*/  ISETP.GT.U32.OR P2, PT, R0, 0x1df, P2 ;  /* 0x000001df0000780c */ /* 0x000fe20001744470 */
[----:B------:R-:W-:Y:S01]  /*1840*/  @!P5 IMAD.WIDE.U32 R24, R35, R24, R8 ;  /* 0x000000182318d225 */ /* 0x000fe200078e0008 */
[----:B------:R-:W-:Y:S01]  /*1850*/  ISETP.GE.U32.AND P0, PT, R26, UR18, PT ;  /* 0x000000121a007c0c */ /* 0x000fe2000bf06070 */
[----:B------:R-:W1:Y:S01]  /*1860*/  @!P3 LDC.64 R20, c[0x0][0x228] ;  /* 0x00008a00ff14bb82 */ /* 0x000e620000000a00 */
[----:B------:R-:W-:Y:S01]  /*1870*/  SHF.R.S32.HI R27, RZ, 0x1f, R26 ;  /* 0x0000001fff1b7819 */ /* 0x000fe2000001141a */
[----:B0-----:R-:W-:Y:S01]  /*1880*/  @!P3 IMAD R8, R34, R6, RZ ;  /* 0x000000062208b224 */ /* 0x001fe200078e02ff */
[----:B------:R-:W-:-:S02]  /*1890*/  @!P5 IADD3 R9, R25, R3, RZ ;  /* 0x000000031909d210 */ /* 0x000fc40007ffe0ff */
[----:B------:R-:W-:Y:S02]  /*18a0*/  ISETP.GE.AND.EX P0, PT, R27, UR19, PT, P0 ;  /* 0x000000131b007c0c */ /* 0x000fe4000bf06300 */
[----:B----4-:R-:W-:Y:S02]  /*18b0*/  @!P3 MOV R14, R80 ;  /* 0x00000050000eb202 */ /* 0x010fe40000000f00 */
[----:B------:R-:W-:Y:S01]  /*18c0*/  @!P3 MOV R15, R79 ;  /* 0x0000004f000fb202 */ /* 0x000fe20000000f00 */
[----:B------:R-:W0:Y:S01]  /*18d0*/  @!P2 LDC.64 R18, c[0x0][0x230] ;  /* 0x00008c00ff12ab82 */ /* 0x000e220000000a00 */
[----:B------:R-:W-:Y:S02]  /*18e0*/  @!P5 SHF.L.U32 R3, R24, 0x2, RZ ;  /* 0x000000021803d819 */ /* 0x000fe400000006ff */
[----:B------:R-:W-:Y:S01]  /*18f0*/  ISETP.GT.U32.OR P0, PT, R0, 0x1df, P0 ;  /* 0x000001df0000780c */ /* 0x000fe20000704470 */
[C---:B------:R-:W-:Y:S01]  /*1900*/  @!P3 IMAD R25, R17.reuse, R7, R8 ;  /* 0x000000071119b224 */ /* 0x040fe200078e0208 */
[----:B------:R-:W-:Y:S01]  /*1910*/  @!P5 SHF.L.U64.HI R24, R24, 0x2, R9 ;  /* 0x000000021818d819 */ /* 0x000fe20000010209 */
[----:B------:R-:W-:Y:S01]  /*1920*/  @!P3 IMAD.WIDE.U32 R6, R17, R6, R14 ;  /* 0x000000061106b225 */ /* 0x000fe200078e000e */
[C---:B--2---:R-:W-:Y:S01]  /*1930*/  @!P5 IADD3 R12, P4, R3.reuse, R4, RZ ;  /* 0x00000004030cd210 */ /* 0x044fe20007f9e0ff */
[----:B------:R-:W2:Y:S01]  /*1940*/  @!P2 LDC.64 R8, c[0x0][0x288] ;  /* 0x0000a200ff08ab82 */ /* 0x000ea20000000a00 */
[----:B---3--:R-:W-:-:S02]  /*1950*/  @!P5 IADD3 R10, P6, R3, R10, RZ ;  /* 0x0000000a030ad210 */ /* 0x008fc40007fde0ff */
[----:B------:R-:W-:Y:S02]  /*1960*/  @!P5 IADD3.X R13, R24, R5, RZ, P4, !PT ;  /* 0x00000005180dd210 */ /* 0x000fe400027fe4ff */
[----:B------:R-:W-:Y:S02]  /*1970*/  IADD3 R3, R2, 0xd8, RZ ;  /* 0x000000d802037810 */ /* 0x000fe40007ffe0ff */
[----:B------:R-:W-:Y:S01]  /*1980*/  @!P3 IADD3 R5, R7, R25, RZ ;  /* 0x000000190705b210 */ /* 0x000fe20007ffe0ff */
[----:B------:R-:W3:Y:S01]  /*1990*/  @!P2 LDC.64 R14, c[0x0][0x228] ;  /* 0x00008a00ff0eab82 */ /* 0x000ee20000000a00 */
[----:B------:R-:W-:Y:S01]  /*19a0*/  ISETP.GE.U32.AND P4, PT, R3, UR18, PT ;  /* 0x0000001203007c0c */ /* 0x000fe2000bf86070 */
[----:B------:R4:W5:Y:S01]  /*19b0*/  @!P5 LDG.E.64 R86, desc[UR22][R12.64] ;  /* 0x000000160c56d981 */ /* 0x000962000c1e1b00 */
[----:B------:R-:W-:Y:S02]  /*19c0*/  SHF.R.S32.HI R30, RZ, 0x1f, R3 ;  /* 0x0000001fff1e7819 */ /* 0x000fe40000011403 */
[----:B------:R-:W-:-:S02]  /*19d0*/  @!P3 SHF.L.U32 R17, R6, 0x2, RZ ;  /* 0x000000020611b819 */ /* 0x000fc400000006ff */
[----:B------:R-:W-:Y:S02]  /*19e0*/  @!P3 SHF.L.U64.HI R28, R6, 0x2, R5 ;  /* 0x00000002061cb819 */ /* 0x000fe40000010205 */
[----:B------:R-:W0:Y:S01]  /*19f0*/  @!P0 LDC.64 R6, c[0x0][0x288] ;  /* 0x0000a200ff068b82 */ /* 0x000e220000000a00 */
[----:B------:R-:W-:-:S04]  /*1a00*/  ISETP.GE.AND.EX P4, PT, R30, UR19, PT, P4 ;  /* 0x000000131e007c0c */ /* 0x000fc8000bf86340 */
[----:B------:R-:W-:Y:S02]  /*1a10*/  ISETP.GT.U32.OR P4, PT, R0, 0x1df, P4 ;  /* 0x000001df0000780c */ /* 0x000fe40002784470 */
[----:B------:R-:W-:Y:S01]  /*1a20*/  @!P5 IADD3.X R11, R24, R11, RZ, P6, !PT ;  /* 0x0000000b180bd210 */ /* 0x000fe200037fe4ff */
[----:B--2---:R-:W-:Y:S01]  /*1a30*/  @!P2 IMAD R4, R32, R8, RZ ;  /* 0x000000082004a224 */ /* 0x004fe200078e02ff */
[----:B----4-:R-:W2:Y:S03]  /*1a40*/  @!P0 LDC.64 R12, c[0x0][0x228] ;  /* 0x00008a00ff0c8b82 */ /* 0x010ea60000000a00 */
[----:B------:R4:W5:Y:S01]  /*1a50*/  @!P5 LDG.E.64 R50, desc[UR22][R10.64] ;  /* 0x000000160a32d981 */ /* 0x000962000c1e1b00 */
[----:B------:R-:W-:Y:S01]  /*1a60*/  @!P2 IMAD R25, R16, R9, R4 ;  /* 0x000000091019a224 */ /* 0x000fe200078e0204 */
[----:B-1----:R-:W-:-:S04]  /*1a70*/  @!P3 IADD3 R22, P6, R17, R22, RZ ;  /* 0x000000161116b210 */ /* 0x002fc80007fde0ff */
[----:B------:R-:W1:Y:S01]  /*1a80*/  @!P4 LDC.64 R4, c[0x0][0x288] ;  /* 0x0000a200ff04cb82 */ /* 0x000e620000000a00 */
[----:B----4-:R-:W-:Y:S02]  /*1a90*/  @!P2 MOV R10, R80 ;  /* 0x00000050000aa202 */ /* 0x010fe40000000f00 */
[----:B------:R-:W-:-:S03]  /*1aa0*/  @!P2 MOV R11, R79 ;  /* 0x0000004f000ba202 */ /* 0x000fc60000000f00 */
[----:B------:R-:W-:-:S03]  /*1ab0*/  @!P2 IMAD.WIDE.U32 R8, R16, R8, R10 ;  /* 0x000000081008a225 */ /* 0x000fc600078e000a */
[----:B------:R-:W4:Y:S01]  /*1ac0*/  @!P0 LDC.64 R10, c[0x0][0x230] ;  /* 0x00008c00ff0a8b82 */ /* 0x000f220000000a00 */
[----:B0-----:R-:W-:Y:S01]  /*1ad0*/  @!P0 IMAD R16, R27, R6, RZ ;  /* 0x000000061b108224 */ /* 0x001fe200078e02ff */
[----:B------:R-:W-:Y:S02]  /*1ae0*/  @!P3 IADD3.X R23, R28, R23, RZ, P6, !PT ;  /* 0x000000171c17b210 */ /* 0x000fe400037fe4ff */
[----:B------:R-:W-:Y:S01]  /*1af0*/  @!P3 IADD3 R20, P6, R17, R20, RZ ;  /* 0x000000141114b210 */ /* 0x000fe20007fde0ff */
[----:B------:R-:W-:Y:S01]  /*1b00*/  @!P0 IMAD R29, R26, R7, R16 ;  /* 0x000000071a1d8224 */ /* 0x000fe200078e0210 */
[----:B------:R-:W-:Y:S01]  /*1b10*/  @!P2 IADD3 R9, R9, R25, RZ ;  /* 0x000000190909a210 */ /* 0x000fe20007ffe0ff */
[----:B------:R-:W5:Y:S01]  /*1b20*/  @!P3 LDG.E.64 R84, desc[UR22][R22.64] ;  /* 0x000000161654b981 */ /* 0x000f62000c1e1b00 */
[----:B------:R-:W-:Y:S02]  /*1b30*/  @!P2 SHF.L.U32 R25, R8, 0x2, RZ ;  /* 0x000000020819a819 */ /* 0x000fe400000006ff */
[----:B------:R-:W-:-:S02]  /*1b40*/  @!P0 MOV R16, R80 ;  /* 0x0000005000108202 */ /* 0x000fc40000000f00 */
[----:B------:R-:W-:Y:S02]  /*1b50*/  @!P0 MOV R17, R79 ;  /* 0x0000004f00118202 */ /* 0x000fe40000000f00 */
[----:B------:R-:W-:Y:S02]  /*1b60*/  @!P3 IADD3.X R21, R28, R21, RZ, P6, !PT ;  /* 0x000000151c15b210 */ /* 0x000fe400037fe4ff */
[----:B------:R-:W-:Y:S01]  /*1b70*/  @!P2 SHF.L.U64.HI R28, R8, 0x2, R9 ;  /* 0x00000002081ca819 */ /* 0x000fe20000010209 */
[----:B------:R-:W-:Y:S01]  /*1b80*/  @!P0 IMAD.WIDE.U32 R26, R26, R6, R16 ;  /* 0x000000061a1a8225 */ /* 0x000fe200078e0010 */
[C---:B------:R-:W-:Y:S01]  /*1b90*/  @!P2 IADD3 R18, P6, R25.reuse, R18, RZ ;  /* 0x000000121912a210 */ /* 0x040fe20007fde0ff */
[----:B------:R-:W0:Y:S01]  /*1ba0*/  @!P4 LDC.64 R8, c[0x0][0x230] ;  /* 0x00008c00ff08cb82 */ /* 0x000e220000000a00 */
[----:B------:R-:W-:Y:S01]  /*1bb0*/  IADD3 R24, R2, 0xe0, RZ ;  /* 0x000000e002187810 */ /* 0x000fe20007ffe0ff */
[----:B-1----:R-:W-:Y:S01]  /*1bc0*/  @!P4 IMAD R30, R30, R4, RZ ;  /* 0x000000041e1ec224 */ /* 0x002fe200078e02ff */
[----:B------:R-:W-:Y:S01]  /*1bd0*/  @!P2 IADD3.X R19, R28, R19, RZ, P6, !PT ;  /* 0x000000131c13a210 */ /* 0x000fe200037fe4ff */
[----:B------:R-:W-:Y:S01]  /*1be0*/  STL [R1+0xa8], R104 ;  /* 0x0000a86801007387 */ /* 0x000fe20000100800 */
[----:B---3--:R-:W-:-:S02]  /*1bf0*/  @!P2 IADD3 R14, P6, R25, R14, RZ ;  /* 0x0000000e190ea210 */ /* 0x008fc40007fde0ff */
[----:B------:R-:W-:Y:S01]  /*1c00*/  @!P0 IADD3 R27, R27, R29, RZ ;  /* 0x0000001d1b1b8210 */ /* 0x000fe20007ffe0ff */
[----:B------:R-:W1:Y:S01]  /*1c10*/  @!P4 LDC.64 R6, c[0x0][0x228] ;  /* 0x00008a00ff06cb82 */ /* 0x000e620000000a00 */
[----:B------:R-:W-:Y:S01]  /*1c20*/  @!P2 IADD3.X R15, R28, R15, RZ, P6, !PT ;  /* 0x0000000f1c0fa210 */ /* 0x000fe200037fe4ff */
[----:B------:R-:W5:Y:S01]  /*1c30*/  @!P3 LDG.E.64 R48, desc[UR22][R20.64] ;  /* 0x000000161430b981 */ /* 0x000f62000c1e1b00 */
[C---:B------:R-:W-:Y:S02]  /*1c40*/  @!P0 SHF.L.U32 R25, R26.reuse, 0x2, RZ ;  /* 0x000000021a198819 */ /* 0x040fe400000006ff */
[----:B------:R-:W-:Y:S01]  /*1c50*/  @!P0 SHF.L.U64.HI R28, R26, 0x2, R27 ;  /* 0x000000021a1c8819 */ /* 0x000fe2000001021b */
[----:B------:R-:W-:Y:S01]  /*1c60*/  @!P4 IMAD R29, R3, R5, R30 ;  /* 0x00000005031dc224 */ /* 0x000fe200078e021e */
[----:B------:R-:W-:Y:S01]  /*1c70*/  @!P4 MOV R26, R80 ;  /* 0x00000050001ac202 */ /* 0x000fe20000000f00 */
[----:B------:R3:W5:Y:S01]  /*1c80*/  @!P2 LDG.E.64 R46, desc[UR22][R14.64] ;  /* 0x000000160e2ea981 */ /* 0x000762000c1e1b00 */
[----:B------:R-:W-:-:S02]  /*1c90*/  @!P4 MOV R27, R79 ;  /* 0x0000004f001bc202 */ /* 0x000fc40000000f00 */
[----:B----4-:R-:W-:Y:S01]  /*1ca0*/  @!P0 IADD3 R10, P6, R25, R10, RZ ;  /* 0x0000000a190a8210 */ /* 0x010fe20007fde0ff */
[----:B------:R4:W5:Y:S01]  /*1cb0*/  @!P2 LDG.E.64 R62, desc[UR22][R18.64] ;  /* 0x00000016123ea981 */ /* 0x000962000c1e1b00 */
[----:B------:R-:W-:Y:S02]  /*1cc0*/  @!P4 IMAD.WIDE.U32 R4, R3, R4, R26 ;  /* 0x000000040304c225 */ /* 0x000fe400078e001a */
[----:B------:R-:W-:Y:S02]  /*1cd0*/  @!P0 IADD3.X R11, R28, R11, RZ, P6, !PT ;  /* 0x0000000b1c0b8210 */ /* 0x000fe400037fe4ff */
[----:B--2---:R-:W-:Y:S02]  /*1ce0*/  @!P0 IADD3 R12, P6, R25, R12, RZ ;  /* 0x0000000c190c8210 */ /* 0x004fe40007fde0ff */
[----:B------:R-:W-:Y:S02]  /*1cf0*/  @!P4 IADD3 R5, R5, R29, RZ ;  /* 0x0000001d0505c210 */ /* 0x000fe40007ffe0ff */
[----:B------:R-:W-:-:S02]  /*1d00*/  ISETP.GE.U32.AND P5, PT, R24, UR18, PT ;  /* 0x0000001218007c0c */ /* 0x000fc4000bfa6070 */
[----:B------:R-:W-:Y:S01]  /*1d10*/  SHF.R.S32.HI R31, RZ, 0x1f, R24 ;  /* 0x0000001fff1f7819 */ /* 0x000fe20000011418 */
[----:B------:R-:W-:Y:S01]  /*1d20*/  STL [R1+0xa4], R105 ;  /* 0x0000a46901007387 */ /* 0x000fe20000100800 */
[----:B------:R-:W-:Y:S02]  /*1d30*/  @!P4 SHF.L.U32 R3, R4, 0x2, RZ ;  /* 0x000000020403c819 */ /* 0x000fe400000006ff */
[----:B------:R-:W-:Y:S01]  /*1d40*/  @!P0 IADD3.X R13, R28, R13, RZ, P6, !PT ;  /* 0x0000000d1c0d8210 */ /* 0x000fe200037fe4ff */
[----:B------:R2:W5:Y:S01]  /*1d50*/  @!P0 LDG.E.64 R60, desc[UR22][R10.64] ;  /* 0x000000160a3c8981 */ /* 0x000562000c1e1b00 */
[----:B------:R-:W-:Y:S02]  /*1d60*/  @!P4 SHF.L.U64.HI R4, R4, 0x2, R5 ;  /* 0x000000020404c819 */ /* 0x000fe40000010205 */
[----:B0-----:R-:W-:Y:S02]  /*1d70*/  @!P4 IADD3 R8, P6, R3, R8, RZ ;  /* 0x000000080308c210 */ /* 0x001fe40007fde0ff */
[----:B------:R-:W-:-:S02]  /*1d80*/  CS2R R28, SRZ ;  /* 0x00000000001c7805 */ /* 0x000fc4000001ff00 */
[----:B------:R-:W-:Y:S01]  /*1d90*/  ISETP.GE.AND.EX P5, PT, R31, UR19, PT, P5 ;  /* 0x000000131f007c0c */ /* 0x000fe2000bfa6350 */
[----:B------:R-:W-:Y:S01]  /*1da0*/  STL.64 [R1+0xb0], R76 ;  /* 0x0000b04c01007387 */ /* 0x000fe20000100a00 */
[----:B------:R-:W-:-:S03]  /*1db0*/  @!P4 IADD3.X R9, R4, R9, RZ, P6, !PT ;  /* 0x000000090409c210 */ /* 0x000fc600037fe4ff */
[----:B------:R-:W5:Y:S04]  /*1dc0*/  @!P0 LDG.E.64 R44, desc[UR22][R12.64] ;  /* 0x000000160c2c8981 */ /* 0x000f68000c1e1b00 */
[----:B------:R-:W2:Y:S01]  /*1dd0*/  @!P4 LDG.E.64 R28, desc[UR22][R8.64] ;  /* 0x00000016081cc981 */ /* 0x000ea2000c1e1b00 */
[----:B------:R-:W-:-:S13]  /*1de0*/  ISETP.GT.U32.OR P5, PT, R0, 0x1df, P5 ;  /* 0x000001df0000780c */ /* 0x000fda0002fa4470 */
[----:B------:R-:W0:Y:S01]  /*1df0*/  @!P5 LDC.64 R16, c[0x0][0x288] ;  /* 0x0000a200ff10db82 */ /* 0x000e220000000a00 */
[----:B-1----:R-:W-:-:S07]  /*1e00*/  @!P4 IADD3 R6, P6, R3, R6, RZ ;  /* 0x000000060306c210 */ /* 0x002fce0007fde0ff */
[----:B---3--:R-:W1:Y:S01]  /*1e10*/  @!P5 LDC.64 R14, c[0x0][0x230] ;  /* 0x00008c00ff0edb82 */ /* 0x008e620000000a00 */
[----:B------:R-:W-:Y:S02]  /*1e20*/  @!P4 IADD3.X R7, R4, R7, RZ, P6, !PT ;  /* 0x000000070407c210 */ /* 0x000fe400037fe4ff */
[----:B------:R-:W-:Y:S02]  /*1e30*/  @!P5 MOV R4, R80 ;  /* 0x000000500004d202 */ /* 0x000fe40000000f00 */
[----:B------:R-:W-:Y:S01]  /*1e40*/  @!P5 MOV R5, R79 ;  /* 0x0000004f0005d202 */ /* 0x000fe20000000f00 */
[----:B------:R3:W5:Y:S02]  /*1e50*/  @!P4 LDG.E.64 R42, desc[UR22][R6.64] ;  /* 0x00000016062ac981 */ /* 0x000764000c1e1b00 */
[----:B----4-:R-:W4:Y:S01]  /*1e60*/  @!P5 LDC.64 R18, c[0x0][0x228] ;  /* 0x00008a00ff12db82 */ /* 0x010f220000000a00 */
[-C--:B0-----:R-:W-:Y:S02]  /*1e70*/  @!P5 IMAD R3, R31, R16.reuse, RZ ;  /* 0x000000101f03d224 */ /* 0x081fe400078e02ff */
[----:B------:R-:W-:-:S04]  /*1e80*/  @!P5 IMAD.WIDE.U32 R4, R24, R16, R4 ;  /* 0x000000101804d225 */ /* 0x000fc800078e0004 */
[----:B------:R-:W-:Y:S01]  /*1e90*/  @!P5 IMAD R3, R24, R17, R3 ;  /* 0x000000111803d224 */ /* 0x000fe200078e0203 */
[----:B------:R-:W-:-:S04]  /*1ea0*/  @!P5 SHF.L.U32 R23, R4, 0x2, RZ ;  /* 0x000000020417d819 */ /* 0x000fc800000006ff */
[----:B------:R-:W-:Y:S01]  /*1eb0*/  @!P5 IADD3 R3, R5, R3, RZ ;  /* 0x000000030503d210 */ /* 0x000fe20007ffe0ff */
[----:B------:R-:W-:Y:S01]  /*1ec0*/  STL.64 [R1+0xb8], R102 ;  /* 0x0000b86601007387 */ /* 0x000fe20000100a00 */
[----:B-1----:R-:W-:Y:S02]  /*1ed0*/  @!P5 IADD3 R14, P4, R23, R14, RZ ;  /* 0x0000000e170ed210 */ /* 0x002fe40007f9e0ff */
[----:B------:R-:W-:Y:S01]  /*1ee0*/  @!P5 SHF.L.U64.HI R24, R4, 0x2, R3 ;  /* 0x000000020418d819 */ /* 0x000fe20000010203 */
[----:B------:R-:W-:Y:S03]  /*1ef0*/  STL.64 [R1+0xc0], R74 ;  /* 0x0000c04a01007387 */ /* 0x000fe60000100a00 */
[----:B------:R-:W-:Y:S01]  /*1f00*/  @!P5 IADD3.X R15, R24, R15, RZ, P4, !PT ;  /* 0x0000000f180fd210 */ /* 0x000fe200027fe4ff */
[----:B--2---:R0:W-:Y:S02]  /*1f10*/  STL.64 [R1+0x48], R28 ;  /* 0x0000481c01007387 */ /* 0x0041e40000100a00 */
[----:B0-----:R-:W-:-:S06]  /*1f20*/  CS2R R28, SRZ ;  /* 0x00000000001c7805 */ /* 0x001fcc000001ff00 */
[----:B------:R-:W2:Y:S01]  /*1f30*/  @!P5 LDG.E.64 R28, desc[UR22][R14.64] ;  /* 0x000000160e1cd981 */ /* 0x000ea2000c1e1b00 */
[----:B------:R-:W-:-:S04]  /*1f40*/  IADD3 R17, R2, 0xe8, RZ ;  /* 0x000000e802117810 */ /* 0x000fc80007ffe0ff */
[----:B------:R-:W-:Y:S02]  /*1f50*/  ISETP.GE.U32.AND P3, PT, R17, UR18, PT ;  /* 0x0000001211007c0c */ /* 0x000fe4000bf66070 */
[----:B------:R-:W-:-:S04]  /*1f60*/  SHF.R.S32.HI R25, RZ, 0x1f, R17 ;  /* 0x0000001fff197819 */ /* 0x000fc80000011411 */
[----:B------:R-:W-:-:S04]  /*1f70*/  ISETP.GE.AND.EX P3, PT, R25, UR19, PT, P3 ;  /* 0x0000001319007c0c */ /* 0x000fc8000bf66330 */
[----:B------:R-:W-:-:S13]  /*1f80*/  ISETP.GT.U32.OR P3, PT, R0, 0x1df, P3 ;  /* 0x000001df0000780c */ /* 0x000fda0001f64470 */
[----:B------:R-:W0:Y:S08]  /*1f90*/  @!P3 LDC.64 R4, c[0x0][0x288] ;  /* 0x0000a200ff04bb82 */ /* 0x000e300000000a00 */
[----:B------:R-:W1:Y:S01]  /*1fa0*/  @!P3 LDC.64 R10, c[0x0][0x230] ;  /* 0x00008c00ff0abb82 */ /* 0x000e620000000a00 */
[----:B------:R-:W-:Y:S02]  /*1fb0*/  @!P3 MOV R8, R80 ;  /* 0x000000500008b202 */ /* 0x000fe40000000f00 */
[----:B------:R-:W-:-:S02]  /*1fc0*/  @!P3 MOV R9, R79 ;  /* 0x0000004f0009b202 */ /* 0x000fc40000000f00 */
[----:B----4-:R-:W-:Y:S02]  /*1fd0*/  @!P5 IADD3 R18, P6, R23, R18, RZ ;  /* 0x000000121712d210 */ /* 0x010fe40007fde0ff */
[----:B------:R-:W-:Y:S01]  /*1fe0*/  IADD3 R16, R2, 0xf0, RZ ;  /* 0x000000f002107810 */ /* 0x000fe20007ffe0ff */
[----:B---3--:R-:W3:Y:S01]  /*1ff0*/  @!P3 LDC.64 R6, c[0x0][0x228] ;  /* 0x00008a00ff06bb82 */ /* 0x008ee20000000a00 */
[----:B0-----:R-:W-:-:S04]  /*2000*/  @!P3 IMAD R12, R25, R4, RZ ;  /* 0x00000004190cb224 */ /* 0x001fc800078e02ff */
[C---:B------:R-:W-:Y:S02]  /*2010*/  @!P3 IMAD R23, R17.reuse, R5, R12 ;  /* 0x000000051117b224 */ /* 0x040fe400078e020c */
[----:B------:R-:W-:Y:S01]  /*2020*/  @!P3 IMAD.WIDE.U32 R4, R17, R4, R8 ;  /* 0x000000041104b225 */ /* 0x000fe200078e0008 */
[----:B------:R-:W-:-:S04]  /*2030*/  @!P5 IADD3.X R19, R24, R19, RZ, P6, !PT ;  /* 0x000000131813d210 */ /* 0x000fc800037fe4ff */
[----:B------:R-:W-:Y:S01]  /*2040*/  @!P3 IADD3 R5, R5, R23, RZ ;  /* 0x000000170505b210 */ /* 0x000fe20007ffe0ff */
[----:B------:R-:W5:Y:S01]  /*2050*/  @!P5 LDG.E.64 R40, desc[UR22][R18.64] ;  /* 0x000000161228d981 */ /* 0x000f62000c1e1b00 */
[C---:B------:R-:W-:Y:S02]  /*2060*/  @!P3 SHF.L.U32 R17, R4.reuse, 0x2, RZ ;  /* 0x000000020411b819 */ /* 0x040fe400000006ff */
[----:B------:R-:W-:Y:S02]  /*2070*/  @!P3 SHF.L.U64.HI R24, R4, 0x2, R5 ;  /* 0x000000020418b819 */ /* 0x000fe40000010205 */
[----:B-1----:R-:W-:-:S04]  /*2080*/  @!P3 IADD3 R10, P6, R17, R10, RZ ;  /* 0x0000000a110ab210 */ /* 0x002fc80007fde0ff */
[----:B------:R-:W-:Y:S01]  /*2090*/  @!P3 IADD3.X R11, R24, R11, RZ, P6, !PT ;  /* 0x0000000b180bb210 */ /* 0x000fe200037fe4ff */
[----:B--2---:R0:W-:Y:S02]  /*20a0*/  STL.64 [R1+0x58], R28 ;  /* 0x0000581c01007387 */ /* 0x0041e40000100a00 */
[----:B0-----:R-:W-:-:S06]  /*20b0*/  CS2R R28, SRZ ;  /* 0x00000000001c7805 */ /* 0x001fcc000001ff00 */
[----:B------:R0:W2:Y:S01]  /*20c0*/  @!P3 LDG.E.64 R28, desc[UR22][R10.64] ;  /* 0x000000160a1cb981 */ /* 0x0000a2000c1e1b00 */
[----:B------:R-:W-:Y:S02]  /*20d0*/  ISETP.GE.U32.AND P2, PT, R16, UR18, PT ;  /* 0x0000001210007c0c */ /* 0x000fe4000bf46070 */
[----:B------:R-:W-:-:S04]  /*20e0*/  SHF.R.S32.HI R27, RZ, 0x1f, R16 ;  /* 0x0000001fff1b7819 */ /* 0x000fc80000011410 */
[----:B------:R-:W-:Y:S02]  /*20f0*/  ISETP.GE.AND.EX P2, PT, R27, UR19, PT, P2 ;  /* 0x000000131b007c0c */ /* 0x000fe4000bf46320 */
[----:B------:R-:W-:Y:S02]  /*2100*/  IADD3 R3, R2, 0xb0, RZ ;  /* 0x000000b002037810 */ /* 0x000fe40007ffe0ff */
[----:B------:R-:W-:Y:S02]  /*2110*/  ISETP.GT.U32.OR P2, PT, R0, 0x1df, P2 ;  /* 0x000001df0000780c */ /* 0x000fe40001744470 */
[----:B------:R-:W-:Y:S02]  /*2120*/  ISETP.GE.U32.AND P0, PT, R3, UR18, PT ;  /* 0x0000001203007c0c */ /* 0x000fe4000bf06070 */
[----:B------:R-:W-:-:S04]  /*2130*/  SHF.R.S32.HI R26, RZ, 0x1f, R3 ;  /* 0x0000001fff1a7819 */ /* 0x000fc80000011403 */
[----:B------:R-:W-:-:S04]  /*2140*/  ISETP.GE.AND.EX P0, PT, R26, UR19, PT, P0 ;  /* 0x000000131a007c0c */ /* 0x000fc8000bf06300 */
[----:B------:R-:W-:Y:S01]  /*2150*/  ISETP.GT.U32.OR P0, PT, R0, 0x1df, P0 ;  /* 0x000001df0000780c */ /* 0x000fe20000704470 */
[----:B------:R-:W1:Y:S01]  /*2160*/  @!P2 LDC.64 R20, c[0x0][0x288] ;  /* 0x0000a200ff14ab82 */ /* 0x000e620000000a00 */
[----:B------:R-:W-:-:S04]  /*2170*/  IADD3 R22, R2, 0xc0, RZ ;  /* 0x000000c002167810 */ /* 0x000fc80007ffe0ff */
[----:B------:R-:W-:Y:S02]  /*2180*/  ISETP.GE.U32.AND P4, PT, R22, UR18, PT ;  /* 0x0000001216007c0c */ /* 0x000fe4000bf86070 */
[----:B------:R-:W-:Y:S01]  /*2190*/  SHF.R.S32.HI R25, RZ, 0x1f, R22 ;  /* 0x0000001fff197819 */ /* 0x000fe20000011416 */
[----:B------:R-:W4:Y:S03]  /*21a0*/  @!P2 LDC.64 R4, c[0x0][0x230] ;  /* 0x00008c00ff04ab82 */ /* 0x000f260000000a00 */
[----:B------:R-:W-:-:S05]  /*21b0*/  ISETP.GE.AND.EX P4, PT, R25, UR19, PT, P4 ;  /* 0x0000001319007c0c */ /* 0x000fca000bf86340 */
[----:B------:R-:W4:Y:S01]  /*21c0*/  @!P0 LDC.64 R12, c[0x0][0x288] ;  /* 0x0000a200ff0c8b82 */ /* 0x000f220000000a00 */
[----:B------:R-:W-:Y:S02]  /*21d0*/  ISETP.GT.U32.OR P4, PT, R0, 0x1df, P4 ;  /* 0x000001df0000780c */ /* 0x000fe40002784470 */
[----:B------:R-:W-:Y:S01]  /*21e0*/  @!P2 MOV R9, R79 ;  /* 0x0000004f0009a202 */ /* 0x000fe20000000f00 */
[----:B-1----:R-:W-:-:S04]  /*21f0*/  @!P2 IMAD R8, R27, R20, RZ ;  /* 0x000000141b08a224 */ /* 0x002fc800078e02ff */
[----:B------:R-:W-:Y:S01]  /*2200*/  @!P2 IMAD R23, R16, R21, R8 ;  /* 0x000000151017a224 */ /* 0x000fe200078e0208 */
[----:B------:R-:W-:-:S05]  /*2210*/  @!P2 MOV R8, R80 ;  /* 0x000000500008a202 */ /* 0x000fca0000000f00 */
[----:B0-----:R-:W0:Y:S01]  /*2220*/  @!P4 LDC.64 R10, c[0x0][0x228] ;  /* 0x00008a00ff0acb82 */ /* 0x001e220000000a00 */
[----:B---3--:R-:W-:Y:S01]  /*2230*/  @!P3 IADD3 R6, P6, R17, R6, RZ ;  /* 0x000000061106b210 */ /* 0x008fe20007fde0ff */
[----:B------:R-:W-:-:S03]  /*2240*/  @!P2 IMAD.WIDE.U32 R20, R16, R20, R8 ;  /* 0x000000141014a225 */ /* 0x000fc600078e0008 */
[----:B------:R-:W-:-:S03]  /*2250*/  @!P3 IADD3.X R7, R24, R7, RZ, P6, !PT ;  /* 0x000000071807b210 */ /* 0x000fc600037fe4ff */
[----:B------:R-:W1:Y:S01]  /*2260*/  @!P4 LDC.64 R16, c[0x0][0x288] ;  /* 0x0000a200ff10cb82 */ /* 0x000e620000000a00 */
[----:B----4-:R-:W-:Y:S01]  /*2270*/  @!P0 IMAD R24, R26, R12, RZ ;  /* 0x0000000c1a188224 */ /* 0x010fe200078e02ff */
[----:B------:R-:W-:Y:S01]  /*2280*/  IADD3 R26, R2, 0x8, RZ ;  /* 0x00000008021a7810 */ /* 0x000fe20007ffe0ff */
[----:B------:R3:W5:Y:S01]  /*2290*/  @!P3 LDG.E.64 R38, desc[UR22][R6.64] ;  /* 0x000000160626b981 */ /* 0x000762000c1e1b00 */
[----:B------:R-:W-:-:S04]  /*22a0*/  @!P2 IADD3 R23, R21, R23, RZ ;  /* 0x000000171517a210 */ /* 0x000fc80007ffe0ff */
[----:B------:R-:W4:Y:S01]  /*22b0*/  @!P2 LDC.64 R8, c[0x0][0x228] ;  /* 0x00008a00ff08ab82 */ /* 0x000f220000000a00 */
[----:B------:R-:W-:Y:S02]  /*22c0*/  @!P2 SHF.L.U32 R21, R20, 0x2, RZ ;  /* 0x000000021415a819 */ /* 0x000fe400000006ff */
[----:B------:R-:W-:Y:S02]  /*22d0*/  SHF.R.S32.HI R27, RZ, 0x1f, R26 ;  /* 0x0000001fff1b7819 */ /* 0x000fe4000001141a */
[----:B------:R-:W-:Y:S02]  /*22e0*/  ISETP.GE.U32.AND P5, PT, R26, UR18, PT ;  /* 0x000000121a007c0c */ /* 0x000fe4000bfa6070 */
[----:B------:R-:W-:Y:S02]  /*22f0*/  @!P2 SHF.L.U64.HI R20, R20, 0x2, R23 ;  /* 0x000000021414a819 */ /* 0x000fe40000010217 */
[----:B------:R-:W-:Y:S02]  /*2300*/  @!P2 IADD3 R4, P6, R21, R4, RZ ;  /* 0x000000041504a210 */ /* 0x000fe40007fde0ff */
[----:B------:R-:W-:-:S02]  /*2310*/  ISETP.GE.AND.EX P5, PT, R27, UR19, PT, P5 ;  /* 0x000000131b007c0c */ /* 0x000fc4000bfa6350 */
[----:B------:R-:W-:Y:S02]  /*2320*/  @!P0 MOV R14, R80 ;  /* 0x00000050000e8202 */ /* 0x000fe40000000f00 */
[----:B------:R-:W-:Y:S02]  /*2330*/  @!P0 MOV R15, R79 ;  /* 0x0000004f000f8202 */ /* 0x000fe40000000f00 */
[----:B------:R-:W-:Y:S02]  /*2340*/  @!P2 IADD3.X R5, R20, R5, RZ, P6, !PT ;  /* 0x000000051405a210 */ /* 0x000fe400037fe4ff */
[----:B------:R-:W-:Y:S01]  /*2350*/  ISETP.GT.U32.OR P5, PT, R0, 0x1df, P5 ;  /* 0x000001df0000780c */ /* 0x000fe20002fa4470 */
[C---:B------:R-:W-:Y:S02]  /*2360*/  @!P0 IMAD R23, R3.reuse, R13, R24 ;  /* 0x0000000d03178224 */ /* 0x040fe400078e0218 */
[----:B------:R-:W-:-:S04]  /*2370*/  @!P0 IMAD.WIDE.U32 R12, R3, R12, R14 ;  /* 0x0000000c030c8225 */ /* 0x000fc800078e000e */
[----:B-1----:R-:W-:Y:S01]  /*2380*/  @!P4 IMAD R18, R25, R16, RZ ;  /* 0x000000101912c224 */ /* 0x002fe200078e02ff */
[----:B------:R-:W-:Y:S01]  /*2390*/  @!P0 IADD3 R3, R13, R23, RZ ;  /* 0x000000170d038210 */ /* 0x000fe20007ffe0ff */
[----:B------:R-:W1:Y:S01]  /*23a0*/  @!P0 LDC.64 R14, c[0x0][0x228] ;  /* 0x00008a00ff0e8b82 */ /* 0x000e620000000a00 */
[----:B------:R-:W-:Y:S02]  /*23b0*/  IADD3 R25, R2, 0x10, RZ ;  /* 0x0000001002197810 */ /* 0x000fe40007ffe0ff */
[----:B----4-:R-:W-:Y:S02]  /*23c0*/  @!P2 IADD3 R8, P6, R21, R8, RZ ;  /* 0x000000081508a210 */ /* 0x010fe40007fde0ff */
[C---:B------:R-:W-:Y:S02]  /*23d0*/  @!P0 SHF.L.U32 R19, R12.reuse, 0x2, RZ ;  /* 0x000000020c138819 */ /* 0x040fe400000006ff */
[----:B------:R-:W-:Y:S02]  /*23e0*/  @!P0 SHF.L.U64.HI R3, R12, 0x2, R3 ;  /* 0x000000020c038819 */ /* 0x000fe40000010203 */
[----:B------:R-:W4:Y:S01]  /*23f0*/  @!P5 LDC.64 R12, c[0x0][0x288] ;  /* 0x0000a200ff0cdb82 */ /* 0x000f220000000a00 */
[----:B------:R-:W-:-:S02]  /*2400*/  SHF.R.S32.HI R24, RZ, 0x1f, R25 ;  /* 0x0000001fff187819 */ /* 0x000fc40000011419 */
[----:B------:R-:W-:Y:S02]  /*2410*/  ISETP.GE.U32.AND P3, PT, R25, UR18, PT ;  /* 0x0000001219007c0c */ /* 0x000fe4000bf66070 */
[----:B------:R-:W-:Y:S02]  /*2420*/  @!P2 IADD3.X R9, R20, R9, RZ, P6, !PT ;  /* 0x000000091409a210 */ /* 0x000fe400037fe4ff */
[----:B------:R-:W-:Y:S01]  /*2430*/  ISETP.GE.AND.EX P3, PT, R24, UR19, PT, P3 ;  /* 0x0000001318007c0c */ /* 0x000fe2000bf66330 */
[----:B------:R-:W0:Y:S01]  /*2440*/  @!P0 LDC.64 R20, c[0x0][0x230] ;  /* 0x00008c00ff148b82 */ /* 0x000e220000000a00 */
[----:B---3--:R-:W-:Y:S02]  /*2450*/  @!P4 MOV R6, R80 ;  /* 0x000000500006c202 */ /* 0x008fe40000000f00 */
[----:B------:R-:W-:Y:S01]  /*2460*/  @!P4 MOV R7, R79 ;  /* 0x0000004f0007c202 */ /* 0x000fe20000000f00 */
[----:B------:R-:W-:Y:S01]  /*2470*/  @!P4 IMAD R18, R22, R17, R18 ;  /* 0x000000111612c224 */ /* 0x000fe200078e0212 */
[----:B------:R-:W-:Y:S01]  /*2480*/  ISETP.GT.U32.OR P3, PT, R0, 0x1df, P3 ;  /* 0x000001df0000780c */ /* 0x000fe20001f64470 */
[----:B------:R3:W5:Y:S01]  /*2490*/  @!P2 LDG.E.64 R36, desc[UR22][R8.64] ;  /* 0x000000160824a981 */ /* 0x000762000c1e1b00 */
[----:B------:R-:W-:Y:S01]  /*24a0*/  @!P4 IMAD.WIDE.U32 R16, R22, R16, R6 ;  /* 0x000000101610c225 */ /* 0x000fe200078e0006 */
[----:B-1----:R-:W-:Y:S01]  /*24b0*/  @!P0 IADD3 R14, P6, R19, R14, RZ ;  /* 0x0000000e130e8210 */ /* 0x002fe20007fde0ff */
[----:B------:R-:W1:Y:S03]  /*24c0*/  @!P4 LDC.64 R6, c[0x0][0x230] ;  /* 0x00008c00ff06cb82 */ /* 0x000e660000000a00 */
[----:B------:R-:W-:-:S06]  /*24d0*/  @!P4 IADD3 R18, R17, R18, RZ ;  /* 0x000000121112c210 */ /* 0x000fcc0007ffe0ff */
[----:B------:R-:W1:Y:S01]  /*24e0*/  @!P3 LDC.64 R22, c[0x0][0x288] ;  /* 0x0000a200ff16bb82 */ /* 0x000e620000000a00 */
[----:B----4-:R-:W-:Y:S01]  /*24f0*/  @!P5 IMAD R17, R27, R12, RZ ;  /* 0x0000000c1b11d224 */ /* 0x010fe200078e02ff */
[----:B------:R-:W-:-:S06]  /*2500*/  @!P4 SHF.L.U64.HI R18, R16, 0x2, R18 ;  /* 0x000000021012c819 */ /* 0x000fcc0000010212 */
[----:B---3--:R-:W3:Y:S01]  /*2510*/  @!P5 LDC.64 R8, c[0x0][0x228] ;  /* 0x00008a00ff08db82 */ /* 0x008ee20000000a00 */
[----:B------:R-:W-:Y:S01]  /*2520*/  @!P5 IMAD R13, R26, R13, R17 ;  /* 0x0000000d1a0dd224 */ /* 0x000fe200078e0211 */
[----:B------:R-:W-:Y:S02]  /*2530*/  @!P5 MOV R17, R79 ;  /* 0x0000004f0011d202 */ /* 0x000fe40000000f00 */
[----:B------:R-:W-:Y:S01]  /*2540*/  @!P0 IADD3.X R15, R3, R15, RZ, P6, !PT ;  /* 0x0000000f030f8210 */ /* 0x000fe200037fe4ff */
[----:B--2---:R2:W-:Y:S02]  /*2550*/  STL.64 [R1+0x90], R28 ;  /* 0x0000901c01007387 */ /* 0x0045e40000100a00 */
[----:B--2---:R-:W-:-:S06]  /*2560*/  CS2R R28, SRZ ;  /* 0x00000000001c7805 */ /* 0x004fcc000001ff00 */
[----:B------:R2:W4:Y:S01]  /*2570*/  @!P2 LDG.E.64 R28, desc[UR22][R4.64] ;  /* 0x00000016041ca981 */ /* 0x000522000c1e1b00 */
[----:B0-----:R-:W-:Y:S01]  /*2580*/  @!P0 IADD3 R20, P2, R19, R20, RZ ;  /* 0x0000001413148210 */ /* 0x001fe20007f5e0ff */
[----:B--2---:R-:W0:Y:S01]  /*2590*/  @!P5 LDC.64 R4, c[0x0][0x230] ;  /* 0x00008c00ff04db82 */ /* 0x004e220000000a00 */
[----:B------:R-:W-:Y:S02]  /*25a0*/  @!P4 SHF.L.U32 R19, R16, 0x2, RZ ;  /* 0x000000021013c819 */ /* 0x000fe400000006ff */
[----:B------:R-:W-:-:S05]  /*25b0*/  @!P5 MOV R16, R80 ;  /* 0x000000500010d202 */ /* 0x000fca0000000f00 */
[----:B------:R-:W-:Y:S01]  /*25c0*/  @!P5 IMAD.WIDE.U32 R16, R26, R12, R16 ;  /* 0x0000000c1a10d225 */ /* 0x000fe200078e0010 */
[----:B------:R-:W-:Y:S02]  /*25d0*/  @!P0 IADD3.X R21, R3, R21, RZ, P2, !PT ;  /* 0x0000001503158210 */ /* 0x000fe400017fe4ff */
[----:B------:R-:W-:Y:S02]  /*25e0*/  @!P4 IADD3 R10, P6, R19, R10, RZ ;  /* 0x0000000a130ac210 */ /* 0x000fe40007fde0ff */
[----:B------:R-:W-:Y:S01]  /*25f0*/  @!P5 IADD3 R13, R17, R13, RZ ;  /* 0x0000000d110dd210 */ /* 0x000fe20007ffe0ff */
[----:B-1----:R-:W-:Y:S01]  /*2600*/  @!P3 IMAD R12, R24, R22, RZ ;  /* 0x00000016180cb224 */ /* 0x002fe200078e02ff */
[----:B------:R-:W-:Y:S02]  /*2610*/  @!P5 SHF.L.U32 R3, R16, 0x2, RZ ;  /* 0x000000021003d819 */ /* 0x000fe400000006ff */
[----:B------:R-:W-:Y:S02]  /*2620*/  CS2R R34, SRZ ;  /* 0x0000000000227805 */ /* 0x000fe4000001ff00 */
[----:B------:R-:W-:Y:S01]  /*2630*/  @!P4 IADD3.X R11, R18, R11, RZ, P6, !PT ;  /* 0x0000000b120bc210 */ /* 0x000fe200037fe4ff */
[----:B------:R-:W5:Y:S01]  /*2640*/  @!P0 LDG.E.64 R58, desc[UR22][R20.64] ;  /* 0x00000016143a8981 */ /* 0x000f62000c1e1b00 */
[----:B------:R-:W-:-:S02]  /*2650*/  @!P5 SHF.L.U64.HI R16, R16, 0x2, R13 ;  /* 0x000000021010d819 */ /* 0x000fc4000001020d */
[----:B------:R-:W-:Y:S01]  /*2660*/  @!P4 IADD3 R6, P2, R19, R6, RZ ;  /* 0x000000061306c210 */ /* 0x000fe20007f5e0ff */
[----:B------:R-:W5:Y:S01]  /*2670*/  @!P0 LDG.E.64 R34, desc[UR22][R14.64] ;  /* 0x000000160e228981 */ /* 0x000f62000c1e1b00 */
[----:B0-----:R-:W-:-:S04]  /*2680*/  @!P5 IADD3 R4, P6, R3, R4, RZ ;  /* 0x000000040304d210 */ /* 0x001fc80007fde0ff */
[----:B------:R-:W-:Y:S02]  /*2690*/  @!P5 IADD3.X R5, R16, R5, RZ, P6, !PT ;  /* 0x000000051005d210 */ /* 0x000fe400037fe4ff */
[----:B---3--:R-:W-:Y:S01]  /*26a0*/  @!P5 IADD3 R8, P6, R3, R8, RZ ;  /* 0x000000080308d210 */ /* 0x008fe20007fde0ff */
[----:B------:R-:W-:Y:S01]  /*26b0*/  @!P3 IMAD R3, R25, R23, R12 ;  /* 0x000000171903b224 */ /* 0x000fe200078e020c */
[----:B------:R-:W-:Y:S02]  /*26c0*/  @!P3 MOV R12, R80 ;  /* 0x00000050000cb202 */ /* 0x000fe40000000f00 */
[----:B------:R-:W-:-:S03]  /*26d0*/  @!P3 MOV R13, R79 ;  /* 0x0000004f000db202 */ /* 0x000fc60000000f00 */
[----:B------:R-:W-:-:S03]  /*26e0*/  @!P3 IMAD.WIDE.U32 R22, R25, R22, R12 ;  /* 0x000000161916b225 */ /* 0x000fc600078e000c */
[----:B------:R-:W0:Y:S01]  /*26f0*/  @!P3 LDC.64 R12, c[0x0][0x230] ;  /* 0x00008c00ff0cbb82 */ /* 0x000e220000000a00 */
[----:B------:R-:W-:-:S07]  /*2700*/  @!P5 IADD3.X R9, R16, R9, RZ, P6, !PT ;  /* 0x000000091009d210 */ /* 0x000fce00037fe4ff */
[----:B------:R-:W1:Y:S01]  /*2710*/  @!P3 LDC.64 R16, c[0x0][0x228] ;  /* 0x00008a00ff10bb82 */ /* 0x000e620000000a00 */
[----:B------:R-:W-:Y:S02]  /*2720*/  @!P3 IADD3 R3, R23, R3, RZ ;  /* 0x000000031703b210 */ /* 0x000fe40007ffe0ff */
[C---:B------:R-:W-:Y:S02]  /*2730*/  @!P3 SHF.L.U32 R23, R22.reuse, 0x2, RZ ;  /* 0x000000021617b819 */ /* 0x040fe400000006ff */
[----:B------:R-:W-:Y:S02]  /*2740*/  @!P3 SHF.L.U64.HI R3, R22, 0x2, R3 ;  /* 0x000000021603b819 */ /* 0x000fe40000010203 */
[----:B0-----:R-:W-:-:S04]  /*2750*/  @!P3 IADD3 R12, P6, R23, R12, RZ ;  /* 0x0000000c170cb210 */ /* 0x001fc80007fde0ff */
[----:B------:R-:W-:Y:S02]  /*2760*/  @!P3 IADD3.X R13, R3, R13, RZ, P6, !PT ;  /* 0x0000000d030db210 */ /* 0x000fe400037fe4ff */
[----:B-1----:R-:W-:Y:S02]  /*2770*/  @!P3 IADD3 R16, P6, R23, R16, RZ ;  /* 0x000000101710b210 */ /* 0x002fe40007fde0ff */
[----:B------:R-:W-:Y:S02]  /*2780*/  CS2R R22, SRZ ;  /* 0x0000000000167805 */ /* 0x000fe4000001ff00 */
[----:B------:R-:W-:Y:S02]  /*2790*/  IADD3 R27, R2, 0x18, RZ ;  /* 0x00000018021b7810 */ /* 0x000fe40007ffe0ff */
[----:B------:R-:W-:Y:S02]  /*27a0*/  CS2R R32, SRZ ;  /* 0x0000000000207805 */ /* 0x000fe4000001ff00 */
[----:B------:R-:W-:-:S02]  /*27b0*/  @!P4 IADD3.X R7, R18, R7, RZ, P2, !PT ;  /* 0x000000071207c210 */ /* 0x000fc400017fe4ff */
[----:B------:R-:W-:Y:S02]  /*27c0*/  CS2R R30, SRZ ;  /* 0x00000000001e7805 */ /* 0x000fe4000001ff00 */
[C---:B------:R-:W-:Y:S01]  /*27d0*/  IADD3 R25, R2.reuse, 0x20, RZ ;  /* 0x0000002002197810 */ /* 0x040fe20007ffe0ff */
[----:B------:R-:W2:Y:S01]  /*27e0*/  @!P5 LDG.E.64 R22, desc[UR22][R4.64] ;  /* 0x000000160416d981 */ /* 0x000ea2000c1e1b00 */
[----:B------:R-:W-:Y:S02]  /*27f0*/  ISETP.GE.U32.AND P2, PT, R27, UR18, PT ;  /* 0x000000121b007c0c */ /* 0x000fe4000bf46070 */
[----:B------:R-:W-:Y:S01]  /*2800*/  SHF.R.S32.HI R26, RZ, 0x1f, R25 ;  /* 0x0000001fff1a7819 */ /* 0x000fe20000011419 */
[----:B------:R-:W5:Y:S01]  /*2810*/  @!P4 LDG.E.64 R56, desc[UR22][R6.64] ;  /* 0x000000160638c981 */ /* 0x000f62000c1e1b00 */
[----:B------:R-:W-:Y:S02]  /*2820*/  ISETP.GE.U32.AND P0, PT, R25, UR18, PT ;  /* 0x0000001219007c0c */ /* 0x000fe4000bf06070 */
[----:B------:R-:W-:Y:S01]  /*2830*/  IADD3 R102, R2, 0x28, RZ ;  /* 0x0000002802667810 */ /* 0x000fe20007ffe0ff */
[----:B------:R0:W5:Y:S01]  /*2840*/  @!P4 LDG.E.64 R32, desc[UR22][R10.64] ;  /* 0x000000160a20c981 */ /* 0x000162000c1e1b00 */
[----:B------:R-:W-:-:S02]  /*2850*/  ISETP.GE.AND.EX P0, PT, R26, UR19, PT, P0 ;  /* 0x000000131a007c0c */ /* 0x000fc4000bf06300 */
[----:B------:R-:W-:Y:S01]  /*2860*/  SHF.R.S32.HI R82, RZ, 0x1f, R83 ;  /* 0x0000001fff527819 */ /* 0x000fe20000011453 */
[----:B------:R1:W5:Y:S01]  /*2870*/  @!P5 LDG.E.64 R30, desc[UR22][R8.64] ;  /* 0x00000016081ed981 */ /* 0x000362000c1e1b00 */
[----:B------:R-:W-:Y:S02]  /*2880*/  ISETP.GT.U32.OR P0, PT, R0, 0x1df, P0 ;  /* 0x000001df0000780c */ /* 0x000fe40000704470 */
[----:B------:R-:W-:Y:S01]  /*2890*/  SHF.R.S32.HI R24, RZ, 0x1f, R102 ;  /* 0x0000001fff187819 */ /* 0x000fe20000011466 */
[----:B------:R3:W5:Y:S01]  /*28a0*/  @!P3 LDG.E.64 R124, desc[UR22][R12.64] ;  /* 0x000000160c7cb981 */ /* 0x000762000c1e1b00 */
[----:B------:R-:W-:-:S04]  /*28b0*/  ISETP.GE.U32.AND P4, PT, R102, UR18, PT ;  /* 0x0000001266007c0c */ /* 0x000fc8000bf86070 */
[----:B------:R-:W-:-:S04]  /*28c0*/  ISETP.GE.AND.EX P4, PT, R24, UR19, PT, P4 ;  /* 0x0000001318007c0c */ /* 0x000fc8000bf86340 */
[----:B------:R-:W-:Y:S01]  /*28d0*/  ISETP.GT.U32.OR P4, PT, R0, 0x1df, P4 ;  /* 0x000001df0000780c */ /* 0x000fe20002784470 */
[----:B0-----:R-:W3:Y:S01]  /*28e0*/  @!P0 LDC.64 R10, c[0x0][0x288] ;  /* 0x0000a200ff0a8b82 */ /* 0x001ee20000000a00 */
[----:B------:R-:W-:Y:S02]  /*28f0*/  ISETP.GE.U32.AND P5, PT, R83, UR18, PT ;  /* 0x0000001253007c0c */ /* 0x000fe4000bfa6070 */
[----:B------:R-:W-:-:S09]  /*2900*/  @!P3 IADD3.X R17, R3, R17, RZ, P6, !PT ;  /* 0x000000110311b210 */ /* 0x000fd200037fe4ff */
[----:B------:R-:W0:Y:S01]  /*2910*/  @!P4 LDC.64 R4, c[0x0][0x288] ;  /* 0x0000a200ff04cb82 */ /* 0x000e220000000a00 */
[----:B------:R-:W-:Y:S02]  /*2920*/  ISETP.GE.AND.EX P5, PT, R82, UR19, PT, P5 ;  /* 0x0000001352007c0c */ /* 0x000fe4000bfa6350 */
[----:B------:R-:W-:Y:S02]  /*2930*/  IADD3 R76, R2, 0x38, RZ ;  /* 0x00000038024c7810 */ /* 0x000fe40007ffe0ff */
[----:B------:R-:W-:Y:S02]  /*2940*/  ISETP.GT.U32.OR P5, PT, R0, 0x1df, P5 ;  /* 0x000001df0000780c */ /* 0x000fe40002fa4470 */
[----:B-1----:R-:W-:Y:S02]  /*2950*/  @!P0 MOV R8, R80 ;  /* 0x0000005000088202 */ /* 0x002fe40000000f00 */
[----:B------:R-:W-:Y:S01]  /*2960*/  @!P0 MOV R9, R79 ;  /* 0x0000004f00098202 */ /* 0x000fe20000000f00 */
[----:B---3--:R-:W-:Y:S01]  /*2970*/  @!P0 IMAD R12, R26, R10, RZ ;  /* 0x0000000a1a0c8224 */ /* 0x008fe200078e02ff */
[----:B------:R-:W-:-:S03]  /*2980*/  SHF.R.S32.HI R77, RZ, 0x1f, R76 ;  /* 0x0000001fff4d7819 */ /* 0x000fc6000001144c */
[C---:B------:R-:W-:Y:S02]  /*2990*/  @!P0 IMAD R12, R25.reuse, R11, R12 ;  /* 0x0000000b190c8224 */ /* 0x040fe400078e020c */
[----:B------:R-:W-:-:S03]  /*29a0*/  @!P0 IMAD.WIDE.U32 R10, R25, R10, R8 ;  /* 0x0000000a190a8225 */ /* 0x000fc600078e0008 */
[----:B------:R-:W-:Y:S02]  /*29b0*/  @!P0 SHF.L.U32 R8, R10, 0x2, RZ ;  /* 0x000000020a088819 */ /* 0x000fe400000006ff */
[----:B------:R-:W-:-:S04]  /*29c0*/  IADD3 R74, R2, 0x40, RZ ;  /* 0x00000040024a7810 */ /* 0x000fc80007ffe0ff */
[----:B------:R-:W-:Y:S01]  /*29d0*/  SHF.R.S32.HI R75, RZ, 0x1f, R74 ;  /* 0x0000001fff4b7819 */ /* 0x000fe2000001144a */
[----:B----4-:R1:W-:Y:S02]  /*29e0*/  STL.64 [R1+0x98], R28 ;  /* 0x0000981c01007387 */ /* 0x0103e40000100a00 */
[----:B-1----:R-:W-:-:S04]  /*29f0*/  SHF.R.S32.HI R28, RZ, 0x1f, R27 ;  /* 0x0000001fff1c7819 */ /* 0x002fc8000001141b */
[----:B------:R-:W-:-:S04]  /*2a00*/  ISETP.GE.AND.EX P2, PT, R28, UR19, PT, P2 ;  /* 0x000000131c007c0c */ /* 0x000fc8000bf46320 */
[----:B------:R-:W-:-:S13]  /*2a10*/  ISETP.GT.U32.OR P2, PT, R0, 0x1df, P2 ;  /* 0x000001df0000780c */ /* 0x000fda0001744470 */
[----:B------:R-:W1:Y:S01]  /*2a20*/  @!P2 LDC.64 R18, c[0x0][0x288] ;  /* 0x0000a200ff12ab82 */ /* 0x000e620000000a00 */
[----:B------:R-:W-:Y:S02]  /*2a30*/  @!P2 MOV R6, R80 ;  /* 0x000000500006a202 */ /* 0x000fe40000000f00 */
[----:B------:R-:W-:-:S05]  /*2a40*/  @!P2 MOV R7, R79 ;  /* 0x0000004f0007a202 */ /* 0x000fca0000000f00 */
[----:B------:R-:W3:Y:S01]  /*2a50*/  @!P2 LDC.64 R14, c[0x0][0x228] ;  /* 0x00008a00ff0eab82 */ /* 0x000ee20000000a00 */
[----:B-1----:R-:W-:-:S04]  /*2a60*/  @!P2 IMAD R20, R28, R18, RZ ;  /* 0x000000121c14a224 */ /* 0x002fc800078e02ff */
[C---:B------:R-:W-:Y:S02]  /*2a70*/  @!P2 IMAD R20, R27.reuse, R19, R20 ;  /* 0x000000131b14a224 */ /* 0x040fe400078e0214 */
[----:B------:R-:W-:Y:S02]  /*2a80*/  @!P2 IMAD.WIDE.U32 R18, R27, R18, R6 ;  /* 0x000000121b12a225 */ /* 0x000fe400078e0006 */
[----:B------:R-:W1:Y:S01]  /*2a90*/  @!P2 LDC.64 R6, c[0x0][0x230] ;  /* 0x00008c00ff06ab82 */ /* 0x000e620000000a00 */
[----:B------:R-:W-:Y:S02]  /*2aa0*/  CS2R R28, SRZ ;  /* 0x00000000001c7805 */ /* 0x000fe4000001ff00 */
[----:B------:R-:W-:Y:S02]  /*2ab0*/  @!P2 IADD3 R20, R19, R20, RZ ;  /* 0x000000141314a210 */ /* 0x000fe40007ffe0ff */
[C---:B------:R-:W-:Y:S02]  /*2ac0*/  @!P2 SHF.L.U32 R19, R18.reuse, 0x2, RZ ;  /* 0x000000021213a819 */ /* 0x040fe400000006ff */
[----:B------:R-:W-:Y:S01]  /*2ad0*/  @!P2 SHF.L.U64.HI R3, R18, 0x2, R20 ;  /* 0x000000021203a819 */ /* 0x000fe20000010214 */
[----:B------:R4:W5:Y:S01]  /*2ae0*/  @!P3 LDG.E.64 R28, desc[UR22][R16.64] ;  /* 0x00000016101cb981 */ /* 0x000962000c1e1b00 */
[----:B---3--:R-:W-:Y:S01]  /*2af0*/  @!P2 IADD3 R14, P3, R19, R14, RZ ;  /* 0x0000000e130ea210 */ /* 0x008fe20007f7e0ff */
[----:B------:R-:W3:Y:S03]  /*2b00*/  @!P0 LDC.64 R20, c[0x0][0x230] ;  /* 0x00008c00ff148b82 */ /* 0x000ee60000000a00 */
[----:B------:R-:W-:-:S02]  /*2b10*/  @!P2 IADD3.X R15, R3, R15, RZ, P3, !PT ;  /* 0x0000000f030fa210 */ /* 0x000fc40001ffe4ff */
[----:B------:R-:W-:-:S03]  /*2b20*/  CS2R R26, SRZ ;  /* 0x00000000001a7805 */ /* 0x000fc6000001ff00 */
[----:B----4-:R-:W4:Y:S03]  /*2b30*/  @!P4 LDC.64 R16, c[0x0][0x228] ;  /* 0x00008a00ff10cb82 */ /* 0x010f260000000a00 */
[----:B------:R-:W5:Y:S01]  /*2b40*/  @!P2 LDG.E.64 R26, desc[UR22][R14.64] ;  /* 0x000000160e1aa981 */ /* 0x000f62000c1e1b00 */
[----:B-1----:R-:W-:-:S04]  /*2b50*/  @!P2 IADD3 R6, P6, R19, R6, RZ ;  /* 0x000000061306a210 */ /* 0x002fc80007fde0ff */
[----:B------:R-:W1:Y:S01]  /*2b60*/  @!P0 LDC.64 R18, c[0x0][0x228] ;  /* 0x00008a00ff128b82 */ /* 0x000e620000000a00 */
[----:B------:R-:W-:Y:S02]  /*2b70*/  @!P2 IADD3.X R7, R3, R7, RZ, P6, !PT ;  /* 0x000000070307a210 */ /* 0x000fe400037fe4ff */
[----:B------:R-:W-:Y:S02]  /*2b80*/  ISETP.GE.U32.AND P6, PT, R76, UR18, PT ;  /* 0x000000124c007c0c */ /* 0x000fe4000bfc6070 */
[----:B------:R-:W-:Y:S01]  /*2b90*/  @!P0 IADD3 R3, R11, R12, RZ ;  /* 0x0000000c0b038210 */ /* 0x000fe20007ffe0ff */
[----:B------:R2:W5:Y:S01]  /*2ba0*/  @!P2 LDG.E.64 R122, desc[UR22][R6.64] ;  /* 0x00000016067aa981 */ /* 0x000562000c1e1b00 */
[----:B------:R-:W-:Y:S01]  /*2bb0*/  ISETP.GE.AND.EX P3, PT, R77, UR19, PT, P6 ;  /* 0x000000134d007c0c */ /* 0x000fe2000bf66360 */
[----:B0-----:R-:W-:Y:S02]  /*2bc0*/  @!P4 IMAD R12, R24, R4, RZ ;  /* 0x00000004180cc224 */ /* 0x001fe400078e02ff */
[----:B------:R-:W0:Y:S01]  /*2bd0*/  @!P5 LDC.64 R24, c[0x0][0x288] ;  /* 0x0000a200ff18db82 */ /* 0x000e220000000a00 */
[----:B------:R-:W-:-:S02]  /*2be0*/  ISETP.GT.U32.OR P3, PT, R0, 0x1df, P3 ;  /* 0x000001df0000780c */ /* 0x000fc40001f64470 */
[----:B------:R-:W-:-:S05]  /*2bf0*/  @!P0 SHF.L.U64.HI R3, R10, 0x2, R3 ;  /* 0x000000020a038819 */ /* 0x000fca0000010203 */
[----:B------:R-:W4:Y:S01]  /*2c00*/  @!P4 LDC.64 R10, c[0x0][0x230] ;  /* 0x00008c00ff0acb82 */ /* 0x000f220000000a00 */
[----:B--2---:R-:W-:Y:S01]  /*2c10*/  @!P4 MOV R6, R80 ;  /* 0x000000500006c202 */ /* 0x004fe20000000f00 */
[----:B------:R2:W-:Y:S01]  /*2c20*/  STL.64 [R1], R22 ;  /* 0x0000001601007387 */ /* 0x0005e20000100a00 */
[----:B------:R-:W-:Y:S01]  /*2c30*/  @!P4 MOV R7, R79 ;  /* 0x0000004f0007c202 */ /* 0x000fe20000000f00 */
[----:B------:R-:W-:Y:S01]  /*2c40*/  @!P4 IMAD R12, R102, R5, R12 ;  /* 0x00000005660cc224 */ /* 0x000fe200078e020c */
[----:B---3--:R-:W-:Y:S01]  /*2c50*/  @!P0 IADD3 R20, P6, R8, R20, RZ ;  /* 0x0000001408148210 */ /* 0x008fe20007fde0ff */
[----:B------:R-:W-:Y:S02]  /*2c60*/  @!P4 IMAD.WIDE.U32 R4, R102, R4, R6 ;  /* 0x000000046604c225 */ /* 0x000fe400078e0006 */
[----:B--2---:R-:W2:Y:S01]  /*2c70*/  @!P3 LDC.64 R22, c[0x0][0x288] ;  /* 0x0000a200ff16bb82 */ /* 0x004ea20000000a00 */
[----:B------:R-:W-:Y:S02]  /*2c80*/  @!P0 IADD3.X R21, R3, R21, RZ, P6, !PT ;  /* 0x0000001503158210 */ /* 0x000fe400037fe4ff */
[----:B-1----:R-:W-:-:S02]  /*2c90*/  @!P0 IADD3 R18, P6, R8, R18, RZ ;  /* 0x0000001208128210 */ /* 0x002fc40007fde0ff */
[----:B------:R-:W-:Y:S01]  /*2ca0*/  ISETP.GE.U32.AND P2, PT, R74, UR18, PT ;  /* 0x000000124a007c0c */ /* 0x000fe2000bf46070 */
[----:B0-----:R-:W-:Y:S01]  /*2cb0*/  @!P5 IMAD R82, R82, R24, RZ ;  /* 0x000000185252d224 */ /* 0x001fe200078e02ff */
[----:B------:R-:W-:Y:S01]  /*2cc0*/  @!P4 IADD3 R12, R5, R12, RZ ;  /* 0x0000000c050cc210 */ /* 0x000fe20007ffe0ff */
[----:B------:R-:W0:Y:S01]  /*2cd0*/  @!P5 LDC.64 R6, c[0x0][0x230] ;  /* 0x00008c00ff06db82 */ /* 0x000e220000000a00 */
[----:B------:R-:W-:Y:S01]  /*2ce0*/  @!P0 IADD3.X R19, R3, R19, RZ, P6, !PT ;  /* 0x0000001303138210 */ /* 0x000fe200037fe4ff */
[----:B------:R1:W5:Y:S01]  /*2cf0*/  @!P0 LDG.E.64 R120, desc[UR22][R20.64] ;  /* 0x0000001614788981 */ /* 0x000362000c1e1b00 */
[----:B------:R-:W-:Y:S02]  /*2d00*/  ISETP.GE.AND.EX P2, PT, R75, UR19, PT, P2 ;  /* 0x000000134b007c0c */ /* 0x000fe4000bf46320 */
[C---:B------:R-:W-:Y:S02]  /*2d10*/  @!P4 SHF.L.U32 R14, R4.reuse, 0x2, RZ ;  /* 0x00000002040ec819 */ /* 0x040fe400000006ff */
[----:B------:R-:W-:Y:S01]  /*2d20*/  @!P4 SHF.L.U64.HI R3, R4, 0x2, R12 ;  /* 0x000000020403c819 */ /* 0x000fe2000001020c */
[----:B------:R-:W3:Y:S01]  /*2d30*/  @!P5 LDC.64 R8, c[0x0][0x228] ;  /* 0x00008a00ff08db82 */ /* 0x000ee20000000a00 */
[----:B------:R-:W-:-:S02]  /*2d40*/  @!P5 MOV R4, R80 ;  /* 0x000000500004d202 */ /* 0x000fc40000000f00 */
[----:B------:R-:W-:Y:S01]  /*2d50*/  @!P5 MOV R5, R79 ;  /* 0x0000004f0005d202 */ /* 0x000fe20000000f00 */
[C---:B------:R-:W-:Y:S01]  /*2d60*/  @!P5 IMAD R82, R83.reuse, R25, R82 ;  /* 0x000000195352d224 */ /* 0x040fe200078e0252 */
[----:B------:R-:W-:Y:S02]  /*2d70*/  ISETP.GT.U32.OR P2, PT, R0, 0x1df, P2 ;  /* 0x000001df0000780c */ /* 0x000fe40001744470 */
[C---:B----4-:R-:W-:Y:S01]  /*2d80*/  @!P4 IADD3 R10, P6, R14.reuse, R10, RZ ;  /* 0x0000000a0e0ac210 */ /* 0x050fe20007fde0ff */
[----:B------:R-:W-:Y:S01]  /*2d90*/  @!P5 IMAD.WIDE.U32 R24, R83, R24, R4 ;  /* 0x000000185318d225 */ /* 0x000fe200078e0004 */
[----:B------:R-:W4:Y:S02]  /*2da0*/  @!P3 LDC.64 R12, c[0x0][0x230] ;  /* 0x00008c00ff0cbb82 */ /* 0x000f240000000a00 */
[----:B------:R-:W-:Y:S02]  /*2db0*/  @!P4 IADD3.X R11, R3, R11, RZ, P6, !PT ;  /* 0x0000000b030bc210 */ /* 0x000fe400037fe4ff */
[----:B------:R-:W-:-:S02]  /*2dc0*/  @!P4 IADD3 R16, P6, R14, R16, RZ ;  /* 0x000000100e10c210 */ /* 0x000fc40007fde0ff */
[----:B------:R-:W-:Y:S01]  /*2dd0*/  @!P5 IADD3 R83, R25, R82, RZ ;  /* 0x000000521953d210 */ /* 0x000fe20007ffe0ff */
[----:B--2---:R-:W-:Y:S01]  /*2de0*/  @!P3 IMAD R25, R77, R22, RZ ;  /* 0x000000164d19b224 */ /* 0x004fe200078e02ff */
[----:B------:R-:W2:Y:S01]  /*2df0*/  @!P3 LDC.64 R4, c[0x0][0x228] ;  /* 0x00008a00ff04bb82 */ /* 0x000ea20000000a00 */
[----:B------:R-:W-:Y:S02]  /*2e00*/  @!P4 IADD3.X R17, R3, R17, RZ, P6, !PT ;  /* 0x000000110311c210 */ /* 0x000fe400037fe4ff */
[----:B------:R-:W-:Y:S01]  /*2e10*/  IADD3 R103, R2, 0x48, RZ ;  /* 0x0000004802677810 */ /* 0x000fe20007ffe0ff */
[----:B------:R-:W-:Y:S01]  /*2e20*/  @!P3 IMAD R23, R76, R23, R25 ;  /* 0x000000174c17b224 */ /* 0x000fe200078e0219 */
[C---:B------:R-:W-:Y:S02]  /*2e30*/  @!P5 SHF.L.U32 R82, R24.reuse, 0x2, RZ ;  /* 0x000000021852d819 */ /* 0x040fe400000006ff */
[----:B-1----:R-:W-:Y:S02]  /*2e40*/  CS2R R20, SRZ ;  /* 0x0000000000147805 */ /* 0x002fe4000001ff00 */
[----:B------:R-:W-:Y:S01]  /*2e50*/  @!P5 SHF.L.U64.HI R3, R24, 0x2, R83 ;  /* 0x000000021803d819 */ /* 0x000fe20000010253 */
[----:B------:R-:W1:Y:S01]  /*2e60*/  @!P2 LDC.64 R14, c[0x0][0x288] ;  /* 0x0000a200ff0eab82 */ /* 0x000e620000000a00 */
[----:B------:R-:W-:Y:S01]  /*2e70*/  @!P3 MOV R24, R80 ;  /* 0x000000500018b202 */ /* 0x000fe20000000f00 */
[----:B------:R-:W5:Y:S01]  /*2e80*/  @!P4 LDG.E.64 R106, desc[UR22][R10.64] ;  /* 0x000000160a6ac981 */ /* 0x000f62000c1e1b00 */
[----:B------:R-:W-:-:S02]  /*2e90*/  @!P3 MOV R25, R79 ;  /* 0x0000004f0019b202 */ /* 0x000fc40000000f00 */
[----:B0-----:R-:W-:Y:S01]  /*2ea0*/  @!P5 IADD3 R6, P6, R82, R6, RZ ;  /* 0x000000065206d210 */ /* 0x001fe20007fde0ff */
[----:B------:R-:W-:-:S03]  /*2eb0*/  @!P3 IMAD.WIDE.U32 R24, R76, R22, R24 ;  /* 0x000000164c18b225 */ /* 0x000fc600078e0018 */
[----:B------:R-:W-:Y:S01]  /*2ec0*/  @!P5 IADD3.X R7, R3, R7, RZ, P6, !PT ;  /* 0x000000070307d210 */ /* 0x000fe200037fe4ff */
[----:B------:R-:W0:Y:S01]  /*2ed0*/  @!P2 LDC.64 R114, c[0x0][0x228] ;  /* 0x00008a00ff72ab82 */ /* 0x000e220000000a00 */
[----:B---3--:R-:W-:Y:S02]  /*2ee0*/  @!P5 IADD3 R8, P6, R82, R8, RZ ;  /* 0x000000085208d210 */ /* 0x008fe40007fde0ff */
[----:B------:R-:W-:Y:S01]  /*2ef0*/  @!P3 IADD3 R23, R25, R23, RZ ;  /* 0x000000171917b210 */ /* 0x000fe20007ffe0ff */
[----:B------:R-:W5:Y:S01]  /*2f00*/  @!P5 LDG.E.64 R108, desc[UR22][R6.64] ;  /* 0x00000016066cd981 */ /* 0x000f62000c1e1b00 */
[C---:B------:R-:W-:Y:S02]  /*2f10*/  @!P3 SHF.L.U32 R22, R24.reuse, 0x2, RZ ;  /* 0x000000021816b819 */ /* 0x040fe400000006ff */
[----:B------:R-:W-:Y:S02]  /*2f20*/  @!P5 IADD3.X R9, R3, R9, RZ, P6, !PT ;  /* 0x000000090309d210 */ /* 0x000fe400037fe4ff */
[----:B------:R-:W-:-:S02]  /*2f30*/  @!P3 SHF.L.U64.HI R23, R24, 0x2, R23 ;  /* 0x000000021817b819 */ /* 0x000fc40000010217 */
[C---:B----4-:R-:W-:Y:S02]  /*2f40*/  @!P3 IADD3 R12, P6, R22.reuse, R12, RZ ;  /* 0x0000000c160cb210 */ /* 0x050fe40007fde0ff */
[----:B------:R-:W-:Y:S02]  /*2f50*/  CS2R R24, SRZ ;  /* 0x0000000000187805 */ /* 0x000fe4000001ff00 */
[----:B------:R-:W-:Y:S01]  /*2f60*/  SHF.R.S32.HI R82, RZ, 0x1f, R103 ;  /* 0x0000001fff527819 */ /* 0x000fe20000011467 */
[----:B-1----:R-:W-:Y:S01]  /*2f70*/  @!P2 IMAD R3, R75, R14, RZ ;  /* 0x0000000e4b03a224 */ /* 0x002fe200078e02ff */
[C---:B------:R-:W-:Y:S01]  /*2f80*/  @!P3 IADD3.X R13, R23.reuse, R13, RZ, P6, !PT ;  /* 0x0000000d170db210 */ /* 0x040fe200037fe4ff */
[----:B------:R1:W5:Y:S01]  /*2f90*/  @!P5 LDG.E.64 R20, desc[UR22][R8.64] ;  /* 0x000000160814d981 */ /* 0x000362000c1e1b00 */
[----:B--2---:R-:W-:Y:S02]  /*2fa0*/  @!P3 IADD3 R4, P6, R22, R4, RZ ;  /* 0x000000041604b210 */ /* 0x004fe40007fde0ff */
[----:B------:R-:W-:Y:S01]  /*2fb0*/  @!P2 MOV R22, R80 ;  /* 0x000000500016a202 */ /* 0x000fe20000000f00 */
[----:B------:R-:W5:Y:S01]  /*2fc0*/  @!P0 LDG.E.64 R24, desc[UR22][R18.64] ;  /* 0x0000001612188981 */ /* 0x000f62000c1e1b00 */
[----:B------:R-:W-:-:S02]  /*2fd0*/  @!P3 IADD3.X R5, R23, R5, RZ, P6, !PT ;  /* 0x000000051705b210 */ /* 0x000fc400037fe4ff */
[----:B------:R-:W-:Y:S01]  /*2fe0*/  @!P2 MOV R23, R79 ;  /* 0x0000004f0017a202 */ /* 0x000fe20000000f00 */
[----:B------:R-:W-:Y:S01]  /*2ff0*/  @!P2 IMAD R3, R74, R15, R3 ;  /* 0x0000000f4a03a224 */ /* 0x000fe200078e0203 */
[----:B------:R-:W-:Y:S01]  /*3000*/  ISETP.GE.U32.AND P0, PT, R103, UR18, PT ;  /* 0x0000001267007c0c */ /* 0x000fe2000bf06070 */
[----:B-1----:R-:W1:Y:S01]  /*3010*/  @!P2 LDC.64 R8, c[0x0][0x230] ;  /* 0x00008c00ff08ab82 */ /* 0x002e620000000a00 */
[----:B------:R-:W-:Y:S01]  /*3020*/  IADD3 R77, R2, 0x50, RZ ;  /* 0x00000050024d7810 */ /* 0x000fe20007ffe0ff */
[----:B------:R-:W-:Y:S01]  /*3030*/  @!P2 IMAD.WIDE.U32 R14, R74, R14, R22 ;  /* 0x0000000e4a0ea225 */ /* 0x000fe200078e0016 */
[----:B------:R-:W-:Y:S02]  /*3040*/  CS2R R22, SRZ ;  /* 0x0000000000167805 */ /* 0x000fe4000001ff00 */
[----:B------:R-:W-:Y:S01]  /*3050*/  ISETP.GE.AND.EX P0, PT, R82, UR19, PT, P0 ;  /* 0x0000001352007c0c */ /* 0x000fe2000bf06300 */
[----:B------:R2:W5:Y:S03]  /*3060*/  @!P3 LDG.E.64 R110, desc[UR22][R12.64] ;  /* 0x000000160c6eb981 */ /* 0x000566000c1e1b00 */
[----:B------:R-:W-:Y:S01]  /*3070*/  ISETP.GT.U32.OR P0, PT, R0, 0x1df, P0 ;  /* 0x000001df0000780c */ /* 0x000fe20000704470 */
[----:B------:R-:W5:Y:S01]  /*3080*/  @!P4 LDG.E.64 R22, desc[UR22][R16.64] ;  /* 0x000000161016c981 */ /* 0x000f62000c1e1b00 */
[----:B------:R-:W-:-:S02]  /*3090*/  SHF.R.S32.HI R83, RZ, 0x1f, R77 ;  /* 0x0000001fff537819 */ /* 0x000fc4000001144d */
[----:B------:R-:W-:-:S04]  /*30a0*/  ISETP.GE.U32.AND P4, PT, R77, UR18, PT ;  /* 0x000000124d007c0c */ /* 0x000fc8000bf86070 */
[----:B------:R-:W-:-:S04]  /*30b0*/  ISETP.GE.AND.EX P5, PT, R83, UR19, PT, P4 ;  /* 0x0000001353007c0c */ /* 0x000fc8000bfa6340 */
[----:B------:R-:W-:Y:S01]  /*30c0*/  ISETP.GT.U32.OR P5, PT, R0, 0x1df, P5 ;  /* 0x000001df0000780c */ /* 0x000fe20002fa4470 */
[----:B------:R-:W3:Y:S01]  /*30d0*/  @!P0 LDC.64 R10, c[0x0][0x288] ;  /* 0x0000a200ff0a8b82 */ /* 0x000ee20000000a00 */
[----:B------:R-:W-:Y:S02]  /*30e0*/  @!P2 IADD3 R3, R15, R3, RZ ;  /* 0x000000030f03a210 */ /* 0x000fe40007ffe0ff */
[C---:B------:R-:W-:Y:S02]  /*30f0*/  @!P2 SHF.L.U32 R6, R14.reuse, 0x2, RZ ;  /* 0x000000020e06a819 */ /* 0x040fe400000006ff */
[----:B------:R-:W-:-:S07]  /*3100*/  @!P2 SHF.L.U64.HI R3, R14, 0x2, R3 ;  /* 0x000000020e03a819 */ /* 0x000fce0000010203 */
[----:B--2---:R-:W2:Y:S01]  /*3110*/  @!P5 LDC.64 R12, c[0x0][0x288] ;  /* 0x0000a200ff0cdb82 */ /* 0x004ea20000000a00 */
[C---:B-1----:R-:W-:Y:S02]  /*3120*/  @!P2 IADD3 R8, P6, R6.reuse, R8, RZ ;  /* 0x000000080608a210 */ /* 0x042fe40007fde0ff */
[----:B------:R-:W-:Y:S02]  /*3130*/  @!P0 MOV R7, R79 ;  /* 0x0000004f00078202 */ /* 0x000fe40000000f00 */
[----:B------:R-:W-:Y:S02]  /*3140*/  @!P2 IADD3.X R9, R3, R9, RZ, P6, !PT ;  /* 0x000000090309a210 */ /* 0x000fe400037fe4ff */
[----:B0-----:R-:W-:Y:S01]  /*3150*/  @!P2 IADD3 R114, P6, R6, R114, RZ ;  /* 0x000000720672a210 */ /* 0x001fe20007fde0ff */
[----:B------:R-:W-:Y:S01]  /*3160*/  UIMAD.WIDE UR6, UR8, 0x8, UR6 ;  /* 0x00000008080678a5 */ /* 0x000fe2000f8e0206 */
[----:B------:R-:W-:Y:S02]  /*3170*/  @!P0 MOV R6, R80 ;  /* 0x0000005000068202 */ /* 0x000fe40000000f00 */
[----:B------:R-:W-:Y:S01]  /*3180*/  IADD3 R102, R2, 0x58, RZ ;  /* 0x0000005802667810 */ /* 0x000fe20007ffe0ff */
[----:B---3--:R-:W-:Y:S01]  /*3190*/  @!P0 IMAD R82, R82, R10, RZ ;  /* 0x0000000a52528224 */ /* 0x008fe200078e02ff */
[----:B------:R-:W-:Y:S01]  /*31a0*/  CS2R R18, SRZ ;  /* 0x0000000000127805 */ /* 0x000fe2000001ff00 */
[----:B------:R-:W0:Y:S02]  /*31b0*/  @!P0 LDC.64 R14, c[0x0][0x230] ;  /* 0x00008c00ff0e8b82 */ /* 0x000e240000000a00 */
[----:B------:R-:W-:-:S02]  /*31c0*/  @!P0 IMAD R82, R103, R11, R82 ;  /* 0x0000000b67528224 */ /* 0x000fc400078e0252 */
[----:B------:R-:W-:Y:S01]  /*31d0*/  @!P0 IMAD.WIDE.U32 R10, R103, R10, R6 ;  /* 0x0000000a670a8225 */ /* 0x000fe200078e0006 */
[----:B------:R-:W-:Y:S01]  /*31e0*/  @!P2 IADD3.X R115, R3, R115, RZ, P6, !PT ;  /* 0x000000730373a210 */ /* 0x000fe200037fe4ff */
[----:B------:R1:W5:Y:S01]  /*31f0*/  @!P3 LDG.E.64 R18, desc[UR22][R4.64] ;  /* 0x000000160412b981 */ /* 0x000362000c1e1b00 */
[----:B------:R-:W-:Y:S01]  /*3200*/  MOV R104, UR6 ;  /* 0x0000000600687c02 */ /* 0x000fe20008000f00 */
[----:B------:R-:W3:Y:S01]  /*3210*/  @!P5 LDC.64 R112, c[0x0][0x230] ;  /* 0x00008c00ff70db82 */ /* 0x000ee20000000a00 */
[----:B------:R-:W-:Y:S01]  /*3220*/  @!P0 IADD3 R3, R11, R82, RZ ;  /* 0x000000520b038210 */ /* 0x000fe20007ffe0ff */
[----:B--2---:R-:W-:Y:S01]  /*3230*/  @!P5 IMAD R82, R83, R12, RZ ;  /* 0x0000000c5352d224 */ /* 0x004fe200078e02ff */
[----:B------:R-:W-:-:S03]  /*3240*/  @!P5 MOV R83, R79 ;  /* 0x0000004f0053d202 */ /* 0x000fc60000000f00 */
[----:B------:R-:W-:Y:S01]  /*3250*/  @!P5 IMAD R119, R77, R13, R82 ;  /* 0x0000000d4d77d224 */ /* 0x000fe200078e0252 */
[----:B------:R-:W-:Y:S01]  /*3260*/  @!P5 MOV R82, R80 ;  /* 0x000000500052d202 */ /* 0x000fe20000000f00 */
[----:B-1----:R-:W1:Y:S01]  /*3270*/  @!P0 LDC.64 R4, c[0x0][0x228] ;  /* 0x00008a00ff048b82 */ /* 0x002e620000000a00 */
[----:B------:R-:W-:-:S03]  /*3280*/  MOV R105, UR7 ;  /* 0x0000000700697c02 */ /* 0x000fc60008000f00 */
[----:B------:R-:W-:Y:S02]  /*3290*/  @!P5 IMAD.WIDE.U32 R12, R77, R12, R82 ;  /* 0x0000000c4d0cd225 */ /* 0x000fe400078e0052 */
[----:B------:R-:W2:Y:S01]  /*32a0*/  LDG.E.64 R82, desc[UR22][R104.64] ;  /* 0x0000001668527981 */ /* 0x000ea2000c1e1b00 */
[----:B------:R-:W-:Y:S01]  /*32b0*/  SHF.R.S32.HI R76, RZ, 0x1f, R102 ;  /* 0x0000001fff4c7819 */ /* 0x000fe20000011466 */
[----:B------:R-:W4:Y:S01]  /*32c0*/  @!P5 LDC.64 R6, c[0x0][0x228] ;  /* 0x00008a00ff06db82 */ /* 0x000f220000000a00 */
[----:B------:R-:W-:-:S04]  /*32d0*/  ISETP.GE.U32.AND P4, PT, R102, UR18, PT ;  /* 0x0000001266007c0c */ /* 0x000fc8000bf86070 */
[----:B------:R-:W-:-:S04]  /*32e0*/  ISETP.GE.AND.EX P4, PT, R76, UR19, PT, P4 ;  /* 0x000000134c007c0c */ /* 0x000fc8000bf86340 */
[----:B------:R-:W-:Y:S02]  /*32f0*/  ISETP.GT.U32.OR P4, PT, R0, 0x1df, P4 ;  /* 0x000001df0000780c */ /* 0x000fe40002784470 */
[----:B------:R-:W-:-:S04]  /*3300*/  IADD3 R74, R2, 0xf8, RZ ;  /* 0x000000f8024a7810 */ /* 0x000fc80007ffe0ff */
[----:B------:R-:W-:Y:S02]  /*3310*/  ISETP.GE.U32.AND P3, PT, R74, UR18, PT ;  /* 0x000000124a007c0c */ /* 0x000fe4000bf66070 */
[----:B------:R-:W-:-:S04]  /*3320*/  SHF.R.S32.HI R75, RZ, 0x1f, R74 ;  /* 0x0000001fff4b7819 */ /* 0x000fc8000001144a */
[----:B------:R-:W-:Y:S01]  /*3330*/  ISETP.GE.AND.EX P3, PT, R75, UR19, PT, P3 ;  /* 0x000000134b007c0c */ /* 0x000fe2000bf66330 */
[----:B------:R-:W2:Y:S03]  /*3340*/  @!P4 LDC.64 R16, c[0x0][0x288] ;  /* 0x0000a200ff10cb82 */ /* 0x000ea60000000a00 */
[----:B------:R-:W-:Y:S02]  /*3350*/  ISETP.GT.U32.OR P3, PT, R0, 0x1df, P3 ;  /* 0x000001df0000780c */ /* 0x000fe40001f64470 */
[C---:B------:R-:W-:Y:S02]  /*3360*/  @!P0 SHF.L.U32 R118, R10.reuse, 0x2, RZ ;  /* 0x000000020a768819 */ /* 0x040fe400000006ff */
[----:B------:R-:W-:Y:S02]  /*3370*/  @!P0 SHF.L.U64.HI R3, R10, 0x2, R3 ;  /* 0x000000020a038819 */ /* 0x000fe40000010203 */
[----:B0-----:R-:W-:-:S02]  /*3380*/  @!P0 IADD3 R14, P6, R118, R14, RZ ;  /* 0x0000000e760e8210 */ /* 0x001fc40007fde0ff */
[----:B------:R-:W-:Y:S02]  /*3390*/  @!P5 IADD3 R13, R13, R119, RZ ;  /* 0x000000770d0dd210 */ /* 0x000fe40007ffe0ff */
[----:B------:R-:W-:-:S03]  /*33a0*/  @!P0 IADD3.X R15, R3, R15, RZ, P6, !PT ;  /* 0x0000000f030f8210 */ /* 0x000fc600037fe4ff */
[----:B------:R-:W0:Y:S01]  /*33b0*/  @!P3 LDC.64 R10, c[0x0][0x288] ;  /* 0x0000a200ff0abb82 */ /* 0x000e220000000a00 */
[----:B-1----:R-:W-:Y:S02]  /*33c0*/  @!P0 IADD3 R4, P6, R118, R4, RZ ;  /* 0x0000000476048210 */ /* 0x002fe40007fde0ff */
[C---:B------:R-:W-:Y:S02]  /*33d0*/  @!P5 SHF.L.U32 R77, R12.reuse, 0x2, RZ ;  /* 0x000000020c4dd819 */ /* 0x040fe400000006ff */
[----:B------:R-:W-:Y:S02]  /*33e0*/  @!P0 IADD3.X R5, R3, R5, RZ, P6, !PT ;  /* 0x0000000503058210 */ /* 0x000fe400037fe4ff */
[----:B------:R-:W-:Y:S02]  /*33f0*/  @!P5 SHF.L.U64.HI R3, R12, 0x2, R13 ;  /* 0x000000020c03d819 */ /* 0x000fe4000001020d */
[----:B------:R-:W-:Y:S02]  /*3400*/  @!P4 MOV R12, R80 ;  /* 0x00000050000cc202 */ /* 0x000fe40000000f00 */
[----:B------:R-:W-:-:S02]  /*3410*/  @!P4 MOV R13, R79 ;  /* 0x0000004f000dc202 */ /* 0x000fc40000000f00 */
[----:B---3--:R-:W-:-:S04]  /*3420*/  @!P5 IADD3 R118, P6, R77, R112, RZ ;  /* 0x000000704d76d210 */ /* 0x008fc80007fde0ff */
[----:B------:R-:W-:Y:S02]  /*3430*/  @!P5 IADD3.X R119, R3, R113, RZ, P6, !PT ;  /* 0x000000710377d210 */ /* 0x000fe400037fe4ff */
[----:B----4-:R-:W-:-:S04]  /*3440*/  @!P5 IADD3 R6, P6, R77, R6, RZ ;  /* 0x000000064d06d210 */ /* 0x010fc80007fde0ff */
[----:B------:R-:W-:Y:S01]  /*3450*/  @!P5 IADD3.X R7, R3, R7, RZ, P6, !PT ;  /* 0x000000070307d210 */ /* 0x000fe200037fe4ff */
[----:B0-----:R-:W-:Y:S01]  /*3460*/  @!P3 IMAD R112, R75, R10, RZ ;  /* 0x0000000a4b70b224 */ /* 0x001fe200078e02ff */
[----:B--2---:R-:W-:Y:S01]  /*3470*/  MOV R104, R82 ;  /* 0x0000005200687202 */ /* 0x004fe20000000f00 */
[----:B------:R-:W-:-:S04]  /*3480*/  @!P4 IMAD R82, R76, R16, RZ ;  /* 0x000000104c52c224 */ /* 0x000fc800078e02ff */
[C---:B------:R-:W-:Y:S02]  /*3490*/  @!P4 IMAD R76, R102.reuse, R17, R82 ;  /* 0x00000011664cc224 */ /* 0x040fe400078e0252 */
[----:B------:R-:W-:Y:S01]  /*34a0*/  @!P4 IMAD.WIDE.U32 R16, R102, R16, R12 ;  /* 0x000000106610c225 */ /* 0x000fe200078e000c */
[----:B------:R-:W-:Y:S01]  /*34b0*/  MOV R105, R83 ;  /* 0x0000005300697202 */ /* 0x000fe20000000f00 */
[----:B------:R-:W0:Y:S03]  /*34c0*/  @!P4 LDC.64 R12, c[0x0][0x228] ;  /* 0x00008a00ff0ccb82 */ /* 0x000e260000000a00 */
[----:B------:R-:W-:Y:S02]  /*34d0*/  @!P4 IADD3 R17, R17, R76, RZ ;  /* 0x0000004c1111c210 */ /* 0x000fe40007ffe0ff */
[C---:B------:R-:W-:Y:S02]  /*34e0*/  @!P4 SHF.L.U32 R3, R16.reuse, 0x2, RZ ;  /* 0x000000021003c819 */ /* 0x040fe400000006ff */
[----:B------:R-:W-:Y:S01]  /*34f0*/  @!P4 SHF.L.U64.HI R103, R16, 0x2, R17 ;  /* 0x000000021067c819 */ /* 0x000fe20000010211 */
[----:B------:R-:W-:Y:S01]  /*3500*/  @!P3 IMAD R102, R74, R11, R112 ;  /* 0x0000000b4a66b224 */ /* 0x000fe200078e0270 */
[----:B------:R-:W-:Y:S01]  /*3510*/  @!P3 MOV R16, R80 ;  /* 0x000000500010b202 */ /* 0x000fe20000000f00 */
[----:B------:R-:W1:Y:S01]  /*3520*/  @!P4 LDC.64 R82, c[0x0][0x230] ;  /* 0x00008c00ff52cb82 */ /* 0x000e620000000a00 */
[----:B------:R-:W-:-:S03]  /*3530*/  @!P3 MOV R17, R79 ;  /* 0x0000004f0011b202 */ /* 0x000fc60000000f00 */
[----:B------:R-:W-:-:S04]  /*3540*/  @!P3 IMAD.WIDE.U32 R10, R74, R10, R16 ;  /* 0x0000000a4a0ab225 */ /* 0x000fc800078e0010 */
[----:B------:R-:W2:Y:S01]  /*3550*/  @!P3 LDC.64 R74, c[0x0][0x228] ;  /* 0x00008a00ff4abb82 */ /* 0x000ea20000000a00 */
[----:B------:R-:W-:Y:S02]  /*3560*/  CS2R R112, SRZ ;  /* 0x0000000000707805 */ /* 0x000fe4000001ff00 */
[----:B------:R-:W-:-:S04]  /*3570*/  CS2R R16, SRZ ;  /* 0x0000000000107805 */ /* 0x000fc8000001ff00 */
[----:B------:R3:W5:Y:S04]  /*3580*/  @!P2 LDG.E.64 R112, desc[UR22][R8.64] ;  /* 0x000000160870a981 */ /* 0x000768000c1e1b00 */
[----:B------:R4:W5:Y:S01]  /*3590*/  @!P2 LDG.E.64 R16, desc[UR22][R114.64] ;  /* 0x000000167210a981 */ /* 0x000962000c1e1b00 */
[----:B---3--:R-:W3:Y:S01]  /*35a0*/  @!P3 LDC.64 R8, c[0x0][0x230] ;  /* 0x00008c00ff08bb82 */ /* 0x008ee20000000a00 */
[----:B--2---:R-:W-:Y:S02]  /*35b0*/  MOV R76, R74 ;  /* 0x0000004a004c7202 */ /* 0x004fe40000000f00 */
[----:B----4-:R-:W-:Y:S02]  /*35c0*/  MOV R114, R75 ;  /* 0x0000004b00727202 */ /* 0x010fe40000000f00 */
[----:B-1----:R-:W-:-:S02]  /*35d0*/  @!P4 IADD3 R74, P2, R3, R82, RZ ;  /* 0x00000052034ac210 */ /* 0x002fc40007f5e0ff */
[----:B------:R-:W-:Y:S02]  /*35e0*/  MOV R82, R76 ;  /* 0x0000004c00527202 */ /* 0x000fe40000000f00 */
[----:B0-----:R-:W-:Y:S02]  /*35f0*/  @!P4 IADD3 R76, P6, R3, R12, RZ ;  /* 0x0000000c034cc210 */ /* 0x001fe40007fde0ff */
[----:B------:R-:W-:Y:S02]  /*3600*/  MOV R12, R114 ;  /* 0x00000072000c7202 */ /* 0x000fe40000000f00 */
[----:B------:R-:W-:Y:S02]  /*3610*/  CS2R R114, SRZ ;  /* 0x0000000000727805 */ /* 0x000fe4000001ff00 */
[----:B------:R-:W-:-:S04]  /*3620*/  @!P3 IADD3 R3, R11, R102, RZ ;  /* 0x000000660b03b210 */ /* 0x000fc80007ffe0ff */
[----:B------:R0:W5:Y:S01]  /*3630*/  @!P0 LDG.E.64 R114, desc[UR22][R14.64] ;  /* 0x000000160e728981 */ /* 0x000162000c1e1b00 */
[C---:B------:R-:W-:Y:S02]  /*3640*/  @!P3 SHF.L.U64.HI R3, R10.reuse, 0x2, R3 ;  /* 0x000000020a03b819 */ /* 0x040fe40000010203 */
[----:B------:R-:W-:Y:S02]  /*3650*/  @!P3 SHF.L.U32 R10, R10, 0x2, RZ ;  /* 0x000000020a0ab819 */ /* 0x000fe400000006ff */
[----:B0-----:R-:W-:Y:S02]  /*3660*/  CS2R R14, SRZ ;  /* 0x00000000000e7805 */ /* 0x001fe4000001ff00 */
[----:B------:R-:W-:Y:S02]  /*3670*/  @!P4 IADD3.X R75, R103, R83, RZ, P2, !PT ;  /* 0x00000053674bc210 */ /* 0x000fe400017fe4ff */
[C---:B------:R-:W-:Y:S02]  /*3680*/  @!P3 IADD3 R82, P2, R10.reuse, R82, RZ ;  /* 0x000000520a52b210 */ /* 0x040fe40007f5e0ff */
[----:B------:R0:W5:Y:S01]  /*3690*/  @!P0 LDG.E.64 R14, desc[UR22][R4.64] ;  /* 0x00000016040e8981 */ /* 0x000162000c1e1b00 */
[----:B---3--:R-:W-:-:S03]  /*36a0*/  @!P3 IADD3 R102, P0, R10, R8, RZ ;  /* 0x000000080a66b210 */ /* 0x008fc60007f1e0ff */
[----:B------:R-:W2:Y:S01]  /*36b0*/  LDL.LU.64 R10, [R1+0x28] ;  /* 0x00002800010a7983 */ /* 0x000ea20000300a00 */
[----:B------:R-:W-:Y:S02]  /*36c0*/  MOV R8, R12 ;  /* 0x0000000c00087202 */ /* 0x000fe40000000f00 */
[----:B------:R-:W-:Y:S02]  /*36d0*/  @!P4 IADD3.X R77, R103, R13, RZ, P6, !PT ;  /* 0x0000000d674dc210 */ /* 0x000fe400037fe4ff */
[----:B------:R-:W-:Y:S02]  /*36e0*/  MOV R83, R8 ;  /* 0x0000000800537202 */ /* 0x000fe40000000f00 */
[----:B------:R-:W-:Y:S02]  /*36f0*/  @!P3 IADD3.X R103, R3, R9, RZ, P0, !PT ;  /* 0x000000090367b210 */ /* 0x000fe400007fe4ff */
[----:B------:R-:W-:Y:S02]  /*3700*/  CS2R R8, SRZ ;  /* 0x0000000000087805 */ /* 0x000fe4000001ff00 */
[----:B0-----:R-:W-:-:S04]  /*3710*/  CS2R R4, SRZ ;  /* 0x0000000000047805 */ /* 0x001fc8000001ff00 */
[----:B------:R0:W5:Y:S02]  /*3720*/  @!P4 LDG.E.64 R8, desc[UR22][R76.64] ;  /* 0x000000164c08c981 */ /* 0x000164000c1e1b00 */
[----:B0-----:R-:W-:-:S06]  /*3730*/  CS2R R76, SRZ ;  /* 0x00000000004c7805 */ /* 0x001fcc000001ff00 */
[----:B------:R-:W3:Y:S01]  /*3740*/  @!P3 LDG.E.64 R76, desc[UR22][R102.64] ;  /* 0x00000016664cb981 */ /* 0x000ee2000c1e1b00 */
[----:B------:R-:W-:Y:S02]  /*3750*/  R2UR UR6, R104 ;  /* 0x00000000680672ca */ /* 0x000fe400000e0000 */
[----:B------:R-:W-:-:S11]  /*3760*/  @!P3 IADD3.X R83, R3, R83, RZ, P2, !PT ;  /* 0x000000530353b210 */ /* 0x000fd600017fe4ff */
[----:B------:R-:W-:-:S05]  /*3770*/  MOV R3, UR6 ;  /* 0x0000000600037c02 */ /* 0x000fca0008000f00 */
[----:B------:R-:W-:-:S05]  /*3780*/  FFMA.FTZ R3, -R3, UR6, R105 ;  /* 0x0000000603037c23 */ /* 0x000fca0008010169 */
[----:B------:R-:W-:Y:S01]  /*3790*/  FSETP.GTU.FTZ.AND P0, PT, R3, RZ, PT ;  /* 0x000000ff0300720b */ /* 0x000fe20003f1c000 */
[----:B--2---:R0:W2:-:S12]  /*37a0*/  @P1 LDG.E.64 R4, desc[UR22][R10.64] ;  /* 0x000000160a041981 */ /* 0x004098000c1e1b00 */
[----:B------:R-:W-:Y:S01]  /*37b0*/  VOTEU.ANY UP0, P0 ;  /* 0x00000000003f7886 */ /* 0x000fe20000000100 */
[----:B------:R-:W-:-:S04]  /*37c0*/  PLOP3.LUT P0, PT, PT, PT, UP0, 0x80, 0x0 ;  /* 0x000000000000781c */ /* 0x000fc80003f0f008 */
[----:B------:R-:W-:-:S09]  /*37d0*/  @UP0 ULDC UR5, c[0x0][0x250] ;  /* 0x0000940000050ab9 */ /* 0x000fd20000000800 */
[----:B------:R-:W-:Y:S01]  /*37e0*/  @P0 FADD.FTZ R3, R3, UR5 ;  /* 0x0000000503030e21 */ /* 0x000fe20008010000 */
[----:B------:R-:W-:-:S05]  /*37f0*/  CS2R R12, SRZ ;  /* 0x00000000000c7805 */ /* 0x000fca000001ff00 */
[----:B------:R-:W1:Y:S01]  /*3800*/  @P0 MUFU.RSQ R3, R3 ;  /* 0x0000000300030308 */ /* 0x000e620000001400 */
[----:B------:R4:W5:Y:S01]  /*3810*/  @P1 LDG.E.64 R12, desc[UR22][R116.64] ;  /* 0x00000016740c1981 */ /* 0x000962000c1e1b00 */
[----:B0-----:R-:W-:Y:S01]  /*3820*/  CS2R R10, SRZ ;  /* 0x00000000000a7805 */ /* 0x001fe2000001ff00 */
[----:B------:R-:W-:-:S05]  /*3830*/  UMOV UR26, 0x3f800000 ;  /* 0x3f800000001a7882 */ /* 0x000fca0000000000 */
[----:B------:R-:W5:Y:S01]  /*3840*/  @!P5 LDG.E.64 R10, desc[UR22][R6.64] ;  /* 0x00000016060ad981 */ /* 0x000f62000c1e1b00 */
[----:B----4-:R-:W-:-:S06]  /*3850*/  CS2R R116, SRZ ;  /* 0x0000000000747805 */ /* 0x010fcc000001ff00 */
[----:B------:R0:W5:Y:S01]  /*3860*/  @!P5 LDG.E.64 R116, desc[UR22][R118.64] ;  /* 0x000000167674d981 */ /* 0x000162000c1e1b00 */
[----:B-1----:R-:W-:Y:S02]  /*3870*/  @P0 R2UR UR5, R3 ;  /* 0x00000000030502ca */ /* 0x002fe400000e0000 */
[----:B------:R-:W-:Y:S02]  /*3880*/  ISETP.GT.U32.AND P0, PT, R0, 0x1df, PT ;  /* 0x000001df0000780c */ /* 0x000fe40003f04070 */
[----:B0-----:R-:W-:Y:S02]  /*3890*/  CS2R R118, SRZ ;  /* 0x0000000000767805 */ /* 0x001fe4000001ff00 */
[----:B------:R-:W-:-:S04]  /*38a0*/  CS2R R6, SRZ ;  /* 0x0000000000067805 */ /* 0x000fc8000001ff00 */
[----:B------:R-:W5:Y:S03]  /*38b0*/  @!P4 LDG.E.64 R118, desc[UR22][R74.64] ;  /* 0x000000164a76c981 */ /* 0x000f66000c1e1b00 */
[----:B------:R-:W-:Y:S01]  /*38c0*/  @UP0 UMOV UR26, UR5 ;  /* 0x00000005001a0c82 */ /* 0x000fe20008000000 */
[----:B------:R-:W-:Y:S01]  /*38d0*/  BSSY B0, `(.L_x_2925) ;  /* 0x0000026000007945 */ /* 0x000fe20003800000 */
[----:B------:R-:W-:Y:S01]  /*38e0*/  ISETP.NE.AND P5, PT, RZ, UR25, PT ;  /* 0x00000019ff007c0c */ /* 0x000fe2000bfa5270 */
[----:B------:R0:W5:Y:S04]  /*38f0*/  @!P3 LDG.E.64 R6, desc[UR22][R82.64] ;  /* 0x000000165206b981 */ /* 0x000168000c1e1b00 */
[----:B------:R1:W5:Y:S04]  /*3900*/  LDL.LU.64 R74, [R1+0xc0] ;  /* 0x0000c000014a7983 */ /* 0x0003680000300a00 */
[----:B------:R1:W5:Y:S04]  /*3910*/  LDL.LU.64 R102, [R1+0xb8] ;  /* 0x0000b80001667983 */ /* 0x0003680000300a00 */
[----:B---3--:R3:W-:Y:S01]  /*3920*/  STL.64 [R1+0x88], R76 ;  /* 0x0000884c01007387 */ /* 0x0087e20000100a00 */
[----:B0-----:R-:W-:-:S03]  /*3930*/  MOV R82, RZ ;  /* 0x000000ff00527202 */ /* 0x001fc60000000f00 */
[----:B---3--:R1:W5:Y:S04]  /*3940*/  LDL.LU.64 R76, [R1+0xb0] ;  /* 0x0000b000014c7983 */ /* 0x0083680000300a00 */
[----:B------:R1:W5:Y:S04]  /*3950*/  LDL.LU R104, [R1+0xa8] ;  /* 0x0000a80001687983 */ /* 0x0003680000300800 */
[----:B------:R1:W5:Y:S01]  /*3960*/  LDL.LU R105, [R1+0xa4] ;  /* 0x0000a40001697983 */ /* 0x0003620000300800 */
[----:B--2---:R-:W-:Y:S01]  /*3970*/  FADD.FTZ R3, R4, -UR6 ;  /* 0x8000000604037e21 */ /* 0x004fe20008010000 */
[----:B------:R-:W-:-:S04]  /*3980*/  FADD.FTZ R4, R5, -UR6 ;  /* 0x8000000605047e21 */ /* 0x000fc80008010000 */
[----:B------:R0:W-:Y:S04]  /*3990*/  STL [R1+0x14], R3 ;  /* 0x0000140301007387 */ /* 0x0001e80000100800 */
[----:B------:R2:W-:Y:S01]  /*39a0*/  STL [R1+0x10], R4 ;  /* 0x0000100401007387 */ /* 0x0005e20000100800 */
[----:B0-----:R-:W-:Y:S01]  /*39b0*/  HFMA2.MMA R3, -RZ, RZ, 0, 0 ;  /* 0x00000000ff037435 */ /* 0x001fe200000001ff */
[----:B--2---:R-:W-:Y:S01]  /*39c0*/  CS2R R4, SRZ ;  /* 0x0000000000047805 */ /* 0x004fe2000001ff00 */
[----:B-1----:R-:W-:Y:S09]  /*39d0*/  @P0 BRA `(.L_x_2926) ;  /* 0x0000000000540947 */ /* 0x002ff20003800000 */
[----:B------:R-:W2:Y:S01]  /*39e0*/  LDL R3, [R1+0x84] ;  /* 0x0000840001037983 */ /* 0x000ea20000100800 */
[----:B------:R-:W-:-:S03]  /*39f0*/  ISETP.NE.AND P0, PT, RZ, UR25, PT ;  /* 0x00000019ff007c0c */ /* 0x000fc6000bf05270 */
[----:B------:R-:W-:Y:S04]  /*3a00*/  STL [R1+0xa8], R2 ;  /* 0x0000a80201007387 */ /* 0x000fe80000100800 */
[----:B------:R0:W-:Y:S06]  /*3a10*/  STL [R1+0xa4], R0 ;  /* 0x0000a40001007387 */ /* 0x0001ec0000100800 */
[----:B------:R-:W1:Y:S01]  /*3a20*/  @P0 LDC.64 R82, c[0x0][0x240] ;  /* 0x00009000ff520b82 */ /* 0x000e620000000a00 */
[----:B--2---:R-:W-:-:S04]  /*3a30*/  IADD3 R3, R3, UR17, RZ ;  /* 0x0000001103037c10 */ /* 0x004fc8000fffe0ff */
[----:B-1----:R-:W-:Y:S02]  /*3a40*/  @P0 LEA R82, P2, R3, R82, 0x1 ;  /* 0x0000005203520211 */ /* 0x002fe400078408ff */
[----:B0-----:R-:W-:-:S04]  /*3a50*/  SHF.R.S32.HI R0, RZ, 0x1f, R3 ;  /* 0x0000001fff007819 */ /* 0x001fc80000011403 */
[----:B------:R-:W-:-:S05]  /*3a60*/  @P0 LEA.HI.X R83, R3, R83, R0, 0x1, P2 ;  /* 0x0000005303530211 */ /* 0x000fca00010f0c00 */
[----:B------:R-:W2:Y:S04]  /*3a70*/  @P0 LDG.E.U16 R2, desc[UR22][R82.64] ;  /* 0x0000001652020981 */ /* 0x000ea8000c1e1500 */
[----:B------:R0:W3:Y:S02]  /*3a80*/  @P0 LDG.E.U16 R0, desc[UR22][R82.64+0x2] ;  /* 0x0000021652000981 */ /* 0x0000e4000c1e1500 */
[----:B0-----:R-:W0:Y:S02]  /*3a90*/  LDC.64 R82, c[0x0][0x238] ;  /* 0x00008e00ff527b82 */ /* 0x001e240000000a00 */
[----:B0-----:R-:W-:-:S05]  /*3aa0*/  IMAD.WIDE R82, R3, 0x2, R82 ;  /* 0x0000000203527825 */ /* 0x001fca00078e0252 */
[----:B------:R-:W4:Y:S04]  /*3ab0*/  LDG.E.U16 R3, desc[UR22][R82.64] ;  /* 0x0000001652037981 */ /* 0x000f28000c1e1500 */
[----:B------:R-:W4:Y:S01]  /*3ac0*/  LDG.E.U16 R82, desc[UR22][R82.64+0x2] ;  /* 0x0000021652527981 */ /* 0x000f22000c1e1500 */
[----:B--2---:R-:W-:-:S03]  /*3ad0*/  @P0 SHF.L.U32 R4, R2, 0x10, RZ ;  /* 0x0000001002040819 */ /* 0x004fc600000006ff */
[----:B------:R0:W5:Y:S01]  /*3ae0*/  LDL.LU R2, [R1+0xa8] ;  /* 0x0000a80001027983 */ /* 0x0001620000300800 */
[----:B---3--:R-:W-:-:S03]  /*3af0*/  @P0 SHF.L.U32 R5, R0, 0x10, RZ ;  /* 0x0000001000050819 */ /* 0x008fc600000006ff */
[----:B------:R0:W5:Y:S01]  /*3b00*/  LDL.LU R0, [R1+0xa4] ;  /* 0x0000a40001007983 */ /* 0x0001620000300800 */
[----:B----4-:R-:W-:Y:S02]  /*3b10*/  SHF.L.U32 R3, R3, 0x10, RZ ;  /* 0x0000001003037819 */ /* 0x010fe400000006ff */
[----:B0-----:R-:W-:-:S07]  /*3b20*/  SHF.L.U32 R82, R82, 0x10, RZ ;  /* 0x0000001052527819 */ /* 0x001fce00000006ff */
.L_x_2926:
[----:B------:R-:W-:Y:S05]  /*3b30*/  BSYNC B0 ;  /* 0x0000000000007941 */ /* 0x000fea0003800000 */
.L_x_2925:
[----:B-----5:R0:W-:Y:S04]  /*3b40*/  STL [R1+0xa8], R2 ;  /* 0x0000a80201007387 */ /* 0x0201e80000100800 */
[----:B0-----:R-:W2:Y:S04]  /*3b50*/  LDL.LU R2, [R1+0x14] ;  /* 0x0000140001027983 */ /* 0x001ea80000300800 */
[----:B------:R0:W-:Y:S04]  /*3b60*/  STL [R1+0xa4], R0 ;  /* 0x0000a40001007387 */ /* 0x0001e80000100800 */
[----:B0-----:R-:W3:Y:S01]  /*3b70*/  LDL.LU R0, [R1+0x10] ;  /* 0x0000100001007983 */ /* 0x001ee20000300800 */
[----:B------:R-:W-:-:S03]  /*3b80*/  MOV R83, R13 ;  /* 0x0000000d00537202 */ /* 0x000fc60000000f00 */
[----:B------:R-:W-:Y:S01]  /*3b90*/  STL [R1+0x8], R12 ;  /* 0x0000080c01007387 */ /* 0x000fe20000100800 */
[----:B--2---:R-:W-:-:S05]  /*3ba0*/  FMUL.FTZ R2, R2, UR26 ;  /* 0x0000001a02027c20 */ /* 0x004fca0008410000 */
[----:B------:R0:W-:Y:S01]  /*3bb0*/  STL [R1+0x64], R2 ;  /* 0x0000640201007387 */ /* 0x0001e20000100800 */
[----:B---3--:R-:W-:-:S03]  /*3bc0*/  FMUL.FTZ R0, R0, UR26 ;  /* 0x0000001a00007c20 */ /* 0x008fc60008410000 */
[----:B0-----:R0:W5:Y:S04]  /*3bd0*/  LDL.LU R2, [R1+0xa8] ;  /* 0x0000a80001027983 */ /* 0x0011680000300800 */
[----:B------:R1:W-:Y:S04]  /*3be0*/  STL [R1+0x68], R0 ;  /* 0x0000680001007387 */ /* 0x0003e80000100800 */
[----:B-1----:R0:W5:Y:S01]  /*3bf0*/  LDL.LU R0, [R1+0xa4] ;  /* 0x0000a40001007983 */ /* 0x0021620000300800 */
[----:B------:R-:W-:Y:S05]  /*3c00*/  @!P5 BRA `(.L_x_2927) ;  /* 0x00000000006cd947 */ /* 0x000fea0003800000 */
[----:B------:R-:W2:Y:S04]  /*3c10*/  LDL R83, [R1+0x64] ;  /* 0x0000640001537983 */ /* 0x000ea80000100800 */
[----:B------:R-:W-:Y:S04]  /*3c20*/  STL [R1+0xac], R6 ;  /* 0x0000ac0601007387 */ /* 0x000fe80000100800 */
[----:B-----5:R1:W-:Y:S04]  /*3c30*/  STL [R1+0xa8], R2 ;  /* 0x0000a80201007387 */ /* 0x0203e80000100800 */
[----:B-1----:R-:W3:Y:S04]  /*3c40*/  LDL R2, [R1+0x68] ;  /* 0x0000680001027983 */ /* 0x002ee80000100800 */
[----:B------:R2:W-:Y:S02]  /*3c50*/  STL [R1+0xa4], R0 ;  /* 0x0000a40001007387 */ /* 0x0005e40000100800 */
[----:B--2---:R-:W-:-:S04]  /*3c60*/  FFMA.FTZ R0, R83, R3, R4 ;  /* 0x0000000353007223 */ /* 0x004fc80000010004 */
[----:B------:R-:W-:-:S06]  /*3c70*/  FMUL.FTZ R83, R0, -1.4426950216293334961 ;  /* 0xbfb8aa3b00537820 */ /* 0x000fcc0000410000 */
[----:B------:R-:W1:Y:S02]  /*3c80*/  MUFU.EX2 R83, R83 ;  /* 0x0000005300537308 */ /* 0x000e640000000800 */
[----:B-1----:R-:W-:-:S06]  /*3c90*/  FADD.FTZ R83, R83, 1 ;  /* 0x3f80000053537421 */ /* 0x002fcc0000010000 */
        /* <DEDUP_REMOVED lines=8> */
[----:B--2---:R-:W-:-:S06]  /*3d20*/  FMUL.FTZ R83, R0, -1.4426950216293334961 ;  /* 0xbfb8aa3b00537820 */ /* 0x004fcc0000410000 */
[----:B------:R-:W2:Y:S02]  /*3d30*/  MUFU.EX2 R83, R83 ;  /* 0x0000005300537308 */ /* 0x000ea40000000800 */
[----:B--2---:R-:W-:-:S06]  /*3d40*/  FADD.FTZ R83, R83, 1 ;  /* 0x3f80000053537421 */ /* 0x004fcc0000010000 */
[----:B------:R-:W2:Y:S02]  /*3d50*/  MUFU.RCP R83, R83 ;  /* 0x0000005300537308 */ /* 0x000ea40000001000 */
[----:B--2---:R-:W-:Y:S01]  /*3d60*/  FADD.FTZ R2, -R83, 1 ;  /* 0x3f80000053027421 */ /* 0x004fe20000010100 */
[----:B------:R-:W-:-:S03]  /*3d70*/  FMUL.FTZ R83, R13, R83 ;  /* 0x000000530d537220 */ /* 0x000fc60000410000 */
[----:B------:R-:W-:Y:S02]  /*3d80*/  FFMA.FTZ R0, R0, R2, 1 ;  /* 0x3f80000000007423 */ /* 0x000fe40000010002 */
[----:B------:R1:W5:Y:S02]  /*3d90*/  LDL.LU R2, [R1+0xa8] ;  /* 0x0000a80001027983 */ /* 0x0003640000300800 */
[----:B------:R-:W-:Y:S02]  /*3da0*/  FMUL.FTZ R83, R83, R0 ;  /* 0x0000000053537220 */ /* 0x000fe40000410000 */
[----:B------:R1:W5:Y:S05]  /*3db0*/  LDL.LU R0, [R1+0xa4] ;  /* 0x0000a40001007983 */ /* 0x00036a0000300800 */
.L_x_2927:
[----:B------:R2:W-:Y:S04]  /*3dc0*/  STL [R1+0xb8], R7 ;  /* 0x0000b80701007387 */ /* 0x0005e80000100800 */
[----:B--2---:R-:W2:Y:S04]  /*3dd0*/  LDL R7, [R1+0x64] ;  /* 0x0000640001077983 */ /* 0x004ea80000100800 */
[----:B-----5:R3:W-:Y:S04]  /*3de0*/  STL [R1+0xb4], R6 ;  /* 0x0000b40601007387 */ /* 0x0207e80000100800 */
[----:B---3--:R-:W3:Y:S04]  /*3df0*/  LDL R6, [R1+0x68] ;  /* 0x0000680001067983 */ /* 0x008ee80000100800 */
[----:B------:R4:W-:Y:S04]  /*3e00*/  STL [R1+0xb0], R5 ;  /* 0x0000b00501007387 */ /* 0x0009e80000100800 */
[----:B----4-:R-:W4:Y:S04]  /*3e10*/  LDL R5, [R1+0x8] ;  /* 0x0000080001057983 */ /* 0x010f280000100800 */
[----:B------:R-:W-:Y:S04]  /*3e20*/  STL [R1+0xac], R4 ;  /* 0x0000ac0401007387 */ /* 0x000fe80000100800 */
[----:B------:R0:W-:Y:S04]  /*3e30*/  STL [R1+0xa8], R2 ;  /* 0x0000a80201007387 */ /* 0x0001e80000100800 */
[----:B0-----:R-:W3:Y:S04]  /*3e40*/  LDL.LU R2, [R1] ;  /* 0x0000000001027983 */ /* 0x001ee80000300800 */
[----:B------:R0:W-:Y:S04]  /*3e50*/  STL [R1+0xa4], R0 ;  /* 0x0000a40001007387 */ /* 0x0001e80000100800 */
[----:B0-----:R-:W3:Y:S01]  /*3e60*/  LDL.LU R0, [R1+0x4] ;  /* 0x0000040001007983 */ /* 0x001ee20000300800 */
[----:B------:R-:W-:Y:S01]  /*3e70*/  FMUL.FTZ R4, R83, R82 ;  /* 0x0000005253047220 */ /* 0x000fe20000410000 */
[----:B----4-:R-:W-:-:S04]  /*3e80*/  FMUL.FTZ R5, R5, R3 ;  /* 0x0000000305057220 */ /* 0x010fc80000410000 */
[----:B--2---:R-:W-:Y:S01]  /*3e90*/  FFMA.FTZ R7, R7, R5, RZ ;  /* 0x0000000507077223 */ /* 0x004fe200000100ff */
[----:B------:R-:W-:-:S03]  /*3ea0*/  FADD.FTZ R5, RZ, R5 ;  /* 0x00000005ff057221 */ /* 0x000fc60000010000 */
[----:B---3--:R-:W-:Y:S01]  /*3eb0*/  FFMA.FTZ R6, R6, R4, R7 ;  /* 0x0000000406067223 */ /* 0x008fe20000010007 */
        /* <DEDUP_REMOVED lines=48> */
.L_x_2928:
[----:B------:R3:W-:Y:S04]  /*41c0*/  STL [R1+0xc8], R11 ;  /* 0x0000c80b01007387 */ /* 0x0007e80000100800 */
[----:B---3--:R-:W3:Y:S04]  /*41d0*/  LDL R11, [R1+0x64] ;  /* 0x00006400010b7983 */ /* 0x008ee80000100800 */
[----:B------:R4:W-:Y:S04]  /*41e0*/  STL [R1+0xc4], R10 ;  /* 0x0000c40a01007387 */ /* 0x0009e80000100800 */
[----:B----4-:R-:W4:Y:S04]  /*41f0*/  LDL.LU R10, [R1+0x4] ;  /* 0x00000400010a7983 */ /* 0x010f280000300800 */
[----:B------:R1:W-:Y:S04]  /*4200*/  STL [R1+0xc0], R9 ;  /* 0x0000c00901007387 */ /* 0x0003e80000100800 */
[----:B-1----:R-:W3:Y:S04]  /*4210*/  LDL.LU R9, [R1+0x8] ;  /* 0x0000080001097983 */ /* 0x002ee80000300800 */
[----:B------:R1:W-:Y:S04]  /*4220*/  STL [R1+0xbc], R8 ;  /* 0x0000bc0801007387 */ /* 0x0003e80000100800 */
[----:B-1----:R-:W2:Y:S04]  /*4230*/  LDL.LU R8, [R1+0x18] ;  /* 0x0000180001087983 */ /* 0x002ea80000300800 */
[----:B-----5:R1:W-:Y:S04]  /*4240*/  STL [R1+0xb8], R7 ;  /* 0x0000b80701007387 */ /* 0x0203e80000100800 */
[----:B-1----:R-:W2:Y:S04]  /*4250*/  LDL R7, [R1+0x68] ;  /* 0x0000680001077983 */ /* 0x002ea80000100800 */
[----:B------:R1:W-:Y:S04]  /*4260*/  STL [R1+0xb4], R6 ;  /* 0x0000b40601007387 */ /* 0x0003e80000100800 */
[----:B-1----:R-:W2:Y:S04]  /*4270*/  LDL.LU R6, [R1] ;  /* 0x0000000001067983 */ /* 0x002ea80000300800 */
[----:B------:R1:W-:Y:S04]  /*4280*/  STL [R1+0xb0], R5 ;  /* 0x0000b00501007387 */ /* 0x0003e80000100800 */
[----:B-1----:R-:W2:Y:S04]  /*4290*/  LDL.LU R5, [R1+0x14] ;  /* 0x0000140001057983 */ /* 0x002ea80000300800 */
[----:B------:R1:W-:Y:S04]  /*42a0*/  STL [R1+0xac], R4 ;  /* 0x0000ac0401007387 */ /* 0x0003e80000100800 */
[----:B-1----:R-:W2:Y:S04]  /*42b0*/  LDL R4, [R1+0x74] ;  /* 0x0000740001047983 */ /* 0x002ea80000100800 */
[----:B------:R1:W-:Y:S04]  /*42c0*/  STL [R1+0xa8], R2 ;  /* 0x0000a80201007387 */ /* 0x0003e80000100800 */
[----:B-1----:R-:W2:Y:S04]  /*42d0*/  LDL R2, [R1+0x80] ;  /* 0x0000800001027983 */ /* 0x002ea80000100800 */
        /* <DEDUP_REMOVED lines=18> */
[----:B-1----:R1:W5:Y:S04]  /*4400*/  LDL.LU R11, [R1+0xc8] ;  /* 0x0000c800010b7983 */ /* 0x0023680000300800 */
        /* <DEDUP_REMOVED lines=22> */
[----:B-1----:R-:W2:Y:S04]  /*4570*/  LDL R125, [R1+0x6c] ;  /* 0x00006c00017d7983 */ /* 0x002ea80000100800 */
[----:B-----5:R1:W-:Y:S02]  /*4580*/  STL [R1+0xa4], R0 ;  /* 0x0000a40001007387 */ /* 0x0203e40000100800 */
[----:B-1----:R-:W-:Y:S01]  /*4590*/  MOV R0, R124 ;  /* 0x0000007c00007202 */ /* 0x002fe20000000f00 */
[----:B--2---:R-:W-:-:S04]  /*45a0*/  FFMA.FTZ R83, R125, R3, R4 ;  /* 0x000000037d537223 */ /* 0x004fc80000010004 */
[----:B------:R-:W-:-:S06]  /*45b0*/  FMUL.FTZ R124, R83, -1.4426950216293334961 ;  /* 0xbfb8aa3b537c7820 */ /* 0x000fcc0000410000 */
[----:B------:R-:W1:Y:S02]  /*45c0*/  MUFU.EX2 R124, R124 ;  /* 0x0000007c007c7308 */ /* 0x000e640000000800 */
[----:B-1----:R-:W-:-:S06]  /*45d0*/  FADD.FTZ R124, R124, 1 ;  /* 0x3f8000007c7c7421 */ /* 0x002fcc0000010000 */
[----:B------:R-:W1:Y:S02]  /*45e0*/  MUFU.RCP R124, R124 ;  /* 0x0000007c007c7308 */ /* 0x000e640000001000 */
[----:B-1----:R-:W-:Y:S01]  /*45f0*/  FADD.FTZ R125, -R124, 1 ;  /* 0x3f8000007c7d7421 */ /* 0x002fe20000010100 */
[----:B------:R-:W-:-:S03]  /*4600*/  FMUL.FTZ R124, R28, R124 ;  /* 0x0000007c1c7c7220 */ /* 0x000fc60000410000 */
[----:B------:R-:W-:Y:S01]  /*4610*/  FFMA.FTZ R83, R83, R125, 1 ;  /* 0x3f80000053537423 */ /* 0x000fe2000001007d */
[----:B------:R-:W-:-:S03]  /*4620*/  FFMA.FTZ R125, R0, R82, R5 ;  /* 0x00000052007d7223 */ /* 0x000fc60000010005 */
[----:B------:R-:W-:Y:S01]  /*4630*/  FMUL.FTZ R83, R124, R83 ;  /* 0x000000537c537220 */ /* 0x000fe20000410000 */
[----:B------:R-:W-:-:S06]  /*4640*/  FMUL.FTZ R124, R125, -1.4426950216293334961 ;  /* 0xbfb8aa3b7d7c7820 */ /* 0x000fcc0000410000 */
[----:B------:R-:W1:Y:S02]  /*4650*/  MUFU.EX2 R124, R124 ;  /* 0x0000007c007c7308 */ /* 0x000e640000000800 */
[----:B-1----:R-:W-:-:S06]  /*4660*/  FADD.FTZ R124, R124, 1 ;  /* 0x3f8000007c7c7421 */ /* 0x002fcc0000010000 */
[----:B------:R-:W1:Y:S02]  /*4670*/  MUFU.RCP R124, R124 ;  /* 0x0000007c007c7308 */ /* 0x000e640000001000 */
[----:B-1----:R-:W-:-:S04]  /*4680*/  FADD.FTZ R0, -R124, 1 ;  /* 0x3f8000007c007421 */ /* 0x002fc80000010100 */
[----:B------:R-:W-:Y:S02]  /*4690*/  FFMA.FTZ R125, R125, R0, 1 ;  /* 0x3f8000007d7d7423 */ /* 0x000fe40000010000 */
[----:B------:R2:W5:Y:S01]  /*46a0*/  LDL.LU R0, [R1+0xa4] ;  /* 0x0000a40001007983 */ /* 0x0005620000300800 */
[----:B------:R-:W-:-:S04]  /*46b0*/  FMUL.FTZ R124, R29, R124 ;  /* 0x0000007c1d7c7220 */ /* 0x000fc80000410000 */
[----:B------:R-:W-:-:S07]  /*46c0*/  FMUL.FTZ R124, R124, R125 ;  /* 0x0000007d7c7c7220 */ /* 0x000fce0000410000 */
.L_x_2929:
        /* <DEDUP_REMOVED lines=12> */
[----:B-1----:R-:W-:-:S03]  /*4790*/  FMUL.FTZ R125, R83, R3 ;  /* 0x00000003537d7220 */ /* 0x002fc60000410000 */
        /* <DEDUP_REMOVED lines=8> */
[----:B-1----:R-:W3:Y:S01]  /*4820*/  LDL.LU R83, [R1+0x4] ;  /* 0x0000040001537983 */ /* 0x002ee20000300800 */
[----:B--2---:R-:W-:Y:S01]  /*4830*/  FFMA.FTZ R2, R2, R125, R6 ;  /* 0x0000007d02027223 */ /* 0x004fe20000010006 */
[----:B------:R-:W-:-:S02]  /*4840*/  FADD.FTZ R5, R5, R124 ;  /* 0x0000007c05057221 */ /* 0x000fc40000010000 */
[----:B------:R0:W5:Y:S04]  /*4850*/  LDL.LU R6, [R1+0xb4] ;  /* 0x0000b40001067983 */ /* 0x0001680000300800 */
[----:B------:R1:W-:Y:S01]  /*4860*/  STL [R1+0xc], R5 ;  /* 0x00000c0501007387 */ /* 0x0003e20000100800 */
[----:B------:R-:W-:Y:S01]  /*4870*/  FADD.FTZ R122, R122, -UR6 ;  /* 0x800000067a7a7e21 */ /* 0x000fe20008010000 */
[----:B------:R-:W-:Y:S02]  /*4880*/  FADD.FTZ R123, R123, -UR6 ;  /* 0x800000067b7b7e21 */ /* 0x000fe40008010000 */
[----:B-1----:R0:W5:Y:S01]  /*4890*/  LDL.LU R5, [R1+0xb0] ;  /* 0x0000b00001057983 */ /* 0x0021620000300800 */
[----:B------:R-:W-:Y:S01]  /*48a0*/  FMUL.FTZ R122, R122, UR26 ;  /* 0x0000001a7a7a7c20 */ /* 0x000fe20008410000 */
[----:B---3--:R-:W-:Y:S01]  /*48b0*/  FADD.FTZ R125, R83, R125 ;  /* 0x0000007d537d7221 */ /* 0x008fe20000010000 */
[----:B------:R-:W-:Y:S01]  /*48c0*/  FMUL.FTZ R83, R124, R82 ;  /* 0x000000527c537220 */ /* 0x000fe20000410000 */
[----:B------:R-:W-:-:S02]  /*48d0*/  FFMA.FTZ R124, R0, R124, R4 ;  /* 0x0000007c007c7223 */ /* 0x000fc40000010004 */
[----:B------:R0:W5:Y:S04]  /*48e0*/  LDL.LU R4, [R1+0xac] ;  /* 0x0000ac0001047983 */ /* 0x0001680000300800 */
[----:B------:R1:W-:Y:S02]  /*48f0*/  STL [R1+0x4], R124 ;  /* 0x0000047c01007387 */ /* 0x0003e40000100800 */
[----:B-1----:R-:W-:Y:S02]  /*4900*/  FFMA.FTZ R124, R0, R83, R2 ;  /* 0x00000053007c7223 */ /* 0x002fe40000010002 */
[----:B------:R0:W5:Y:S04]  /*4910*/  LDL.LU R2, [R1+0xa8] ;  /* 0x0000a80001027983 */ /* 0x0001680000300800 */
[----:B------:R0:W5:Y:S04]  /*4920*/  LDL.LU R0, [R1+0xa4] ;  /* 0x0000a40001007983 */ /* 0x0001680000300800 */
[----:B------:R1:W-:Y:S04]  /*4930*/  STL [R1], R124 ;  /* 0x0000007c01007387 */ /* 0x0003e80000100800 */
[----:B------:R2:W-:Y:S01]  /*4940*/  STL [R1+0x70], R122 ;  /* 0x0000707a01007387 */ /* 0x0005e20000100800 */
[----:B-1----:R-:W-:-:S05]  /*4950*/  FMUL.FTZ R124, R123, UR26 ;  /* 0x0000001a7b7c7c20 */ /* 0x002fca0008410000 */
[----:B------:R0:W-:Y:S01]  /*4960*/  STL [R1+0x7c], R124 ;  /* 0x00007c7c01007387 */ /* 0x0001e20000100800 */
[----:B------:R-:W-:Y:S01]  /*4970*/  FADD.FTZ R125, R83, R125 ;  /* 0x0000007d537d7221 */ /* 0x000fe20000010000 */
[----:B------:R-:W-:Y:S02]  /*4980*/  MOV R83, R26 ;  /* 0x0000001a00537202 */ /* 0x000fe40000000f00 */
[----:B--2---:R-:W-:Y:S01]  /*4990*/  MOV R122, R27 ;  /* 0x0000001b007a7202 */ /* 0x004fe20000000f00 */
[----:B------:R-:W-:Y:S06]  /*49a0*/  @!P5 BRA `(.L_x_2930) ;  /* 0x00000000004cd947 */ /* 0x000fec0003800000 */
[----:B------:R-:W2:Y:S02]  /*49b0*/  LDL R123, [R1+0x70] ;  /* 0x00007000017b7983 */ /* 0x000ea40000100800 */
[----:B--2--5:R-:W-:-:S04]  /*49c0*/  FFMA.FTZ R83, R123, R3, R4 ;  /* 0x000000037b537223 */ /* 0x024fc80000010004 */
[----:B------:R-:W-:-:S06]  /*49d0*/  FMUL.FTZ R122, R83, -1.4426950216293334961 ;  /* 0xbfb8aa3b537a7820 */ /* 0x000fcc0000410000 */
[----:B------:R-:W1:Y:S02]  /*49e0*/  MUFU.EX2 R122, R122 ;  /* 0x0000007a007a7308 */ /* 0x000e640000000800 */
[----:B-1----:R-:W-:-:S06]  /*49f0*/  FADD.FTZ R122, R122, 1 ;  /* 0x3f8000007a7a7421 */ /* 0x002fcc0000010000 */
[----:B------:R-:W1:Y:S02]  /*4a00*/  MUFU.RCP R122, R122 ;  /* 0x0000007a007a7308 */ /* 0x000e640000001000 */
[----:B-1----:R-:W-:Y:S01]  /*4a10*/  FADD.FTZ R123, -R122, 1 ;  /* 0x3f8000007a7b7421 */ /* 0x002fe20000010100 */
[----:B------:R-:W-:-:S03]  /*4a20*/  FMUL.FTZ R122, R26, R122 ;  /* 0x0000007a1a7a7220 */ /* 0x000fc60000410000 */
[----:B------:R-:W-:-:S04]  /*4a30*/  FFMA.FTZ R83, R83, R123, 1 ;  /* 0x3f80000053537423 */ /* 0x000fc8000001007b */
[----:B------:R-:W-:Y:S01]  /*4a40*/  FMUL.FTZ R83, R122, R83 ;  /* 0x000000537a537220 */ /* 0x000fe20000410000 */
[----:B------:R-:W-:-:S04]  /*4a50*/  FFMA.FTZ R122, R124, R82, R5 ;  /* 0x000000527c7a7223 */ /* 0x000fc80000010005 */
[----:B------:R-:W-:-:S06]  /*4a60*/  FMUL.FTZ R123, R122, -1.4426950216293334961 ;  /* 0xbfb8aa3b7a7b7820 */ /* 0x000fcc0000410000 */
[----:B------:R-:W1:Y:S02]  /*4a70*/  MUFU.EX2 R123, R123 ;  /* 0x0000007b007b7308 */ /* 0x000e640000000800 */
[----:B-1----:R-:W-:-:S06]  /*4a80*/  FADD.FTZ R123, R123, 1 ;  /* 0x3f8000007b7b7421 */ /* 0x002fcc0000010000 */
[----:B------:R-:W0:Y:S02]  /*4a90*/  MUFU.RCP R123, R123 ;  /* 0x0000007b007b7308 */ /* 0x000e240000001000 */
[----:B0-----:R-:W-:Y:S01]  /*4aa0*/  FADD.FTZ R124, -R123, 1 ;  /* 0x3f8000007b7c7421 */ /* 0x001fe20000010100 */
[----:B------:R-:W-:-:S03]  /*4ab0*/  FMUL.FTZ R123, R27, R123 ;  /* 0x0000007b1b7b7220 */ /* 0x000fc60000410000 */
[----:B------:R-:W-:-:S04]  /*4ac0*/  FFMA.FTZ R122, R122, R124, 1 ;  /* 0x3f8000007a7a7423 */ /* 0x000fc8000001007c */
[----:B------:R-:W-:-:S07]  /*4ad0*/  FMUL.FTZ R122, R123, R122 ;  /* 0x0000007a7b7a7220 */ /* 0x000fce0000410000 */
.L_x_2930:
[----:B-----5:R1:W-:Y:S04]  /*4ae0*/  STL [R1+0xb8], R7 ;  /* 0x0000b80701007387 */ /* 0x0203e80000100800 */
[----:B-1----:R-:W2:Y:S04]  /*4af0*/  LDL.LU R7, [R1+0x18] ;  /* 0x0000180001077983 */ /* 0x002ea80000300800 */
[----:B------:R1:W-:Y:S04]  /*4b00*/  STL [R1+0xb4], R6 ;  /* 0x0000b40601007387 */ /* 0x0003e80000100800 */
[----:B-1----:R-:W3:Y:S04]  /*4b10*/  LDL.LU R6, [R1+0x8] ;  /* 0x0000080001067983 */ /* 0x002ee80000300800 */
[----:B------:R1:W-:Y:S04]  /*4b20*/  STL [R1+0xb0], R5 ;  /* 0x0000b00501007387 */ /* 0x0003e80000100800 */
[----:B-1----:R-:W4:Y:S04]  /*4b30*/  LDL.LU R5, [R1] ;  /* 0x0000000001057983 */ /* 0x002f280000300800 */
        /* <DEDUP_REMOVED lines=8> */
[----:B------:R-:W-:Y:S01]  /*4bc0*/  FADD.FTZ R120, R120, -UR6 ;  /* 0x8000000678787e21 */ /* 0x000fe20008010000 */
[----:B------:R-:W-:-:S02]  /*4bd0*/  FADD.FTZ R121, R121, -UR6 ;  /* 0x8000000679797e21 */ /* 0x000fc40008010000 */
[----:B------:R-:W-:Y:S01]  /*4be0*/  FADD.FTZ R125, R125, R123 ;  /* 0x0000007b7d7d7221 */ /* 0x000fe20000010000 */
        /* <DEDUP_REMOVED lines=12> */
[----:B-1----:R0:W5:Y:S01]  /*4cb0*/  LDL.LU R4, [R1+0xac] ;  /* 0x0000ac0001047983 */ /* 0x0021620000300800 */
[C---:B------:R-:W-:Y:S01]  /*4cc0*/  FFMA.FTZ R122, R0.reuse, R122, R2 ;  /* 0x0000007a007a7223 */ /* 0x040fe20000010002 */
[----:B------:R-:W-:Y:S01]  /*4cd0*/  FFMA.FTZ R124, R0, R123, R124 ;  /* 0x0000007b007c7223 */ /* 0x000fe2000001007c */
[----:B------:R-:W-:Y:S01]  /*4ce0*/  FMUL.FTZ R123, R121, UR26 ;  /* 0x0000001a797b7c20 */ /* 0x000fe20008410000 */
[----:B------:R0:W5:Y:S04]  /*4cf0*/  LDL.LU R2, [R1+0xa8] ;  /* 0x0000a80001027983 */ /* 0x0001680000300800 */
[----:B------:R0:W5:Y:S04]  /*4d00*/  LDL.LU R0, [R1+0xa4] ;  /* 0x0000a40001007983 */ /* 0x0001680000300800 */
[----:B------:R1:W-:Y:S04]  /*4d10*/  STL [R1+0x4], R122 ;  /* 0x0000047a01007387 */ /* 0x0003e80000100800 */
[----:B------:R2:W-:Y:S04]  /*4d20*/  STL [R1+0x60], R120 ;  /* 0x0000607801007387 */ /* 0x0005e80000100800 */
[----:B------:R0:W-:Y:S01]  /*4d30*/  STL [R1+0x54], R123 ;  /* 0x0000547b01007387 */ /* 0x0001e20000100800 */
[----:B-1----:R-:W-:-:S02]  /*4d40*/  MOV R122, R24 ;  /* 0x00000018007a7202 */ /* 0x002fc40000000f00 */
        /* <DEDUP_REMOVED lines=21> */
.L_x_2931:
[----:B-----5:R1:W-:Y:S04]  /*4ea0*/  STL [R1+0xac], R4 ;  /* 0x0000ac0401007387 */ /* 0x0203e80000100800 */
[----:B-1----:R-:W2:Y:S04]  /*4eb0*/  LDL.LU R4, [R1+0x10] ;  /* 0x0000100001047983 */ /* 0x002ea80000300800 */
[----:B------:R1:W-:Y:S04]  /*4ec0*/  STL [R1+0xa8], R2 ;  /* 0x0000a80201007387 */ /* 0x0003e80000100800 */
[----:B-1----:R-:W3:Y:S01]  /*4ed0*/  LDL R2, [R1+0x60] ;  /* 0x0000600001027983 */ /* 0x002ee20000100800 */
[----:B------:R-:W-:-:S03]  /*4ee0*/  FMUL.FTZ R121, R122, R3 ;  /* 0x000000037a797220 */ /* 0x000fc60000410000 */
[----:B------:R1:W-:Y:S01]  /*4ef0*/  STL [R1+0xa4], R0 ;  /* 0x0000a40001007387 */ /* 0x0003e20000100800 */
[----:B------:R-:W-:-:S03]  /*4f00*/  FADD.FTZ R125, R125, R121 ;  /* 0x000000797d7d7221 */ /* 0x000fc60000010000 */
[----:B-1----:R-:W4:Y:S04]  /*4f10*/  LDL.LU R0, [R1+0x4] ;  /* 0x0000040001007983 */ /* 0x002f280000300800 */
[----:B0-----:R-:W4:Y:S01]  /*4f20*/  LDL R123, [R1+0x54] ;  /* 0x00005400017b7983 */ /* 0x001f220000100800 */
[----:B--2---:R-:W-:-:S05]  /*4f30*/  FADD.FTZ R4, R4, R122 ;  /* 0x0000007a04047221 */ /* 0x004fca0000010000 */
[----:B------:R0:W-:Y:S01]  /*4f40*/  STL [R1], R4 ;  /* 0x0000000401007387 */ /* 0x0001e20000100800 */
[----:B---3--:R-:W-:-:S03]  /*4f50*/  FFMA.FTZ R83, R2, R122, R83 ;  /* 0x0000007a02537223 */ /* 0x008fc60000010053 */
[----:B0-----:R0:W5:Y:S01]  /*4f60*/  LDL.LU R4, [R1+0xac] ;  /* 0x0000ac0001047983 */ /* 0x0011620000300800 */
[----:B------:R-:W-:-:S03]  /*4f70*/  FFMA.FTZ R124, R2, R121, R124 ;  /* 0x00000079027c7223 */ /* 0x000fc6000001007c */
[----:B------:R0:W5:Y:S04]  /*4f80*/  LDL.LU R2, [R1+0xa8] ;  /* 0x0000a80001027983 */ /* 0x0001680000300800 */
[----:B------:R-:W2:Y:S01]  /*4f90*/  LDL.LU R121, [R1+0x8] ;  /* 0x0000080001797983 */ /* 0x000ea20000300800 */
[----:B------:R-:W-:Y:S01]  /*4fa0*/  FMUL.FTZ R122, R120, R82 ;  /* 0x00000052787a7220 */ /* 0x000fe20000410000 */
[----:B------:R-:W-:Y:S01]  /*4fb0*/  FADD.FTZ R106, R106, -UR6 ;  /* 0x800000066a6a7e21 */ /* 0x000fe20008010000 */
[----:B------:R-:W-:Y:S02]  /*4fc0*/  FADD.FTZ R107, R107, -UR6 ;  /* 0x800000066b6b7e21 */ /* 0x000fe40008010000 */
[----:B------:R-:W-:Y:S01]  /*4fd0*/  FADD.FTZ R125, R122, R125 ;  /* 0x0000007d7a7d7221 */ /* 0x000fe20000010000 */
[----:B----4-:R-:W-:Y:S01]  /*4fe0*/  FFMA.FTZ R124, R123, R122, R124 ;  /* 0x0000007a7b7c7223 */ /* 0x010fe2000001007c */
[----:B------:R-:W-:Y:S01]  /*4ff0*/  FMUL.FTZ R122, R106, UR26 ;  /* 0x0000001a6a7a7c20 */ /* 0x000fe20008410000 */
[----:B------:R-:W-:Y:S01]  /*5000*/  MOV R106, R22 ;  /* 0x00000016006a7202 */ /* 0x000fe20000000f00 */
[----:B--2---:R-:W-:Y:S01]  /*5010*/  FADD.FTZ R121, R121, R120 ;  /* 0x0000007879797221 */ /* 0x004fe20000010000 */
[----:B------:R-:W-:Y:S01]  /*5020*/  FFMA.FTZ R120, R123, R120, R0 ;  /* 0x000000787b787223 */ /* 0x000fe20000010000 */
[----:B------:R-:W-:Y:S01]  /*5030*/  FMUL.FTZ R123, R107, UR26 ;  /* 0x0000001a6b7b7c20 */ /* 0x000fe20008410000 */
[----:B------:R0:W5:Y:S01]  /*5040*/  LDL.LU R0, [R1+0xa4] ;  /* 0x0000a40001007983 */ /* 0x0001620000300800 */
[----:B------:R-:W-:-:S03]  /*5050*/  MOV R107, R23 ;  /* 0x00000017006b7202 */ /* 0x000fc60000000f00 */
[----:B------:R0:W-:Y:S04]  /*5060*/  STL [R1+0x50], R122 ;  /* 0x0000507a01007387 */ /* 0x0001e80000100800 */
[----:B------:R0:W-:Y:S01]  /*5070*/  STL [R1+0x44], R123 ;  /* 0x0000447b01007387 */ /* 0x0001e20000100800 */
[----:B------:R-:W-:Y:S05]  /*5080*/  @!P5 BRA `(.L_x_2932) ;  /* 0x000000000048d947 */ /* 0x000fea0003800000 */
[----:B-----5:R-:W-:-:S04]  /*5090*/  FFMA.FTZ R106, R122, R3, R4 ;  /* 0x000000037a6a7223 */ /* 0x020fc80000010004 */
[----:B------:R-:W-:-:S06]  /*50a0*/  FMUL.FTZ R107, R106, -1.4426950216293334961 ;  /* 0xbfb8aa3b6a6b7820 */ /* 0x000fcc0000410000 */
[----:B------:R-:W1:Y:S02]  /*50b0*/  MUFU.EX2 R107, R107 ;  /* 0x0000006b006b7308 */ /* 0x000e640000000800 */
[----:B-1----:R-:W-:-:S06]  /*50c0*/  FADD.FTZ R107, R107, 1 ;  /* 0x3f8000006b6b7421 */ /* 0x002fcc0000010000 */
        /* <DEDUP_REMOVED lines=14> */
.L_x_2932:
        /* <DEDUP_REMOVED lines=13> */
[----:B------:R-:W-:-:S04]  /*5280*/  FMUL.FTZ R106, R107, R82 ;  /* 0x000000526b6a7220 */ /* 0x000fc80000410000 */
[----:B------:R-:W-:Y:S01]  /*5290*/  FADD.FTZ R125, R106, R125 ;  /* 0x0000007d6a7d7221 */ /* 0x000fe20000010000 */
[C---:B--2---:R-:W-:Y:S01]  /*52a0*/  FFMA.FTZ R120, R122.reuse, R107, R120 ;  /* 0x0000006b7a787223 */ /* 0x044fe20000010078 */
[----:B------:R-:W-:Y:S01]  /*52b0*/  FFMA.FTZ R124, R122, R106, R124 ;  /* 0x0000006a7a7c7223 */ /* 0x000fe2000001007c */
[----:B------:R-:W-:Y:S01]  /*52c0*/  FMUL.FTZ R107, R108, UR26 ;  /* 0x0000001a6c6b7c20 */ /* 0x000fe20008410000 */
[----:B------:R-:W-:Y:S01]  /*52d0*/  FMUL.FTZ R122, R109, UR26 ;  /* 0x0000001a6d7a7c20 */ /* 0x000fe20008410000 */
        /* <DEDUP_REMOVED lines=23> */
.L_x_2933:
[----:B------:R-:W2:Y:S01]  /*5450*/  LDL R109, [R1+0x40] ;  /* 0x00004000016d7983 */ /* 0x000ea20000100800 */
[----:B0-----:R-:W-:Y:S01]  /*5460*/  FMUL.FTZ R107, R108, R3 ;  /* 0x000000036c6b7220 */ /* 0x001fe20000410000 */
[----:B------:R-:W-:Y:S01]  /*5470*/  FADD.FTZ R123, R123, R108 ;  /* 0x0000006c7b7b7221 */ /* 0x000fe20000010000 */
[----:B------:R-:W-:Y:S01]  /*5480*/  FADD.FTZ R111, R111, -UR6 ;  /* 0x800000066f6f7e21 */ /* 0x000fe20008010000 */
[----:B------:R-:W-:Y:S01]  /*5490*/  FADD.FTZ R110, R110, -UR6 ;  /* 0x800000066e6e7e21 */ /* 0x000fe20008010000 */
[----:B------:R-:W-:Y:S01]  /*54a0*/  FADD.FTZ R125, R125, R107 ;  /* 0x0000006b7d7d7221 */ /* 0x000fe20000010000 */
[C---:B--2---:R-:W-:Y:S01]  /*54b0*/  FFMA.FTZ R83, R109.reuse, R108, R83 ;  /* 0x0000006c6d537223 */ /* 0x044fe20000010053 */
[----:B------:R-:W-:Y:S01]  /*54c0*/  FFMA.FTZ R124, R109, R107, R124 ;  /* 0x0000006b6d7c7223 */ /* 0x000fe2000001007c */
[----:B------:R-:W-:Y:S01]  /*54d0*/  FMUL.FTZ R108, R106, R82 ;  /* 0x000000526a6c7220 */ /* 0x000fe20000410000 */
[----:B------:R-:W-:Y:S01]  /*54e0*/  FADD.FTZ R107, R121, R106 ;  /* 0x0000006a796b7221 */ /* 0x000fe20000010000 */
[C---:B------:R-:W-:Y:S01]  /*54f0*/  FFMA.FTZ R106, R122.reuse, R106, R120 ;  /* 0x0000006a7a6a7223 */ /* 0x040fe20000010078 */
[----:B------:R-:W-:Y:S01]  /*5500*/  FMUL.FTZ R120, R111, UR26 ;  /* 0x0000001a6f787c20 */ /* 0x000fe20008410000 */
        /* <DEDUP_REMOVED lines=24> */
.L_x_2934:
        /* <DEDUP_REMOVED lines=35> */
.L_x_2935:
        /* <DEDUP_REMOVED lines=35> */
.L_x_2936:
        /* <DEDUP_REMOVED lines=36> */
.L_x_2937:
        /* <DEDUP_REMOVED lines=37> */
.L_x_2938:
        /* <DEDUP_REMOVED lines=37> */
.L_x_2939:
        /* <DEDUP_REMOVED lines=37> */
.L_x_2940:
        /* <DEDUP_REMOVED lines=37> */
.L_x_2941:
        /* <DEDUP_REMOVED lines=37> */
.L_x_2942:
        /* <DEDUP_REMOVED lines=37> */
.L_x_2943:
        /* <DEDUP_REMOVED lines=8> */
[----:B0-----:R-:W-:Y:S01]  /*6b90*/  FMUL.FTZ R115, R92, UR26 ;  /* 0x0000001a5c737c20 */ /* 0x001fe20008410000 */
[----:B------:R-:W-:Y:S01]  /*6ba0*/  FADD.FTZ R108, R108, R96 ;  /* 0x000000606c6c7221 */ /* 0x000fe20000010000 */
[----:B------:R-:W-:Y:S01]  /*6bb0*/  FFMA.FTZ R83, R99, R96, R83 ;  /* 0x0000006063537223 */ /* 0x000fe20000010053 */
[----:B------:R-:W-:Y:S01]  /*6bc0*/  FFMA.FTZ R109, R98, R95, R109 ;  /* 0x0000005f626d7223 */ /* 0x000fe2000001006d */
[----:B------:R-:W-:Y:S01]  /*6bd0*/  FADD.FTZ R110, R95, R110 ;  /* 0x0000006e5f6e7221 */ /* 0x000fe20000010000 */
[----:B-1----:R-:W-:Y:S01]  /*6be0*/  FMUL.FTZ R114, R93, UR26 ;  /* 0x0000001a5d727c20 */ /* 0x002fe20008410000 */
        /* <DEDUP_REMOVED lines=21> */
.L_x_2944:
        /* <DEDUP_REMOVED lines=35> */
.L_x_2945:
        /* <DEDUP_REMOVED lines=35> */
.L_x_2946:
        /* <DEDUP_REMOVED lines=35> */
.L_x_2947:
[----:B------:R-:W-:Y:S01]  /*73d0*/  FMUL.FTZ R92, R93, R3 ;  /* 0x000000035d5c7220 */ /* 0x000fe20000410000 */
[----:B------:R-:W-:Y:S01]  /*73e0*/  FADD.FTZ R88, R88, R93 ;  /* 0x0000005d58587221 */ /* 0x000fe20000010000 */
[C---:B------:R-:W-:Y:S01]  /*73f0*/  FFMA.FTZ R83, R109.reuse, R93, R83 ;  /* 0x0000005d6d537223 */ /* 0x040fe20000010053 */
        /* <DEDUP_REMOVED lines=32> */
.L_x_2948:
        /* <DEDUP_REMOVED lines=35> */
.L_x_2949:
        /* <DEDUP_REMOVED lines=8> */
[----:B---3--:R-:W-:Y:S01]  /*78b0*/  FMUL.FTZ R103, R84, UR26 ;  /* 0x0000001a54677c20 */ /* 0x008fe20008410000 */
        /* <DEDUP_REMOVED lines=26> */
.L_x_2950:
        /* <DEDUP_REMOVED lines=35> */
.L_x_2951:
        /* <DEDUP_REMOVED lines=35> */
.L_x_2952:
[----:B------:R-:W-:Y:S01]  /*7ec0*/  FMUL.FTZ R59, R57, R3 ;  /* 0x00000003393b7220 */ /* 0x000fe20000410000 */
[----:B------:R-:W-:Y:S01]  /*7ed0*/  FADD.FTZ R60, R60, -UR6 ;  /* 0x800000063c3c7e21 */ /* 0x000fe20008010000 */
[----:B------:R-:W-:Y:S01]  /*7ee0*/  FADD.FTZ R61, R61, -UR6 ;  /* 0x800000063d3d7e21 */ /* 0x000fe20008010000 */
[----:B------:R-:W-:Y:S01]  /*7ef0*/  FMUL.FTZ R62, R58, R82 ;  /* 0x000000523a3e7220 */ /* 0x000fe20000410000 */
[----:B------:R-:W-:Y:S01]  /*7f00*/  FFMA.FTZ R89, R97, R59, R89 ;  /* 0x0000003b61597223 */ /* 0x000fe20000010059 */
[----:B------:R-:W-:Y:S01]  /*7f10*/  FADD.FTZ R92, R92, R59 ;  /* 0x0000003b5c5c7221 */ /* 0x000fe20000010000 */
[----:B------:R-:W-:Y:S01]  /*7f20*/  FADD.FTZ R56, R88, R57 ;  /* 0x0000003958387221 */ /* 0x000fe20000010000 */
[----:B------:R-:W-:Y:S01]  /*7f30*/  FMUL.FTZ R95, R60, UR26 ;  /* 0x0000001a3c5f7c20 */ /* 0x000fe20008410000 */
[----:B------:R-:W-:Y:S01]  /*7f40*/  FMUL.FTZ R94, R61, UR26 ;  /* 0x0000001a3d5e7c20 */ /* 0x000fe20008410000 */
[----:B------:R-:W-:Y:S01]  /*7f50*/  FFMA.FTZ R57, R97, R57, R83 ;  /* 0x0000003961397223 */ /* 0x000fe20000010053 */
[----:B------:R-:W-:Y:S01]  /*7f60*/  FADD.FTZ R91, R91, R58 ;  /* 0x0000003a5b5b7221 */ /* 0x000fe20000010000 */
[C---:B------:R-:W-:Y:S01]  /*7f70*/  FFMA.FTZ R59, R96.reuse, R58, R90 ;  /* 0x0000003a603b7223 */ /* 0x040fe2000001005a */
[----:B------:R-:W-:Y:S01]  /*7f80*/  FFMA.FTZ R89, R96, R62, R89 ;  /* 0x0000003e60597223 */ /* 0x000fe20000010059 */
        /* <DEDUP_REMOVED lines=22> */
.L_x_2953:
[----:B------:R-:W2:Y:S04]  /*80f0*/  LDL.LU R83, [R1+0x48] ;  /* 0x0000480001537983 */ /* 0x000ea80000300800 */
[----:B------:R-:W3:Y:S01]  /*8100*/  LDL.LU R63, [R1+0x4c] ;  /* 0x00004c00013f7983 */ /* 0x000ee20000300800 */
[----:B------:R-:W-:Y:S01]  /*8110*/  FMUL.FTZ R58, R61, R3 ;  /* 0x000000033d3a7220 */ /* 0x000fe20000410000 */
[----:B------:R-:W-:Y:S01]  /*8120*/  FADD.FTZ R56, R56, R61 ;  /* 0x0000003d38387221 */ /* 0x000fe20000010000 */
[C---:B------:R-:W-:Y:S01]  /*8130*/  FFMA.FTZ R57, R95.reuse, R61, R57 ;  /* 0x0000003d5f397223 */ /* 0x040fe20000010039 */
        /* <DEDUP_REMOVED lines=32> */
.L_x_2954:
[----:B------:R-:W2:Y:S04]  /*8340*/  LDL.LU R85, [R1+0x58] ;  /* 0x0000580001557983 */ /* 0x000ea80000300800 */
[----:B------:R-:W3:Y:S01]  /*8350*/  LDL.LU R84, [R1+0x5c] ;  /* 0x00005c0001547983 */ /* 0x000ee20000300800 */
[----:B------:R-:W-:Y:S01]  /*8360*/  FMUL.FTZ R83, R62, R3 ;  /* 0x000000033e537220 */ /* 0x000fe20000410000 */
[----:B------:R-:W-:Y:S01]  /*8370*/  FFMA.FTZ R118, R93, R62, R57 ;  /* 0x0000003e5d767223 */ /* 0x000fe20000010039 */
[----:B------:R-:W-:Y:S02]  /*8380*/  FADD.FTZ R119, R56, R62 ;  /* 0x0000003e38777221 */ /* 0x000fe40000010000 */
[----:B------:R-:W-:Y:S01]  /*8390*/  FADD.FTZ R57, R61, R83 ;  /* 0x000000533d397221 */ /* 0x000fe20000010000 */
[----:B------:R-:W-:Y:S01]  /*83a0*/  FADD.FTZ R61, R58, R63 ;  /* 0x0000003f3a3d7221 */ /* 0x000fe20000010000 */
[C---:B------:R-:W-:Y:S01]  /*83b0*/  FFMA.FTZ R58, R92.reuse, R63, R59 ;  /* 0x0000003f5c3a7223 */ /* 0x040fe2000001003b */
        /* <DEDUP_REMOVED lines=31> */
.L_x_2955:
        /* <DEDUP_REMOVED lines=33> */
.L_x_2956:
        /* <DEDUP_REMOVED lines=8> */
[----:B------:R-:W-:Y:S02]  /*8840*/  MOV R58, R36 ;  /* 0x00000024003a7202 */ /* 0x000fe40000000f00 */
        /* <DEDUP_REMOVED lines=24> */
.L_x_2957:
[----:B------:R-:W2:Y:S04]  /*89d0*/  LDL.LU R89, [R1+0x88] ;  /* 0x0000880001597983 */ /* 0x000ea80000300800 */
[----:B------:R-:W3:Y:S01]  /*89e0*/  LDL.LU R88, [R1+0x8c] ;  /* 0x00008c0001587983 */ /* 0x000ee20000300800 */
[----:B------:R-:W-:Y:S01]  /*89f0*/  FMUL.FTZ R60, R58, R3 ;  /* 0x000000033a3c7220 */ /* 0x000fe20000410000 */
[----:B------:R-:W-:-:S03]  /*8a00*/  FMUL.FTZ R83, R56, R82 ;  /* 0x0000005238537220 */ /* 0x000fc60000410000 */
[----:B------:R-:W-:Y:S01]  /*8a10*/  FFMA.FTZ R57, R85, R60, R57 ;  /* 0x0000003c55397223 */ /* 0x000fe20000010039 */
[----:B------:R-:W-:-:S03]  /*8a20*/  FADD.FTZ R59, R59, R60 ;  /* 0x0000003c3b3b7221 */ /* 0x000fc60000010000 */
        /* <DEDUP_REMOVED lines=27> */
.L_x_2958:
        /* <DEDUP_REMOVED lines=8> */
[----:B------:R-:W1:Y:S04]  /*8c60*/  SHFL.DOWN PT, R60, R88, 0x1, 0x1f ;  /* 0x08201f00583c7f89 */ /* 0x000e6800000e0000 */
[----:B------:R-:W2:Y:S01]  /*8c70*/  SHFL.DOWN PT, R83, R89, 0x1, 0x1f ;  /* 0x08201f0059537f89 */ /* 0x000ea200000e0000 */
[----:B0-----:R-:W-:-:S13]  /*8c80*/  ISETP.GT.AND P0, PT, R2, 0x1e, PT ;  /* 0x0000001e0200780c */ /* 0x001fda0003f04270 */
[----:B-1----:R-:W-:Y:S01]  /*8c90*/  @!P0 FADD.FTZ R88, R88, R60 ;  /* 0x0000003c58588221 */ /* 0x002fe20000010000 */
[----:B--2---:R-:W-:Y:S01]  /*8ca0*/  @!P0 FADD.FTZ R89, R89, R83 ;  /* 0x0000005359598221 */ /* 0x004fe20000010000 */
[----:B------:R-:W-:-:S03]  /*8cb0*/  ISETP.GT.AND P0, PT, R2, 0x1d, PT ;  /* 0x0000001d0200780c */ /* 0x000fc60003f04270 */
[----:B------:R-:W0:Y:S04]  /*8cc0*/  SHFL.DOWN PT, R60, R88, 0x2, 0x1f ;  /* 0x08401f00583c7f89 */ /* 0x000e2800000e0000 */
[----:B------:R-:W1:Y:S06]  /*8cd0*/  SHFL.DOWN PT, R83, R89, 0x2, 0x1f ;  /* 0x08401f0059537f89 */ /* 0x000e6c00000e0000 */
[----:B0-----:R-:W-:Y:S01]  /*8ce0*/  @!P0 FADD.FTZ R88, R88, R60 ;  /* 0x0000003c58588221 */ /* 0x001fe20000010000 */
[----:B-1----:R-:W-:-:S04]  /*8cf0*/  @!P0 FADD.FTZ R89, R89, R83 ;  /* 0x0000005359598221 */ /* 0x002fc80000010000 */
[----:B------:R-:W0:Y:S01]  /*8d00*/  SHFL.DOWN PT, R60, R88, 0x4, 0x1f ;  /* 0x08801f00583c7f89 */ /* 0x000e2200000e0000 */
[----:B------:R-:W-:-:S03]  /*8d10*/  ISETP.GT.AND P0, PT, R2, 0x1b, PT ;  /* 0x0000001b0200780c */ /* 0x000fc60003f04270 */
[----:B------:R-:W1:Y:S10]  /*8d20*/  SHFL.DOWN PT, R83, R89, 0x4, 0x1f ;  /* 0x08801f0059537f89 */ /* 0x000e7400000e0000 */
[----:B0-----:R-:W-:Y:S01]  /*8d30*/  @!P0 FADD.FTZ R88, R88, R60 ;  /* 0x0000003c58588221 */ /* 0x001fe20000010000 */
[----:B-1----:R-:W-:Y:S01]  /*8d40*/  @!P0 FADD.FTZ R89, R89, R83 ;  /* 0x0000005359598221 */ /* 0x002fe20000010000 */
[----:B------:R-:W-:-:S03]  /*8d50*/  ISETP.GT.AND P0, PT, R2, 0x17, PT ;  /* 0x000000170200780c */ /* 0x000fc60003f04270 */
[----:B------:R-:W0:Y:S01]  /*8d60*/  SHFL.DOWN PT, R83, R88, 0x8, 0x1f ;  /* 0x09001f0058537f89 */ /* 0x000e2200000e0000 */
[----:B------:R-:W-:Y:S01]  /*8d70*/  FADD.FTZ R119, R119, R63 ;  /* 0x0000003f77777221 */ /* 0x000fe20000010000 */
[----:B------:R-:W-:Y:S02]  /*8d80*/  FFMA.FTZ R118, R91, R63, R118 ;  /* 0x0000003f5b767223 */ /* 0x000fe40000010076 */
[----:B------:R-:W1:Y:S06]  /*8d90*/  SHFL.DOWN PT, R60, R89, 0x8, 0x1f ;  /* 0x09001f00593c7f89 */ /* 0x000e6c00000e0000 */
[----:B0-----:R-:W-:-:S02]  /*8da0*/  @!P0 FADD.FTZ R88, R88, R83 ;  /* 0x0000005358588221 */ /* 0x001fc40000010000 */
[----:B------:R-:W2:Y:S04]  /*8db0*/  LDL.LU R83, [R1+0x38] ;  /* 0x0000380001537983 */ /* 0x000ea80000300800 */
[----:B------:R-:W3:Y:S01]  /*8dc0*/  LDL.LU R63, [R1+0x30] ;  /* 0x00003000013f7983 */ /* 0x000ee20000300800 */
[----:B------:R-:W-:Y:S01]  /*8dd0*/  FADD.FTZ R119, R119, R117 ;  /* 0x0000007577777221 */ /* 0x000fe20000010000 */
[----:B------:R-:W-:Y:S01]  /*8de0*/  FFMA.FTZ R118, R87, R117, R118 ;  /* 0x0000007557767223 */ /* 0x000fe20000010076 */
[----:B-1----:R-:W-:Y:S01]  /*8df0*/  @!P0 FADD.FTZ R89, R89, R60 ;  /* 0x0000003c59598221 */ /* 0x002fe20000010000 */
[----:B------:R-:W4:Y:S01]  /*8e00*/  LDL R117, [R1+0xa0] ;  /* 0x0000a00001757983 */ /* 0x000f220000100800 */
        /* <DEDUP_REMOVED lines=11> */
[----:B-1----:R-:W-:Y:S01]  /*8ec0*/  @!P0 FADD.FTZ R88, R88, R60 ;  /* 0x0000003c58588221 */ /* 0x002fe20000010000 */
[----:B------:R-:W-:Y:S01]  /*8ed0*/  BSSY B0, `(.L_x_2959) ;  /* 0x0000039000007945 */ /* 0x000fe20003800000 */
[----:B------:R-:W-:Y:S01]  /*8ee0*/  ISETP.GT.U32.AND P3, PT, R0, 0x3b, PT ;  /* 0x0000003b0000780c */ /* 0x000fe20003f64070 */
[----:B--2---:R-:W-:Y:S01]  /*8ef0*/  FADD.FTZ R83, R83, R61 ;  /* 0x0000003d53537221 */ /* 0x004fe20000010000 */
[----:B---3--:R-:W-:-:S03]  /*8f00*/  FFMA.FTZ R63, R90, R61, R63 ;  /* 0x0000003d5a3f7223 */ /* 0x008fc6000001003f */
        /* <DEDUP_REMOVED lines=9> */
[----:B------:R-:W-:Y:S01]  /*8fa0*/  LEA R83, R0, UR5, 0x4 ;  /* 0x0000000500537c11 */ /* 0x000fe2000f8e20ff */
[----:B0-----:R-:W-:Y:S01]  /*8fb0*/  @!P0 FADD.FTZ R89, R89, R61 ;  /* 0x0000003d59598221 */ /* 0x001fe20000010000 */
[----:B-1----:R-:W-:-:S03]  /*8fc0*/  ISETP.NE.AND P0, PT, R62, RZ, PT ;  /* 0x000000ff3e00720c */ /* 0x002fc60003f05270 */
[----:B------:R0:W-:Y:S10]  /*8fd0*/  STS.128 [R83], R56 ;  /* 0x0000003853007388 */ /* 0x0001f40000000c00 */
[----:B----4-:R0:W-:Y:S01]  /*8fe0*/  @!P0 STS.64 [R117+0x10], R88 ;  /* 0x0000105875008388 */ /* 0x0101e20000000a00 */
        /* <DEDUP_REMOVED lines=39> */
.L_x_2960:
[----:B------:R-:W-:Y:S05]  /*9260*/  BSYNC B0 ;  /* 0x0000000000007941 */ /* 0x000fea0003800000 */
.L_x_2959:
        /* <DEDUP_REMOVED lines=38> */
.L_x_2962:
[----:B------:R-:W-:Y:S05]  /*94d0*/  BSYNC B0 ;  /* 0x0000000000007941 */ /* 0x000fea0003800000 */
.L_x_2961:
[----:B------:R-:W1:Y:S01]  /*94e0*/  LDC.64 R62, c[0x0][0x268] ;  /* 0x00009a00ff3e7b82 */ /* 0x000e620000000a00 */
[----:B------:R-:W-:Y:S01]  /*94f0*/  MOV R60, UR16 ;  /* 0x00000010003c7c02 */ /* 0x000fe20008000f00 */
        /* <DEDUP_REMOVED lines=9> */
[----:B-1----:R-:W1:Y:S01]  /*9590*/  LDC.64 R62, c[0x0][0x288] ;  /* 0x0000a200ff3e7b82 */ /* 0x002e620000000a00 */
[----:B0-----:R-:W-:Y:S02]  /*95a0*/  MOV R57, UR10 ;  /* 0x0000000a00397c02 */ /* 0x001fe40008000f00 */
[CC--:B-1----:R-:W-:Y:S02]  /*95b0*/  LEA R56, P0, R62.reuse, R60.reuse, 0x2 ;  /* 0x0000003c3e387211 */ /* 0x0c2fe400078010ff */
[----:B------:R-:W-:Y:S02]  /*95c0*/  LEA R60, P3, R57, R60, 0x2 ;  /* 0x0000003c393c7211 */ /* 0x000fe400078610ff */
[----:B------:R-:W-:Y:S02]  /*95d0*/  LEA.HI.X R57, R62, R61, R63, 0x2, P0 ;  /* 0x0000003d3e397211 */ /* 0x000fe400000f143f */
[----:B------:R-:W-:-:S03]  /*95e0*/  IADD3.X R61, R61, UR12, RZ, P3, !PT ;  /* 0x0000000c3d3d7c10 */ /* 0x000fc60009ffe4ff */
[----:B------:R1:W-:Y:S04]  /*95f0*/  REDG.E.ADD.F32.FTZ.RN.STRONG.GPU desc[UR22][R56.64], R58 ;  /* 0x0000003a380079a6 */ /* 0x0003e8000c10f396 */
[----:B------:R1:W-:Y:S02]  /*9600*/  REDG.E.ADD.F32.FTZ.RN.STRONG.GPU desc[UR22][R60.64], R59 ;  /* 0x0000003b3c0079a6 */ /* 0x0003e4000c10f396 */
.L_x_2964:
[----:B------:R-:W-:Y:S05]  /*9610*/  BSYNC B0 ;  /* 0x0000000000007941 */ /* 0x000fea0003800000 */
.L_x_2963:
[----:B------:R-:W-:Y:S02]  /*9620*/  ULDC UR15, c[0x0][0xc] ;  /* 0x00000300000f7ab9 */ /* 0x000fe40000000800 */
[----:B------:R-:W-:-:S06]  /*9630*/  UISETP.GE.U32.AND UP0, UPT, UR15, 0x2, UPT ;  /* 0x000000020f00788c */ /* 0x000fcc000bf06070 */
[----:B------:R-:W-:-:S13]  /*9640*/  PLOP3.LUT P0, PT, PT, PT, UP0, 0x80, 0x0 ;  /* 0x000000000000781c */ /* 0x000fda0003f0f008 */
[----:B------:R-:W-:Y:S05]  /*9650*/  @!P0 BRA `(.L_x_2965) ;  /* 0x0000001800448947 */ /* 0x000fea0003800000 */
[----:B------:R-:W2:Y:S01]  /*9660*/  S2UR UR13, SR_CTAID.Y ;  /* 0x00000000000d79c3 */ /* 0x000ea20000002600 */
[----:B------:R-:W-:Y:S01]  /*9670*/  ULOP3.LUT UR5, UR4, 0x1, URZ, 0xc0, !UPT ;  /* 0x0000000104057892 */ /* 0x000fe2000f8ec03f */
[----:B------:R-:W-:Y:S01]  /*9680*/  ULDC UR14, c[0x0][0x10] ;  /* 0x00000400000e7ab9 */ /* 0x000fe20000000800 */
[----:B------:R-:W-:Y:S02]  /*9690*/  ULDC.64 UR16, c[0x0][0x260] ;  /* 0x0000980000107ab9 */ /* 0x000fe40000000a00 */
[----:B------:R-:W-:-:S04]  /*96a0*/  UIMAD UR5, UR5, UR14, URZ ;  /* 0x0000000e050572a4 */ /* 0x000fc8000f8e023f */
[----:B------:R-:W-:Y:S02]  /*96b0*/  UIMAD UR6, UR5, UR15, URZ ;  /* 0x0000000f050672a4 */ /* 0x000fe4000f8e023f */
[----:B--2---:R-:W-:Y:S02]  /*96c0*/  UIADD3 UR18, UR5, UR13, URZ ;  /* 0x0000000d05127290 */ /* 0x004fe4000fffe03f */
[----:B------:R-:W-:-:S03]  /*96d0*/  USHF.L.U32 UR5, UR6, 0x1, URZ ;  /* 0x0000000106057899 */ /* 0x000fc6000800063f */
[----:B------:R-:W-:Y:S02]  /*96e0*/  ULDC.64 UR6, c[0x0][0x258] ;  /* 0x0000960000067ab9 */ /* 0x000fe40000000a00 */
[----:B------:R-:W-:Y:S02]  /*96f0*/  UIMAD.WIDE.U32 UR18, UR18, 0x4, UR6 ;  /* 0x00000004121278a5 */ /* 0x000fe4000f8e0006 */
[----:B------:R-:W-:Y:S01]  /*9700*/  UIMAD.WIDE UR6, UR5, 0x4, UR16 ;  /* 0x00000004050678a5 */ /* 0x000fe2000f8e0210 */
[----:B------:R-:W-:Y:S11]  /*9710*/  @P2 BRA `(.L_x_2966) ;  /* 0x0000000000802947 */ /* 0x000ff60003800000 */
[----:B01----:R-:W0:Y:S01]  /*9720*/  S2R R58, SR_LANEID ;  /* 0x00000000003a7919 */ /* 0x003e220000000000 */
        /* <DEDUP_REMOVED lines=8> */
[----:B------:R-:W-:Y:S02]  /*97b0*/  UFLO.U32 UR17, UR16 ;  /* 0x00000010001172bd */ /* 0x000fe400080e0000 */
[----:B------:R-:W-:Y:S02]  /*97c0*/  UPOPC UR16, UR16 ;  /* 0x00000010001072bf */ /* 0x000fe40008000000 */
[----:B------:R1:W-:Y:S02]  /*97d0*/  STG.E.64 desc[UR22][R56.64], R88 ;  /* 0x0000005838007986 */ /* 0x0003e4000c101b16 */
[----:B------:R-:W-:Y:S01]  /*97e0*/  UIMAD UR5, UR5, UR16, URZ ;  /* 0x00000010050572a4 */ /* 0x000fe2000f8e023f */
[----:B0-----:R-:W-:-:S05]  /*97f0*/  ISETP.EQ.U32.AND P0, PT, R58, UR17, PT ;  /* 0x000000113a007c0c */ /* 0x001fca000bf02070 */
[----:B------:R-:W-:Y:S02]  /*9800*/  MOV R58, UR5 ;  /* 0x00000005003a7c02 */ /* 0x000fe40008000f00 */
[----:B-1----:R-:W-:Y:S02]  /*9810*/  MOV R56, UR18 ;  /* 0x0000001200387c02 */ /* 0x002fe40008000f00 */
        /* <DEDUP_REMOVED lines=9> */
.L_x_2967:
[----:B------:R-:W-:Y:S02]  /*98b0*/  MOV R56, UR18 ;  /* 0x0000001200387c02 */ /* 0x000fe40008000f00 */
[----:B------:R-:W-:-:S05]  /*98c0*/  MOV R57, UR19 ;  /* 0x0000001300397c02 */ /* 0x000fca0008000f00 */
[----:B------:R-:W2:Y:S04]  /*98d0*/  LDG.E.STRONG.GPU R56, desc[UR22][R56.64] ;  /* 0x0000001638387981 */ /* 0x000ea8000c1ef900 */
[----:B--2---:R-:W-:Y:S01]  /*98e0*/  CCTL.IVALL ;  /* 0x00000000ff00798f */ /* 0x004fe20002000000 */
[----:B------:R-:W-:Y:S05]  /*98f0*/  YIELD ;  /* 0x0000000000007946 */ /* 0x000fea0003800000 */
[----:B------:R-:W-:-:S13]  /*9900*/  ISETP.NE.AND P0, PT, R56, R58, PT ;  /* 0x0000003a3800720c */ /* 0x000fda0003f05270 */
[----:B------:R-:W-:Y:S05]  /*9910*/  @P0 BRA `(.L_x_2967) ;  /* 0xfffffffc00e40947 */ /* 0x000fea000383ffff */
.L_x_2966:
        /* <DEDUP_REMOVED lines=19> */
.L_x_2971:
[----:B01----:R-:W0:Y:S02]  /*9a50*/  S2R R56, SR_CTAID.X ;  /* 0x0000000000387919 */ /* 0x003e240000002500 */
[----:B0-----:R-:W-:-:S13]  /*9a60*/  ISETP.EQ.OR P6, PT, R56, UR5, P2 ;  /* 0x0000000538007c0c */ /* 0x001fda00097c2670 */
[----:B------:R-:W-:-:S05]  /*9a70*/  VOTEU.ALL UP0, P6 ;  /* 0x00000000003f7886 */ /* 0x000fca0003000000 */
[----:B------:R-:W-:-:S04]  /*9a80*/  @!UP0 UIMAD UR18, UR14, UR5, UR13 ;  /* 0x000000050e1282a4 */ /* 0x000fc8000f8e020d */
[----:B------:R-:W-:-:S06]  /*9a90*/  @!UP0 UIMAD.WIDE.U32 UR18, UR18, 0x8, UR6 ;  /* 0x00000008121288a5 */ /* 0x000fcc000f8e0006 */
[----:B------:R-:W-:Y:S02]  /*9aa0*/  MOV R58, UR18 ;  /* 0x00000012003a7c02 */ /* 0x000fe40008000f00 */
        /* <DEDUP_REMOVED lines=126> */
[----:B------:R-:W-:Y:S01]  /*a290*/  @!UP0 UIMAD.WIDE.U32 UR18, UR18, 0x8, UR6 ;  /* 0x00000008121288a5 */ /* 0x000fe2000f8e0006 */
[----:B--2---:R-:W-:Y:S01]  /*a2a0*/  @!P4 FADD.FTZ R88, R88, R58 ;  /* 0x0000003a5858c221 */ /* 0x004fe20000010000 */
[----:B------:R-:W-:Y:S01]  /*a2b0*/  @!P4 FADD.FTZ R89, R89, R59 ;  /* 0x0000003b5959c221 */ /* 0x000fe20000010000 */
[----:B------:R-:W-:Y:S02]  /*a2c0*/  ISETP.EQ.OR P4, PT, R56, UR20, P2 ;  /* 0x0000001438007c0c */ /* 0x000fe40009782670 */
[----:B----4-:R-:W-:Y:S01]  /*a2d0*/  @!P6 FADD.FTZ R88, R88, R62 ;  /* 0x0000003e5858e221 */ /* 0x010fe20000010000 */
[----:B------:R-:W-:Y:S01]  /*a2e0*/  @!P6 FADD.FTZ R89, R89, R63 ;  /* 0x0000003f5959e221 */ /* 0x000fe20000010000 */
[----:B------:R-:W-:Y:S02]  /*a2f0*/  ISETP.EQ.OR P6, PT, R56, UR17, P2 ;  /* 0x0000001138007c0c */ /* 0x000fe400097c2670 */
[----:B------:R-:W-:Y:S02]  /*a300*/  MOV R58, UR18 ;  /* 0x00000012003a7c02 */ /* 0x000fe40008000f00 */
[----:B------:R-:W-:-:S05]  /*a310*/  MOV R59, UR19 ;  /* 0x00000013003b7c02 */ /* 0x000fca0008000f00 */
[----:B------:R-:W-:Y:S01]  /*a320*/  VOTEU.ALL UP1, P4 ;  /* 0x00000000003f7886 */ /* 0x000fe20002020000 */
[----:B------:R-:W2:Y:S03]  /*a330*/  @!P3 LDG.E.64 R58, desc[UR22][R58.64] ;  /* 0x000000163a3ab981 */ /* 0x000ea6000c1e1b00 */
        /* <DEDUP_REMOVED lines=9> */
[----:B------:R-:W3:Y:S05]  /*a3d0*/  @!P4 LDG.E.64 R56, desc[UR22][R56.64] ;  /* 0x000000163838c981 */ /* 0x000eea000c1e1b00 */
[----:B------:R-:W4:Y:S01]  /*a3e0*/  @!P6 LDG.E.64 R60, desc[UR22][R60.64] ;  /* 0x000000163c3ce981 */ /* 0x000f22000c1e1b00 */
[----:B------:R-:W-:-:S04]  /*a3f0*/  UIADD3 UR16, UR16, -0x10, URZ ;  /* 0xfffffff010107890 */ /* 0x000fc8000fffe03f */
[----:B------:R-:W-:Y:S02]  /*a400*/  UISETP.GT.AND UP0, UPT, UR16, 0xc, UPT ;  /* 0x0000000c1000788c */ /* 0x000fe4000bf04270 */
[----:B------:R-:W-:Y:S01]  /*a410*/  UIADD3 UR5, UR5, 0x10, URZ ;  /* 0x0000001005057890 */ /* 0x000fe2000fffe03f */
[----:B--2---:R-:W-:Y:S01]  /*a420*/  @!P3 FADD.FTZ R88, R88, R58 ;  /* 0x0000003a5858b221 */ /* 0x004fe20000010000 */
[----:B------:R-:W-:Y:S02]  /*a430*/  @!P3 FADD.FTZ R89, R89, R59 ;  /* 0x0000003b5959b221 */ /* 0x000fe40000010000 */
[----:B------:R-:W-:Y:S01]  /*a440*/  PLOP3.LUT P3, PT, PT, PT, UP0, 0x80, 0x0 ;  /* 0x000000000000781c */ /* 0x000fe20003f6f008 */
[----:B---3--:R-:W-:Y:S01]  /*a450*/  @!P4 FADD.FTZ R88, R88, R56 ;  /* 0x000000385858c221 */ /* 0x008fe20000010000 */
[----:B------:R-:W-:-:S03]  /*a460*/  @!P4 FADD.FTZ R89, R89, R57 ;  /* 0x000000395959c221 */ /* 0x000fc60000010000 */
[----:B----4-:R-:W-:Y:S01]  /*a470*/  @!P6 FADD.FTZ R88, R88, R60 ;  /* 0x0000003c5858e221 */ /* 0x010fe20000010000 */
[----:B------:R-:W-:-:S07]  /*a480*/  @!P6 FADD.FTZ R89, R89, R61 ;  /* 0x0000003d5959e221 */ /* 0x000fce0000010000 */
[----:B------:R-:W-:Y:S05]  /*a490*/  @P3 BRA `(.L_x_2971) ;  /* 0xfffffff4006c3947 */ /* 0x000fea000383ffff */
.L_x_2970:
[----:B------:R-:W-:-:S06]  /*a4a0*/  UISETP.GT.AND UP0, UPT, UR16, 0x4, UPT ;  /* 0x000000041000788c */ /* 0x000fcc000bf04270 */
[----:B------:R-:W-:-:S13]  /*a4b0*/  PLOP3.LUT P3, PT, PT, PT, UP0, 0x80, 0x0 ;  /* 0x000000000000781c */ /* 0x000fda0003f6f008 */
[----:B------:R-:W-:Y:S05]  /*a4c0*/  @!P3 BRA `(.L_x_2972) ;  /* 0x000000040050b947 */ /* 0x000fea0003800000 */
[----:B0-----:R-:W0:Y:S02]  /*a4d0*/  S2R R83, SR_CTAID.X ;  /* 0x0000000000537919 */ /* 0x001e240000002500 */
[----:B0-----:R-:W-:-:S13]  /*a4e0*/  ISETP.EQ.OR P0, PT, R83, UR5, P2 ;  /* 0x0000000553007c0c */ /* 0x001fda0009702670 */
[----:B------:R-:W-:-:S05]  /*a4f0*/  VOTEU.ALL UP0, P0 ;  /* 0x00000000003f7886 */ /* 0x000fca0000000000 */
[----:B------:R-:W-:-:S04]  /*a500*/  @!UP0 UIMAD UR18, UR5, UR14, UR13 ;  /* 0x0000000e051282a4 */ /* 0x000fc8000f8e020d */
[----:B------:R-:W-:-:S06]  /*a510*/  @!UP0 UIMAD.WIDE.U32 UR18, UR18, 0x8, UR6 ;  /* 0x00000008121288a5 */ /* 0x000fcc000f8e0006 */
[----:B-1----:R-:W-:Y:S01]  /*a520*/  MOV R56, UR18 ;  /* 0x0000001200387c02 */ /* 0x002fe20008000f00 */
        /* <DEDUP_REMOVED lines=78> */
.L_x_2972:
[----:B------:R-:W-:-:S13]  /*aa10*/  ISETP.NE.OR P0, PT, RZ, UR16, P0 ;  /* 0x00000010ff007c0c */ /* 0x000fda0008705670 */
[----:B------:R-:W-:Y:S05]  /*aa20*/  @!P0 BRA `(.L_x_2968) ;  /* 0x0000000000b08947 */ /* 0x000fea0003800000 */
.L_x_2969:
[----:B01----:R-:W0:Y:S02]  /*aa30*/  S2R R56, SR_CTAID.X ;  /* 0x0000000000387919 */ /* 0x003e240000002500 */
[----:B0-----:R-:W-:-:S13]  /*aa40*/  ISETP.EQ.OR P3, PT, R56, UR5, P2 ;  /* 0x0000000538007c0c */ /* 0x001fda0009762670 */
[----:B------:R-:W-:-:S05]  /*aa50*/  VOTEU.ALL UP0, P3 ;  /* 0x00000000003f7886 */ /* 0x000fca0001800000 */
[----:B------:R-:W-:-:S04]  /*aa60*/  @!UP0 UIMAD UR18, UR14, UR5, UR13 ;  /* 0x000000050e1282a4 */ /* 0x000fc8000f8e020d */
[----:B------:R-:W-:-:S06]  /*aa70*/  @!UP0 UIMAD.WIDE.U32 UR18, UR18, 0x8, UR6 ;  /* 0x00000008121288a5 */ /* 0x000fcc000f8e0006 */
[----:B------:R-:W-:Y:S01]  /*aa80*/  MOV R58, UR18 ;  /* 0x00000012003a7c02 */ /* 0x000fe20008000f00 */
[----:B------:R-:W-:Y:S01]  /*aa90*/  UIADD3 UR18, UR5, 0x1, URZ ;  /* 0x0000000105127890 */ /* 0x000fe2000fffe03f */
[----:B------:R-:W-:-:S05]  /*aaa0*/  MOV R59, UR19 ;  /* 0x00000013003b7c02 */ /* 0x000fca0008000f00 */
[----:B------:R-:W-:Y:S01]  /*aab0*/  ISETP.EQ.OR P4, PT, R56, UR18, P2 ;  /* 0x0000001238007c0c */ /* 0x000fe20009782670 */
[----:B------:R-:W-:Y:S01]  /*aac0*/  UIADD3 UR17, UR5, 0x2, URZ ;  /* 0x0000000205117890 */ /* 0x000fe2000fffe03f */
[----:B------:R-:W2:Y:S01]  /*aad0*/  @!P3 LDG.E.64 R58, desc[UR22][R58.64] ;  /* 0x000000163a3ab981 */ /* 0x000ea2000c1e1b00 */
[----:B------:R-:W-:-:S04]  /*aae0*/  UIADD3 UR20, UR5, 0x3, URZ ;  /* 0x0000000305147890 */ /* 0x000fc8000fffe03f */
[C---:B------:R-:W-:Y:S02]  /*aaf0*/  ISETP.EQ.OR P6, PT, R56.reuse, UR17, P2 ;  /* 0x0000001138007c0c */ /* 0x040fe400097c2670 */
[----:B------:R-:W-:-:S04]  /*ab00*/  ISETP.EQ.OR P0, PT, R56, UR20, P2 ;  /* 0x0000001438007c0c */ /* 0x000fc80009702670 */
        /* <DEDUP_REMOVED lines=30> */
.L_x_2968:
[----:B------:R-:W-:-:S06]  /*acf0*/  ULOP3.LUT UP0, UR15, UR15, 0x3, URZ, 0xc0, !UPT ;  /* 0x000000030f0f7892 */ /* 0x000fcc000f80c03f */
[----:B------:R-:W-:-:S13]  /*ad00*/  PLOP3.LUT P0, PT, PT, PT, UP0, 0x80, 0x0 ;  /* 0x000000000000781c */ /* 0x000fda0003f0f008 */
[----:B------:R-:W-:Y:S05]  /*ad10*/  @!P0 BRA `(.L_x_2965) ;  /* 0x0000000000948947 */ /* 0x000fea0003800000 */
[----:B01----:R-:W0:Y:S01]  /*ad20*/  S2R R58, SR_CTAID.X ;  /* 0x00000000003a7919 */ /* 0x003e220000002500 */
        /* <DEDUP_REMOVED lines=10> */
.L_x_2974:
[----:B------:R-:W-:Y:S05]  /*add0*/  BSYNC B0 ;  /* 0x0000000000007941 */ /* 0x000fea0003800000 */
.L_x_2973:
        /* <DEDUP_REMOVED lines=10> */
[----:B------:R-:W-:Y:S02]  /*ae80*/  MOV R56, UR16 ;  /* 0x0000001000387c02 */ /* 0x000fe40008000f00 */
[----:B------:R-:W-:-:S06]  /*ae90*/  MOV R57, UR17 ;  /* 0x0000001100397c02 */ /* 0x000fcc0008000f00 */
[----:B------:R-:W2:Y:S02]  /*aea0*/  @!P3 LDG.E.64 R56, desc[UR22][R56.64] ;  /* 0x000000163838b981 */ /* 0x000ea4000c1e1b00 */
[----:B--2---:R-:W-:Y:S01]  /*aeb0*/  @!P3 FADD.FTZ R88, R88, R56 ;  /* 0x000000385858b221 */ /* 0x004fe20000010000 */
[----:B------:R-:W-:Y:S01]  /*aec0*/  MOV R56, UR15 ;  /* 0x0000000f00387c02 */ /* 0x000fe20008000f00 */
[----:B------:R-:W-:-:S03]  /*aed0*/  @!P3 FADD.FTZ R89, R89, R57 ;  /* 0x000000395959b221 */ /* 0x000fc60000010000 */
        /* <DEDUP_REMOVED lines=9> */
.L_x_2965:
[----:B01----:R0:W5:Y:S04]  /*af70*/  LDL R58, [R1+0x64] ;  /* 0x00006400013a7983 */ /* 0x0031680000100800 */
        /* <DEDUP_REMOVED lines=31> */
.L_x_2975:
[----:B------:R-:W-:Y:S04]  /*b170*/  BSSY B0, `(.L_x_2976) ;  /* 0x0000016000007945 */ /* 0x000fe80003800000 */
[----:B------:R-:W-:Y:S05]  /*b180*/  @!P1 BRA `(.L_x_2977) ;  /* 0x0000000000509947 */ /* 0x000fea0003800000 */
[----:B------:R-:W-:Y:S01]  /*b190*/  MOV R56, UR5 ;  /* 0x0000000500387c02 */ /* 0x000fe20008000f00 */
[----:B------:R-:W-:Y:S01]  /*b1a0*/  ULDC.64 UR6, c[0x0][0x288] ;  /* 0x0000a20000067ab9 */ /* 0x000fe20000000a00 */
[----:B------:R-:W-:-:S03]  /*b1b0*/  SHF.R.S32.HI R57, RZ, 0x1f, R2 ;  /* 0x0000001fff397819 */ /* 0x000fc60000011402 */
[----:B-----5:R-:W-:-:S04]  /*b1c0*/  FFMA.FTZ R56, R58, R56, UR13 ;  /* 0x0000000d3a387e23 */ /* 0x020fc80008010038 */
[----:B------:R-:W-:Y:S01]  /*b1d0*/  FFMA.FTZ R58, R3, R12, -R56 ;  /* 0x0000000c033a7223 */ /* 0x000fe20000010838 */
[----:B------:R-:W-:Y:S02]  /*b1e0*/  MOV R12, UR5 ;  /* 0x00000005000c7c02 */ /* 0x000fe40008000f00 */
[----:B------:R-:W-:-:S03]  /*b1f0*/  MOV R56, R80 ;  /* 0x0000005000387202 */ /* 0x000fc60000000f00 */
        /* <DEDUP_REMOVED lines=13> */
.L_x_2977:
[----:B------:R-:W-:Y:S05]  /*b2d0*/  BSYNC B0 ;  /* 0x0000000000007941 */ /* 0x000fea0003800000 */
.L_x_2976:
[----:B0-----:R0:W5:Y:S04]  /*b2e0*/  LDL R56, [R1+0x74] ;  /* 0x0000740001387983 */ /* 0x0011680000100800 */
[----:B------:R0:W5:Y:S02]  /*b2f0*/  LDL R57, [R1+0x80] ;  /* 0x0000800001397983 */ /* 0x0001640000100800 */
[C---:B-----5:R-:W-:Y:S01]  /*b300*/  IADD3 R59, R2.reuse, 0x8, RZ ;  /* 0x00000008023b7810 */ /* 0x060fe20007ffe0ff */
[----:B------:R-:W-:Y:S01]  /*b310*/  ULDC.64 UR6, c[0x0][0x290] ;  /* 0x0000a40000067ab9 */ /* 0x000fe20000000a00 */
[----:B------:R-:W-:Y:S02]  /*b320*/  IADD3 R58, R2, 0x8, RZ ;  /* 0x00000008023a7810 */ /* 0x000fe40007ffe0ff */
[----:B------:R-:W-:-:S02]  /*b330*/  SHF.R.S32.HI R59, RZ, 0x1f, R59 ;  /* 0x0000001fff3b7819 */ /* 0x000fc4000001143b */
[----:B------:R-:W-:-:S04]  /*b340*/  ISETP.GE.U32.AND P0, PT, R58, UR6, PT ;  /* 0x000000063a007c0c */ /* 0x000fc8000bf06070 */
[----:B------:R-:W-:-:S04]  /*b350*/  ISETP.GE.AND.EX P0, PT, R59, UR7, PT, P0 ;  /* 0x000000073b007c0c */ /* 0x000fc8000bf06300 */
[----:B------:R-:W-:Y:S01]  /*b360*/  ISETP.GT.U32.OR P0, PT, R0, 0x1df, P0 ;  /* 0x000001df0000780c */ /* 0x000fe20000704470 */
[----:B0-----:R-:W-:-:S12]  /*b370*/  @!P5 BRA `(.L_x_2978) ;  /* 0x000000000048d947 */ /* 0x001fd80003800000 */
        /* <DEDUP_REMOVED lines=18> */
.L_x_2978:
[----:B------:R-:W-:Y:S04]  /*b4a0*/  BSSY B0, `(.L_x_2979) ;  /* 0x0000015000007945 */ /* 0x000fe80003800000 */
[----:B------:R-:W-:Y:S05]  /*b4b0*/  @P0 BRA `(.L_x_2980) ;  /* 0x00000000004c0947 */ /* 0x000fea0003800000 */
[----:B------:R-:W-:Y:S01]  /*b4c0*/  MOV R12, UR5 ;  /* 0x00000005000c7c02 */ /* 0x000fe20008000f00 */
[----:B------:R-:W-:-:S04]  /*b4d0*/  ULDC.64 UR14, c[0x0][0x288] ;  /* 0x0000a200000e7ab9 */ /* 0x000fc80000000a00 */
[----:B------:R-:W-:-:S04]  /*b4e0*/  FFMA.FTZ R12, R56, R12, UR13 ;  /* 0x0000000d380c7e23 */ /* 0x000fc8000801000c */
[----:B------:R-:W-:Y:S01]  /*b4f0*/  FFMA.FTZ R56, R3, R30, -R12 ;  /* 0x0000001e03387223 */ /* 0x000fe2000001080c */
[----:B------:R-:W-:Y:S02]  /*b500*/  MOV R12, UR5 ;  /* 0x00000005000c7c02 */ /* 0x000fe40008000f00 */
[----:B------:R-:W-:-:S03]  /*b510*/  MOV R30, R80 ;  /* 0x00000050001e7202 */ /* 0x000fc60000000f00 */
[----:B------:R-:W-:-:S04]  /*b520*/  FFMA.FTZ R12, R57, R12, UR13 ;  /* 0x0000000d390c7e23 */ /* 0x000fc8000801000c */
        /* <DEDUP_REMOVED lines=12> */
.L_x_2980:
[----:B------:R-:W-:Y:S05]  /*b5f0*/  BSYNC B0 ;  /* 0x0000000000007941 */ /* 0x000fea0003800000 */
.L_x_2979:
[----:B0-----:R0:W5:Y:S04]  /*b600*/  LDL R30, [R1+0x6c] ;  /* 0x00006c00011e7983 */ /* 0x0011680000100800 */
[----:B------:R0:W5:Y:S01]  /*b610*/  LDL R31, [R1+0x78] ;  /* 0x00007800011f7983 */ /* 0x0001620000100800 */
        /* <DEDUP_REMOVED lines=9> */
[----:B------:R-:W-:-:S02]  /*b6b0*/  IADD3 R57, R2, 0x28, RZ ;  /* 0x0000002802397810 */ /* 0x000fc40007ffe0ff */
[----:B------:R-:W-:Y:S02]  /*b6c0*/  ISETP.GE.AND.EX P2, PT, R61, UR7, PT, P0 ;  /* 0x000000073d007c0c */ /* 0x000fe4000bf46300 */
[----:B------:R-:W-:Y:S02]  /*b6d0*/  ISETP.GE.AND.EX P3, PT, R59, UR7, PT, P3 ;  /* 0x000000073b007c0c */ /* 0x000fe4000bf66330 */
[----:B------:R-:W-:Y:S02]  /*b6e0*/  ISETP.GE.U32.AND P6, PT, R58, UR6, PT ;  /* 0x000000063a007c0c */ /* 0x000fe4000bfc6070 */
[----:B------:R-:W-:Y:S02]  /*b6f0*/  ISETP.GE.U32.AND P0, PT, R57, UR6, PT ;  /* 0x0000000639007c0c */ /* 0x000fe4000bf06070 */
        /* <DEDUP_REMOVED lines=21> */
.L_x_2981:
[----:B------:R-:W-:Y:S04]  /*b850*/  BSSY B0, `(.L_x_2982) ;  /* 0x0000015000007945 */ /* 0x000fe80003800000 */
[----:B------:R-:W-:Y:S05]  /*b860*/  @P2 BRA `(.L_x_2983) ;  /* 0x00000000004c2947 */ /* 0x000fea0003800000 */
[----:B------:R-:W-:Y:S01]  /*b870*/  MOV R12, UR5 ;  /* 0x00000005000c7c02 */ /* 0x000fe20008000f00 */
[----:B------:R-:W-:-:S04]  /*b880*/  ULDC.64 UR14, c[0x0][0x288] ;  /* 0x0000a200000e7ab9 */ /* 0x000fc80000000a00 */
[----:B-----5:R-:W-:-:S04]  /*b890*/  FFMA.FTZ R12, R30, R12, UR13 ;  /* 0x0000000d1e0c7e23 */ /* 0x020fc8000801000c */
        /* <DEDUP_REMOVED lines=16> */
.L_x_2983:
[----:B------:R-:W-:Y:S05]  /*b9a0*/  BSYNC B0 ;  /* 0x0000000000007941 */ /* 0x000fea0003800000 */
.L_x_2982:
[----:B------:R-:W-:Y:S05]  /*b9b0*/  @!P5 BRA `(.L_x_2984) ;  /* 0x000000000050d947 */ /* 0x000fea0003800000 */
[----:B0-----:R-:W2:Y:S04]  /*b9c0*/  LDL R12, [R1+0x70] ;  /* 0x00007000010c7983 */ /* 0x001ea80000100800 */
        /* <DEDUP_REMOVED lines=19> */
.L_x_2984:
[----:B------:R-:W-:Y:S04]  /*bb00*/  BSSY B0, `(.L_x_2985) ;  /* 0x0000017000007945 */ /* 0x000fe80003800000 */
[----:B------:R-:W-:Y:S05]  /*bb10*/  @P3 BRA `(.L_x_2986) ;  /* 0x0000000000543947 */ /* 0x000fea0003800000 */
[----:B0-----:R-:W2:Y:S01]  /*bb20*/  LDL.LU R28, [R1+0x70] ;  /* 0x00007000011c7983 */ /* 0x001ea20000300800 */
[----:B------:R-:W-:Y:S01]  /*bb30*/  MOV R12, UR5 ;  /* 0x00000005000c7c02 */ /* 0x000fe20008000f00 */
[----:B------:R-:W-:Y:S02]  /*bb40*/  ULDC.64 UR14, c[0x0][0x288] ;  /* 0x0000a200000e7ab9 */ /* 0x000fe40000000a00 */
[----:B------:R-:W3:Y:S02]  /*bb50*/  LDL.LU R13, [R1+0x7c] ;  /* 0x00007c00010d7983 */ /* 0x000ee40000300800 */
[----:B--2---:R-:W-:-:S04]  /*bb60*/  FFMA.FTZ R12, R28, R12, UR13 ;  /* 0x0000000d1c0c7e23 */ /* 0x004fc8000801000c */
[----:B------:R-:W-:Y:S01]  /*bb70*/  FFMA.FTZ R28, R3, R26, -R12 ;  /* 0x0000001a031c7223 */ /* 0x000fe2000001080c */
[----:B------:R-:W-:Y:S02]  /*bb80*/  MOV R12, UR5 ;  /* 0x00000005000c7c02 */ /* 0x000fe40008000f00 */
[----:B------:R-:W-:-:S03]  /*bb90*/  MOV R26, R80 ;  /* 0x00000050001a7202 */ /* 0x000fc60000000f00 */
[----:B---3--:R-:W-:-:S04]  /*bba0*/  FFMA.FTZ R12, R13, R12, UR13 ;  /* 0x0000000d0d0c7e23 */ /* 0x008fc8000801000c */
        /* <DEDUP_REMOVED lines=12> */
.L_x_2986:
[----:B------:R-:W-:Y:S05]  /*bc70*/  BSYNC B0 ;  /* 0x0000000000007941 */ /* 0x000fea0003800000 */
.L_x_2985:
[----:B-1----:R1:W5:Y:S04]  /*bc80*/  LDL R26, [R1+0x60] ;  /* 0x00006000011a7983 */ /* 0x0023680000100800 */
[----:B------:R1:W5:Y:S01]  /*bc90*/  LDL R27, [R1+0x54] ;  /* 0x00005400011b7983 */ /* 0x0003620000100800 */
[C---:B0-----:R-:W-:Y:S02]  /*bca0*/  IADD3 R28, R2.reuse, 0x30, RZ ;  /* 0x00000030021c7810 */ /* 0x041fe40007ffe0ff */
[C---:B------:R-:W-:Y:S02]  /*bcb0*/  IADD3 R29, R2.reuse, 0x30, RZ ;  /* 0x00000030021d7810 */ /* 0x040fe40007ffe0ff */
[C---:B-----5:R-:W-:Y:S02]  /*bcc0*/  IADD3 R31, R2.reuse, 0x28, RZ ;  /* 0x00000028021f7810 */ /* 0x060fe40007ffe0ff */
        /* <DEDUP_REMOVED lines=34> */
.L_x_2987:
        /* <DEDUP_REMOVED lines=21> */
.L_x_2989:
[----:B------:R-:W-:Y:S05]  /*c040*/  BSYNC B0 ;  /* 0x0000000000007941 */ /* 0x000fea0003800000 */
.L_x_2988:
        /* <DEDUP_REMOVED lines=21> */
.L_x_2990:
        /* <DEDUP_REMOVED lines=23> */
.L_x_2992:
[----:B------:R-:W-:Y:S05]  /*c310*/  BSYNC B0 ;  /* 0x0000000000007941 */ /* 0x000fea0003800000 */
.L_x_2991:
[----:B------:R-:W-:Y:S05]  /*c320*/  @!P5 BRA `(.L_x_2993) ;  /* 0x000000000050d947 */ /* 0x000fea0003800000 */
[----:B01----:R-:W2:Y:S04]  /*c330*/  LDL R12, [R1+0x40] ;  /* 0x00004000010c7983 */ /* 0x003ea80000100800 */
        /* <DEDUP_REMOVED lines=19> */
.L_x_2993:
[----:B------:R-:W-:Y:S04]  /*c470*/  BSSY B0, `(.L_x_2994) ;  /* 0x0000017000007945 */ /* 0x000fe80003800000 */
[----:B------:R-:W-:Y:S05]  /*c480*/  @P2 BRA `(.L_x_2995) ;  /* 0x0000000000542947 */ /* 0x000fea0003800000 */
[----:B-1----:R-:W2:Y:S01]  /*c490*/  LDL.LU R22, [R1+0x40] ;  /* 0x0000400001167983 */ /* 0x002ea20000300800 */
[----:B0-----:R-:W-:Y:S01]  /*c4a0*/  MOV R12, UR5 ;  /* 0x00000005000c7c02 */ /* 0x001fe20008000f00 */
        /* <DEDUP_REMOVED lines=19> */
.L_x_2995:
[----:B------:R-:W-:Y:S05]  /*c5e0*/  BSYNC B0 ;  /* 0x0000000000007941 */ /* 0x000fea0003800000 */
.L_x_2994:
[C---:B------:R-:W-:Y:S02]  /*c5f0*/  IADD3 R28, R2.reuse, 0x48, RZ ;  /* 0x00000048021c7810 */ /* 0x040fe40007ffe0ff */
[C---:B------:R-:W-:Y:S02]  /*c600*/  IADD3 R26, R2.reuse, 0x50, RZ ;  /* 0x00000050021a7810 */ /* 0x040fe40007ffe0ff */
[C---:B0-----:R-:W-:Y:S02]  /*c610*/  IADD3 R24, R2.reuse, 0x58, RZ ;  /* 0x0000005802187810 */ /* 0x041fe40007ffe0ff */
[C---:B------:R-:W-:Y:S02]  /*c620*/  IADD3 R57, R2.reuse, 0x38, RZ ;  /* 0x0000003802397810 */ /* 0x040fe40007ffe0ff */
        /* <DEDUP_REMOVED lines=22> */
[C---:B--2---:R-:W-:Y:S02]  /*c790*/  IADD3 R20, R2.reuse, 0x60, RZ ;  /* 0x0000006002147810 */ /* 0x044fe40007ffe0ff */
[----:B------:R-:W-:Y:S01]  /*c7a0*/  IADD3 R21, R2, 0x68, RZ ;  /* 0x0000006802157810 */ /* 0x000fe20007ffe0ff */
[----:B------:R-:W-:Y:S08]  /*c7b0*/  @!P5 BRA `(.L_x_2996) ;  /* 0x000000000048d947 */ /* 0x000ff00003800000 */
        /* <DEDUP_REMOVED lines=18> */
.L_x_2996:
[----:B------:R-:W-:Y:S04]  /*c8e0*/  BSSY B0, `(.L_x_2997) ;  /* 0x0000015000007945 */ /* 0x000fe80003800000 */
[----:B------:R-:W-:Y:S05]  /*c8f0*/  @P3 BRA `(.L_x_2998) ;  /* 0x00000000004c3947 */ /* 0x000fea0003800000 */
[----:B-1----:R-:W-:Y:S01]  /*c900*/  MOV R12, UR5 ;  /* 0x00000005000c7c02 */ /* 0x002fe20008000f00 */
        /* <DEDUP_REMOVED lines=18> */
.L_x_2998:
[----:B------:R-:W-:Y:S05]  /*ca30*/  BSYNC B0 ;  /* 0x0000000000007941 */ /* 0x000fea0003800000 */
.L_x_2997:
[----:B------:R-:W-:Y:S05]  /*ca40*/  @!P5 BRA `(.L_x_2999) ;  /* 0x000000000048d947 */ /* 0x000fea0003800000 */
[----:B01----:R-:W-:-:S04]  /*ca50*/  FFMA.FTZ R12, R123, R3, R4 ;  /* 0x000000037b0c7223 */ /* 0x003fc80000010004 */
        /* <DEDUP_REMOVED lines=17> */
.L_x_2999:
[----:B------:R-:W-:Y:S04]  /*cb70*/  BSSY B0, `(.L_x_3000) ;  /* 0x0000015000007945 */ /* 0x000fe80003800000 */
[----:B------:R-:W-:Y:S05]  /*cb80*/  @P4 BRA `(.L_x_3001) ;  /* 0x00000000004c4947 */ /* 0x000fea0003800000 */
[----:B01----:R-:W-:Y:S01]  /*cb90*/  MOV R12, UR5 ;  /* 0x00000005000c7c02 */ /* 0x003fe20008000f00 */
        /* <DEDUP_REMOVED lines=18> */
.L_x_3001:
[----:B------:R-:W-:Y:S05]  /*ccc0*/  BSYNC B0 ;  /* 0x0000000000007941 */ /* 0x000fea0003800000 */
.L_x_3000:
[----:B------:R-:W-:Y:S05]  /*ccd0*/  @!P5 BRA `(.L_x_3002) ;  /* 0x000000000048d947 */ /* 0x000fea0003800000 */
[----:B012---:R-:W-:-:S04]  /*cce0*/  FFMA.FTZ R12, R125, R3, R4 ;  /* 0x000000037d0c7223 */ /* 0x007fc80000010004 */
        /* <DEDUP_REMOVED lines=17> */
.L_x_3002:
[----:B------:R-:W-:Y:S04]  /*ce00*/  BSSY B0, `(.L_x_3003) ;  /* 0x0000015000007945 */ /* 0x000fe80003800000 */
[----:B------:R-:W-:Y:S05]  /*ce10*/  @P6 BRA `(.L_x_3004) ;  /* 0x00000000004c6947 */ /* 0x000fea0003800000 */
[----:B012---:R-:W-:Y:S01]  /*ce20*/  MOV R12, UR5 ;  /* 0x00000005000c7c02 */ /* 0x007fe20008000f00 */
        /* <DEDUP_REMOVED lines=18> */
.L_x_3004:
[----:B------:R-:W-:Y:S05]  /*cf50*/  BSYNC B0 ;  /* 0x0000000000007941 */ /* 0x000fea0003800000 */
.L_x_3003:
[----:B------:R-:W-:Y:S05]  /*cf60*/  @!P5 BRA `(.L_x_3005) ;  /* 0x00000000004cd947 */ /* 0x000fea0003800000 */
[----:B0123--:R-:W2:Y:S02]  /*cf70*/  LDL R12, [R1] ;  /* 0x00000000010c7983 */ /* 0x00fea40000100800 */
        /* <DEDUP_REMOVED lines=18> */
.L_x_3005:
[----:B------:R-:W-:Y:S04]  /*d0a0*/  BSSY B0, `(.L_x_3006) ;  /* 0x0000016000007945 */ /* 0x000fe80003800000 */
[----:B------:R-:W-:Y:S05]  /*d0b0*/  @P0 BRA `(.L_x_3007) ;  /* 0x0000000000500947 */ /* 0x000fea0003800000 */
[----:B0123--:R-:W2:Y:S01]  /*d0c0*/  LDL.LU R13, [R1] ;  /* 0x00000000010d7983 */ /* 0x00fea20000300800 */
[----:B------:R-:W-:Y:S01]  /*d0d0*/  MOV R12, UR5 ;  /* 0x00000005000c7c02 */ /* 0x000fe20008000f00 */
[----:B------:R-:W-:-:S04]  /*d0e0*/  ULDC.64 UR14, c[0x0][0x288] ;  /* 0x0000a200000e7ab9 */ /* 0x000fc80000000a00 */
[----:B--2---:R-:W-:Y:S01]  /*d0f0*/  FFMA.FTZ R12, R13, R12, UR13 ;  /* 0x0000000d0d0c7e23 */ /* 0x004fe2000801000c */
[----:B------:R-:W-:-:S03]  /*d100*/  MOV R13, R79 ;  /* 0x0000004f000d7202 */ /* 0x000fc60000000f00 */
[----:B------:R-:W-:Y:S01]  /*d110*/  FFMA.FTZ R14, R3, R10, -R12 ;  /* 0x0000000a030e7223 */ /* 0x000fe2000001080c */
[----:B------:R-:W-:Y:S02]  /*d120*/  MOV R10, UR5 ;  /* 0x00000005000a7c02 */ /* 0x000fe40008000f00 */
[----:B------:R-:W-:-:S03]  /*d130*/  MOV R12, R80 ;  /* 0x00000050000c7202 */ /* 0x000fc60000000f00 */
[----:B------:R-:W-:Y:S02]  /*d140*/  FFMA.FTZ R10, R116, R10, UR13 ;  /* 0x0000000d740a7e23 */ /* 0x000fe4000801000a */
[----:B------:R-:W-:-:S04]  /*d150*/  IMAD.WIDE.U32 R12, R26, UR14, R12 ;  /* 0x0000000e1a0c7c25 */ /* 0x000fc8000f8e000c */
        /* <DEDUP_REMOVED lines=10> */
.L_x_3007:
[----:B------:R-:W-:Y:S05]  /*d200*/  BSYNC B0 ;  /* 0x0000000000007941 */ /* 0x000fea0003800000 */
.L_x_3006:
[----:B------:R-:W-:Y:S05]  /*d210*/  @!P5 BRA `(.L_x_3008) ;  /* 0x000000000050d947 */ /* 0x000fea0003800000 */
[----:B----4-:R-:W4:Y:S04]  /*d220*/  LDL R10, [R1+0x10] ;  /* 0x00001000010a7983 */ /* 0x010f280000100800 */
[----:B---3--:R-:W3:Y:S01]  /*d230*/  LDL R14, [R1+0xc] ;  /* 0x00000c00010e7983 */ /* 0x008ee20000100800 */
[----:B----4-:R-:W-:-:S04]  /*d240*/  FFMA.FTZ R10, R10, R3, R4 ;  /* 0x000000030a0a7223 */ /* 0x010fc80000010004 */
[----:B------:R-:W-:-:S06]  /*d250*/  FMUL.FTZ R11, R10, -1.4426950216293334961 ;  /* 0xbfb8aa3b0a0b7820 */ /* 0x000fcc0000410000 */
[----:B------:R-:W0:Y:S02]  /*d260*/  MUFU.EX2 R11, R11 ;  /* 0x0000000b000b7308 */ /* 0x000e240000000800 */
[----:B012---:R-:W-:-:S06]  /*d270*/  FADD.FTZ R12, R11, 1 ;  /* 0x3f8000000b0c7421 */ /* 0x007fcc0000010000 */
        /* <DEDUP_REMOVED lines=14> */
.L_x_3008:
[----:B------:R-:W-:Y:S04]  /*d360*/  BSSY B0, `(.L_x_3009) ;  /* 0x0000017000007945 */ /* 0x000fe80003800000 */
[----:B------:R-:W-:Y:S05]  /*d370*/  @P2 BRA `(.L_x_3010) ;  /* 0x0000000000542947 */ /* 0x000fea0003800000 */
[----:B----4-:R-:W4:Y:S01]  /*d380*/  LDL.LU R11, [R1+0x10] ;  /* 0x00001000010b7983 */ /* 0x010f220000300800 */
[----:B0123--:R-:W-:Y:S01]  /*d390*/  MOV R12, UR5 ;  /* 0x00000005000c7c02 */ /* 0x00ffe20008000f00 */
[----:B------:R-:W-:Y:S02]  /*d3a0*/  ULDC.64 UR14, c[0x0][0x288] ;  /* 0x0000a200000e7ab9 */ /* 0x000fe40000000a00 */
[----:B------:R-:W2:Y:S01]  /*d3b0*/  LDL.LU R10, [R1+0xc] ;  /* 0x00000c00010a7983 */ /* 0x000ea20000300800 */
[----:B------:R-:W-:Y:S01]  /*d3c0*/  MOV R13, UR5 ;  /* 0x00000005000d7c02 */ /* 0x000fe20008000f00 */
[----:B----4-:R-:W-:Y:S01]  /*d3d0*/  FFMA.FTZ R12, R11, R12, UR13 ;  /* 0x0000000d0b0c7e23 */ /* 0x010fe2000801000c */
[----:B------:R-:W-:-:S03]  /*d3e0*/  MOV R11, R79 ;  /* 0x0000004f000b7202 */ /* 0x000fc60000000f00 */
[----:B--2---:R-:W-:Y:S01]  /*d3f0*/  FFMA.FTZ R13, R10, R13, UR13 ;  /* 0x0000000d0a0d7e23 */ /* 0x004fe2000801000d */
[----:B------:R-:W-:Y:S01]  /*d400*/  FFMA.FTZ R12, R3, R8, -R12 ;  /* 0x00000008030c7223 */ /* 0x000fe2000001080c */
[----:B------:R-:W-:Y:S01]  /*d410*/  MOV R10, R80 ;  /* 0x00000050000a7202 */ /* 0x000fe20000000f00 */
[----:B------:R-:W-:Y:S02]  /*d420*/  IMAD R8, R25, UR14, RZ ;  /* 0x0000000e19087c24 */ /* 0x000fe4000f8e02ff */
[----:B------:R-:W-:Y:S02]  /*d430*/  FFMA.FTZ R13, R82, R9, -R13 ;  /* 0x00000009520d7223 */ /* 0x000fe4000001080d */
        /* <DEDUP_REMOVED lines=9> */
.L_x_3010:
[----:B------:R-:W-:Y:S05]  /*d4d0*/  BSYNC B0 ;  /* 0x0000000000007941 */ /* 0x000fea0003800000 */
.L_x_3009:
[----:B-1----:R1:W5:Y:S04]  /*d4e0*/  LDL R23, [R1+0x18] ;  /* 0x0000180001177983 */ /* 0x0023680000100800 */
[----:B0---4-:R1:W5:Y:S01]  /*d4f0*/  LDL R11, [R1+0x14] ;  /* 0x00001400010b7983 */ /* 0x0113620000100800 */
[C---:B---3--:R-:W-:Y:S02]  /*d500*/  IADD3 R14, R2.reuse, 0x70, RZ ;  /* 0x00000070020e7810 */ /* 0x048fe40007ffe0ff */
[C---:B------:R-:W-:Y:S02]  /*d510*/  IADD3 R18, R2.reuse, 0x78, RZ ;  /* 0x0000007802127810 */ /* 0x040fe40007ffe0ff */
[----:B--2---:R-:W-:Y:S02]  /*d520*/  IADD3 R12, R2, 0x80, RZ ;  /* 0x00000080020c7810 */ /* 0x004fe40007ffe0ff */
        /* <DEDUP_REMOVED lines=22> */
[----:B-1----:R-:W-:Y:S08]  /*d690*/  @!P5 BRA `(.L_x_3011) ;  /* 0x000000000048d947 */ /* 0x002ff00003800000 */
        /* <DEDUP_REMOVED lines=18> */
.L_x_3011:
[----:B------:R-:W-:Y:S04]  /*d7c0*/  BSSY B0, `(.L_x_3012) ;  /* 0x0000015000007945 */ /* 0x000fe80003800000 */
[----:B------:R-:W-:Y:S05]  /*d7d0*/  @P6 BRA `(.L_x_3013) ;  /* 0x00000000004c6947 */ /* 0x000fea0003800000 */
[----:B------:R-:W-:Y:S01]  /*d7e0*/  MOV R9, UR5 ;  /* 0x0000000500097c02 */ /* 0x000fe20008000f00 */
[----:B------:R-:W-:-:S04]  /*d7f0*/  ULDC.64 UR14, c[0x0][0x288] ;  /* 0x0000a200000e7ab9 */ /* 0x000fc80000000a00 */
[----:B-----5:R-:W-:Y:S01]  /*d800*/  FFMA.FTZ R9, R23, R9, UR13 ;  /* 0x0000000d17097e23 */ /* 0x020fe20008010009 */
[----:B------:R-:W-:Y:S01]  /*d810*/  IMAD R23, R8, UR14, RZ ;  /* 0x0000000e08177c24 */ /* 0x000fe2000f8e02ff */
[----:B------:R-:W-:Y:S02]  /*d820*/  MOV R8, R80 ;  /* 0x0000005000087202 */ /* 0x000fe40000000f00 */
[----:B------:R-:W-:Y:S01]  /*d830*/  FFMA.FTZ R74, R3, R74, -R9 ;  /* 0x0000004a034a7223 */ /* 0x000fe20000010809 */
[----:B------:R-:W-:Y:S01]  /*d840*/  MOV R9, UR5 ;  /* 0x0000000500097c02 */ /* 0x000fe20008000f00 */
[----:B------:R-:W-:-:S04]  /*d850*/  IMAD R23, R20, UR15, R23 ;  /* 0x0000000f14177c24 */ /* 0x000fc8000f8e0217 */
[----:B------:R-:W-:-:S04]  /*d860*/  FFMA.FTZ R9, R11, R9, UR13 ;  /* 0x0000000d0b097e23 */ /* 0x000fc80008010009 */
[----:B------:R-:W-:Y:S01]  /*d870*/  FFMA.FTZ R75, R82, R75, -R9 ;  /* 0x0000004b524b7223 */ /* 0x000fe20000010809 */
        /* <DEDUP_REMOVED lines=9> */
.L_x_3013:
[----:B------:R-:W-:Y:S05]  /*d910*/  BSYNC B0 ;  /* 0x0000000000007941 */ /* 0x000fea0003800000 */
.L_x_3012:
[----:B------:R-:W-:Y:S05]  /*d920*/  @!P5 BRA `(.L_x_3014) ;  /* 0x000000000050d947 */ /* 0x000fea0003800000 */
[----:B0-----:R-:W2:Y:S04]  /*d930*/  LDL R8, [R1+0x28] ;  /* 0x0000280001087983 */ /* 0x001ea80000100800 */
[----:B------:R-:W3:Y:S01]  /*d940*/  LDL R20, [R1+0x24] ;  /* 0x0000240001147983 */ /* 0x000ee20000100800 */
[----:B--2---:R-:W-:-:S04]  /*d950*/  FFMA.FTZ R8, R8, R3, R4 ;  /* 0x0000000308087223 */ /* 0x004fc80000010004 */
[----:B------:R-:W-:-:S06]  /*d960*/  FMUL.FTZ R9, R8, -1.4426950216293334961 ;  /* 0xbfb8aa3b08097820 */ /* 0x000fcc0000410000 */
[----:B------:R-:W0:Y:S02]  /*d970*/  MUFU.EX2 R9, R9 ;  /* 0x0000000900097308 */ /* 0x000e240000000800 */
[----:B0-----:R-:W-:-:S06]  /*d980*/  FADD.FTZ R10, R9, 1 ;  /* 0x3f800000090a7421 */ /* 0x001fcc0000010000 */
[----:B-----5:R-:W0:Y:S02]  /*d990*/  MUFU.RCP R11, R10 ;  /* 0x0000000a000b7308 */ /* 0x020e240000001000 */
        /* <DEDUP_REMOVED lines=13> */
.L_x_3014:
[----:B------:R-:W-:Y:S04]  /*da70*/  BSSY B0, `(.L_x_3015) ;  /* 0x0000017000007945 */ /* 0x000fe80003800000 */
[----:B------:R-:W-:Y:S05]  /*da80*/  @P0 BRA `(.L_x_3016) ;  /* 0x0000000000540947 */ /* 0x000fea0003800000 */
[----:B0-----:R-:W2:Y:S01]  /*da90*/  LDL.LU R9, [R1+0x28] ;  /* 0x0000280001097983 */ /* 0x001ea20000300800 */
[----:B------:R-:W-:-:S03]  /*daa0*/  ULDC.64 UR14, c[0x0][0x288] ;  /* 0x0000a200000e7ab9 */ /* 0x000fc60000000a00 */
[----:B------:R-:W3:Y:S01]  /*dab0*/  LDL.LU R8, [R1+0x24] ;  /* 0x0000240001087983 */ /* 0x000ee20000300800 */
[----:B------:R-:W-:Y:S01]  /*dac0*/  MOV R10, UR5 ;  /* 0x00000005000a7c02 */ /* 0x000fe20008000f00 */
[----:B------:R-:W-:Y:S01]  /*dad0*/  IMAD R22, R22, UR14, RZ ;  /* 0x0000000e16167c24 */ /* 0x000fe2000f8e02ff */
[----:B-----5:R-:W-:-:S03]  /*dae0*/  MOV R23, UR5 ;  /* 0x0000000500177c02 */ /* 0x020fc60008000f00 */
        /* <DEDUP_REMOVED lines=15> */
.L_x_3016:
[----:B------:R-:W-:Y:S05]  /*dbe0*/  BSYNC B0 ;  /* 0x0000000000007941 */ /* 0x000fea0003800000 */
.L_x_3015:
[----:B------:R-:W-:Y:S05]  /*dbf0*/  @!P5 BRA `(.L_x_3017) ;  /* 0x000000000050d947 */ /* 0x000fea0003800000 */
[----:B01----:R-:W2:Y:S04]  /*dc00*/  LDL R8, [R1+0x2c] ;  /* 0x00002c0001087983 */ /* 0x003ea80000100800 */
[----:B------:R-:W3:Y:S01]  /*dc10*/  LDL R9, [R1+0x20] ;  /* 0x0000200001097983 */ /* 0x000ee20000100800 */
[----:B--2---:R-:W-:Y:S01]  /*dc20*/  FFMA.FTZ R8, R8, R3, R4 ;  /* 0x0000000308087223 */ /* 0x004fe20000010004 */
[----:B---3--:R-:W-:-:S03]  /*dc30*/  FFMA.FTZ R9, R9, R82, R5 ;  /* 0x0000005209097223 */ /* 0x008fc60000010005 */
[----:B------:R-:W-:Y:S01]  /*dc40*/  FMUL.FTZ R10, R8, -1.4426950216293334961 ;  /* 0xbfb8aa3b080a7820 */ /* 0x000fe20000410000 */
[----:B------:R-:W-:-:S05]  /*dc50*/  FMUL.FTZ R20, R9, -1.4426950216293334961 ;  /* 0xbfb8aa3b09147820 */ /* 0x000fca0000410000 */
[----:B------:R-:W0:Y:S08]  /*dc60*/  MUFU.EX2 R10, R10 ;  /* 0x0000000a000a7308 */ /* 0x000e300000000800 */
[----:B------:R-:W1:Y:S01]  /*dc70*/  MUFU.EX2 R20, R20 ;  /* 0x0000001400147308 */ /* 0x000e620000000800 */
[----:B0----5:R-:W-:-:S07]  /*dc80*/  FADD.FTZ R11, R10, 1 ;  /* 0x3f8000000a0b7421 */ /* 0x021fce0000010000 */
        /* <DEDUP_REMOVED lines=11> */
.L_x_3017:
[----:B------:R-:W-:Y:S04]  /*dd40*/  BSSY B0, `(.L_x_3018) ;  /* 0x0000017000007945 */ /* 0x000fe80003800000 */
[----:B------:R-:W-:Y:S05]  /*dd50*/  @P2 BRA `(.L_x_3019) ;  /* 0x0000000000542947 */ /* 0x000fea0003800000 */
[----:B01----:R-:W2:Y:S01]  /*dd60*/  LDL.LU R9, [R1+0x2c] ;  /* 0x00002c0001097983 */ /* 0x003ea20000300800 */
[----:B------:R-:W-:Y:S01]  /*dd70*/  MOV R10, UR5 ;  /* 0x00000005000a7c02 */ /* 0x000fe20008000f00 */
[----:B------:R-:W-:Y:S02]  /*dd80*/  ULDC.64 UR14, c[0x0][0x288] ;  /* 0x0000a200000e7ab9 */ /* 0x000fe40000000a00 */
[----:B------:R-:W3:Y:S01]  /*dd90*/  LDL.LU R8, [R1+0x20] ;  /* 0x0000200001087983 */ /* 0x000ee20000300800 */
[----:B-----5:R-:W-:Y:S01]  /*dda0*/  MOV R11, UR5 ;  /* 0x00000005000b7c02 */ /* 0x020fe20008000f00 */
[----:B------:R-:W-:-:S04]  /*ddb0*/  IMAD R15, R15, UR14, RZ ;  /* 0x0000000e0f0f7c24 */ /* 0x000fc8000f8e02ff */
[----:B------:R-:W-:Y:S02]  /*ddc0*/  IMAD R21, R14, UR15, R15 ;  /* 0x0000000f0e157c24 */ /* 0x000fe4000f8e020f */
[----:B--2---:R-:W-:Y:S01]  /*ddd0*/  FFMA.FTZ R10, R9, R10, UR13 ;  /* 0x0000000d090a7e23 */ /* 0x004fe2000801000a */
[----:B------:R-:W-:Y:S01]  /*dde0*/  MOV R9, R79 ;  /* 0x0000004f00097202 */ /* 0x000fe20000000f00 */
[----:B---3--:R-:W-:Y:S01]  /*ddf0*/  FFMA.FTZ R11, R8, R11, UR13 ;  /* 0x0000000d080b7e23 */ /* 0x008fe2000801000b */
[----:B------:R-:W-:-:S03]  /*de00*/  MOV R8, R80 ;  /* 0x0000005000087202 */ /* 0x000fc60000000f00 */
[----:B------:R-:W-:Y:S02]  /*de10*/  FFMA.FTZ R15, R82, R71, -R11 ;  /* 0x00000047520f7223 */ /* 0x000fe4000001080b */
        /* <DEDUP_REMOVED lines=9> */
.L_x_3019:
[----:B------:R-:W-:Y:S05]  /*deb0*/  BSYNC B0 ;  /* 0x0000000000007941 */ /* 0x000fea0003800000 */
.L_x_3018:
[----:B------:R-:W-:Y:S05]  /*dec0*/  @!P5 BRA `(.L_x_3020) ;  /* 0x000000000050d947 */ /* 0x000fea0003800000 */
[----:B01----:R-:W3:Y:S04]  /*ded0*/  LDL R8, [R1+0x1c] ;  /* 0x00001c0001087983 */ /* 0x003ee80000100800 */
[----:B------:R-:W4:Y:S01]  /*dee0*/  LDL R9, [R1+0x8] ;  /* 0x0000080001097983 */ /* 0x000f220000100800 */
[----:B---3--:R-:W-:Y:S01]  /*def0*/  FFMA.FTZ R8, R8, R3, R4 ;  /* 0x0000000308087223 */ /* 0x008fe20000010004 */
[----:B----4-:R-:W-:-:S03]  /*df00*/  FFMA.FTZ R9, R9, R82, R5 ;  /* 0x0000005209097223 */ /* 0x010fc60000010005 */
[----:B--2---:R-:W-:Y:S01]  /*df10*/  FMUL.FTZ R10, R8, -1.4426950216293334961 ;  /* 0xbfb8aa3b080a7820 */ /* 0x004fe20000410000 */
        /* <DEDUP_REMOVED lines=15> */
.L_x_3020:
[----:B------:R-:W-:Y:S04]  /*e010*/  BSSY B0, `(.L_x_3021) ;  /* 0x0000017000007945 */ /* 0x000fe80003800000 */
[----:B------:R-:W-:Y:S05]  /*e020*/  @P3 BRA `(.L_x_3022) ;  /* 0x0000000000543947 */ /* 0x000fea0003800000 */
[----:B01----:R-:W3:Y:S01]  /*e030*/  LDL.LU R8, [R1+0x1c] ;  /* 0x00001c0001087983 */ /* 0x003ee20000300800 */
[----:B--2---:R-:W-:Y:S01]  /*e040*/  MOV R10, UR5 ;  /* 0x00000005000a7c02 */ /* 0x004fe20008000f00 */
[----:B------:R-:W-:Y:S02]  /*e050*/  ULDC.64 UR14, c[0x0][0x288] ;  /* 0x0000a200000e7ab9 */ /* 0x000fe40000000a00 */
[----:B------:R-:W2:Y:S01]  /*e060*/  LDL.LU R14, [R1+0x8] ;  /* 0x00000800010e7983 */ /* 0x000ea20000300800 */
[----:B------:R-:W-:Y:S01]  /*e070*/  MOV R9, R79 ;  /* 0x0000004f00097202 */ /* 0x000fe20000000f00 */
[----:B------:R-:W-:Y:S01]  /*e080*/  IMAD R19, R19, UR14, RZ ;  /* 0x0000000e13137c24 */ /* 0x000fe2000f8e02ff */
[----:B-----5:R-:W-:-:S03]  /*e090*/  MOV R11, UR5 ;  /* 0x00000005000b7c02 */ /* 0x020fc60008000f00 */
[----:B------:R-:W-:Y:S02]  /*e0a0*/  IMAD R19, R18, UR15, R19 ;  /* 0x0000000f12137c24 */ /* 0x000fe4000f8e0213 */
[----:B---3--:R-:W-:Y:S01]  /*e0b0*/  FFMA.FTZ R10, R8, R10, UR13 ;  /* 0x0000000d080a7e23 */ /* 0x008fe2000801000a */
[----:B------:R-:W-:Y:S01]  /*e0c0*/  MOV R8, R80 ;  /* 0x0000005000087202 */ /* 0x000fe20000000f00 */
[----:B--2---:R-:W-:Y:S02]  /*e0d0*/  FFMA.FTZ R11, R14, R11, UR13 ;  /* 0x0000000d0e0b7e23 */ /* 0x004fe4000801000b */
        /* <DEDUP_REMOVED lines=10> */
.L_x_3022:
[----:B------:R-:W-:Y:S05]  /*e180*/  BSYNC B0 ;  /* 0x0000000000007941 */ /* 0x000fea0003800000 */
.L_x_3021:
[----:B------:R-:W-:Y:S05]  /*e190*/  @!P5 BRA `(.L_x_3023) ;  /* 0x000000000050d947 */ /* 0x000fea0003800000 */
[----:B01----:R-:W4:Y:S04]  /*e1a0*/  LDL R8, [R1+0x34] ;  /* 0x0000340001087983 */ /* 0x003f280000100800 */
[----:B------:R-:W2:Y:S01]  /*e1b0*/  LDL R9, [R1+0x4] ;  /* 0x0000040001097983 */ /* 0x000ea20000100800 */
[----:B----4-:R-:W-:Y:S01]  /*e1c0*/  FFMA.FTZ R8, R8, R3, R4 ;  /* 0x0000000308087223 */ /* 0x010fe20000010004 */
[----:B--2---:R-:W-:-:S03]  /*e1d0*/  FFMA.FTZ R9, R9, R82, R5 ;  /* 0x0000005209097223 */ /* 0x004fc60000010005 */
[----:B---3--:R-:W-:Y:S01]  /*e1e0*/  FMUL.FTZ R10, R8, -1.4426950216293334961 ;  /* 0xbfb8aa3b080a7820 */ /* 0x008fe20000410000 */
        /* <DEDUP_REMOVED lines=15> */
.L_x_3023:
[----:B------:R-:W-:Y:S04]  /*e2e0*/  BSSY B0, `(.L_x_3024) ;  /* 0x0000017000007945 */ /* 0x000fe80003800000 */
[----:B------:R-:W-:Y:S05]  /*e2f0*/  @P4 BRA `(.L_x_3025) ;  /* 0x0000000000544947 */ /* 0x000fea0003800000 */
[----:B01----:R-:W4:Y:S01]  /*e300*/  LDL.LU R8, [R1+0x34] ;  /* 0x0000340001087983 */ /* 0x003f220000300800 */
[----:B--23--:R-:W-:Y:S01]  /*e310*/  MOV R10, UR5 ;  /* 0x00000005000a7c02 */ /* 0x00cfe20008000f00 */
[----:B------:R-:W-:Y:S02]  /*e320*/  ULDC.64 UR14, c[0x0][0x288] ;  /* 0x0000a200000e7ab9 */ /* 0x000fe40000000a00 */
[----:B------:R-:W2:Y:S01]  /*e330*/  LDL.LU R14, [R1+0x4] ;  /* 0x00000400010e7983 */ /* 0x000ea20000300800 */
[----:B------:R-:W-:Y:S01]  /*e340*/  MOV R9, R79 ;  /* 0x0000004f00097202 */ /* 0x000fe20000000f00 */
[----:B------:R-:W-:Y:S01]  /*e350*/  IMAD R13, R13, UR14, RZ ;  /* 0x0000000e0d0d7c24 */ /* 0x000fe2000f8e02ff */
[----:B-----5:R-:W-:-:S03]  /*e360*/  MOV R11, UR5 ;  /* 0x00000005000b7c02 */ /* 0x020fc60008000f00 */
[----:B------:R-:W-:Y:S02]  /*e370*/  IMAD R13, R12, UR15, R13 ;  /* 0x0000000f0c0d7c24 */ /* 0x000fe4000f8e020d */
[----:B----4-:R-:W-:Y:S01]  /*e380*/  FFMA.FTZ R10, R8, R10, UR13 ;  /* 0x0000000d080a7e23 */ /* 0x010fe2000801000a */
[----:B------:R-:W-:Y:S01]  /*e390*/  MOV R8, R80 ;  /* 0x0000005000087202 */ /* 0x000fe20000000f00 */
[----:B--2---:R-:W-:-:S04]  /*e3a0*/  FFMA.FTZ R11, R14, R11, UR13 ;  /* 0x0000000d0e0b7e23 */ /* 0x004fc8000801000b */
[----:B------:R-:W-:Y:S01]  /*e3b0*/  IMAD.WIDE.U32 R8, R12, UR14, R8 ;  /* 0x0000000e0c087c25 */ /* 0x000fe2000f8e0008 */
[----:B------:R-:W-:-:S03]  /*e3c0*/  ULDC.64 UR14, c[0x0][0x210] ;  /* 0x00008400000e7ab9 */ /* 0x000fc60000000a00 */
[----:B------:R-:W-:Y:S01]  /*e3d0*/  FFMA.FTZ R12, R3, R66, -R10 ;  /* 0x00000042030c7223 */ /* 0x000fe2000001080a */
[----:B------:R-:W-:Y:S01]  /*e3e0*/  IADD3 R9, R9, R13, RZ ;  /* 0x0000000d09097210 */ /* 0x000fe20007ffe0ff */
[----:B------:R-:W-:Y:S01]  /*e3f0*/  FFMA.FTZ R13, R82, R67, -R11 ;  /* 0x00000043520d7223 */ /* 0x000fe2000001080b */
[----:B------:R-:W-:Y:S01]  /*e400*/  LEA R10, P0, R8, UR14, 0x2 ;  /* 0x0000000e080a7c11 */ /* 0x000fe2000f8010ff */
[----:B------:R-:W-:Y:S02]  /*e410*/  FMUL.FTZ R12, R12, UR26 ;  /* 0x0000001a0c0c7c20 */ /* 0x000fe40008410000 */
[----:B------:R-:W-:Y:S01]  /*e420*/  FMUL.FTZ R13, R13, UR26 ;  /* 0x0000001a0d0d7c20 */ /* 0x000fe20008410000 */
[----:B------:R-:W-:-:S05]  /*e430*/  LEA.HI.X R11, R8, UR15, R9, 0x2, P0 ;  /* 0x0000000f080b7c11 */ /* 0x000fca00080f1409 */
[----:B------:R4:W-:Y:S04]  /*e440*/  STG.E.64 desc[UR22][R10.64], R12 ;  /* 0x0000000c0a007986 */ /* 0x0009e8000c101b16 */
.L_x_3025:
[----:B------:R-:W-:Y:S05]  /*e450*/  BSYNC B0 ;  /* 0x0000000000007941 */ /* 0x000fea0003800000 */
.L_x_3024:
[C---:B-----5:R-:W-:Y:S02]  /*e460*/  IADD3 R23, R2.reuse, 0x98, RZ ;  /* 0x0000009802177810 */ /* 0x060fe40007ffe0ff */
[C---:B------:R-:W-:Y:S02]  /*e470*/  IADD3 R20, R2.reuse, 0xa0, RZ ;  /* 0x000000a002147810 */ /* 0x040fe40007ffe0ff */
[----:B--23--:R-:W-:Y:S02]  /*e480*/  IADD3 R14, R2, 0xa8, RZ ;  /* 0x000000a8020e7810 */ /* 0x00cfe40007ffe0ff */
        /* <DEDUP_REMOVED lines=23> */
[----:B01----:R-:W-:Y:S01]  /*e600*/  FFMA.FTZ R8, R115, R3, R4 ;  /* 0x0000000373087223 */ /* 0x003fe20000010004 */
[----:B------:R-:W-:-:S03]  /*e610*/  FFMA.FTZ R9, R114, R82, R5 ;  /* 0x0000005272097223 */ /* 0x000fc60000010005 */
[----:B----4-:R-:W-:Y:S01]  /*e620*/  FMUL.FTZ R10, R8, -1.4426950216293334961 ;  /* 0xbfb8aa3b080a7820 */ /* 0x010fe20000410000 */
        /* <DEDUP_REMOVED lines=15> */
.L_x_3026:
[----:B------:R-:W-:Y:S04]  /*e720*/  BSSY B0, `(.L_x_3027) ;  /* 0x0000015000007945 */ /* 0x000fe80003800000 */
[----:B------:R-:W-:Y:S05]  /*e730*/  @P6 BRA `(.L_x_3028) ;  /* 0x00000000004c6947 */ /* 0x000fea0003800000 */
[----:B------:R-:W-:Y:S01]  /*e740*/  ULDC.64 UR14, c[0x0][0x288] ;  /* 0x0000a200000e7ab9 */ /* 0x000fe20000000a00 */
[----:B01----:R-:W-:Y:S01]  /*e750*/  MOV R8, R80 ;  /* 0x0000005000087202 */ /* 0x003fe20000000f00 */
[----:B----4-:R-:W-:Y:S01]  /*e760*/  IMAD R11, R27, UR14, RZ ;  /* 0x0000000e1b0b7c24 */ /* 0x010fe2000f8e02ff */
[----:B------:R-:W-:Y:S02]  /*e770*/  MOV R9, R79 ;  /* 0x0000004f00097202 */ /* 0x000fe40000000f00 */
[----:B------:R-:W-:Y:S01]  /*e780*/  MOV R10, UR5 ;  /* 0x00000005000a7c02 */ /* 0x000fe20008000f00 */
[C---:B------:R-:W-:Y:S01]  /*e790*/  IMAD R13, R16.reuse, UR15, R11 ;  /* 0x0000000f100d7c24 */ /* 0x040fe2000f8e020b */
[----:B------:R-:W-:Y:S01]  /*e7a0*/  MOV R25, UR5 ;  /* 0x0000000500197c02 */ /* 0x000fe20008000f00 */
[----:B------:R-:W-:Y:S01]  /*e7b0*/  IMAD.WIDE.U32 R8, R16, UR14, R8 ;  /* 0x0000000e10087c25 */ /* 0x000fe2000f8e0008 */
[----:B------:R-:W-:-:S03]  /*e7c0*/  ULDC.64 UR14, c[0x0][0x210] ;  /* 0x00008400000e7ab9 */ /* 0x000fc60000000a00 */
[----:B------:R-:W-:Y:S01]  /*e7d0*/  FFMA.FTZ R10, R115, R10, UR13 ;  /* 0x0000000d730a7e23 */ /* 0x000fe2000801000a */
[----:B------:R-:W-:Y:S01]  /*e7e0*/  FFMA.FTZ R11, R114, R25, UR13 ;  /* 0x0000000d720b7e23 */ /* 0x000fe20008010019 */
[----:B------:R-:W-:Y:S02]  /*e7f0*/  IADD3 R9, R9, R13, RZ ;  /* 0x0000000d09097210 */ /* 0x000fe40007ffe0ff */
[----:B------:R-:W-:Y:S01]  /*e800*/  FFMA.FTZ R12, R3, R64, -R10 ;  /* 0x00000040030c7223 */ /* 0x000fe2000001080a */
[----:B------:R-:W-:Y:S01]  /*e810*/  LEA R10, P6, R8, UR14, 0x2 ;  /* 0x0000000e080a7c11 */ /* 0x000fe2000f8c10ff */
[----:B------:R-:W-:Y:S02]  /*e820*/  FFMA.FTZ R13, R82, R65, -R11 ;  /* 0x00000041520d7223 */ /* 0x000fe4000001080b */
[----:B------:R-:W-:Y:S01]  /*e830*/  FMUL.FTZ R12, R12, UR26 ;  /* 0x0000001a0c0c7c20 */ /* 0x000fe20008410000 */
[----:B------:R-:W-:Y:S01]  /*e840*/  LEA.HI.X R11, R8, UR15, R9, 0x2, P6 ;  /* 0x0000000f080b7c11 */ /* 0x000fe2000b0f1409 */
[----:B------:R-:W-:-:S05]  /*e850*/  FMUL.FTZ R13, R13, UR26 ;  /* 0x0000001a0d0d7c20 */ /* 0x000fca0008410000 */
[----:B------:R2:W-:Y:S03]  /*e860*/  STG.E.64 desc[UR22][R10.64], R12 ;  /* 0x0000000c0a007986 */ /* 0x0005e6000c101b16 */
.L_x_3028:
[----:B------:R-:W-:Y:S05]  /*e870*/  BSYNC B0 ;  /* 0x0000000000007941 */ /* 0x000fea0003800000 */
.L_x_3027:
[----:B------:R-:W-:Y:S05]  /*e880*/  @!P5 BRA `(.L_x_3029) ;  /* 0x000000000048d947 */ /* 0x000fea0003800000 */
[----:B01----:R-:W-:Y:S01]  /*e890*/  FFMA.FTZ R8, R113, R3, R4 ;  /* 0x0000000371087223 */ /* 0x003fe20000010004 */
[----:B------:R-:W-:-:S03]  /*e8a0*/  FFMA.FTZ R9, R112, R82, R5 ;  /* 0x0000005270097223 */ /* 0x000fc60000010005 */
[----:B--2-4-:R-:W-:Y:S01]  /*e8b0*/  FMUL.FTZ R10, R8, -1.4426950216293334961 ;  /* 0xbfb8aa3b080a7820 */ /* 0x014fe20000410000 */
        /* <DEDUP_REMOVED lines=15> */
.L_x_3029:
[----:B------:R-:W-:Y:S04]  /*e9b0*/  BSSY B0, `(.L_x_3030) ;  /* 0x0000015000007945 */ /* 0x000fe80003800000 */
[----:B------:R-:W-:Y:S05]  /*e9c0*/  @P0 BRA `(.L_x_3031) ;  /* 0x00000000004c0947 */ /* 0x000fea0003800000 */
[----:B------:R-:W-:Y:S01]  /*e9d0*/  ULDC.64 UR14, c[0x0][0x288] ;  /* 0x0000a200000e7ab9 */ /* 0x000fe20000000a00 */
[----:B01----:R-:W-:Y:S01]  /*e9e0*/  MOV R8, R80 ;  /* 0x0000005000087202 */ /* 0x003fe20000000f00 */
[----:B------:R-:W-:Y:S01]  /*e9f0*/  IMAD R24, R24, UR14, RZ ;  /* 0x0000000e18187c24 */ /* 0x000fe2000f8e02ff */
[----:B------:R-:W-:Y:S02]  /*ea00*/  MOV R9, R79 ;  /* 0x0000004f00097202 */ /* 0x000fe40000000f00 */
[----:B--2-4-:R-:W-:Y:S02]  /*ea10*/  MOV R10, UR5 ;  /* 0x00000005000a7c02 */ /* 0x014fe40008000f00 */
[----:B------:R-:W-:Y:S01]  /*ea20*/  MOV R11, UR5 ;  /* 0x00000005000b7c02 */ /* 0x000fe20008000f00 */
[----:B------:R-:W-:-:S04]  /*ea30*/  IMAD.WIDE.U32 R8, R17, UR14, R8 ;  /* 0x0000000e11087c25 */ /* 0x000fc8000f8e0008 */
[----:B------:R-:W-:Y:S01]  /*ea40*/  FFMA.FTZ R10, R113, R10, UR13 ;  /* 0x0000000d710a7e23 */ /* 0x000fe2000801000a */
[----:B------:R-:W-:Y:S02]  /*ea50*/  IMAD R17, R17, UR15, R24 ;  /* 0x0000000f11117c24 */ /* 0x000fe4000f8e0218 */
[----:B------:R-:W-:Y:S01]  /*ea60*/  FFMA.FTZ R11, R112, R11, UR13 ;  /* 0x0000000d700b7e23 */ /* 0x000fe2000801000b */
[----:B------:R-:W-:Y:S01]  /*ea70*/  ULDC.64 UR14, c[0x0][0x210] ;  /* 0x00008400000e7ab9 */ /* 0x000fe20000000a00 */
[----:B------:R-:W-:Y:S01]  /*ea80*/  FFMA.FTZ R12, R3, R54, -R10 ;  /* 0x00000036030c7223 */ /* 0x000fe2000001080a */
[----:B------:R-:W-:Y:S01]  /*ea90*/  LEA R10, P0, R8, UR14, 0x2 ;  /* 0x0000000e080a7c11 */ /* 0x000fe2000f8010ff */
[----:B------:R-:W-:Y:S01]  /*eaa0*/  FFMA.FTZ R13, R82, R55, -R11 ;  /* 0x00000037520d7223 */ /* 0x000fe2000001080b */
[----:B------:R-:W-:Y:S01]  /*eab0*/  IADD3 R17, R9, R17, RZ ;  /* 0x0000001109117210 */ /* 0x000fe20007ffe0ff */
[----:B------:R-:W-:Y:S02]  /*eac0*/  FMUL.FTZ R12, R12, UR26 ;  /* 0x0000001a0c0c7c20 */ /* 0x000fe40008410000 */
[----:B------:R-:W-:Y:S01]  /*ead0*/  FMUL.FTZ R13, R13, UR26 ;  /* 0x0000001a0d0d7c20 */ /* 0x000fe20008410000 */
[----:B------:R-:W-:-:S05]  /*eae0*/  LEA.HI.X R11, R8, UR15, R17, 0x2, P0 ;  /* 0x0000000f080b7c11 */ /* 0x000fca00080f1411 */
[----:B------:R3:W-:Y:S02]  /*eaf0*/  STG.E.64 desc[UR22][R10.64], R12 ;  /* 0x0000000c0a007986 */ /* 0x0007e4000c101b16 */
.L_x_3031:
[----:B------:R-:W-:Y:S05]  /*eb00*/  BSYNC B0 ;  /* 0x0000000000007941 */ /* 0x000fea0003800000 */
.L_x_3030:
[----:B------:R-:W-:Y:S05]  /*eb10*/  @!P5 BRA `(.L_x_3032) ;  /* 0x000000000048d947 */ /* 0x000fea0003800000 */
[----:B01----:R-:W-:Y:S01]  /*eb20*/  FFMA.FTZ R8, R111, R3, R4 ;  /* 0x000000036f087223 */ /* 0x003fe20000010004 */
        /* <DEDUP_REMOVED lines=17> */
.L_x_3032:
[----:B------:R-:W-:Y:S04]  /*ec40*/  BSSY B0, `(.L_x_3033) ;  /* 0x0000015000007945 */ /* 0x000fe80003800000 */
[----:B------:R-:W-:Y:S05]  /*ec50*/  @P2 BRA `(.L_x_3034) ;  /* 0x00000000004c2947 */ /* 0x000fea0003800000 */
[----:B------:R-:W-:Y:S01]  /*ec60*/  ULDC.64 UR14, c[0x0][0x288] ;  /* 0x0000a200000e7ab9 */ /* 0x000fe20000000a00 */
[----:B01----:R-:W-:Y:S01]  /*ec70*/  MOV R8, R80 ;  /* 0x0000005000087202 */ /* 0x003fe20000000f00 */
[----:B------:R-:W-:Y:S01]  /*ec80*/  IMAD R22, R22, UR14, RZ ;  /* 0x0000000e16167c24 */ /* 0x000fe2000f8e02ff */
[----:B------:R-:W-:Y:S02]  /*ec90*/  MOV R9, R79 ;  /* 0x0000004f00097202 */ /* 0x000fe40000000f00 */
[----:B--234-:R-:W-:Y:S02]  /*eca0*/  MOV R10, UR5 ;  /* 0x00000005000a7c02 */ /* 0x01cfe40008000f00 */
        /* <DEDUP_REMOVED lines=14> */
.L_x_3034:
[----:B------:R-:W-:Y:S05]  /*ed90*/  BSYNC B0 ;  /* 0x0000000000007941 */ /* 0x000fea0003800000 */
.L_x_3033:
        /* <DEDUP_REMOVED lines=19> */
.L_x_3035:
[----:B------:R-:W-:Y:S04]  /*eed0*/  BSSY B0, `(.L_x_3036) ;  /* 0x0000015000007945 */ /* 0x000fe80003800000 */
[----:B------:R-:W-:Y:S05]  /*eee0*/  @P3 BRA `(.L_x_3037) ;  /* 0x00000000004c3947 */ /* 0x000fea0003800000 */
[----:B------:R-:W-:Y:S01]  /*eef0*/  ULDC.64 UR14, c[0x0][0x288] ;  /* 0x0000a200000e7ab9 */ /* 0x000fe20000000a00 */
[----:B01234-:R-:W-:Y:S01]  /*ef00*/  MOV R10, UR5 ;  /* 0x00000005000a7c02 */ /* 0x01ffe20008000f00 */
[----:B------:R-:W-:Y:S01]  /*ef10*/  IMAD R21, R21, UR14, RZ ;  /* 0x0000000e15157c24 */ /* 0x000fe2000f8e02ff */
[----:B------:R-:W-:Y:S02]  /*ef20*/  MOV R8, R80 ;  /* 0x0000005000087202 */ /* 0x000fe40000000f00 */
[----:B------:R-:W-:Y:S01]  /*ef30*/  MOV R9, R79 ;  /* 0x0000004f00097202 */ /* 0x000fe20000000f00 */
[----:B------:R-:W-:Y:S01]  /*ef40*/  FFMA.FTZ R10, R109, R10, UR13 ;  /* 0x0000000d6d0a7e23 */ /* 0x000fe2000801000a */
[----:B------:R-:W-:Y:S01]  /*ef50*/  MOV R11, UR5 ;  /* 0x00000005000b7c02 */ /* 0x000fe20008000f00 */
[C---:B------:R-:W-:Y:S02]  /*ef60*/  IMAD R21, R20.reuse, UR15, R21 ;  /* 0x0000000f14157c24 */ /* 0x040fe4000f8e0215 */
[----:B------:R-:W-:Y:S01]  /*ef70*/  IMAD.WIDE.U32 R8, R20, UR14, R8 ;  /* 0x0000000e14087c25 */ /* 0x000fe2000f8e0008 */
[----:B------:R-:W-:-:S03]  /*ef80*/  ULDC.64 UR14, c[0x0][0x210] ;  /* 0x00008400000e7ab9 */ /* 0x000fc60000000a00 */
[----:B------:R-:W-:Y:S01]  /*ef90*/  FFMA.FTZ R11, R108, R11, UR13 ;  /* 0x0000000d6c0b7e23 */ /* 0x000fe2000801000b */
[----:B------:R-:W-:Y:S01]  /*efa0*/  FFMA.FTZ R12, R3, R76, -R10 ;  /* 0x0000004c030c7223 */ /* 0x000fe2000001080a */
[----:B------:R-:W-:Y:S02]  /*efb0*/  LEA R10, P0, R8, UR14, 0x2 ;  /* 0x0000000e080a7c11 */ /* 0x000fe4000f8010ff */
[----:B------:R-:W-:Y:S01]  /*efc0*/  FFMA.FTZ R13, R82, R77, -R11 ;  /* 0x0000004d520d7223 */ /* 0x000fe2000001080b */
[----:B------:R-:W-:Y:S01]  /*efd0*/  IADD3 R21, R9, R21, RZ ;  /* 0x0000001509157210 */ /* 0x000fe20007ffe0ff */
[----:B------:R-:W-:Y:S02]  /*efe0*/  FMUL.FTZ R12, R12, UR26 ;  /* 0x0000001a0c0c7c20 */ /* 0x000fe40008410000 */
[----:B------:R-:W-:Y:S01]  /*eff0*/  FMUL.FTZ R13, R13, UR26 ;  /* 0x0000001a0d0d7c20 */ /* 0x000fe20008410000 */
[----:B------:R-:W-:-:S05]  /*f000*/  LEA.HI.X R11, R8, UR15, R21, 0x2, P0 ;  /* 0x0000000f080b7c11 */ /* 0x000fca00080f1415 */
[----:B------:R0:W-:Y:S02]  /*f010*/  STG.E.64 desc[UR22][R10.64], R12 ;  /* 0x0000000c0a007986 */ /* 0x0001e4000c101b16 */
.L_x_3037:
[----:B------:R-:W-:Y:S05]  /*f020*/  BSYNC B0 ;  /* 0x0000000000007941 */ /* 0x000fea0003800000 */
.L_x_3036:
        /* <DEDUP_REMOVED lines=19> */
.L_x_3038:
        /* <DEDUP_REMOVED lines=21> */
.L_x_3040:
[----:B------:R-:W-:Y:S05]  /*f2b0*/  BSYNC B0 ;  /* 0x0000000000007941 */ /* 0x000fea0003800000 */
.L_x_3039:
[C---:B------:R-:W-:Y:S02]  /*f2c0*/  IADD3 R20, R2.reuse, 0xc0, RZ ;  /* 0x000000c002147810 */ /* 0x040fe40007ffe0ff */
[C---:B------:R-:W-:Y:S02]  /*f2d0*/  IADD3 R17, R2.reuse, 0xc8, RZ ;  /* 0x000000c802117810 */ /* 0x040fe40007ffe0ff */
        /* <DEDUP_REMOVED lines=47> */
.L_x_3041:
[----:B------:R-:W-:Y:S04]  /*f5d0*/  BSSY B0, `(.L_x_3042) ;  /* 0x0000015000007945 */ /* 0x000fe80003800000 */
[----:B------:R-:W-:Y:S05]  /*f5e0*/  @P6 BRA `(.L_x_3043) ;  /* 0x00000000004c6947 */ /* 0x000fea0003800000 */
[----:B------:R-:W-:Y:S01]  /*f5f0*/  ULDC.64 UR14, c[0x0][0x288] ;  /* 0x0000a200000e7ab9 */ /* 0x000fe20000000a00 */
[----:B01----:R-:W-:Y:S01]  /*f600*/  MOV R8, R80 ;  /* 0x0000005000087202 */ /* 0x003fe20000000f00 */
[----:B--234-:R-:W-:Y:S01]  /*f610*/  IMAD R11, R28, UR14, RZ ;  /* 0x0000000e1c0b7c24 */ /* 0x01cfe2000f8e02ff */
        /* <DEDUP_REMOVED lines=16> */
.L_x_3043:
[----:B------:R-:W-:Y:S05]  /*f720*/  BSYNC B0 ;  /* 0x0000000000007941 */ /* 0x000fea0003800000 */
.L_x_3042:
        /* <DEDUP_REMOVED lines=19> */
.L_x_3044:
[----:B------:R-:W-:Y:S04]  /*f860*/  BSSY B0, `(.L_x_3045) ;  /* 0x0000015000007945 */ /* 0x000fe80003800000 */
[----:B------:R-:W-:Y:S05]  /*f870*/  @P0 BRA `(.L_x_3046) ;  /* 0x00000000004c0947 */ /* 0x000fea0003800000 */
[----:B------:R-:W-:Y:S01]  /*f880*/  ULDC.64 UR14, c[0x0][0x288] ;  /* 0x0000a200000e7ab9 */ /* 0x000fe20000000a00 */
[----:B01----:R-:W-:Y:S01]  /*f890*/  MOV R8, R80 ;  /* 0x0000005000087202 */ /* 0x003fe20000000f00 */
[----:B--234-:R-:W-:Y:S01]  /*f8a0*/  IMAD R12, R27, UR14, RZ ;  /* 0x0000000e1b0c7c24 */ /* 0x01cfe2000f8e02ff */
        /* <DEDUP_REMOVED lines=16> */
.L_x_3046:
[----:B------:R-:W-:Y:S05]  /*f9b0*/  BSYNC B0 ;  /* 0x0000000000007941 */ /* 0x000fea0003800000 */
.L_x_3045:
        /* <DEDUP_REMOVED lines=19> */
.L_x_3047:
        /* <DEDUP_REMOVED lines=21> */
.L_x_3049:
[----:B------:R-:W-:Y:S05]  /*fc40*/  BSYNC B0 ;  /* 0x0000000000007941 */ /* 0x000fea0003800000 */
.L_x_3048:
        /* <DEDUP_REMOVED lines=19> */
.L_x_3050:
        /* <DEDUP_REMOVED lines=21> */
.L_x_3052:
[----:B------:R-:W-:Y:S05]  /*fed0*/  BSYNC B0 ;  /* 0x0000000000007941 */ /* 0x000fea0003800000 */
.L_x_3051:
        /* <DEDUP_REMOVED lines=19> */
.L_x_3053:
        /* <DEDUP_REMOVED lines=21> */
.L_x_3055:
[----:B------:R-:W-:Y:S05]  /*10160*/  BSYNC B0 ;  /* 0x0000000000007941 */ /* 0x000fea0003800000 */
.L_x_3054:
[C---:B01234-:R-:W-:Y:S02]  /*10170*/  IADD3 R10, R2.reuse, 0xe8, RZ ;  /* 0x000000e8020a7810 */ /* 0x05ffe40007ffe0ff */
        /* <DEDUP_REMOVED lines=46> */
.L_x_3056:
[----:B------:R-:W-:Y:S04]  /*10460*/  BSSY B0, `(.L_x_3057) ;  /* 0x0000015000007945 */ /* 0x000fe80003800000 */
[----:B------:R-:W-:Y:S05]  /*10470*/  @P6 BRA `(.L_x_3058) ;  /* 0x00000000004c6947 */ /* 0x000fea0003800000 */
[----:B------:R-:W-:Y:S01]  /*10480*/  ULDC.64 UR6, c[0x0][0x288] ;  /* 0x0000a20000067ab9 */ /* 0x000fe20000000a00 */
[----:B------:R-:W-:Y:S01]  /*10490*/  MOV R12, R80 ;  /* 0x00000050000c7202 */ /* 0x000fe20000000f00 */
[----:B------:R-:W-:Y:S01]  /*104a0*/  IMAD R20, R27, UR6, RZ ;  /* 0x000000061b147c24 */ /* 0x000fe2000f8e02ff */
        /* <DEDUP_REMOVED lines=16> */
.L_x_3058:
[----:B------:R-:W-:Y:S05]  /*105b0*/  BSYNC B0 ;  /* 0x0000000000007941 */ /* 0x000fea0003800000 */
.L_x_3057:
        /* <DEDUP_REMOVED lines=19> */
.L_x_3059:
[----:B------:R-:W-:Y:S04]  /*106f0*/  BSSY B0, `(.L_x_3060) ;  /* 0x0000015000007945 */ /* 0x000fe80003800000 */
[----:B------:R-:W-:Y:S05]  /*10700*/  @P0 BRA `(.L_x_3061) ;  /* 0x00000000004c0947 */ /* 0x000fea0003800000 */
[----:B------:R-:W-:Y:S01]  /*10710*/  ULDC.64 UR6, c[0x0][0x288] ;  /* 0x0000a20000067ab9 */ /* 0x000fe20000000a00 */
[----:B0-----:R-:W-:Y:S01]  /*10720*/  MOV R12, R80 ;  /* 0x00000050000c7202 */ /* 0x001fe20000000f00 */
        /* <DEDUP_REMOVED lines=17> */
.L_x_3061:
[----:B------:R-:W-:Y:S05]  /*10840*/  BSYNC B0 ;  /* 0x0000000000007941 */ /* 0x000fea0003800000 */
.L_x_3060:
[----:B------:R-:W-:Y:S05]  /*10850*/  @!P5 BRA `(.L_x_3062) ;  /* 0x000000000048d947 */ /* 0x000fea0003800000 */
        /* <DEDUP_REMOVED lines=18> */
.L_x_3062:
[----:B------:R-:W-:Y:S04]  /*10980*/  BSSY B0, `(.L_x_3063) ;  /* 0x0000015000007945 */ /* 0x000fe80003800000 */
[----:B------:R-:W-:Y:S05]  /*10990*/  @P2 BRA `(.L_x_3064) ;  /* 0x00000000004c2947 */ /* 0x000fea0003800000 */
[----:B------:R-:W-:Y:S01]  /*109a0*/  ULDC.64 UR6, c[0x0][0x288] ;  /* 0x0000a20000067ab9 */ /* 0x000fe20000000a00 */
[----:B01----:R-:W-:Y:S01]  /*109b0*/  MOV R12, R80 ;  /* 0x00000050000c7202 */ /* 0x003fe20000000f00 */
[----:B------:R-:W-:Y:S01]  /*109c0*/  IMAD R11, R25, UR6, RZ ;  /* 0x00000006190b7c24 */ /* 0x000fe2000f8e02ff */
        /* <DEDUP_REMOVED lines=16> */
.L_x_3064:
[----:B------:R-:W-:Y:S05]  /*10ad0*/  BSYNC B0 ;  /* 0x0000000000007941 */ /* 0x000fea0003800000 */
.L_x_3063:
[----:B------:R-:W-:Y:S05]  /*10ae0*/  @!P5 BRA `(.L_x_3065) ;  /* 0x000000000048d947 */ /* 0x000fea0003800000 */
[----:B--2---:R-:W-:Y:S01]  /*10af0*/  FFMA.FTZ R10, R85, R3, R4 ;  /* 0x00000003550a7223 */ /* 0x004fe20000010004 */
        /* <DEDUP_REMOVED lines=17> */
.L_x_3065:
[----:B------:R-:W-:Y:S04]  /*10c10*/  BSSY B0, `(.L_x_3066) ;  /* 0x0000015000007945 */ /* 0x000fe80003800000 */
[----:B------:R-:W-:Y:S05]  /*10c20*/  @P3 BRA `(.L_x_3067) ;  /* 0x00000000004c3947 */ /* 0x000fea0003800000 */
[----:B------:R-:W-:Y:S01]  /*10c30*/  ULDC.64 UR6, c[0x0][0x288] ;  /* 0x0000a20000067ab9 */ /* 0x000fe20000000a00 */
[----:B--2---:R-:W-:Y:S01]  /*10c40*/  MOV R10, R80 ;  /* 0x00000050000a7202 */ /* 0x004fe20000000f00 */
[----:B------:R-:W-:Y:S01]  /*10c50*/  IMAD R16, R24, UR6, RZ ;  /* 0x0000000618107c24 */ /* 0x000fe2000f8e02ff */
[----:B------:R-:W-:Y:S02]  /*10c60*/  MOV R11, R79 ;  /* 0x0000004f000b7202 */ /* 0x000fe40000000f00 */
[----:B------:R-:W-:Y:S02]  /*10c70*/  MOV R14, UR5 ;  /* 0x00000005000e7c02 */ /* 0x000fe40008000f00 */
[----:B------:R-:W-:Y:S01]  /*10c80*/  MOV R15, UR5 ;  /* 0x00000005000f7c02 */ /* 0x000fe20008000f00 */
[----:B01----:R-:W-:-:S04]  /*10c90*/  IMAD.WIDE.U32 R12, R9, UR6, R10 ;  /* 0x00000006090c7c25 */ /* 0x003fc8000f8e000a */
        /* <DEDUP_REMOVED lines=12> */
.L_x_3067:
[----:B------:R-:W-:Y:S05]  /*10d60*/  BSYNC B0 ;  /* 0x0000000000007941 */ /* 0x000fea0003800000 */
.L_x_3066:
[----:B------:R-:W-:Y:S05]  /*10d70*/  @!P5 BRA `(.L_x_3068) ;  /* 0x000000000048d947 */ /* 0x000fea0003800000 */
[----:B------:R-:W-:Y:S01]  /*10d80*/  FFMA.FTZ R4, R99, R3, R4 ;  /* 0x0000000363047223 */ /* 0x000fe20000010004 */
[----:B------:R-:W-:-:S03]  /*10d90*/  FFMA.FTZ R5, R98, R82, R5 ;  /* 0x0000005262057223 */ /* 0x000fc60000010005 */
[----:B------:R-:W-:Y:S01]  /*10da0*/  FMUL.FTZ R9, R4, -1.4426950216293334961 ;  /* 0xbfb8aa3b04097820 */ /* 0x000fe20000410000 */
[----:B01----:R-:W-:-:S05]  /*10db0*/  FMUL.FTZ R12, R5, -1.4426950216293334961 ;  /* 0xbfb8aa3b050c7820 */ /* 0x003fca0000410000 */
[----:B------:R-:W2:Y:S08]  /*10dc0*/  MUFU.EX2 R9, R9 ;  /* 0x0000000900097308 */ /* 0x000eb00000000800 */
[----:B------:R-:W0:Y:S01]  /*10dd0*/  MUFU.EX2 R12, R12 ;  /* 0x0000000c000c7308 */ /* 0x000e220000000800 */
[----:B--23--:R-:W-:-:S07]  /*10de0*/  FADD.FTZ R10, R9, 1 ;  /* 0x3f800000090a7421 */ /* 0x00cfce0000010000 */
        /* <DEDUP_REMOVED lines=11> */
.L_x_3068:
[----:B------:R-:W-:Y:S04]  /*10ea0*/  BSSY B0, `(.L_x_3069) ;  /* 0x0000014000007945 */ /* 0x000fe80003800000 */
[----:B------:R-:W-:Y:S05]  /*10eb0*/  @P4 BRA `(.L_x_3070) ;  /* 0x0000000000484947 */ /* 0x000fea0003800000 */
[----:B------:R-:W-:Y:S01]  /*10ec0*/  ULDC.64 UR6, c[0x0][0x288] ;  /* 0x0000a20000067ab9 */ /* 0x000fe20000000a00 */
[----:B------:R-:W-:Y:S01]  /*10ed0*/  MOV R4, UR5 ;  /* 0x0000000500047c02 */ /* 0x000fe20008000f00 */
[----:B------:R-:W-:Y:S01]  /*10ee0*/  IMAD R5, R23, UR6, RZ ;  /* 0x0000000617057c24 */ /* 0x000fe2000f8e02ff */
[----:B------:R-:W-:Y:S02]  /*10ef0*/  MOV R78, R80 ;  /* 0x00000050004e7202 */ /* 0x000fe40000000f00 */
[----:B--23--:R-:W-:Y:S01]  /*10f00*/  MOV R11, UR5 ;  /* 0x00000005000b7c02 */ /* 0x00cfe20008000f00 */
[----:B------:R-:W-:Y:S01]  /*10f10*/  FFMA.FTZ R4, R99, R4, UR13 ;  /* 0x0000000d63047e23 */ /* 0x000fe20008010004 */
[C---:B------:R-:W-:Y:S02]  /*10f20*/  IMAD R9, R8.reuse, UR7, R5 ;  /* 0x0000000708097c24 */ /* 0x040fe4000f8e0205 */
[----:B------:R-:W-:-:S04]  /*10f30*/  IMAD.WIDE.U32 R78, R8, UR6, R78 ;  /* 0x00000006084e7c25 */ /* 0x000fc8000f8e004e */
        /* <DEDUP_REMOVED lines=10> */
.L_x_3070:
[----:B------:R-:W-:Y:S05]  /*10fe0*/  BSYNC B0 ;  /* 0x0000000000007941 */ /* 0x000fea0003800000 */
.L_x_3069:
        /* <DEDUP_REMOVED lines=9> */
.L_x_2924:
[----:B----4-:R-:W4:Y:S01]  /*11080*/  LDC R6, c[0x0][0xc] ;  /* 0x00000300ff067b82 */ /* 0x010f220000000800 */
[----:B------:R-:W-:Y:S01]  /*11090*/  ISETP.NE.AND P1, PT, R0, RZ, PT ;  /* 0x000000ff0000720c */ /* 0x000fe20003f25270 */
[----:B------:R-:W-:Y:S06]  /*110a0*/  BSSY B0, `(.L_x_3072) ;  /* 0x0000011000007945 */ /* 0x000fec0003800000 */
[----:B------:R-:W5:Y:S08]  /*110b0*/  LDC R7, c[0x0][0x10] ;  /* 0x00000400ff077b82 */ /* 0x000f700000000800 */
[----:B------:R-:W0:Y:S01]  /*110c0*/  LDC.64 R2, c[0x0][0x258] ;  /* 0x00009600ff027b82 */ /* 0x000e220000000a00 */
[----:B----4-:R-:W-:-:S02]  /*110d0*/  ISETP.NE.AND P0, PT, R6, 0x1, PT ;  /* 0x000000010600780c */ /* 0x010fc40003f05270 */
[----:B-----5:R-:W-:-:S04]  /*110e0*/  SHF.L.U32 R4, R7, 0x1, RZ ;  /* 0x0000000107047819 */ /* 0x020fc800000006ff */
[----:B------:R-:W-:-:S05]  /*110f0*/  SEL R5, R4, RZ, P0 ;  /* 0x000000ff04057207 */ /* 0x000fca0000000000 */
[----:B0-----:R-:W-:Y:S01]  /*11100*/  IMAD.WIDE.U32 R2, R5, 0x4, R2 ;  /* 0x0000000405027825 */ /* 0x001fe200078e0002 */
[----:B------:R-:W-:Y:S06]  /*11110*/  @P1 BRA `(.L_x_3073) ;  /* 0x0000000000241947 */ /* 0x000fec0003800000 */
        /* <DEDUP_REMOVED lines=9> */
.L_x_3073:
[----:B------:R-:W-:Y:S05]  /*111b0*/  BSYNC B0 ;  /* 0x0000000000007941 */ /* 0x000fea0003800000 */
.L_x_3072:
[----:B------:R-:W4:Y:S01]  /*111c0*/  S2UR UR4, SR_CTAID.X ;  /* 0x00000000000479c3 */ /* 0x000f220000002500 */
[----:B------:R-:W-:Y:S02]  /*111d0*/  IADD3 R4, R6, -0x1, RZ ;  /* 0xffffffff06047810 */ /* 0x000fe40007ffe0ff */
[----:B0-----:R-:W-:-:S05]  /*111e0*/  IADD3 R5, R7, -0x1, RZ ;  /* 0xffffffff07057810 */ /* 0x001fca0007ffe0ff */
[----:B------:R-:W0:Y:S01]  /*111f0*/  S2UR UR5, SR_CTAID.Y ;  /* 0x00000000000579c3 */ /* 0x000e220000002600 */
[----:B----4-:R-:W-:-:S04]  /*11200*/  ISETP.NE.AND P0, PT, R4, UR4, PT ;  /* 0x0000000404007c0c */ /* 0x010fc8000bf05270 */
[----:B0-----:R-:W-:-:S13]  /*11210*/  ISETP.NE.OR P0, PT, R5, UR5, P0 ;  /* 0x0000000505007c0c */ /* 0x001fda0008705670 */
[----:B------:R-:W-:Y:S05]  /*11220*/  @P0 EXIT ;  /* 0x000000000000094d */ /* 0x000fea0003800000 */
[----:B------:R-:W-:Y:S05]  /*11230*/  @P1 BRA `(.L_x_3074) ;  /* 0x0000000000201947 */ /* 0x000fea0003800000 */
[----:B------:R-:W-:-:S05]  /*11240*/  IMAD R4, R6, R7, RZ ;  /* 0x0000000706047224 */ /* 0x000fca00078e02ff */
[----:B------:R-:W-:-:S13]  /*11250*/  ISETP.NE.AND P0, PT, R4, -0x1, PT ;  /* 0xffffffff0400780c */ /* 0x000fda0003f05270 */
[----:B------:R-:W-:Y:S05]  /*11260*/  @!P0 BRA `(.L_x_3074) ;  /* 0x0000000000148947 */ /* 0x000fea0003800000 */
.L_x_3075:
[----:B------:R-:W4:Y:S04]  /*11270*/  LDG.E.STRONG.GPU R5, desc[UR22][R2.64] ;  /* 0x0000001602057981 */ /* 0x000f28000c1ef900 */
[----:B----4-:R-:W-:Y:S01]  /*11280*/  CCTL.IVALL ;  /* 0x00000000ff00798f */ /* 0x010fe20002000000 */
[----:B------:R-:W-:Y:S05]  /*11290*/  YIELD ;  /* 0x0000000000007946 */ /* 0x000fea0003800000 */
[----:B------:R-:W-:-:S13]  /*112a0*/  ISETP.NE.AND P0, PT, R5, R4, PT ;  /* 0x000000040500720c */ /* 0x000fda0003f05270 */
[----:B------:R-:W-:Y:S05]  /*112b0*/  @P0 BRA `(.L_x_3075) ;  /* 0xfffffffc00ec0947 */ /* 0x000fea000383ffff */
.L_x_3074:
[----:B------:R-:W-:Y:S05]  /*112c0*/  WARPSYNC.ALL ;  /* 0x0000000000007948 */ /* 0x000fea0003800000 */
[----:B------:R-:W0:Y:S01]  /*112d0*/  LDC.64 R22, c[0x0][0x288] ;  /* 0x0000a200ff167b82 */ /* 0x000e220000000a00 */
[----:B------:R-:W-:-:S07]  /*112e0*/  SHF.R.S32.HI R4, RZ, 0x1f, R0 ;  /* 0x0000001fff047819 */ /* 0x000fce0000011400 */
[----:B------:R-:W-:Y:S01]  /*112f0*/  BAR.SYNC.DEFER_BLOCKING 0x0 ;  /* 0x0000000000007b1d */ /* 0x000fe20000010000 */
[----:B0-----:R-:W-:-:S04]  /*11300*/  LEA.HI R2, P0, R23, R22, RZ, 0x1 ;  /* 0x0000001617027211 */ /* 0x001fc800078108ff */
[----:B------:R-:W-:-:S04]  /*11310*/  IADD3.X R3, RZ, R23, RZ, P0, !PT ;  /* 0x00000017ff037210 */ /* 0x000fc800007fe4ff */
[--C-:B------:R-:W-:Y:S02]  /*11320*/  SHF.R.S64 R25, R2, 0x1, R3.reuse ;  /* 0x0000000102197819 */ /* 0x100fe40000001003 */
[----:B-1----:R-:W-:Y:S02]  /*11330*/  SHF.R.S32.HI R18, RZ, 0x1, R3 ;  /* 0x00000001ff127819 */ /* 0x002fe40000011403 */
        /* <DEDUP_REMOVED lines=17> */
.L_x_3076:
        /* <DEDUP_REMOVED lines=25> */
.L_x_3077:
        /* <DEDUP_REMOVED lines=10> */
.L_x_5624:


//--------------------- .text._Z35group_norm_nhwc_bwd_one_pass_kernelI11Fp32IOBf16WLi512ELi120ELi480EEv26Group_norm_nhwc_bwd_params --------------------------
	.section	.text._Z35group_norm_nhwc_bwd_one_pass_kernelI11Fp32IOBf16WLi512ELi120ELi480EEv26Group_norm_nhwc_bwd_params,"ax",@progbits
	.align	128
        .global         _Z35group_norm_nhwc_bwd_one_pass_kernelI11Fp32IOBf16WLi512ELi120ELi480EEv26Group_norm_nhwc_bwd_params
        .type           _Z35group_norm_nhwc_bwd_one_pass_kernelI11Fp32IOBf16WLi512ELi120ELi480EEv26Group_norm_nhwc_bwd_params,@function
        .size           _Z35group_norm_nhwc_bwd_one_pass_kernelI11Fp32IOBf16WLi512ELi120ELi480EEv26Group_norm_nhwc_bwd_params,(.L_x_5625 - _Z35group_norm_nhwc_bwd_one_pass_kernelI11Fp32IOBf16WLi512ELi120ELi480EEv26Group_norm_nhwc_bwd_params)
        .other          _Z35group_norm_nhwc_bwd_one_pass_kernelI11Fp32IOBf16WLi512ELi120ELi480EEv26Group_norm_nhwc_bwd_params,@"STO_CUDA_ENTRY STV_DEFAULT"
_Z35group_norm_nhwc_bwd_one_pass_kernelI11Fp32IOBf16WLi512ELi120ELi480EEv26Group_norm_nhwc_bwd_params:
.text._Z35group_norm_nhwc_bwd_one_pass_kernelI11Fp32IOBf16WLi512ELi120ELi480EEv26Group_norm_nhwc_bwd_params:
        /* <DEDUP_REMOVED lines=32> */
.L_x_3168:
[----:B------:R-:W2:Y:S01]  /*0200*/  LDL R8, [R1+0x7e4] ;  /* 0x0007e40001087983 */ /* 0x000ea20000100800 */
[----:B------:R-:W-:-:S03]  /*0210*/  ULDC UR12, c[0x0][0x2a0] ;  /* 0x0000a800000c7ab9 */ /* 0x000fc60000000800 */
[----:B------:R-:W3:Y:S01]  /*0220*/  LDL R7, [R1+0x7e8] ;  /* 0x0007e80001077983 */ /* 0x000ee20000100800 */
[----:B------:R-:W-:Y:S01]  /*0230*/  MOV R2, UR12 ;  /* 0x0000000c00027c02 */ /* 0x000fe20008000f00 */
        /* <DEDUP_REMOVED lines=10> */
[C---:B------:R-:W-:Y:S02]  /*02e0*/  IADD3 R15, R4.reuse, 0x8, RZ ;  /* 0x00000008040f7810 */ /* 0x040fe40007ffe0ff */
[----:B------:R-:W-:Y:S02]  /*02f0*/  IADD3 R28, R4, 0x10, RZ ;  /* 0x00000010041c7810 */ /* 0x000fe40007ffe0ff */
[----:B------:R-:W-:Y:S02]  /*0300*/  SHF.R.S32.HI R9, RZ, 0x1f, R15 ;  /* 0x0000001fff097819 */ /* 0x000fe4000001140f */
[----:B-1----:R-:W-:Y:S02]  /*0310*/  LOP3.LUT R0, R0, 0xfdffffff, RZ, 0xc0, !PT ;  /* 0xfdffffff00007812 */ /* 0x002fe400078ec0ff */
[----:B------:R-:W-:Y:S01]  /*0320*/  SHF.R.S32.HI R17, RZ, 0x1f, R28 ;  /* 0x0000001fff117819 */ /* 0x000fe2000001141c */
[----:B0-----:R-:W0:Y:S01]  /*0330*/  I2F.RP R2, UR16 ;  /* 0x0000001000027d06 */ /* 0x001e220008209400 */
[----:B------:R-:W-:-:S02]  /*0340*/  IADD3 R26, R4, 0x18, RZ ;  /* 0x00000018041a7810 */ /* 0x000fc40007ffe0ff */
[C---:B------:R-:W-:Y:S02]  /*0350*/  IADD3 R39, R4.reuse, 0x40, RZ ;  /* 0x0000004004277810 */ /* 0x040fe40007ffe0ff */
[----:B------:R-:W-:Y:S02]  /*0360*/  SHF.R.S32.HI R27, RZ, 0x1f, R26 ;  /* 0x0000001fff1b7819 */ /* 0x000fe4000001141a */
[----:B------:R-:W-:Y:S02]  /*0370*/  SHF.R.S32.HI R37, RZ, 0x1f, R39 ;  /* 0x0000001fff257819 */ /* 0x000fe40000011427 */
[C---:B------:R-:W-:Y:S02]  /*0380*/  IADD3 R45, R4.reuse, 0x48, RZ ;  /* 0x00000048042d7810 */ /* 0x040fe40007ffe0ff */
[C---:B------:R-:W-:Y:S02]  /*0390*/  IADD3 R55, R4.reuse, 0x50, RZ ;  /* 0x0000005004377810 */ /* 0x040fe40007ffe0ff */
[----:B------:R-:W-:Y:S01]  /*03a0*/  IADD3 R56, R4, 0x58, RZ ;  /* 0x0000005804387810 */ /* 0x000fe20007ffe0ff */
[----:B0-----:R-:W0:Y:S01]  /*03b0*/  MUFU.RCP R2, R2 ;  /* 0x0000000200027308 */ /* 0x001e220000001000 */
[----:B------:R-:W-:-:S02]  /*03c0*/  SHF.R.S32.HI R47, RZ, 0x1f, R55 ;  /* 0x0000001fff2f7819 */ /* 0x000fc40000011437 */
[----:B------:R-:W-:Y:S02]  /*03d0*/  LOP3.LUT R5, R5, 0x7fffffff, RZ, 0xc0, !PT ;  /* 0x7fffffff05057812 */ /* 0x000fe400078ec0ff */
[----:B0-----:R-:W-:-:S06]  /*03e0*/  IADD3 R3, R2, 0xffffffe, RZ ;  /* 0x0ffffffe02037810 */ /* 0x001fcc0007ffe0ff */
[----:B------:R-:W0:Y:S02]  /*03f0*/  F2I.FTZ.U32.TRUNC.NTZ R3, R3 ;  /* 0x0000000300037305 */ /* 0x000e24000021f000 */
[----:B0-----:R-:W-:Y:S02]  /*0400*/  R2UR UR7, R3 ;  /* 0x00000000030772ca */ /* 0x001fe400000e0000 */
[----:B------:R-:W-:-:S11]  /*0410*/  SHF.R.S32.HI R3, RZ, 0x1f, R4 ;  /* 0x0000001fff037819 */ /* 0x000fd60000011404 */
        /* <DEDUP_REMOVED lines=23> */
[----:B------:R-:W-:-:S04]  /*0590*/  USEL UR7, UR8, UR7, !UP0 ;  /* 0x0000000708077287 */ /* 0x000fc8000c000000 */
[----:B------:R-:W-:-:S04]  /*05a0*/  USHF.R.S32.HI UR6, URZ, 0x1f, UR7 ;  /* 0x0000001f3f067899 */ /* 0x000fc80008011407 */
[----:B------:R-:W-:-:S04]  /*05b0*/  UIMAD UR6, UR6, UR16, URZ ;  /* 0x00000010060672a4 */ /* 0x000fc8000f8e023f */
[----:B------:R-:W-:Y:S01]  /*05c0*/  UIMAD UR6, UR7, UR17, UR6 ;  /* 0x00000011070672a4 */ /* 0x000fe2000f8e0206 */
[----:B--2---:R-:W-:-:S04]  /*05d0*/  ISETP.GT.U32.AND P0, PT, R8, 0x1df, PT ;  /* 0x000001df0800780c */ /* 0x004fc80003f04070 */
[----:B------:R-:W-:Y:S02]  /*05e0*/  ISETP.GE.OR.EX P3, PT, R3, UR19, P0, P1 ;  /* 0x0000001303007c0c */ /* 0x000fe40008766710 */
[----:B------:R-:W-:Y:S02]  /*05f0*/  ISETP.GE.U32.AND P1, PT, R15, UR18, PT ;  /* 0x000000120f007c0c */ /* 0x000fe4000bf26070 */
[----:B---3--:R-:W-:Y:S02]  /*0600*/  SHF.R.S32.HI R2, RZ, 0x1f, R7 ;  /* 0x0000001fff027819 */ /* 0x008fe40000011407 */
[----:B------:R-:W-:Y:S02]  /*0610*/  ISETP.GE.OR.EX P6, PT, R9, UR19, P0, P1 ;  /* 0x0000001309007c0c */ /* 0x000fe400087c6710 */
[----:B------:R-:W-:Y:S02]  /*0620*/  IADD3 R6, P1, R7, UR12, RZ ;  /* 0x0000000c07067c10 */ /* 0x000fe4000ff3e0ff */
[----:B------:R-:W-:-:S03]  /*0630*/  MOV R7, UR12 ;  /* 0x0000000c00077c02 */ /* 0x000fc60008000f00 */
[----:B------:R-:W0:Y:S01]  /*0640*/  @!P3 LDC.64 R22, c[0x0][0x288] ;  /* 0x0000a200ff16bb82 */ /* 0x000e220000000a00 */
[----:B------:R-:W-:Y:S02]  /*0650*/  LEA.HI.X.SX32 R7, R7, R2, 0x1, P1 ;  /* 0x0000000207077211 */ /* 0x000fe400008f0eff */
[----:B------:R-:W-:Y:S02]  /*0660*/  ISETP.GE.U32.AND P1, PT, R28, UR18, PT ;  /* 0x000000121c007c0c */ /* 0x000fe4000bf26070 */
[----:B------:R-:W-:Y:S01]  /*0670*/  @P3 LOP3.LUT R0, R0, 0x2000000, RZ, 0xfc, !PT ;  /* 0x0200000000003812 */ /* 0x000fe200078efcff */
[----:B------:R-:W-:Y:S01]  /*0680*/  IMAD.WIDE.U32 R6, R13, UR7, R6 ;  /* 0x000000070d067c25 */ /* 0x000fe2000f8e0006 */
[----:B------:R-:W-:Y:S01]  /*0690*/  ISETP.GE.OR.EX P5, PT, R17, UR19, P0, P1 ;  /* 0x0000001311007c0c */ /* 0x000fe200087a6710 */
[----:B------:R-:W1:Y:S01]  /*06a0*/  @!P3 LDC.64 R18, c[0x0][0x230] ;  /* 0x00008c00ff12bb82 */ /* 0x000e620000000a00 */
[----:B------:R-:W-:Y:S02]  /*06b0*/  LOP3.LUT R0, R0, 0xfeffffff, RZ, 0xc0, !PT ;  /* 0xfeffffff00007812 */ /* 0x000fe400078ec0ff */
[----:B------:R-:W-:Y:S01]  /*06c0*/  ISETP.GE.U32.AND P1, PT, R26, UR18, PT ;  /* 0x000000121a007c0c */ /* 0x000fe2000bf26070 */
[----:B------:R-:W-:Y:S01]  /*06d0*/  STL.64 [R1+0x7f8], R6 ;  /* 0x0007f80601007387 */ /* 0x000fe20000100a00 */
[----:B------:R-:W-:-:S02]  /*06e0*/  @P6 LOP3.LUT R0, R0, 0x1000000, RZ, 0xfc, !PT ;  /* 0x0100000000006812 */ /* 0x000fc400078efcff */
[----:B------:R-:W-:Y:S01]  /*06f0*/  ISETP.GE.OR.EX P4, PT, R27, UR19, P0, P1 ;  /* 0x000000131b007c0c */ /* 0x000fe20008786710 */
[----:B------:R-:W2:Y:S01]  /*0700*/  @!P6 LDC.64 R10, c[0x0][0x288] ;  /* 0x0000a200ff0aeb82 */ /* 0x000ea20000000a00 */
[----:B------:R-:W-:Y:S01]  /*0710*/  IADD3 R41, R7, UR6, RZ ;  /* 0x0000000607297c10 */ /* 0x000fe2000fffe0ff */
[----:B------:R-:W-:Y:S01]  /*0720*/  ULDC.64 UR6, c[0x0][0x248] ;  /* 0x0000920000067ab9 */ /* 0x000fe20000000a00 */
[----:B------:R-:W-:Y:S02]  /*0730*/  LOP3.LUT R0, R0, 0xff7fffff, RZ, 0xc0, !PT ;  /* 0xff7fffff00007812 */ /* 0x000fe400078ec0ff */
[----:B------:R-:W-:Y:S02]  /*0740*/  @!P3 MOV R40, R6 ;  /* 0x000000060028b202 */ /* 0x000fe40000000f00 */
[----:B------:R-:W-:Y:S01]  /*0750*/  @P5 LOP3.LUT R0, R0, 0x800000, RZ, 0xfc, !PT ;  /* 0x0080000000005812 */ /* 0x000fe200078efcff */
[-C--:B0-----:R-:W-:Y:S01]  /*0760*/  @!P3 IMAD R3, R3, R22.reuse, RZ ;  /* 0x000000160303b224 */ /* 0x081fe200078e02ff */
[----:B------:R-:W0:Y:S01]  /*0770*/  @!P3 LDC.64 R20, c[0x0][0x228] ;  /* 0x00008a00ff14bb82 */ /* 0x000e220000000a00 */
[C---:B------:R-:W-:Y:S01]  /*0780*/  @!P3 IMAD.WIDE.U32 R12, R4.reuse, R22, R40 ;  /* 0x00000016040cb225 */ /* 0x040fe200078e0028 */
[----:B------:R-:W-:-:S02]  /*0790*/  IADD3 R22, R4, 0x20, RZ ;  /* 0x0000002004167810 */ /* 0x000fc40007ffe0ff */
[----:B------:R-:W-:Y:S01]  /*07a0*/  LOP3.LUT R0, R0, 0xffbfffff, RZ, 0xc0, !PT ;  /* 0xffbfffff00007812 */ /* 0x000fe200078ec0ff */
[----:B------:R-:W-:Y:S01]  /*07b0*/  @!P3 IMAD R23, R4, R23, R3 ;  /* 0x000000170417b224 */ /* 0x000fe200078e0203 */
[----:B------:R-:W-:Y:S02]  /*07c0*/  @!P3 SHF.L.U32 R29, R12, 0x2, RZ ;  /* 0x000000020c1db819 */ /* 0x000fe400000006ff */
[----:B------:R-:W3:Y:S01]  /*07d0*/  @!P5 LDC.64 R24, c[0x0][0x288] ;  /* 0x0000a200ff18db82 */ /* 0x000ee20000000a00 */
[----:B------:R-:W-:Y:S02]  /*07e0*/  ISETP.GE.U32.AND P2, PT, R22, UR18, PT ;  /* 0x0000001216007c0c */ /* 0x000fe4000bf46070 */
[----:B------:R-:W-:Y:S02]  /*07f0*/  @!P3 IADD3 R13, R13, R23, RZ ;  /* 0x000000170d0db210 */ /* 0x000fe40007ffe0ff */
[----:B------:R-:W-:Y:S02]  /*0800*/  SHF.R.S32.HI R23, RZ, 0x1f, R22 ;  /* 0x0000001fff177819 */ /* 0x000fe40000011416 */
[----:B------:R-:W-:Y:S01]  /*0810*/  @P4 LOP3.LUT R0, R0, 0x400000, RZ, 0xfc, !PT ;  /* 0x0040000000004812 */ /* 0x000fe200078efcff */
[----:B------:R-:W4:Y:S01]  /*0820*/  @!P6 LDC.64 R2, c[0x0][0x230] ;  /* 0x00008c00ff02eb82 */ /* 0x000f220000000a00 */
[----:B------:R-:W-:Y:S01]  /*0830*/  @!P3 SHF.L.U64.HI R16, R12, 0x2, R13 ;  /* 0x000000020c10b819 */ /* 0x000fe2000001020d */
[----:B--2---:R-:W-:Y:S01]  /*0840*/  @!P6 IMAD R14, R9, R10, RZ ;  /* 0x0000000a090ee224 */ /* 0x004fe200078e02ff */
[----:B-1----:R-:W-:-:S02]  /*0850*/  @!P3 IADD3 R18, P1, R29, R18, RZ ;  /* 0x000000121d12b210 */ /* 0x002fc40007f3e0ff */
[----:B------:R-:W-:Y:S01]  /*0860*/  ISETP.GE.OR.EX P3, PT, R23, UR19, P0, P2 ;  /* 0x0000001317007c0c */ /* 0x000fe20008766720 */
[C---:B------:R-:W-:Y:S01]  /*0870*/  @!P6 IMAD R11, R15.reuse, R11, R14 ;  /* 0x0000000b0f0be224 */ /* 0x040fe200078e020e */
[C---:B------:R-:W-:Y:S01]  /*0880*/  LOP3.LUT P2, RZ, R0.reuse, 0x2000000, RZ, 0xc0, !PT ;  /* 0x0200000000ff7812 */ /* 0x040fe2000784c0ff */
[----:B------:R-:W1:Y:S01]  /*0890*/  @!P6 LDC.64 R8, c[0x0][0x228] ;  /* 0x00008a00ff08eb82 */ /* 0x000e620000000a00 */
[----:B------:R-:W-:Y:S02]  /*08a0*/  @!P6 MOV R12, R6 ;  /* 0x00000006000ce202 */ /* 0x000fe40000000f00 */
[-C--:B------:R-:W-:Y:S02]  /*08b0*/  @!P6 MOV R13, R41.reuse ;  /* 0x00000029000de202 */ /* 0x080fe40000000f00 */
[----:B------:R-:W-:Y:S02]  /*08c0*/  @!P5 MOV R31, R41 ;  /* 0x00000029001fd202 */ /* 0x000fe40000000f00 */
[----:B------:R-:W-:Y:S01]  /*08d0*/  LOP3.LUT R0, R0, 0xffdfffff, RZ, 0xc0, !PT ;  /* 0xffdfffff00007812 */ /* 0x000fe200078ec0ff */
[----:B------:R-:W-:Y:S01]  /*08e0*/  @!P6 IMAD.WIDE.U32 R12, R15, R10, R12 ;  /* 0x0000000a0f0ce225 */ /* 0x000fe200078e000c */
[----:B------:R-:W2:Y:S02]  /*08f0*/  @!P4 LDC.64 R48, c[0x0][0x228] ;  /* 0x00008a00ff30cb82 */ /* 0x000ea40000000a00 */
[----:B------:R-:W-:Y:S01]  /*0900*/  @P3 LOP3.LUT R0, R0, 0x200000, RZ, 0xfc, !PT ;  /* 0x0020000000003812 */ /* 0x000fe200078efcff */
[----:B---3--:R-:W-:Y:S01]  /*0910*/  @!P5 IMAD R30, R17, R24, RZ ;  /* 0x00000018111ed224 */ /* 0x008fe200078e02ff */
[----:B------:R-:W-:-:S02]  /*0920*/  @!P2 IADD3.X R19, R16, R19, RZ, P1, !PT ;  /* 0x000000131013a210 */ /* 0x000fc40000ffe4ff */
[----:B0-----:R-:W-:Y:S01]  /*0930*/  @!P2 IADD3 R20, P1, R29, R20, RZ ;  /* 0x000000141d14a210 */ /* 0x001fe20007f3e0ff */
[----:B------:R-:W-:Y:S01]  /*0940*/  @!P5 IMAD R33, R28, R25, R30 ;  /* 0x000000191c21d224 */ /* 0x000fe200078e021e */
[----:B------:R-:W0:Y:S01]  /*0950*/  @!P4 LDC.64 R14, c[0x0][0x288] ;  /* 0x0000a200ff0ecb82 */ /* 0x000e220000000a00 */
[----:B------:R-:W-:Y:S01]  /*0960*/  @!P6 IADD3 R13, R13, R11, RZ ;  /* 0x0000000b0d0de210 */ /* 0x000fe20007ffe0ff */
[----:B------:R-:W-:Y:S01]  /*0970*/  STL.64 [R1+0x8c8], R18 ;  /* 0x0008c81201007387 */ /* 0x000fe20000100a00 */
[----:B------:R-:W-:Y:S02]  /*0980*/  @!P6 SHF.L.U32 R29, R12, 0x2, RZ ;  /* 0x000000020c1de819 */ /* 0x000fe400000006ff */
[----:B------:R-:W-:Y:S02]  /*0990*/  @!P2 IADD3.X R21, R16, R21, RZ, P1, !PT ;  /* 0x000000151015a210 */ /* 0x000fe40000ffe4ff */
[----:B------:R-:W-:Y:S01]  /*09a0*/  @!P6 SHF.L.U64.HI R32, R12, 0x2, R13 ;  /* 0x000000020c20e819 */ /* 0x000fe2000001020d */
[----:B------:R-:W3:Y:S01]  /*09b0*/  @!P5 LDC.64 R10, c[0x0][0x230] ;  /* 0x00008c00ff0adb82 */ /* 0x000ee20000000a00 */
[----:B----4-:R-:W-:Y:S01]  /*09c0*/  @!P6 IADD3 R2, P1, R29, R2, RZ ;  /* 0x000000021d02e210 */ /* 0x010fe20007f3e0ff */
[----:B------:R-:W-:Y:S01]  /*09d0*/  STL.64 [R1+0x8d0], R20 ;  /* 0x0008d01401007387 */ /* 0x000fe20000100a00 */
[----:B------:R-:W-:-:S02]  /*09e0*/  @!P5 MOV R30, R6 ;  /* 0x00000006001ed202 */ /* 0x000fc40000000f00 */
[----:B------:R-:W-:Y:S02]  /*09f0*/  @!P6 IADD3.X R3, R32, R3, RZ, P1, !PT ;  /* 0x000000032003e210 */ /* 0x000fe40000ffe4ff */
[----:B-1----:R-:W-:Y:S01]  /*0a00*/  @!P6 IADD3 R8, P1, R29, R8, RZ ;  /* 0x000000081d08e210 */ /* 0x002fe20007f3e0ff */
[----:B------:R-:W1:Y:S01]  /*0a10*/  @!P3 LDC.64 R16, c[0x0][0x288] ;  /* 0x0000a200ff10bb82 */ /* 0x000e620000000a00 */
[----:B------:R-:W-:Y:S01]  /*0a20*/  @!P5 IMAD.WIDE.U32 R28, R28, R24, R30 ;  /* 0x000000181c1cd225 */ /* 0x000fe200078e001e */
[----:B------:R-:W-:Y:S01]  /*0a30*/  LOP3.LUT R0, R0, 0xffefffff, RZ, 0xc0, !PT ;  /* 0xffefffff00007812 */ /* 0x000fe200078ec0ff */
[----:B------:R-:W-:Y:S01]  /*0a40*/  STL.64 [R1+0x8b8], R2 ;  /* 0x0008b80201007387 */ /* 0x000fe20000100a00 */
[----:B------:R-:W-:Y:S02]  /*0a50*/  @!P6 IADD3.X R9, R32, R9, RZ, P1, !PT ;  /* 0x000000092009e210 */ /* 0x000fe40000ffe4ff */
[----:B------:R-:W-:Y:S02]  /*0a60*/  @!P5 IADD3 R29, R29, R33, RZ ;  /* 0x000000211d1dd210 */ /* 0x000fe40007ffe0ff */
[----:B------:R-:W4:Y:S01]  /*0a70*/  @!P5 LDC.64 R12, c[0x0][0x228] ;  /* 0x00008a00ff0cdb82 */ /* 0x000f220000000a00 */
[----:B0-----:R-:W-:Y:S01]  /*0a80*/  @!P4 IMAD R31, R27, R14, RZ ;  /* 0x0000000e1b1fc224 */ /* 0x001fe200078e02ff */
[C---:B------:R-:W-:Y:S01]  /*0a90*/  @!P5 SHF.L.U32 R27, R28.reuse, 0x2, RZ ;  /* 0x000000021c1bd819 */ /* 0x040fe200000006ff */
[----:B------:R-:W-:Y:S01]  /*0aa0*/  STL.64 [R1+0x8c0], R8 ;  /* 0x0008c00801007387 */ /* 0x000fe20000100a00 */
[----:B------:R-:W-:Y:S01]  /*0ab0*/  @!P5 SHF.L.U64.HI R30, R28, 0x2, R29 ;  /* 0x000000021c1ed819 */ /* 0x000fe2000001021d */
[----:B------:R-:W-:Y:S01]  /*0ac0*/  @!P4 IMAD R31, R26, R15, R31 ;  /* 0x0000000f1a1fc224 */ /* 0x000fe200078e021f */
[----:B------:R-:W-:-:S02]  /*0ad0*/  @!P4 MOV R28, R6 ;  /* 0x00000006001cc202 */ /* 0x000fc40000000f00 */
[----:B------:R-:W0:Y:S01]  /*0ae0*/  @!P4 LDC.64 R24, c[0x0][0x230] ;  /* 0x00008c00ff18cb82 */ /* 0x000e220000000a00 */
[----:B------:R-:W-:Y:S02]  /*0af0*/  @!P4 MOV R29, R41 ;  /* 0x00000029001dc202 */ /* 0x000fe40000000f00 */
[----:B---3--:R-:W-:Y:S02]  /*0b00*/  @!P5 IADD3 R10, P1, R27, R10, RZ ;  /* 0x0000000a1b0ad210 */ /* 0x008fe40007f3e0ff */
[----:B------:R-:W-:Y:S01]  /*0b10*/  IADD3 R33, R4, 0x38, RZ ;  /* 0x0000003804217810 */ /* 0x000fe20007ffe0ff */
[----:B------:R-:W-:Y:S01]  /*0b20*/  @!P4 IMAD.WIDE.U32 R14, R26, R14, R28 ;  /* 0x0000000e1a0ec225 */ /* 0x000fe200078e001c */
[----:B------:R-:W-:Y:S01]  /*0b30*/  @!P5 IADD3.X R11, R30, R11, RZ, P1, !PT ;  /* 0x0000000b1e0bd210 */ /* 0x000fe20000ffe4ff */
[----:B------:R-:W3:Y:S02]  /*0b40*/  @!P3 LDC.64 R50, c[0x0][0x230] ;  /* 0x00008c00ff32bb82 */ /* 0x000ee40000000a00 */
[----:B-1----:R-:W-:Y:S01]  /*0b50*/  @!P3 IMAD R26, R23, R16, RZ ;  /* 0x00000010171ab224 */ /* 0x002fe200078e02ff */
[----:B------:R-:W-:-:S02]  /*0b60*/  @!P4 IADD3 R15, R15, R31, RZ ;  /* 0x0000001f0f0fc210 */ /* 0x000fc40007ffe0ff */
[----:B------:R-:W-:Y:S01]  /*0b70*/  @!P4 SHF.L.U32 R23, R14, 0x2, RZ ;  /* 0x000000020e17c819 */ /* 0x000fe200000006ff */
[----:B------:R-:W-:Y:S01]  /*0b80*/  @!P3 IMAD R29, R22, R17, R26 ;  /* 0x00000011161db224 */ /* 0x000fe200078e021a */
[----:B------:R-:W-:Y:S01]  /*0b90*/  @!P3 MOV R26, R6 ;  /* 0x00000006001ab202 */ /* 0x000fe20000000f00 */
[----:B------:R-:W1:Y:S01]  /*0ba0*/  @!P3 LDC.64 R52, c[0x0][0x228] ;  /* 0x00008a00ff34bb82 */ /* 0x000e620000000a00 */
[----:B----4-:R-:W-:Y:S02]  /*0bb0*/  @!P5 IADD3 R12, P1, R27, R12, RZ ;  /* 0x0000000c1b0cd210 */ /* 0x010fe40007f3e0ff */
[----:B------:R-:W-:Y:S02]  /*0bc0*/  @!P3 MOV R27, R41 ;  /* 0x00000029001bb202 */ /* 0x000fe40000000f00 */
[----:B------:R-:W-:Y:S02]  /*0bd0*/  @!P5 IADD3.X R13, R30, R13, RZ, P1, !PT ;  /* 0x0000000d1e0dd210 */ /* 0x000fe40000ffe4ff */
[----:B------:R-:W-:Y:S01]  /*0be0*/  @!P4 SHF.L.U64.HI R28, R14, 0x2, R15 ;  /* 0x000000020e1cc819 */ /* 0x000fe2000001020f */
[----:B------:R-:W-:Y:S01]  /*0bf0*/  @!P3 IMAD.WIDE.U32 R16, R22, R16, R26 ;  /* 0x000000101610b225 */ /* 0x000fe200078e001a */
[----:B0-----:R-:W-:-:S04]  /*0c00*/  @!P4 IADD3 R14, P1, R23, R24, RZ ;  /* 0x00000018170ec210 */ /* 0x001fc80007f3e0ff */
[----:B------:R-:W-:Y:S02]  /*0c10*/  @!P4 IADD3.X R15, R28, R25, RZ, P1, !PT ;  /* 0x000000191c0fc210 */ /* 0x000fe40000ffe4ff */
[----:B--2---:R-:W-:Y:S02]  /*0c20*/  @!P4 IADD3 R48, P1, R23, R48, RZ ;  /* 0x000000301730c210 */ /* 0x004fe40007f3e0ff */
[----:B------:R-:W-:Y:S02]  /*0c30*/  @!P3 IADD3 R23, R17, R29, RZ ;  /* 0x0000001d1117b210 */ /* 0x000fe40007ffe0ff */
[----:B------:R-:W-:Y:S02]  /*0c40*/  @!P3 SHF.L.U32 R17, R16, 0x2, RZ ;  /* 0x000000021011b819 */ /* 0x000fe400000006ff */
[----:B------:R-:W-:Y:S02]  /*0c50*/  @!P4 IADD3.X R49, R28, R49, RZ, P1, !PT ;  /* 0x000000311c31c210 */ /* 0x000fe40000ffe4ff */
[----:B------:R-:W-:-:S02]  /*0c60*/  @!P3 SHF.L.U64.HI R16, R16, 0x2, R23 ;  /* 0x000000021010b819 */ /* 0x000fc40000010217 */
[C---:B---3--:R-:W-:Y:S02]  /*0c70*/  @!P3 IADD3 R50, P1, R17.reuse, R50, RZ ;  /* 0x000000321132b210 */ /* 0x048fe40007f3e0ff */
[----:B------:R-:W-:Y:S02]  /*0c80*/  IADD3 R25, R4, 0x28, RZ ;  /* 0x0000002804197810 */ /* 0x000fe40007ffe0ff */
[C---:B------:R-:W-:Y:S01]  /*0c90*/  @!P3 IADD3.X R51, R16.reuse, R51, RZ, P1, !PT ;  /* 0x000000331033b210 */ /* 0x040fe20000ffe4ff */
[----:B------:R-:W-:Y:S01]  /*0ca0*/  STL [R1+0x8ac], R50 ;  /* 0x0008ac3201007387 */ /* 0x000fe20000100800 */
[----:B-1----:R-:W-:Y:S02]  /*0cb0*/  @!P3 IADD3 R52, P1, R17, R52, RZ ;  /* 0x000000341134b210 */ /* 0x002fe40007f3e0ff */
[----:B------:R-:W-:Y:S01]  /*0cc0*/  SHF.R.S32.HI R17, RZ, 0x1f, R25 ;  /* 0x0000001fff117819 */ /* 0x000fe20000011419 */
[----:B------:R-:W-:Y:S01]  /*0cd0*/  STL [R1+0x8a8], R51 ;  /* 0x0008a83301007387 */ /* 0x000fe20000100800 */
[----:B------:R-:W-:-:S02]  /*0ce0*/  @!P3 IADD3.X R53, R16, R53, RZ, P1, !PT ;  /* 0x000000351035b210 */ /* 0x000fc40000ffe4ff */
[----:B------:R-:W-:Y:S02]  /*0cf0*/  ISETP.GE.U32.AND P1, PT, R25, UR18, PT ;  /* 0x0000001219007c0c */ /* 0x000fe4000bf26070 */
[----:B------:R-:W-:Y:S01]  /*0d00*/  IADD3 R29, R4, 0x30, RZ ;  /* 0x00000030041d7810 */ /* 0x000fe20007ffe0ff */
[----:B------:R-:W-:Y:S01]  /*0d10*/  STL.64 [R1+0x8b0], R52 ;  /* 0x0008b03401007387 */ /* 0x000fe20000100a00 */
[----:B------:R-:W-:-:S13]  /*0d20*/  ISETP.GE.OR.EX P2, PT, R17, UR19, P0, P1 ;  /* 0x0000001311007c0c */ /* 0x000fda0008746710 */
[----:B------:R-:W0:Y:S01]  /*0d30*/  @!P2 LDC.64 R26, c[0x0][0x288] ;  /* 0x0000a200ff1aab82 */ /* 0x000e220000000a00 */
[----:B------:R-:W-:-:S04]  /*0d40*/  @P2 LOP3.LUT R0, R0, 0x100000, RZ, 0xfc, !PT ;  /* 0x0010000000002812 */ /* 0x000fc800078efcff */
[----:B------:R-:W-:-:S03]  /*0d50*/  LOP3.LUT R0, R0, 0xfff7ffff, RZ, 0xc0, !PT ;  /* 0xfff7ffff00007812 */ /* 0x000fc600078ec0ff */
[----:B------:R-:W1:Y:S01]  /*0d60*/  @!P2 LDC.64 R22, c[0x0][0x230] ;  /* 0x00008c00ff16ab82 */ /* 0x000e620000000a00 */
[----:B0-----:R-:W-:Y:S01]  /*0d70*/  @!P2 IMAD R16, R17, R26, RZ ;  /* 0x0000001a1110a224 */ /* 0x001fe200078e02ff */
[----:B------:R-:W-:-:S03]  /*0d80*/  @!P2 MOV R17, R41 ;  /* 0x000000290011a202 */ /* 0x000fc60000000f00 */
[----:B------:R-:W-:Y:S01]  /*0d90*/  @!P2 IMAD R27, R25, R27, R16 ;  /* 0x0000001b191ba224 */ /* 0x000fe200078e0210 */
[----:B------:R-:W-:-:S05]  /*0da0*/  @!P2 MOV R16, R6 ;  /* 0x000000060010a202 */ /* 0x000fca0000000f00 */
[----:B------:R-:W-:-:S05]  /*0db0*/  @!P2 IMAD.WIDE.U32 R16, R25, R26, R16 ;  /* 0x0000001a1910a225 */ /* 0x000fca00078e0010 */
[----:B------:R-:W-:Y:S02]  /*0dc0*/  @!P2 IADD3 R17, R17, R27, RZ ;  /* 0x0000001b1111a210 */ /* 0x000fe40007ffe0ff */
[----:B------:R-:W0:Y:S01]  /*0dd0*/  @!P2 LDC.64 R26, c[0x0][0x228] ;  /* 0x00008a00ff1aab82 */ /* 0x000e220000000a00 */
[C---:B------:R-:W-:Y:S02]  /*0de0*/  @!P2 SHF.L.U32 R25, R16.reuse, 0x2, RZ ;  /* 0x000000021019a819 */ /* 0x040fe400000006ff */
[----:B------:R-:W-:Y:S02]  /*0df0*/  @!P2 SHF.L.U64.HI R16, R16, 0x2, R17 ;  /* 0x000000021010a819 */ /* 0x000fe40000010211 */
[C---:B-1----:R-:W-:Y:S02]  /*0e00*/  @!P2 IADD3 R22, P1, R25.reuse, R22, RZ ;  /* 0x000000161916a210 */ /* 0x042fe40007f3e0ff */
[----:B------:R-:W-:Y:S02]  /*0e10*/  SHF.R.S32.HI R17, RZ, 0x1f, R29 ;  /* 0x0000001fff117819 */ /* 0x000fe4000001141d */
[----:B------:R-:W-:Y:S01]  /*0e20*/  @!P2 IADD3.X R23, R16, R23, RZ, P1, !PT ;  /* 0x000000171017a210 */ /* 0x000fe20000ffe4ff */
[----:B------:R-:W-:Y:S04]  /*0e30*/  STL [R1+0x89c], R22 ;  /* 0x00089c1601007387 */ /* 0x000fe80000100800 */
[----:B------:R-:W-:Y:S01]  /*0e40*/  STL [R1+0x898], R23 ;  /* 0x0008981701007387 */ /* 0x000fe20000100800 */
[----:B0-----:R-:W-:-:S04]  /*0e50*/  @!P2 IADD3 R24, P1, R25, R26, RZ ;  /* 0x0000001a1918a210 */ /* 0x001fc80007f3e0ff */
[----:B------:R-:W-:Y:S02]  /*0e60*/  @!P2 IADD3.X R25, R16, R27, RZ, P1, !PT ;  /* 0x0000001b1019a210 */ /* 0x000fe40000ffe4ff */
[----:B------:R-:W-:-:S03]  /*0e70*/  ISETP.GE.U32.AND P1, PT, R29, UR18, PT ;  /* 0x000000121d007c0c */ /* 0x000fc6000bf26070 */
        /* <DEDUP_REMOVED lines=38> */
[----:B-1----:R-:W-:-:S04]  /*10e0*/  @!P2 IADD3 R30, P1, R33, R30, RZ ;  /* 0x0000001e211ea210 */ /* 0x002fc80007f3e0ff */
        /* <DEDUP_REMOVED lines=16> */
[----:B------:R-:W-:Y:S02]  /*11f0*/  @!P2 IMAD.WIDE.U32 R16, R39, R16, R36 ;  /* 0x000000102710a225 */ /* 0x000fe400078e0024 */
[----:B------:R-:W0:Y:S03]  /*1200*/  @!P2 LDC.64 R38, c[0x0][0x228] ;  /* 0x00008a00ff26ab82 */ /* 0x000e260000000a00 */
[----:B------:R-:W-:Y:S02]  /*1210*/  @!P2 IADD3 R17, R17, R43, RZ ;  /* 0x0000002b1111a210 */ /* 0x000fe40007ffe0ff */
[C---:B------:R-:W-:Y:S02]  /*1220*/  @!P2 SHF.L.U32 R37, R16.reuse, 0x2, RZ ;  /* 0x000000021025a819 */ /* 0x040fe400000006ff */
[----:B------:R-:W-:Y:S02]  /*1230*/  @!P2 SHF.L.U64.HI R16, R16, 0x2, R17 ;  /* 0x000000021010a819 */ /* 0x000fe40000010211 */
[----:B-1----:R-:W-:-:S02]  /*1240*/  @!P2 IADD3 R34, P1, R37, R34, RZ ;  /* 0x000000222522a210 */ /* 0x002fc40007f3e0ff */
        /* <DEDUP_REMOVED lines=39> */
[----:B------:R-:W-:Y:S01]  /*14c0*/  @!P2 IMAD.WIDE.U32 R46, R55, R16, R46 ;  /* 0x00000010372ea225 */ /* 0x000fe200078e002e */
[----:B------:R-:W-:-:S04]  /*14d0*/  SHF.R.S32.HI R55, RZ, 0x1f, R56 ;  /* 0x0000001fff377819 */ /* 0x000fc80000011438 */
        /* <DEDUP_REMOVED lines=10> */
[----:B------:R-:W-:Y:S01]  /*1580*/  ISETP.GE.U32.AND P1, PT, R56, UR18, PT ;  /* 0x0000001238007c0c */ /* 0x000fe2000bf26070 */
[----:B------:R-:W-:Y:S03]  /*1590*/  STL.64 [R1+0x7f0], R40 ;  /* 0x0007f02801007387 */ /* 0x000fe60000100a00 */
[----:B------:R-:W-:Y:S01]  /*15a0*/  ISETP.GE.OR.EX P2, PT, R55, UR19, P0, P1 ;  /* 0x0000001337007c0c */ /* 0x000fe20008746710 */
[----:B------:R-:W-:-:S12]  /*15b0*/  STL [R1+0x84c], R47 ;  /* 0x00084c2f01007387 */ /* 0x000fd80000100800 */
        /* <DEDUP_REMOVED lines=18> */
[----:B------:R-:W-:-:S05]  /*16e0*/  @!P2 IADD3.X R59, R54, R17, RZ, P1, !PT ;  /* 0x00000011363ba210 */ /* 0x000fca0000ffe4ff */
[----:B------:R0:W-:Y:S02]  /*16f0*/  @!P2 STL.64 [R1+0x530], R58 ;  /* 0x0005303a0100a387 */ /* 0x0001e40000100a00 */
[C---:B0-----:R-:W-:Y:S02]  /*1700*/  IADD3 R58, R4.reuse, 0x60, RZ ;  /* 0x00000060043a7810 */ /* 0x041fe40007ffe0ff */
[----:B------:R-:W-:Y:S02]  /*1710*/  IADD3 R59, R4, 0x1b0, RZ ;  /* 0x000001b0043b7810 */ /* 0x000fe40007ffe0ff */
        /* <DEDUP_REMOVED lines=11> */
[----:B------:R-:W-:Y:S01]  /*17d0*/  @!P2 IMAD.WIDE.U32 R56, R58, R16, R56 ;  /* 0x000000103a38a225 */ /* 0x000fe200078e0038 */
[----:B------:R-:W-:-:S04]  /*17e0*/  IADD3 R58, R4, 0x68, RZ ;  /* 0x00000068043a7810 */ /* 0x000fc80007ffe0ff */
[----:B------:R-:W-:Y:S02]  /*17f0*/  @!P2 IADD3 R17, R57, R17, RZ ;  /* 0x000000113911a210 */ /* 0x000fe40007ffe0ff */
[C---:B------:R-:W-:Y:S02]  /*1800*/  @!P2 SHF.L.U32 R57, R56.reuse, 0x2, RZ ;  /* 0x000000023839a819 */ /* 0x040fe400000006ff */
[----:B------:R-:W-:Y:S02]  /*1810*/  @!P2 SHF.L.U64.HI R56, R56, 0x2, R17 ;  /* 0x000000023838a819 */ /* 0x000fe40000010211 */
[----:B------:R-:W0:Y:S01]  /*1820*/  @!P2 LDC.64 R16, c[0x0][0x228] ;  /* 0x00008a00ff10ab82 */ /* 0x000e220000000a00 */
[----:B-1----:R-:W-:-:S04]  /*1830*/  @!P2 IADD3 R2, P1, R57, R54, RZ ;  /* 0x000000363902a210 */ /* 0x002fc80007f3e0ff */
[----:B------:R-:W-:-:S05]  /*1840*/  @!P2 IADD3.X R3, R56, R55, RZ, P1, !PT ;  /* 0x000000373803a210 */ /* 0x000fca0000ffe4ff */
[----:B------:R0:W-:Y:S02]  /*1850*/  @!P2 STL.64 [R1+0x7b8], R2 ;  /* 0x0007b8020100a387 */ /* 0x0001e40000100a00 */
[----:B0-----:R-:W-:-:S04]  /*1860*/  @!P2 IADD3 R2, P1, R57, R16, RZ ;  /* 0x000000103902a210 */ /* 0x001fc80007f3e0ff */
        /* <DEDUP_REMOVED lines=13> */
[----:B------:R-:W-:Y:S01]  /*1940*/  @!P2 IMAD.WIDE.U32 R56, R58, R16, R56 ;  /* 0x000000103a38a225 */ /* 0x000fe200078e0038 */
[----:B------:R-:W-:-:S04]  /*1950*/  IADD3 R58, R4, 0x70, RZ ;  /* 0x00000070043a7810 */ /* 0x000fc80007ffe0ff */
[----:B------:R-:W-:Y:S02]  /*1960*/  @!P2 IADD3 R17, R57, R17, RZ ;  /* 0x000000113911a210 */ /* 0x000fe40007ffe0ff */
[C---:B------:R-:W-:Y:S02]  /*1970*/  @!P2 SHF.L.U32 R57, R56.reuse, 0x2, RZ ;  /* 0x000000023839a819 */ /* 0x040fe400000006ff */
[----:B------:R-:W-:Y:S02]  /*1980*/  @!P2 SHF.L.U64.HI R56, R56, 0x2, R17 ;  /* 0x000000023838a819 */ /* 0x000fe40000010211 */
[----:B------:R-:W1:Y:S01]  /*1990*/  @!P2 LDC.64 R16, c[0x0][0x228] ;  /* 0x00008a00ff10ab82 */ /* 0x000e620000000a00 */
[----:B0-----:R-:W-:-:S04]  /*19a0*/  @!P2 IADD3 R2, P1, R57, R54, RZ ;  /* 0x000000363902a210 */ /* 0x001fc80007f3e0ff */
[----:B------:R-:W-:-:S05]  /*19b0*/  @!P2 IADD3.X R3, R56, R55, RZ, P1, !PT ;  /* 0x000000373803a210 */ /* 0x000fca0000ffe4ff */
[----:B------:R1:W-:Y:S02]  /*19c0*/  @!P2 STL.64 [R1+0x7a8], R2 ;  /* 0x0007a8020100a387 */ /* 0x0003e40000100a00 */
[----:B-1----:R-:W-:-:S04]  /*19d0*/  @!P2 IADD3 R2, P1, R57, R16, RZ ;  /* 0x000000103902a210 */ /* 0x002fc80007f3e0ff */
        /* <DEDUP_REMOVED lines=249> */
[----:B--2---:R-:W-:-:S04]  /*2970*/  @!P2 IADD3 R28, P1, R57, R54, RZ ;  /* 0x00000036391ca210 */ /* 0x004fc80007f3e0ff */
[----:B------:R-:W-:Y:S02]  /*2980*/  @!P2 IADD3.X R29, R56, R55, RZ, P1, !PT ;  /* 0x00000037381da210 */ /* 0x000fe40000ffe4ff */
[----:B-1----:R-:W-:-:S04]  /*2990*/  @!P2 IADD3 R60, P1, R57, R16, RZ ;  /* 0x00000010393ca210 */ /* 0x002fc80007f3e0ff */
        /* <DEDUP_REMOVED lines=63> */
[----:B--2---:R-:W-:-:S04]  /*2d90*/  @!P2 IADD3 R44, P1, R57, R54, RZ ;  /* 0x00000036392ca210 */ /* 0x004fc80007f3e0ff */
[----:B------:R-:W-:Y:S02]  /*2da0*/  @!P2 IADD3.X R45, R56, R55, RZ, P1, !PT ;  /* 0x00000037382da210 */ /* 0x000fe40000ffe4ff */
        /* <DEDUP_REMOVED lines=605> */
[----:B-1----:R-:W-:Y:S01]  /*5380*/  @!P2 IMAD R58, R56, R54, RZ ;  /* 0x00000036383aa224 */ /* 0x002fe200078e02ff */
[----:B------:R-:W-:-:S03]  /*5390*/  @!P2 MOV R56, R6 ;  /* 0x000000060038a202 */ /* 0x000fc60000000f00 */
[C---:B------:R-:W-:Y:S02]  /*53a0*/  @!P2 IMAD R58, R59.reuse, R55, R58 ;  /* 0x000000373b3aa224 */ /* 0x040fe400078e023a */
[----:B------:R-:W-:Y:S01]  /*53b0*/  @!P2 IMAD.WIDE.U32 R54, R59, R54, R56 ;  /* 0x000000363b36a225 */ /* 0x000fe200078e0038 */
[----:B------:R-:W-:-:S04]  /*53c0*/  IADD3 R59, R4, 0x1b8, RZ ;  /* 0x000001b8043b7810 */ /* 0x000fc80007ffe0ff */
[----:B------:R-:W-:Y:S02]  /*53d0*/  @!P2 IADD3 R58, R55, R58, RZ ;  /* 0x0000003a373aa210 */ /* 0x000fe40007ffe0ff */
[C---:B------:R-:W-:Y:S02]  /*53e0*/  @!P2 SHF.L.U32 R55, R54.reuse, 0x2, RZ ;  /* 0x000000023637a819 */ /* 0x040fe400000006ff */
[----:B------:R-:W-:Y:S02]  /*53f0*/  @!P2 SHF.L.U64.HI R54, R54, 0x2, R58 ;  /* 0x000000023636a819 */ /* 0x000fe4000001023a */
[----:B0-----:R-:W-:Y:S02]  /*5400*/  @!P2 IADD3 R2, P1, R55, R16, RZ ;  /* 0x000000103702a210 */ /* 0x001fe40007f3e0ff */
[----:B------:R-:W-:Y:S02]  /*5410*/  SHF.R.S32.HI R56, RZ, 0x1f, R59 ;  /* 0x0000001fff387819 */ /* 0x000fe4000001143b */
[----:B------:R-:W-:-:S02]  /*5420*/  @!P2 IADD3.X R3, R54, R17, RZ, P1, !PT ;  /* 0x000000113603a210 */ /* 0x000fc40000ffe4ff */
[----:B------:R-:W0:Y:S03]  /*5430*/  @!P2 LDC.64 R16, c[0x0][0x228] ;  /* 0x00008a00ff10ab82 */ /* 0x000e260000000a00 */
[----:B------:R0:W-:Y:S02]  /*5440*/  @!P2 STL.64 [R1+0x560], R2 ;  /* 0x000560020100a387 */ /* 0x0001e40000100a00 */
[----:B0-----:R-:W-:-:S04]  /*5450*/  @!P2 IADD3 R2, P1, R55, R16, RZ ;  /* 0x000000103702a210 */ /* 0x001fc80007f3e0ff */
[----:B------:R-:W-:Y:S02]  /*5460*/  @!P2 IADD3.X R3, R54, R17, RZ, P1, !PT ;  /* 0x000000113603a210 */ /* 0x000fe40000ffe4ff */
[----:B------:R-:W-:-:S03]  /*5470*/  ISETP.GE.U32.AND P1, PT, R59, UR18, PT ;  /* 0x000000123b007c0c */ /* 0x000fc6000bf26070 */
[----:B------:R0:W-:Y:S01]  /*5480*/  @!P2 STL.64 [R1+0x568], R2 ;  /* 0x000568020100a387 */ /* 0x0001e20000100a00 */
        /* <DEDUP_REMOVED lines=18> */
[----:B------:R1:W-:Y:S01]  /*55b0*/  @!P2 STL.64 [R1+0x550], R2 ;  /* 0x000550020100a387 */ /* 0x0003e20000100a00 */
        /* <DEDUP_REMOVED lines=28> */
[----:B------:R-:W-:-:S05]  /*5780*/  @P2 LOP3.LUT R5, R5, 0x1, RZ, 0xfc, !PT ;  /* 0x0000000105052812 */ /* 0x000fca00078efcff */
[----:B------:R-:W1:Y:S01]  /*5790*/  @!P2 LDC.64 R16, c[0x0][0x230] ;  /* 0x00008c00ff10ab82 */ /* 0x000e620000000a00 */
[----:B------:R-:W-:Y:S01]  /*57a0*/  STL [R1+0x830], R5 ;  /* 0x0008300501007387 */ /* 0x000fe20000100800 */
        /* <DEDUP_REMOVED lines=15> */
[----:B------:R-:W-:Y:S02]  /*58a0*/  ISETP.GE.U32.AND P1, PT, R59, UR18, PT ;  /* 0x000000123b007c0c */ /* 0x000fe4000bf26070 */
[----:B------:R-:W-:Y:S02]  /*58b0*/  MOV R7, R21 ;  /* 0x0000001500077202 */ /* 0x000fe40000000f00 */
        /* <DEDUP_REMOVED lines=21> */
[----:B------:R-:W-:Y:S02]  /*5a10*/  LOP3.LUT P1, RZ, R0, 0x2000000, RZ, 0xc0, !PT ;  /* 0x0200000000ff7812 */ /* 0x000fe4000782c0ff */
[----:B------:R-:W-:Y:S02]  /*5a20*/  ISETP.GE.OR.EX P2, PT, R56, UR19, P0, P2 ;  /* 0x0000001338007c0c */ /* 0x000fe40008746720 */
[----:B------:R-:W-:-:S11]  /*5a30*/  LOP3.LUT R0, R0, 0xefffffff, RZ, 0xc0, !PT ;  /* 0xefffffff00007812 */ /* 0x000fd600078ec0ff */
[----:B------:R-:W0:Y:S01]  /*5a40*/  @!P2 LDC.64 R54, c[0x0][0x288] ;  /* 0x0000a200ff36ab82 */ /* 0x000e220000000a00 */
[----:B------:R-:W-:Y:S02]  /*5a50*/  @!P2 MOV R57, R41 ;  /* 0x000000290039a202 */ /* 0x000fe40000000f00 */
[----:B------:R-:W-:-:S04]  /*5a60*/  @P2 LOP3.LUT R0, R0, 0x10000000, RZ, 0xfc, !PT ;  /* 0x1000000000002812 */ /* 0x000fc800078efcff */
[----:B------:R-:W-:Y:S01]  /*5a70*/  LOP3.LUT R0, R0, 0xdfffffff, RZ, 0xc0, !PT ;  /* 0xdfffffff00007812 */ /* 0x000fe200078ec0ff */
        /* <DEDUP_REMOVED lines=9> */
[----:B--2---:R-:W-:Y:S02]  /*5b10*/  @!P2 IADD3 R18, P3, R55, R16, RZ ;  /* 0x000000103712a210 */ /* 0x004fe40007f7e0ff */
[----:B------:R-:W-:Y:S02]  /*5b20*/  SHF.R.S32.HI R56, RZ, 0x1f, R59 ;  /* 0x0000001fff387819 */ /* 0x000fe4000001143b */
[----:B------:R-:W-:-:S02]  /*5b30*/  @!P2 IADD3.X R19, R54, R17, RZ, P3, !PT ;  /* 0x000000113613a210 */ /* 0x000fc40001ffe4ff */
[----:B------:R-:W1:Y:S02]  /*5b40*/  @!P2 LDC.64 R16, c[0x0][0x228] ;  /* 0x00008a00ff10ab82 */ /* 0x000e640000000a00 */
[----:B-1----:R-:W-:-:S04]  /*5b50*/  @!P2 IADD3 R2, P3, R55, R16, RZ ;  /* 0x000000103702a210 */ /* 0x002fc80007f7e0ff */
[----:B------:R-:W-:Y:S02]  /*5b60*/  @!P2 IADD3.X R3, R54, R17, RZ, P3, !PT ;  /* 0x000000113603a210 */ /* 0x000fe40001ffe4ff */
[----:B------:R-:W-:-:S04]  /*5b70*/  ISETP.GE.U32.AND P3, PT, R59, UR18, PT ;  /* 0x000000123b007c0c */ /* 0x000fc8000bf66070 */
[----:B------:R-:W-:-:S13]  /*5b80*/  ISETP.GE.OR.EX P3, PT, R56, UR19, P0, P3 ;  /* 0x0000001338007c0c */ /* 0x000fda0008766730 */
[----:B------:R-:W0:Y:S01]  /*5b90*/  @!P3 LDC.64 R54, c[0x0][0x288] ;  /* 0x0000a200ff36bb82 */ /* 0x000e220000000a00 */
[----:B------:R-:W-:Y:S02]  /*5ba0*/  @!P3 MOV R57, R41 ;  /* 0x000000290039b202 */ /* 0x000fe40000000f00 */
[----:B------:R-:W-:Y:S02]  /*5bb0*/  MOV R40, R18 ;  /* 0x0000001200287202 */ /* 0x000fe40000000f00 */
[----:B------:R-:W-:-:S03]  /*5bc0*/  @P3 LOP3.LUT R0, R0, 0x20000000, RZ, 0xfc, !PT ;  /* 0x2000000000003812 */ /* 0x000fc600078efcff */
        /* <DEDUP_REMOVED lines=12> */
[----:B------:R-:W0:Y:S02]  /*5c90*/  @!P3 LDC.64 R16, c[0x0][0x228] ;  /* 0x00008a00ff10bb82 */ /* 0x000e240000000a00 */
[----:B0-----:R-:W-:-:S04]  /*5ca0*/  @!P3 IADD3 R30, P4, R55, R16, RZ ;  /* 0x00000010371eb210 */ /* 0x001fc80007f9e0ff */
[----:B------:R-:W-:Y:S02]  /*5cb0*/  @!P3 IADD3.X R31, R54, R17, RZ, P4, !PT ;  /* 0x00000011361fb210 */ /* 0x000fe400027fe4ff */
[----:B------:R-:W-:Y:S02]  /*5cc0*/  ISETP.GE.U32.AND P4, PT, R59, UR18, PT ;  /* 0x000000123b007c0c */ /* 0x000fe4000bf86070 */
[----:B------:R-:W-:Y:S02]  /*5cd0*/  LOP3.LUT P3, RZ, R0, 0x1000000, RZ, 0xc0, !PT ;  /* 0x0100000000ff7812 */ /* 0x000fe4000786c0ff */
[----:B------:R-:W-:-:S13]  /*5ce0*/  ISETP.GE.OR.EX P4, PT, R56, UR19, P0, P4 ;  /* 0x0000001338007c0c */ /* 0x000fda0008786740 */
[----:B------:R-:W0:Y:S01]  /*5cf0*/  @!P4 LDC.64 R54, c[0x0][0x288] ;  /* 0x0000a200ff36cb82 */ /* 0x000e220000000a00 */
[----:B------:R-:W-:-:S07]  /*5d00*/  @!P4 MOV R57, R41 ;  /* 0x000000290039c202 */ /* 0x000fce0000000f00 */
        /* <DEDUP_REMOVED lines=24> */
[----:B------:R-:W-:Y:S02]  /*5e90*/  MOV R56, R24 ;  /* 0x0000001800387202 */ /* 0x000fe40000000f00 */
[----:B------:R-:W-:Y:S02]  /*5ea0*/  IADD3 R59, R4, 0x1f8, RZ ;  /* 0x000001f8043b7810 */ /* 0x000fe40007ffe0ff */
[----:B------:R-:W-:Y:S02]  /*5eb0*/  @!P5 IADD3 R58, R55, R58, RZ ;  /* 0x0000003a373ad210 */ /* 0x000fe40007ffe0ff */
[C---:B------:R-:W-:Y:S02]  /*5ec0*/  @!P5 SHF.L.U32 R55, R54.reuse, 0x2, RZ ;  /* 0x000000023637d819 */ /* 0x040fe400000006ff */
[----:B------:R-:W-:-:S02]  /*5ed0*/  @!P5 SHF.L.U64.HI R54, R54, 0x2, R58 ;  /* 0x000000023636d819 */ /* 0x000fc4000001023a */
[----:B-1----:R-:W-:Y:S02]  /*5ee0*/  @!P5 IADD3 R42, P6, R55, R16, RZ ;  /* 0x00000010372ad210 */ /* 0x002fe40007fde0ff */
[----:B------:R-:W-:Y:S02]  /*5ef0*/  MOV R57, R25 ;  /* 0x0000001900397202 */ /* 0x000fe40000000f00 */
[----:B------:R-:W-:Y:S02]  /*5f00*/  @!P5 IADD3.X R43, R54, R17, RZ, P6, !PT ;  /* 0x00000011362bd210 */ /* 0x000fe400037fe4ff */
[----:B------:R-:W0:Y:S01]  /*5f10*/  @!P5 LDC.64 R16, c[0x0][0x228] ;  /* 0x00008a00ff10db82 */ /* 0x000e220000000a00 */
[----:B------:R-:W-:Y:S02]  /*5f20*/  MOV R4, R56 ;  /* 0x0000003800047202 */ /* 0x000fe40000000f00 */
[----:B------:R-:W-:Y:S02]  /*5f30*/  SHF.R.S32.HI R56, RZ, 0x1f, R59 ;  /* 0x0000001fff387819 */ /* 0x000fe4000001143b */
[----:B------:R-:W-:-:S02]  /*5f40*/  MOV R5, R57 ;  /* 0x0000003900057202 */ /* 0x000fc40000000f00 */
[----:B0-----:R-:W-:-:S04]  /*5f50*/  @!P5 IADD3 R24, P6, R55, R16, RZ ;  /* 0x000000103718d210 */ /* 0x001fc80007fde0ff */
[----:B------:R-:W-:Y:S02]  /*5f60*/  @!P5 IADD3.X R25, R54, R17, RZ, P6, !PT ;  /* 0x000000113619d210 */ /* 0x000fe400037fe4ff */
[----:B------:R-:W-:-:S04]  /*5f70*/  ISETP.GE.U32.AND P6, PT, R59, UR18, PT ;  /* 0x000000123b007c0c */ /* 0x000fc8000bfc6070 */
[----:B------:R-:W-:-:S13]  /*5f80*/  ISETP.GE.OR.EX P6, PT, R56, UR19, P0, P6 ;  /* 0x0000001338007c0c */ /* 0x000fda00087c6760 */
[----:B------:R-:W0:Y:S01]  /*5f90*/  @!P6 LDC.64 R54, c[0x0][0x288] ;  /* 0x0000a200ff36eb82 */ /* 0x000e220000000a00 */
[----:B------:R-:W-:Y:S02]  /*5fa0*/  @!P6 MOV R57, R41 ;  /* 0x000000290039e202 */ /* 0x000fe40000000f00 */
[----:B------:R-:W-:Y:S02]  /*5fb0*/  MOV R41, R19 ;  /* 0x0000001300297202 */ /* 0x000fe40000000f00 */
[----:B------:R-:W2:Y:S03]  /*5fc0*/  LDL.LU.64 R18, [R1+0x8c8] ;  /* 0x0008c80001127983 */ /* 0x000ea60000300a00 */
[----:B------:R-:W1:Y:S01]  /*5fd0*/  @!P6 LDC.64 R16, c[0x0][0x230] ;  /* 0x00008c00ff10eb82 */ /* 0x000e620000000a00 */
[----:B0-----:R-:W-:Y:S01]  /*5fe0*/  @!P6 IMAD R58, R56, R54, RZ ;  /* 0x00000036383ae224 */ /* 0x001fe200078e02ff */
[----:B------:R-:W-:-:S02]  /*5ff0*/  @!P6 MOV R56, R6 ;  /* 0x000000060038e202 */ /* 0x000fc40000000f00 */
[----:B------:R-:W-:Y:S01]  /*6000*/  MOV R6, R20 ;  /* 0x0000001400067202 */ /* 0x000fe20000000f00 */
[C---:B------:R-:W-:Y:S01]  /*6010*/  @!P6 IMAD R58, R59.reuse, R55, R58 ;  /* 0x000000373b3ae224 */ /* 0x040fe200078e023a */
[----:B------:R-:W3:Y:S01]  /*6020*/  LDL.LU.64 R20, [R1+0x8d0] ;  /* 0x0008d00001147983 */ /* 0x000ee20000300a00 */
        /* <DEDUP_REMOVED lines=10> */
[----:B------:R-:W-:Y:S02]  /*60d0*/  MOV R57, R41 ;  /* 0x0000002900397202 */ /* 0x000fe40000000f00 */
[----:B0-----:R-:W-:-:S04]  /*60e0*/  @!P6 IADD3 R40, P2, R55, R16, RZ ;  /* 0x000000103728e210 */ /* 0x001fc80007f5e0ff */
[----:B------:R-:W-:Y:S02]  /*60f0*/  @!P6 IADD3.X R41, R54, R17, RZ, P2, !PT ;  /* 0x000000113629e210 */ /* 0x000fe400017fe4ff */
[----:B------:R-:W-:Y:S02]  /*6100*/  CS2R R16, SRZ ;  /* 0x0000000000107805 */ /* 0x000fe4000001ff00 */
[----:B------:R-:W-:Y:S02]  /*6110*/  MOV R54, R2 ;  /* 0x0000000200367202 */ /* 0x000fe40000000f00 */
[----:B------:R-:W-:Y:S02]  /*6120*/  MOV R55, R3 ;  /* 0x0000000300377202 */ /* 0x000fe40000000f00 */
[----:B------:R-:W4:Y:S04]  /*6130*/  LDL.LU.64 R2, [R1+0x8b8] ;  /* 0x0008b80001027983 */ /* 0x000f280000300a00 */
[----:B------:R0:W-:Y:S02]  /*6140*/  STL.64 [R1+0x800], R40 ;  /* 0x0008002801007387 */ /* 0x0001e40000100a00 */
[----:B0-----:R-:W-:-:S02]  /*6150*/  MOV R40, R8 ;  /* 0x0000000800287202 */ /* 0x001fc40000000f00 */
[----:B------:R-:W-:Y:S02]  /*6160*/  MOV R41, R9 ;  /* 0x0000000900297202 */ /* 0x000fe40000000f00 */
[----:B------:R-:W4:Y:S04]  /*6170*/  LDL.LU.64 R8, [R1+0x8c0] ;  /* 0x0008c00001087983 */ /* 0x000f280000300a00 */
[----:B--2---:R0:W2:Y:S02]  /*6180*/  @!P1 LDG.E.64 R16, desc[UR10][R18.64] ;  /* 0x0000000a12109981 */ /* 0x0040a4000c1e1b00 */
[----:B0-----:R-:W-:-:S06]  /*6190*/  CS2R R18, SRZ ;  /* 0x0000000000127805 */ /* 0x001fcc000001ff00 */
[----:B---3--:R0:W3:Y:S02]  /*61a0*/  @!P1 LDG.E.64 R18, desc[UR10][R20.64] ;  /* 0x0000000a14129981 */ /* 0x0080e4000c1e1b00 */
[----:B0-----:R-:W-:Y:S02]  /*61b0*/  MOV R20, R58 ;  /* 0x0000003a00147202 */ /* 0x001fe40000000f00 */
[----:B------:R-:W-:Y:S02]  /*61c0*/  MOV R21, R59 ;  /* 0x0000003b00157202 */ /* 0x000fe40000000f00 */
[----:B------:R-:W-:Y:S02]  /*61d0*/  CS2R R58, SRZ ;  /* 0x00000000003a7805 */ /* 0x000fe4000001ff00 */
[----:B---3--:R-:W-:Y:S02]  /*61e0*/  @!P1 MOV R59, R18 ;  /* 0x00000012003b9202 */ /* 0x008fe40000000f00 */
[----:B------:R-:W-:-:S05]  /*61f0*/  @!P1 MOV R58, R19 ;  /* 0x00000013003a9202 */ /* 0x000fca0000000f00 */
[----:B------:R0:W-:Y:S02]  /*6200*/  STL.64 [R1+0x808], R58 ;  /* 0x0008083a01007387 */ /* 0x0001e40000100a00 */
[----:B0-----:R-:W-:Y:S02]  /*6210*/  MOV R58, R20 ;  /* 0x00000014003a7202 */ /* 0x001fe40000000f00 */
[----:B------:R-:W-:Y:S02]  /*6220*/  MOV R59, R21 ;  /* 0x00000015003b7202 */ /* 0x000fe40000000f00 */
[----:B------:R-:W-:-:S06]  /*6230*/  CS2R R20, SRZ ;  /* 0x0000000000147805 */ /* 0x000fcc000001ff00 */
[----:B----4-:R0:W3:Y:S02]  /*6240*/  @!P3 LDG.E.64 R20, desc[UR10][R2.64] ;  /* 0x0000000a0214b981 */ /* 0x0100e4000c1e1b00 */
[----:B0-----:R-:W-:-:S06]  /*6250*/  CS2R R2, SRZ ;  /* 0x0000000000027805 */ /* 0x001fcc000001ff00 */
[----:B------:R0:W4:Y:S01]  /*6260*/  @!P3 LDG.E.64 R2, desc[UR10][R8.64] ;  /* 0x0000000a0802b981 */ /* 0x000122000c1e1b00 */
[----:B------:R-:W-:Y:S02]  /*6270*/  LOP3.LUT P2, RZ, R0, 0x800000, RZ, 0xc0, !PT ;  /* 0x0080000000ff7812 */ /* 0x000fe4000784c0ff */
[----:B0-----:R-:W-:Y:S02]  /*6280*/  CS2R R8, SRZ ;  /* 0x0000000000087805 */ /* 0x001fe4000001ff00 */
[----:B----4-:R-:W-:Y:S02]  /*6290*/  @!P3 MOV R9, R2 ;  /* 0x000000020009b202 */ /* 0x010fe40000000f00 */
[----:B------:R-:W-:-:S03]  /*62a0*/  @!P3 MOV R8, R3 ;  /* 0x000000030008b202 */ /* 0x000fc60000000f00 */
[----:B------:R-:W-:Y:S04]  /*62b0*/  STL [R1+0x47c], R9 ;  /* 0x00047c0901007387 */ /* 0x000fe80000100800 */
[----:B------:R0:W-:Y:S02]  /*62c0*/  STL [R1+0x478], R8 ;  /* 0x0004780801007387 */ /* 0x0001e40000100800 */
[----:B0-----:R-:W-:-:S06]  /*62d0*/  CS2R R8, SRZ ;  /* 0x0000000000087805 */ /* 0x001fcc000001ff00 */
[----:B------:R0:W4:Y:S02]  /*62e0*/  @!P2 LDG.E.64 R8, desc[UR10][R10.64] ;  /* 0x0000000a0a08a981 */ /* 0x000124000c1e1b00 */
[----:B0-----:R-:W-:-:S06]  /*62f0*/  CS2R R10, SRZ ;  /* 0x00000000000a7805 */ /* 0x001fcc000001ff00 */
[----:B------:R0:W3:Y:S01]  /*6300*/  @!P2 LDG.E.64 R10, desc[UR10][R12.64] ;  /* 0x0000000a0c0aa981 */ /* 0x0000e2000c1e1b00 */
[----:B------:R-:W-:-:S06]  /*6310*/  HFMA2.MMA R47, -RZ, RZ, 0, 0 ;  /* 0x00000000ff2f7435 */ /* 0x000fcc00000001ff */
[----:B--2---:R-:W-:-:S05]  /*6320*/  @!P1 MOV R47, R16 ;  /* 0x00000010002f9202 */ /* 0x004fca0000000f00 */
[----:B------:R1:W-:Y:S01]  /*6330*/  STL [R1+0x54c], R47 ;  /* 0x00054c2f01007387 */ /* 0x0003e20000100800 */
[----:B0-----:R-:W-:Y:S01]  /*6340*/  CS2R R12, SRZ ;  /* 0x00000000000c7805 */ /* 0x001fe2000001ff00 */
[----:B-1----:R-:W-:-:S06]  /*6350*/  HFMA2.MMA R47, -RZ, RZ, 0, 0 ;  /* 0x00000000ff2f7435 */ /* 0x002fcc00000001ff */
[----:B------:R-:W-:Y:S02]  /*6360*/  @!P1 MOV R47, R17 ;  /* 0x00000011002f9202 */ /* 0x000fe40000000f00 */
[----:B------:R-:W-:Y:S02]  /*6370*/  LOP3.LUT P1, RZ, R0, 0x400000, RZ, 0xc0, !PT ;  /* 0x0040000000ff7812 */ /* 0x000fe4000782c0ff */
[----:B---3--:R-:W-:Y:S02]  /*6380*/  @!P2 MOV R13, R10 ;  /* 0x0000000a000da202 */ /* 0x008fe40000000f00 */
[----:B------:R-:W-:-:S03]  /*6390*/  @!P2 MOV R12, R11 ;  /* 0x0000000b000ca202 */ /* 0x000fc60000000f00 */
[----:B------:R-:W-:Y:S04]  /*63a0*/  STL [R1+0x484], R13 ;  /* 0x0004840d01007387 */ /* 0x000fe80000100800 */
[----:B------:R0:W-:Y:S02]  /*63b0*/  STL [R1+0x480], R12 ;  /* 0x0004800c01007387 */ /* 0x0001e40000100800 */
[----:B0-----:R-:W-:-:S06]  /*63c0*/  CS2R R12, SRZ ;  /* 0x00000000000c7805 */ /* 0x001fcc000001ff00 */
[----:B------:R0:W2:Y:S02]  /*63d0*/  @!P1 LDG.E.64 R12, desc[UR10][R14.64] ;  /* 0x0000000a0e0c9981 */ /* 0x0000a4000c1e1b00 */
[----:B0-----:R-:W-:-:S06]  /*63e0*/  CS2R R14, SRZ ;  /* 0x00000000000e7805 */ /* 0x001fcc000001ff00 */
[----:B------:R0:W3:Y:S04]  /*63f0*/  @!P1 LDG.E.64 R14, desc[UR10][R48.64] ;  /* 0x0000000a300e9981 */ /* 0x0000e8000c1e1b00 */
[----:B------:R1:W-:Y:S01]  /*6400*/  STL.64 [R1+0x10], R16 ;  /* 0x0000101001007387 */ /* 0x0003e20000100a00 */
[----:B0-----:R-:W-:Y:S02]  /*6410*/  MOV R48, R52 ;  /* 0x0000003400307202 */ /* 0x001fe40000000f00 */
[----:B------:R-:W-:Y:S02]  /*6420*/  MOV R49, R53 ;  /* 0x0000003500317202 */ /* 0x000fe40000000f00 */
[----:B------:R-:W4:Y:S01]  /*6430*/  LDL.LU.64 R52, [R1+0x8b0] ;  /* 0x0008b00001347983 */ /* 0x000f220000300a00 */
[----:B-1----:R-:W-:-:S02]  /*6440*/  MOV R16, R48 ;  /* 0x0000003000107202 */ /* 0x002fc40000000f00 */
[----:B------:R-:W-:Y:S02]  /*6450*/  MOV R17, R49 ;  /* 0x0000003100117202 */ /* 0x000fe40000000f00 */
[----:B------:R-:W-:Y:S02]  /*6460*/  MOV R48, R4 ;  /* 0x0000000400307202 */ /* 0x000fe40000000f00 */
[----:B------:R-:W-:Y:S02]  /*6470*/  MOV R49, R5 ;  /* 0x0000000500317202 */ /* 0x000fe40000000f00 */
[----:B------:R-:W-:Y:S02]  /*6480*/  MOV R4, R50 ;  /* 0x0000003200047202 */ /* 0x000fe40000000f00 */
[----:B------:R-:W-:Y:S02]  /*6490*/  MOV R5, R51 ;  /* 0x0000003300057202 */ /* 0x000fe40000000f00 */
[----:B------:R-:W-:-:S02]  /*64a0*/  CS2R R50, SRZ ;  /* 0x0000000000327805 */ /* 0x000fc4000001ff00 */
[----:B--2---:R-:W-:-:S05]  /*64b0*/  @!P1 MOV R50, R13 ;  /* 0x0000000d00329202 */ /* 0x004fca0000000f00 */
[----:B------:R0:W-:Y:S04]  /*64c0*/  STL [R1+0x710], R50 ;  /* 0x0007103201007387 */ /* 0x0001e80000100800 */
[----:B0-----:R-:W2:Y:S01]  /*64d0*/  LDL.LU R50, [R1+0x8ac] ;  /* 0x0008ac0001327983 */ /* 0x001ea20000300800 */
[----:B---3--:R-:W-:-:S05]  /*64e0*/  @!P1 MOV R51, R14 ;  /* 0x0000000e00339202 */ /* 0x008fca0000000f00 */
[----:B------:R0:W-:Y:S04]  /*64f0*/  STL [R1+0x490], R51 ;  /* 0x0004903301007387 */ /* 0x0001e80000100800 */
[----:B0-----:R-:W2:Y:S04]  /*6500*/  LDL.LU R51, [R1+0x8a8] ;  /* 0x0008a80001337983 */ /* 0x001ea80000300800 */
        /* <DEDUP_REMOVED lines=15> */
[----:B----4-:R0:W3:Y:S04]  /*6600*/  @!P3 LDG.E.64 R18, desc[UR10][R52.64] ;  /* 0x0000000a3412b981 */ /* 0x0100e8000c1e1b00 */
[----:B------:R1:W-:Y:S02]  /*6610*/  STL.64 [R1+0x18], R20 ;  /* 0x0000181401007387 */ /* 0x0003e40000100a00 */
[----:B-1----:R-:W-:Y:S01]  /*6620*/  MOV R20, R22 ;  /* 0x0000001600147202 */ /* 0x002fe20000000f00 */
[----:B------:R-:W-:Y:S01]  /*6630*/  HFMA2.MMA R22, -RZ, RZ, 0, 0 ;  /* 0x00000000ff167435 */ /* 0x000fe200000001ff */
[----:B------:R-:W-:Y:S02]  /*6640*/  MOV R21, R23 ;  /* 0x0000001700157202 */ /* 0x000fe40000000f00 */
[----:B0-----:R-:W-:-:S02]  /*6650*/  MOV R52, R24 ;  /* 0x0000001800347202 */ /* 0x001fc40000000f00 */
[----:B------:R-:W-:Y:S02]  /*6660*/  MOV R53, R25 ;  /* 0x0000001900357202 */ /* 0x000fe40000000f00 */
[----:B------:R-:W4:Y:S01]  /*6670*/  LDL.LU.64 R24, [R1+0x8a0] ;  /* 0x0008a00001187983 */ /* 0x000f220000300a00 */
[----:B--2---:R-:W-:-:S05]  /*6680*/  @!P3 MOV R22, R16 ;  /* 0x000000100016b202 */ /* 0x004fca0000000f00 */
[----:B------:R0:W-:Y:S02]  /*6690*/  STL [R1+0x714], R22 ;  /* 0x0007141601007387 */ /* 0x0001e40000100800 */
[----:B0-----:R-:W-:Y:S02]  /*66a0*/  CS2R R22, SRZ ;  /* 0x0000000000167805 */ /* 0x001fe4000001ff00 */
[----:B------:R-:W-:Y:S02]  /*66b0*/  @!P3 MOV R22, R17 ;  /* 0x000000110016b202 */ /* 0x000fe40000000f00 */
[----:B---3--:R-:W-:-:S03]  /*66c0*/  @!P3 MOV R23, R18 ;  /* 0x000000120017b202 */ /* 0x008fc60000000f00 */
[----:B------:R0:W-:Y:S04]  /*66d0*/  STL [R1+0x740], R22 ;  /* 0x0007401601007387 */ /* 0x0001e80000100800 */
[----:B------:R1:W-:Y:S04]  /*66e0*/  STL [R1+0x488], R23 ;  /* 0x0004881701007387 */ /* 0x0003e80000100800 */
[----:B0-----:R-:W2:Y:S04]  /*66f0*/  LDL.LU R22, [R1+0x89c] ;  /* 0x00089c0001167983 */ /* 0x001ea80000300800 */
[----:B-1----:R-:W2:Y:S04]  /*6700*/  LDL.LU R23, [R1+0x898] ;  /* 0x0008980001177983 */ /* 0x002ea80000300800 */
        /* <DEDUP_REMOVED lines=8> */
[----:B0-----:R-:W-:-:S10]  /*6790*/  CS2R R2, SRZ ;  /* 0x0000000000027805 */ /* 0x001fd4000001ff00 */
        /* <DEDUP_REMOVED lines=123> */
[----:B----4-:R-:W3:Y:S04]  /*6f50*/  @!P1 LDG.E.64 R20, desc[UR10][R42.64] ;  /* 0x0000000a2a149981 */ /* 0x010ee8000c1e1b00 */
[----:B------:R0:W-:Y:S02]  /*6f60*/  STL [R1+0x4b4], R47 ;  /* 0x0004b42f01007387 */ /* 0x0001e40000100800 */
[----:B0-----:R-:W-:-:S06]  /*6f70*/  HFMA2.MMA R47, -RZ, RZ, 0, 0 ;  /* 0x00000000ff2f7435 */ /* 0x001fcc00000001ff */
[----:B------:R-:W-:-:S05]  /*6f80*/  @!P3 MOV R47, R15 ;  /* 0x0000000f002fb202 */ /* 0x000fca0000000f00 */
[----:B------:R0:W-:Y:S02]  /*6f90*/  STL [R1+0x4cc], R47 ;  /* 0x0004cc2f01007387 */ /* 0x0001e40000100800 */
[----:B0-----:R-:W-:-:S06]  /*6fa0*/  HFMA2.MMA R47, -RZ, RZ, 0, 0 ;  /* 0x00000000ff2f7435 */ /* 0x001fcc00000001ff */
[----:B------:R-:W-:-:S05]  /*6fb0*/  @!P2 MOV R47, R19 ;  /* 0x00000013002fa202 */ /* 0x000fca0000000f00 */
[----:B------:R0:W-:Y:S04]  /*6fc0*/  STL [R1+0x4e4], R47 ;  /* 0x0004e42f01007387 */ /* 0x0001e80000100800 */
[----:B------:R1:W-:Y:S01]  /*6fd0*/  STL.64 [R1+0x40], R8 ;  /* 0x0000400801007387 */ /* 0x0003e20000100a00 */
[----:B0-----:R-:W-:Y:S01]  /*6fe0*/  HFMA2.MMA R47, -RZ, RZ, 0, 0 ;  /* 0x00000000ff2f7435 */ /* 0x001fe200000001ff */
[----:B-1----:R-:W-:Y:S02]  /*6ff0*/  MOV R8, R44 ;  /* 0x0000002c00087202 */ /* 0x002fe40000000f00 */
[----:B------:R-:W-:Y:S02]  /*7000*/  MOV R9, R45 ;  /* 0x0000002d00097202 */ /* 0x000fe40000000f00 */
[----:B------:R-:W-:-:S02]  /*7010*/  CS2R R44, SRZ ;  /* 0x00000000002c7805 */ /* 0x000fc4000001ff00 */
[----:B--2---:R-:W-:-:S05]  /*7020*/  @!P1 MOV R47, R2 ;  /* 0x00000002002f9202 */ /* 0x004fca0000000f00 */
[----:B------:R0:W-:Y:S02]  /*7030*/  STL [R1+0x7cc], R47 ;  /* 0x0007cc2f01007387 */ /* 0x0001e40000100800 */
[----:B0-----:R-:W-:Y:S01]  /*7040*/  HFMA2.MMA R47, -RZ, RZ, 0, 0 ;  /* 0x00000000ff2f7435 */ /* 0x001fe200000001ff */
[----:B---3--:R-:W-:Y:S02]  /*7050*/  @!P1 MOV R44, R20 ;  /* 0x00000014002c9202 */ /* 0x008fe40000000f00 */
[----:B------:R-:W-:-:S03]  /*7060*/  @!P1 MOV R45, R21 ;  /* 0x00000015002d9202 */ /* 0x000fc60000000f00 */
[----:B------:R0:W-:Y:S04]  /*7070*/  STL [R1+0x508], R44 ;  /* 0x0005082c01007387 */ /* 0x0001e80000100800 */
[----:B------:R1:W-:Y:S01]  /*7080*/  STL [R1+0x4fc], R45 ;  /* 0x0004fc2d01007387 */ /* 0x0003e20000100800 */
[----:B------:R-:W-:-:S03]  /*7090*/  @!P1 MOV R47, R3 ;  /* 0x00000003002f9202 */ /* 0x000fc60000000f00 */
[----:B0-----:R-:W2:Y:S04]  /*70a0*/  LDL.LU R44, [R1+0x848] ;  /* 0x00084800012c7983 */ /* 0x001ea80000300800 */
[----:B-1----:R-:W2:Y:S04]  /*70b0*/  LDL.LU R45, [R1+0x844] ;  /* 0x00084400012d7983 */ /* 0x002ea80000300800 */
[----:B------:R0:W-:Y:S04]  /*70c0*/  STL [R1+0x7d0], R47 ;  /* 0x0007d02f01007387 */ /* 0x0001e80000100800 */
[----:B0-----:R-:W3:Y:S01]  /*70d0*/  LDL.LU R47, [R1+0x84c] ;  /* 0x00084c00012f7983 */ /* 0x001ee20000300800 */
[----:B------:R-:W-:-:S03]  /*70e0*/  LOP3.LUT P3, RZ, R0, 0x8000, RZ, 0xc0, !PT ;  /* 0x0000800000ff7812 */ /* 0x000fc6000786c0ff */
[----:B------:R0:W-:Y:S02]  /*70f0*/  STL.64 [R1+0x240], R10 ;  /* 0x0002400a01007387 */ /* 0x0001e40000100a00 */
[----:B0-----:R-:W-:Y:S02]  /*7100*/  MOV R10, R24 ;  /* 0x00000018000a7202 */ /* 0x001fe40000000f00 */
[----:B------:R-:W-:Y:S02]  /*7110*/  MOV R11, R25 ;  /* 0x00000019000b7202 */ /* 0x000fe40000000f00 */
[----:B------:R-:W-:Y:S02]  /*7120*/  CS2R R24, SRZ ;  /* 0x0000000000187805 */ /* 0x000fe4000001ff00 */
[----:B------:R-:W-:Y:S02]  /*7130*/  MOV R42, R60 ;  /* 0x0000003c002a7202 */ /* 0x000fe40000000f00 */
[----:B------:R-:W-:-:S02]  /*7140*/  MOV R43, R61 ;  /* 0x0000003d002b7202 */ /* 0x000fc40000000f00 */
[----:B------:R-:W4:Y:S04]  /*7150*/  LDL.LU.64 R60, [R1+0x850] ;  /* 0x00085000013c7983 */ /* 0x000f280000300a00 */
[----:B--2---:R0:W2:Y:S02]  /*7160*/  @!P3 LDG.E.64 R24, desc[UR10][R44.64] ;  /* 0x0000000a2c18b981 */ /* 0x0040a4000c1e1b00 */
[----:B0-----:R-:W-:Y:S02]  /*7170*/  MOV R44, R22 ;  /* 0x00000016002c7202 */ /* 0x001fe40000000f00 */
[----:B------:R-:W-:Y:S02]  /*7180*/  MOV R45, R23 ;  /* 0x00000017002d7202 */ /* 0x000fe40000000f00 */
[----:B------:R-:W-:-:S06]  /*7190*/  CS2R R22, SRZ ;  /* 0x0000000000167805 */ /* 0x000fcc000001ff00 */
[----:B---3--:R0:W3:Y:S02]  /*71a0*/  @!P3 LDG.E.64 R22, desc[UR10][R46.64] ;  /* 0x0000000a2e16b981 */ /* 0x0080e4000c1e1b00 */
[----:B0-----:R-:W-:Y:S01]  /*71b0*/  MOV R46, R8 ;  /* 0x00000008002e7202 */ /* 0x001fe20000000f00 */
[----:B------:R-:W-:Y:S01]  /*71c0*/  HFMA2.MMA R8, -RZ, RZ, 0, 0 ;  /* 0x00000000ff087435 */ /* 0x000fe200000001ff */
[----:B------:R-:W-:Y:S01]  /*71d0*/  MOV R47, R9 ;  /* 0x00000009002f7202 */ /* 0x000fe20000000f00 */
[----:B------:R0:W-:Y:S01]  /*71e0*/  STL.64 [R1+0x48], R12 ;  /* 0x0000480c01007387 */ /* 0x0001e20000100a00 */
[----:B----4-:R-:W-:Y:S01]  /*71f0*/  MOV R9, R61 ;  /* 0x0000003d00097202 */ /* 0x010fe20000000f00 */
[----:B0-----:R-:W-:Y:S02]  /*7200*/  HFMA2.MMA R12, -RZ, RZ, 0, 0 ;  /* 0x00000000ff0c7435 */ /* 0x001fe400000001ff */
[----:B--2---:R-:W-:-:S05]  /*7210*/  @!P3 MOV R8, R24 ;  /* 0x000000180008b202 */ /* 0x004fca0000000f00 */
[----:B------:R0:W-:Y:S02]  /*7220*/  STL [R1+0x7d4], R8 ;  /* 0x0007d40801007387 */ /* 0x0001e40000100800 */
[----:B0-----:R-:W-:Y:S02]  /*7230*/  MOV R8, R60 ;  /* 0x0000003c00087202 */ /* 0x001fe40000000f00 */
[----:B------:R-:W-:Y:S02]  /*7240*/  CS2R R60, SRZ ;  /* 0x00000000003c7805 */ /* 0x000fe4000001ff00 */
[----:B---3--:R-:W-:Y:S02]  /*7250*/  @!P3 MOV R60, R22 ;  /* 0x00000016003cb202 */ /* 0x008fe40000000f00 */
[----:B------:R-:W-:-:S03]  /*7260*/  @!P3 MOV R61, R23 ;  /* 0x00000017003db202 */ /* 0x000fc60000000f00 */
[----:B------:R0:W-:Y:S01]  /*7270*/  STL [R1+0x518], R60 ;  /* 0x0005183c01007387 */ /* 0x0001e20000100800 */
[----:B------:R-:W-:-:S03]  /*7280*/  @!P3 MOV R12, R25 ;  /* 0x00000019000cb202 */ /* 0x000fc60000000f00 */
[----:B------:R1:W-:Y:S04]  /*7290*/  STL [R1+0x50c], R61 ;  /* 0x00050c3d01007387 */ /* 0x0003e80000100800 */
[----:B0-----:R-:W2:Y:S04]  /*72a0*/  LDL.LU R60, [R1+0x840] ;  /* 0x00084000013c7983 */ /* 0x001ea80000300800 */
[----:B-1----:R-:W2:Y:S04]  /*72b0*/  LDL.LU R61, [R1+0x83c] ;  /* 0x00083c00013d7983 */ /* 0x002ea80000300800 */
[----:B------:R0:W-:Y:S04]  /*72c0*/  STL [R1+0x7d8], R12 ;  /* 0x0007d80c01007387 */ /* 0x0001e80000100800 */
[----:B0-----:R-:W3:Y:S01]  /*72d0*/  LDL.LU.64 R12, [R1+0x530] ;  /* 0x00053000010c7983 */ /* 0x001ee20000300a00 */
[----:B------:R-:W-:-:S03]  /*72e0*/  LOP3.LUT P2, RZ, R0, 0x4000, RZ, 0xc0, !PT ;  /* 0x0000400000ff7812 */ /* 0x000fc6000784c0ff */
        /* <DEDUP_REMOVED lines=8> */
[----:B---3--:R0:W3:Y:S02]  /*7370*/  @!P2 LDG.E.64 R8, desc[UR10][R12.64] ;  /* 0x0000000a0c08a981 */ /* 0x0080e4000c1e1b00 */
[----:B0-----:R-:W-:Y:S02]  /*7380*/  CS2R R12, SRZ ;  /* 0x00000000000c7805 */ /* 0x001fe4000001ff00 */
[----:B--2---:R-:W-:-:S05]  /*7390*/  @!P2 MOV R12, R26 ;  /* 0x0000001a000ca202 */ /* 0x004fca0000000f00 */
[----:B------:R0:W-:Y:S02]  /*73a0*/  STL [R1+0x7dc], R12 ;  /* 0x0007dc0c01007387 */ /* 0x0001e40000100800 */
[----:B0-----:R-:W-:Y:S02]  /*73b0*/  MOV R12, RZ ;  /* 0x000000ff000c7202 */ /* 0x001fe40000000f00 */
[----:B---3--:R-:W-:Y:S01]  /*73c0*/  @!P2 MOV R13, R8 ;  /* 0x00000008000da202 */ /* 0x008fe20000000f00 */
[----:B------:R-:W-:Y:S01]  /*73d0*/  STL [R1+0x834], R8 ;  /* 0x0008340801007387 */ /* 0x000fe20000100800 */
[----:B------:R-:W-:-:S03]  /*73e0*/  @!P2 MOV R12, R9 ;  /* 0x00000009000ca202 */ /* 0x000fc60000000f00 */
[----:B------:R0:W-:Y:S04]  /*73f0*/  STL [R1+0x838], R9 ;  /* 0x0008380901007387 */ /* 0x0001e80000100800 */
[----:B0-----:R-:W2:Y:S04]  /*7400*/  LDL.LU.64 R8, [R1+0x7b8] ;  /* 0x0007b80001087983 */ /* 0x001ea80000300a00 */
[----:B------:R0:W-:Y:S01]  /*7410*/  STL.64 [R1+0x50], R16 ;  /* 0x0000501001007387 */ /* 0x0001e20000100a00 */
[----:B------:R-:W-:Y:S01]  /*7420*/  LOP3.LUT P1, RZ, R0, 0x2000, RZ, 0xc0, !PT ;  /* 0x0000200000ff7812 */ /* 0x000fe2000782c0ff */
[----:B0-----:R-:W-:-:S06]  /*7430*/  HFMA2.MMA R16, -RZ, RZ, 0, 0 ;  /* 0x00000000ff107435 */ /* 0x001fcc00000001ff */
[----:B------:R-:W-:Y:S01]  /*7440*/  @!P2 MOV R16, R27 ;  /* 0x0000001b0010a202 */ /* 0x000fe20000000f00 */
[----:B------:R-:W-:Y:S04]  /*7450*/  STL [R1+0x530], R13 ;  /* 0x0005300d01007387 */ /* 0x000fe80000100800 */
[----:B------:R0:W-:Y:S04]  /*7460*/  STL [R1+0x7e0], R16 ;  /* 0x0007e01001007387 */ /* 0x0001e80000100800 */
[----:B------:R1:W-:Y:S04]  /*7470*/  STL [R1+0x51c], R12 ;  /* 0x00051c0c01007387 */ /* 0x0003e80000100800 */
[----:B0-----:R-:W3:Y:S01]  /*7480*/  LDL.LU.64 R16, [R1+0x7b0] ;  /* 0x0007b00001107983 */ /* 0x001ee20000300a00 */
[----:B-1----:R-:W-:-:S06]  /*7490*/  CS2R R12, SRZ ;  /* 0x00000000000c7805 */ /* 0x002fcc000001ff00 */
[----:B--2---:R0:W2:Y:S02]  /*74a0*/  @!P1 LDG.E.64 R12, desc[UR10][R8.64] ;  /* 0x0000000a080c9981 */ /* 0x0040a4000c1e1b00 */
[----:B0-----:R-:W-:Y:S02]  /*74b0*/  MOV R8, R10 ;  /* 0x0000000a00087202 */ /* 0x001fe40000000f00 */
[----:B------:R-:W-:Y:S02]  /*74c0*/  MOV R9, R11 ;  /* 0x0000000b00097202 */ /* 0x000fe40000000f00 */
[----:B------:R-:W-:-:S06]  /*74d0*/  CS2R R10, SRZ ;  /* 0x00000000000a7805 */ /* 0x000fcc000001ff00 */
[----:B---3--:R0:W3:Y:S02]  /*74e0*/  @!P1 LDG.E.64 R10, desc[UR10][R16.64] ;  /* 0x0000000a100a9981 */ /* 0x0080e4000c1e1b00 */
[----:B0-----:R-:W-:Y:S01]  /*74f0*/  MOV R16, R14 ;  /* 0x0000000e00107202 */ /* 0x001fe20000000f00 */
[----:B------:R-:W-:Y:S01]  /*7500*/  HFMA2.MMA R14, -RZ, RZ, 0, 0 ;  /* 0x00000000ff0e7435 */ /* 0x000fe200000001ff */
[----:B------:R-:W-:-:S05]  /*7510*/  MOV R17, R15 ;  /* 0x0000000f00117202 */ /* 0x000fca0000000f00 */
[----:B--2---:R-:W-:-:S05]  /*7520*/  @!P1 MOV R14, R12 ;  /* 0x0000000c000e9202 */ /* 0x004fca0000000f00 */
[----:B------:R0:W-:Y:S04]  /*7530*/  STL [R1+0x7b0], R14 ;  /* 0x0007b00e01007387 */ /* 0x0001e80000100800 */
[----:B0-----:R-:W2:Y:S04]  /*7540*/  LDL.LU.64 R14, [R1+0x7a8] ;  /* 0x0007a800010e7983 */ /* 0x001ea80000300a00 */
[----:B------:R0:W-:Y:S01]  /*7550*/  STL.64 [R1+0x58], R2 ;  /* 0x0000580201007387 */ /* 0x0001e20000100a00 */
[----:B------:R-:W-:-:S03]  /*7560*/  LOP3.LUT P3, RZ, R0, 0x1000, RZ, 0xc0, !PT ;  /* 0x0000100000ff7812 */ /* 0x000fc6000786c0ff */
[----:B------:R1:W-:Y:S01]  /*7570*/  STL.64 [R1+0x250], R18 ;  /* 0x0002501201007387 */ /* 0x0003e20000100a00 */
[----:B0-----:R-:W-:Y:S01]  /*7580*/  HFMA2.MMA R2, -RZ, RZ, 0, 0 ;  /* 0x00000000ff027435 */ /* 0x001fe200000001ff */
[----:B-1----:R-:W-:-:S05]  /*7590*/  CS2R R18, SRZ ;  /* 0x0000000000127805 */ /* 0x002fca000001ff00 */
[----:B------:R-:W-:Y:S02]  /*75a0*/  @!P1 MOV R2, R13 ;  /* 0x0000000d00029202 */ /* 0x000fe40000000f00 */
[----:B---3--:R-:W-:Y:S02]  /*75b0*/  @!P1 MOV R19, R10 ;  /* 0x0000000a00139202 */ /* 0x008fe40000000f00 */
[----:B------:R-:W-:Y:S01]  /*75c0*/  @!P1 MOV R18, R11 ;  /* 0x0000000b00129202 */ /* 0x000fe20000000f00 */
[----:B------:R0:W-:Y:S04]  /*75d0*/  STL [R1+0x7b4], R2 ;  /* 0x0007b40201007387 */ /* 0x0001e80000100800 */
[----:B------:R1:W-:Y:S04]  /*75e0*/  STL [R1+0x548], R19 ;  /* 0x0005481301007387 */ /* 0x0003e80000100800 */
[----:B------:R3:W-:Y:S04]  /*75f0*/  STL [R1+0x534], R18 ;  /* 0x0005341201007387 */ /* 0x0007e80000100800 */
[----:B0-----:R-:W4:Y:S01]  /*7600*/  LDL.LU.64 R2, [R1+0x468] ;  /* 0x0004680001027983 */ /* 0x001f220000300a00 */
[----:B-1----:R-:W-:-:S02]  /*7610*/  MOV R19, R17 ;  /* 0x0000001100137202 */ /* 0x002fc40000000f00 */
[----:B---3--:R-:W-:Y:S02]  /*7620*/  MOV R18, R16 ;  /* 0x0000001000127202 */ /* 0x008fe40000000f00 */
[----:B------:R-:W-:-:S06]  /*7630*/  CS2R R16, SRZ ;  /* 0x0000000000107805 */ /* 0x000fcc000001ff00 */
[----:B--2---:R0:W2:Y:S02]  /*7640*/  @!P3 LDG.E.64 R16, desc[UR10][R14.64] ;  /* 0x0000000a0e10b981 */ /* 0x0040a4000c1e1b00 */
[----:B0-----:R-:W-:Y:S02]  /*7650*/  CS2R R14, SRZ ;  /* 0x00000000000e7805 */ /* 0x001fe4000001ff00 */
[----:B------:R0:W-:Y:S04]  /*7660*/  STL.64 [R1+0x60], R24 ;  /* 0x0000601801007387 */ /* 0x0001e80000100a00 */
[----:B0-----:R-:W3:Y:S04]  /*7670*/  LDL.LU.64 R24, [R1+0x7a0] ;  /* 0x0007a00001187983 */ /* 0x001ee80000300a00 */
[----:B----4-:R0:W4:Y:S02]  /*7680*/  @!P3 LDG.E.64 R14, desc[UR10][R2.64] ;  /* 0x0000000a020eb981 */ /* 0x010124000c1e1b00 */
[----:B0-----:R-:W-:-:S06]  /*7690*/  HFMA2.MMA R2, -RZ, RZ, 0, 0 ;  /* 0x00000000ff027435 */ /* 0x001fcc00000001ff */
[----:B--2---:R-:W-:-:S05]  /*76a0*/  @!P3 MOV R2, R16 ;  /* 0x000000100002b202 */ /* 0x004fca0000000f00 */
[----:B------:R0:W-:Y:S02]  /*76b0*/  STL [R1+0x7a8], R2 ;  /* 0x0007a80201007387 */ /* 0x0001e40000100800 */
[----:B0-----:R-:W-:-:S06]  /*76c0*/  HFMA2.MMA R2, -RZ, RZ, 0, 0 ;  /* 0x00000000ff027435 */ /* 0x001fcc00000001ff */
[----:B------:R-:W-:-:S05]  /*76d0*/  @!P3 MOV R2, R17 ;  /* 0x000000110002b202 */ /* 0x000fca0000000f00 */
[----:B------:R0:W-:Y:S04]  /*76e0*/  STL [R1+0x7ac], R2 ;  /* 0x0007ac0201007387 */ /* 0x0001e80000100800 */
[----:B0-----:R-:W2:Y:S01]  /*76f0*/  LDL.LU.64 R2, [R1+0x460] ;  /* 0x0004600001027983 */ /* 0x001ea20000300a00 */
[----:B------:R-:W-:-:S03]  /*7700*/  LOP3.LUT P2, RZ, R0, 0x800, RZ, 0xc0, !PT ;  /* 0x0000080000ff7812 */ /* 0x000fc6000784c0ff */
[----:B------:R0:W-:Y:S02]  /*7710*/  STL.64 [R1+0x258], R20 ;  /* 0x0002581401007387 */ /* 0x0001e40000100a00 */
[----:B0-----:R-:W-:Y:S02]  /*7720*/  CS2R R20, SRZ ;  /* 0x0000000000147805 */ /* 0x001fe4000001ff00 */
[----:B----4-:R-:W-:Y:S02]  /*7730*/  @!P3 MOV R21, R14 ;  /* 0x0000000e0015b202 */ /* 0x010fe40000000f00 */
[----:B------:R-:W-:-:S03]  /*7740*/  @!P3 MOV R20, R15 ;  /* 0x0000000f0014b202 */ /* 0x000fc60000000f00 */
[----:B------:R-:W-:Y:S04]  /*7750*/  STL [R1+0x470], R21 ;  /* 0x0004701501007387 */ /* 0x000fe80000100800 */
[----:B------:R0:W-:Y:S02]  /*7760*/  STL [R1+0x46c], R20 ;  /* 0x00046c1401007387 */ /* 0x0001e40000100800 */
[----:B0-----:R-:W-:-:S06]  /*7770*/  CS2R R20, SRZ ;  /* 0x0000000000147805 */ /* 0x001fcc000001ff00 */
[----:B---3--:R0:W3:Y:S02]  /*7780*/  @!P2 LDG.E.64 R20, desc[UR10][R24.64] ;  /* 0x0000000a1814a981 */ /* 0x0080e4000c1e1b00 */
[----:B0-----:R-:W-:Y:S02]  /*7790*/  MOV R24, R18 ;  /* 0x0000001200187202 */ /* 0x001fe40000000f00 */
[----:B------:R-:W-:Y:S02]  /*77a0*/  MOV R25, R19 ;  /* 0x0000001300197202 */ /* 0x000fe40000000f00 */
[----:B------:R-:W-:-:S06]  /*77b0*/  CS2R R18, SRZ ;  /* 0x0000000000127805 */ /* 0x000fcc000001ff00 */
[----:B--2---:R0:W2:Y:S02]  /*77c0*/  @!P2 LDG.E.64 R18, desc[UR10][R2.64] ;  /* 0x0000000a0212a981 */ /* 0x0040a4000c1e1b00 */
[----:B0-----:R-:W-:Y:S01]  /*77d0*/  HFMA2.MMA R2, -RZ, RZ, 0, 0 ;  /* 0x00000000ff027435 */ /* 0x001fe200000001ff */
[----:B------:R-:W-:Y:S01]  /*77e0*/  MOV R3, R9 ;  /* 0x0000000900037202 */ /* 0x000fe20000000f00 */
[----:B------:R0:W-:Y:S04]  /*77f0*/  STL.64 [R1+0x260], R22 ;  /* 0x0002601601007387 */ /* 0x0001e80000100a00 */
[----:B0-----:R-:W4:Y:S01]  /*7800*/  LDL.LU.64 R22, [R1+0x798] ;  /* 0x0007980001167983 */ /* 0x001f220000300a00 */
[----:B---3--:R-:W-:-:S05]  /*7810*/  @!P2 MOV R2, R20 ;  /* 0x000000140002a202 */ /* 0x008fca0000000f00 */
[----:B------:R0:W-:Y:S02]  /*7820*/  STL [R1+0x7a0], R2 ;  /* 0x0007a00201007387 */ /* 0x0001e40000100800 */
[----:B0-----:R-:W-:Y:S02]  /*7830*/  MOV R2, R8 ;  /* 0x0000000800027202 */ /* 0x001fe40000000f00 */
[----:B------:R-:W-:Y:S02]  /*7840*/  CS2R R8, SRZ ;  /* 0x0000000000087805 */ /* 0x000fe4000001ff00 */
[----:B--2---:R-:W-:Y:S02]  /*7850*/  @!P2 MOV R9, R18 ;  /* 0x000000120009a202 */ /* 0x004fe40000000f00 */
[----:B------:R-:W-:-:S03]  /*7860*/  @!P2 MOV R8, R19 ;  /* 0x000000130008a202 */ /* 0x000fc60000000f00 */
[----:B------:R0:W-:Y:S04]  /*7870*/  STL [R1+0x464], R9 ;  /* 0x0004640901007387 */ /* 0x0001e80000100800 */
[----:B------:R1:W-:Y:S04]  /*7880*/  STL [R1+0x460], R8 ;  /* 0x0004600801007387 */ /* 0x0003e80000100800 */
[----:B0-----:R-:W2:Y:S04]  /*7890*/  LDL.LU R9, [R1+0x838] ;  /* 0x0008380001097983 */ /* 0x001ea80000300800 */
[----:B-1----:R-:W2:Y:S04]  /*78a0*/  LDL.LU R8, [R1+0x834] ;  /* 0x0008340001087983 */ /* 0x002ea80000300800 */
[----:B------:R0:W-:Y:S01]  /*78b0*/  STL.64 [R1+0x68], R26 ;  /* 0x0000681a01007387 */ /* 0x0001e20000100a00 */
[----:B------:R-:W-:Y:S01]  /*78c0*/  LOP3.LUT P1, RZ, R0, 0x400, RZ, 0xc0, !PT ;  /* 0x0000040000ff7812 */ /* 0x000fe2000782c0ff */
[----:B0-----:R-:W-:-:S06]  /*78d0*/  HFMA2.MMA R26, -RZ, RZ, 0, 0 ;  /* 0x00000000ff1a7435 */ /* 0x001fcc00000001ff */
[----:B------:R-:W-:-:S05]  /*78e0*/  @!P2 MOV R26, R21 ;  /* 0x00000015001aa202 */ /* 0x000fca0000000f00 */
[----:B------:R0:W-:Y:S04]  /*78f0*/  STL [R1+0x7a4], R26 ;  /* 0x0007a41a01007387 */ /* 0x0001e80000100800 */
[----:B0-----:R-:W3:Y:S04]  /*7900*/  LDL.LU.64 R26, [R1+0x458] ;  /* 0x00045800011a7983 */ /* 0x001ee80000300a00 */
[----:B--2---:R0:W-:Y:S02]  /*7910*/  STL.64 [R1+0x268], R8 ;  /* 0x0002680801007387 */ /* 0x0041e40000100a00 */
[----:B0-----:R-:W-:-:S06]  /*7920*/  CS2R R8, SRZ ;  /* 0x0000000000087805 */ /* 0x001fcc000001ff00 */
[----:B----4-:R0:W2:Y:S02]  /*7930*/  @!P1 LDG.E.64 R8, desc[UR10][R22.64] ;  /* 0x0000000a16089981 */ /* 0x0100a4000c1e1b00 */
[----:B0-----:R-:W-:Y:S02]  /*7940*/  MOV R22, R2 ;  /* 0x0000000200167202 */ /* 0x001fe40000000f00 */
[----:B------:R-:W-:Y:S02]  /*7950*/  MOV R23, R3 ;  /* 0x0000000300177202 */ /* 0x000fe40000000f00 */
[----:B------:R-:W-:-:S06]  /*7960*/  CS2R R2, SRZ ;  /* 0x0000000000027805 */ /* 0x000fcc000001ff00 */
[----:B---3--:R0:W3:Y:S02]  /*7970*/  @!P1 LDG.E.64 R2, desc[UR10][R26.64] ;  /* 0x0000000a1a029981 */ /* 0x0080e4000c1e1b00 */
[----:B0-----:R-:W-:Y:S02]  /*7980*/  HFMA2.MMA R26, -RZ, RZ, 0, 0 ;  /* 0x00000000ff1a7435 */ /* 0x001fe400000001ff */
[----:B------:R0:W-:Y:S04]  /*7990*/  STL.64 [R1+0x270], R10 ;  /* 0x0002700a01007387 */ /* 0x0001e80000100a00 */
[----:B0-----:R-:W4:Y:S01]  /*79a0*/  LDL.LU.64 R10, [R1+0x790] ;  /* 0x00079000010a7983 */ /* 0x001f220000300a00 */
        /* <DEDUP_REMOVED lines=9> */
[----:B---3--:R-:W-:Y:S02]  /*7a40*/  @!P1 MOV R13, R2 ;  /* 0x00000002000d9202 */ /* 0x008fe40000000f00 */
[----:B------:R-:W-:-:S03]  /*7a50*/  @!P1 MOV R12, R3 ;  /* 0x00000003000c9202 */ /* 0x000fc60000000f00 */
[----:B------:R-:W-:Y:S04]  /*7a60*/  STL [R1+0x468], R13 ;  /* 0x0004680d01007387 */ /* 0x000fe80000100800 */
[----:B------:R0:W-:Y:S02]  /*7a70*/  STL [R1+0x45c], R12 ;  /* 0x00045c0c01007387 */ /* 0x0001e40000100800 */
[----:B0-----:R-:W-:-:S06]  /*7a80*/  CS2R R12, SRZ ;  /* 0x00000000000c7805 */ /* 0x001fcc000001ff00 */
[----:B----4-:R0:W3:Y:S02]  /*7a90*/  @!P3 LDG.E.64 R12, desc[UR10][R10.64] ;  /* 0x0000000a0a0cb981 */ /* 0x0100e4000c1e1b00 */
[----:B0-----:R-:W-:Y:S02]  /*7aa0*/  CS2R R10, SRZ ;  /* 0x00000000000a7805 */ /* 0x001fe4000001ff00 */
[----:B------:R0:W-:Y:S04]  /*7ab0*/  STL.64 [R1+0x278], R14 ;  /* 0x0002780e01007387 */ /* 0x0001e80000100a00 */
[----:B0-----:R-:W4:Y:S04]  /*7ac0*/  LDL.LU.64 R14, [R1+0x780] ;  /* 0x00078000010e7983 */ /* 0x001f280000300a00 */
[----:B--2---:R0:W2:Y:S02]  /*7ad0*/  @!P3 LDG.E.64 R10, desc[UR10][R26.64] ;  /* 0x0000000a1a0ab981 */ /* 0x0040a4000c1e1b00 */
[----:B0-----:R-:W-:-:S02]  /*7ae0*/  HFMA2.MMA R26, -RZ, RZ, 0, 0 ;  /* 0x00000000ff1a7435 */ /* 0x001fc400000001ff */
[----:B------:R0:W-:Y:S01]  /*7af0*/  STL.64 [R1+0x78], R16 ;  /* 0x0000781001007387 */ /* 0x0001e20000100a00 */
[----:B------:R-:W-:Y:S02]  /*7b00*/  LOP3.LUT P2, RZ, R0, 0x100, RZ, 0xc0, !PT ;  /* 0x0000010000ff7812 */ /* 0x000fe4000784c0ff */
[----:B0-----:R-:W-:Y:S02]  /*7b10*/  CS2R R16, SRZ ;  /* 0x0000000000107805 */ /* 0x001fe4000001ff00 */
[----:B---3--:R-:W-:-:S05]  /*7b20*/  @!P3 MOV R26, R12 ;  /* 0x0000000c001ab202 */ /* 0x008fca0000000f00 */
[----:B------:R0:W-:Y:S02]  /*7b30*/  STL [R1+0x790], R26 ;  /* 0x0007901a01007387 */ /* 0x0001e40000100800 */
[----:B0-----:R-:W-:-:S06]  /*7b40*/  HFMA2.MMA R26, -RZ, RZ, 0, 0 ;  /* 0x00000000ff1a7435 */ /* 0x001fcc00000001ff */
[----:B------:R-:W-:-:S05]  /*7b50*/  @!P3 MOV R26, R13 ;  /* 0x0000000d001ab202 */ /* 0x000fca0000000f00 */
[----:B------:R0:W-:Y:S04]  /*7b60*/  STL [R1+0x794], R26 ;  /* 0x0007941a01007387 */ /* 0x0001e80000100800 */
[----:B0-----:R-:W3:Y:S01]  /*7b70*/  LDL.LU.64 R26, [R1+0x448] ;  /* 0x00044800011a7983 */ /* 0x001ee20000300a00 */
[----:B--2---:R-:W-:Y:S02]  /*7b80*/  @!P3 MOV R17, R10 ;  /* 0x0000000a0011b202 */ /* 0x004fe40000000f00 */
[----:B------:R-:W-:-:S03]  /*7b90*/  @!P3 MOV R16, R11 ;  /* 0x0000000b0010b202 */ /* 0x000fc60000000f00 */
[----:B------:R-:W-:Y:S04]  /*7ba0*/  STL [R1+0x454], R17 ;  /* 0x0004541101007387 */ /* 0x000fe80000100800 */
[----:B------:R0:W-:Y:S02]  /*7bb0*/  STL [R1+0x450], R16 ;  /* 0x0004501001007387 */ /* 0x0001e40000100800 */
[----:B0-----:R-:W-:-:S06]  /*7bc0*/  CS2R R16, SRZ ;  /* 0x0000000000107805 */ /* 0x001fcc000001ff00 */
[----:B----4-:R0:W2:Y:S02]  /*7bd0*/  @!P2 LDG.E.64 R16, desc[UR10][R14.64] ;  /* 0x0000000a0e10a981 */ /* 0x0100a4000c1e1b00 */
[----:B0-----:R-:W-:Y:S02]  /*7be0*/  CS2R R14, SRZ ;  /* 0x00000000000e7805 */ /* 0x001fe4000001ff00 */
[----:B------:R0:W-:Y:S04]  /*7bf0*/  STL.64 [R1+0x280], R18 ;  /* 0x0002801201007387 */ /* 0x0001e80000100a00 */
[----:B0-----:R-:W4:Y:S04]  /*7c00*/  LDL.LU.64 R18, [R1+0x778] ;  /* 0x0007780001127983 */ /* 0x001f280000300a00 */
[----:B---3--:R0:W3:Y:S02]  /*7c10*/  @!P2 LDG.E.64 R14, desc[UR10][R26.64] ;  /* 0x0000000a1a0ea981 */ /* 0x0080e4000c1e1b00 */
        /* <DEDUP_REMOVED lines=56> */
[----:B0-----:R-:W-:-:S06]  /*7fa0*/  CS2R R10, SRZ ;  /* 0x00000000000a7805 */ /* 0x001fcc000001ff00 */
[----:B--2---:R0:W2:Y:S02]  /*7fb0*/  @!P2 LDG.E.64 R10, desc[UR10][R26.64] ;  /* 0x0000000a1a0aa981 */ /* 0x0040a4000c1e1b00 */
[----:B0-----:R-:W-:Y:S02]  /*7fc0*/  HFMA2.MMA R26, -RZ, RZ, 0, 0 ;  /* 0x00000000ff1a7435 */ /* 0x001fe400000001ff */
[----:B------:R0:W-:Y:S01]  /*7fd0*/  STL.64 [R1+0x98], R16 ;  /* 0x0000981001007387 */ /* 0x0001e20000100a00 */
[----:B------:R-:W-:-:S03]  /*7fe0*/  MOV R27, R23 ;  /* 0x00000017001b7202 */ /* 0x000fc60000000f00 */
[----:B------:R-:W-:Y:S01]  /*7ff0*/  STL.64 [R1+0x298], R14 ;  /* 0x0002980e01007387 */ /* 0x000fe20000100a00 */
[----:B0-----:R-:W-:Y:S02]  /*8000*/  CS2R R16, SRZ ;  /* 0x0000000000107805 */ /* 0x001fe4000001ff00 */
[----:B---3--:R-:W-:-:S05]  /*8010*/  @!P2 MOV R26, R12 ;  /* 0x0000000c001aa202 */ /* 0x008fca0000000f00 */
[----:B------:R0:W-:Y:S02]  /*8020*/  STL [R1+0x768], R26 ;  /* 0x0007681a01007387 */ /* 0x0001e40000100800 */
[----:B0-----:R-:W-:Y:S01]  /*8030*/  MOV R26, R22 ;  /* 0x00000016001a7202 */ /* 0x001fe20000000f00 */
[----:B------:R-:W-:-:S06]  /*8040*/  HFMA2.MMA R22, -RZ, RZ, 0, 0 ;  /* 0x00000000ff167435 */ /* 0x000fcc00000001ff */
[----:B------:R-:W-:-:S05]  /*8050*/  @!P2 MOV R22, R13 ;  /* 0x0000000d0016a202 */ /* 0x000fca0000000f00 */
[----:B------:R0:W-:Y:S04]  /*8060*/  STL [R1+0x76c], R22 ;  /* 0x00076c1601007387 */ /* 0x0001e80000100800 */
[----:B0-----:R-:W3:Y:S01]  /*8070*/  LDL.LU.64 R22, [R1+0x428] ;  /* 0x0004280001167983 */ /* 0x001ee20000300a00 */
[----:B--2---:R-:W-:-:S05]  /*8080*/  @!P2 MOV R17, R10 ;  /* 0x0000000a0011a202 */ /* 0x004fca0000000f00 */
[----:B------:R-:W-:Y:S04]  /*8090*/  STL [R1+0x434], R17 ;  /* 0x0004341101007387 */ /* 0x000fe80000100800 */
[----:B------:R-:W2:Y:S01]  /*80a0*/  LDL.LU.64 R14, [R1+0x758] ;  /* 0x00075800010e7983 */ /* 0x000ea20000300a00 */
[----:B------:R-:W-:Y:S02]  /*80b0*/  LOP3.LUT P1, RZ, R0, 0x10, RZ, 0xc0, !PT ;  /* 0x0000001000ff7812 */ /* 0x000fe4000782c0ff */
[----:B------:R-:W-:-:S05]  /*80c0*/  @!P2 MOV R16, R11 ;  /* 0x0000000b0010a202 */ /* 0x000fca0000000f00 */
[----:B------:R0:W-:Y:S02]  /*80d0*/  STL [R1+0x430], R16 ;  /* 0x0004301001007387 */ /* 0x0001e40000100800 */
[----:B0-----:R-:W-:Y:S02]  /*80e0*/  CS2R R16, SRZ ;  /* 0x0000000000107805 */ /* 0x001fe4000001ff00 */
[----:B------:R0:W-:Y:S04]  /*80f0*/  STL.64 [R1+0x2a0], R18 ;  /* 0x0002a01201007387 */ /* 0x0001e80000100a00 */
[----:B0-----:R-:W4:Y:S04]  /*8100*/  LDL.LU.64 R18, [R1+0x750] ;  /* 0x0007500001127983 */ /* 0x001f280000300a00 */
[----:B--2---:R0:W2:Y:S02]  /*8110*/  @!P1 LDG.E.64 R16, desc[UR10][R14.64] ;  /* 0x0000000a0e109981 */ /* 0x0040a4000c1e1b00 */
[----:B0-----:R-:W-:-:S06]  /*8120*/  CS2R R14, SRZ ;  /* 0x00000000000e7805 */ /* 0x001fcc000001ff00 */
[----:B---3--:R0:W3:Y:S02]  /*8130*/  @!P1 LDG.E.64 R14, desc[UR10][R22.64] ;  /* 0x0000000a160e9981 */ /* 0x0080e4000c1e1b00 */
[----:B0-----:R-:W-:Y:S02]  /*8140*/  MOV R22, R24 ;  /* 0x0000001800167202 */ /* 0x001fe40000000f00 */
[----:B------:R-:W-:Y:S02]  /*8150*/  MOV R24, R46 ;  /* 0x0000002e00187202 */ /* 0x000fe40000000f00 */
[----:B------:R-:W-:Y:S01]  /*8160*/  MOV R46, R4 ;  /* 0x00000004002e7202 */ /* 0x000fe20000000f00 */
[----:B------:R-:W-:Y:S01]  /*8170*/  HFMA2.MMA R4, -RZ, RZ, 0, 0 ;  /* 0x00000000ff047435 */ /* 0x000fe200000001ff */
[----:B------:R-:W-:Y:S02]  /*8180*/  MOV R23, R25 ;  /* 0x0000001900177202 */ /* 0x000fe40000000f00 */
[----:B------:R-:W-:-:S02]  /*8190*/  MOV R25, R47 ;  /* 0x0000002f00197202 */ /* 0x000fc40000000f00 */
[----:B------:R-:W-:Y:S01]  /*81a0*/  MOV R47, R5 ;  /* 0x00000005002f7202 */ /* 0x000fe20000000f00 */
[----:B------:R0:W-:Y:S01]  /*81b0*/  STL.64 [R1+0xa0], R20 ;  /* 0x0000a01401007387 */ /* 0x0001e20000100a00 */
[----:B------:R-:W-:Y:S02]  /*81c0*/  LOP3.LUT P3, RZ, R0, 0x8, RZ, 0xc0, !PT ;  /* 0x0000000800ff7812 */ /* 0x000fe4000786c0ff */
[----:B0-----:R-:W-:Y:S02]  /*81d0*/  CS2R R20, SRZ ;  /* 0x0000000000147805 */ /* 0x001fe4000001ff00 */
[----:B--2---:R-:W-:-:S05]  /*81e0*/  @!P1 MOV R4, R16 ;  /* 0x0000001000049202 */ /* 0x004fca0000000f00 */
[----:B------:R0:W-:Y:S02]  /*81f0*/  STL [R1+0x758], R4 ;  /* 0x0007580401007387 */ /* 0x0001e40000100800 */
[----:B0-----:R-:W-:-:S06]  /*8200*/  HFMA2.MMA R4, -RZ, RZ, 0, 0 ;  /* 0x00000000ff047435 */ /* 0x001fcc00000001ff */
[----:B------:R-:W-:-:S05]  /*8210*/  @!P1 MOV R4, R17 ;  /* 0x0000001100049202 */ /* 0x000fca0000000f00 */
[----:B------:R0:W-:Y:S01]  /*8220*/  STL [R1+0x75c], R4 ;  /* 0x00075c0401007387 */ /* 0x0001e20000100800 */
[----:B---3--:R-:W-:Y:S02]  /*8230*/  @!P1 MOV R21, R14 ;  /* 0x0000000e00159202 */ /* 0x008fe40000000f00 */
[----:B------:R-:W-:Y:S01]  /*8240*/  @!P1 MOV R20, R15 ;  /* 0x0000000f00149202 */ /* 0x000fe20000000f00 */
[----:B0-----:R-:W2:Y:S04]  /*8250*/  LDL.LU.64 R4, [R1+0x420] ;  /* 0x0004200001047983 */ /* 0x001ea80000300a00 */
[----:B------:R-:W-:Y:S04]  /*8260*/  STL [R1+0x438], R21 ;  /* 0x0004381501007387 */ /* 0x000fe80000100800 */
[----:B------:R0:W-:Y:S02]  /*8270*/  STL [R1+0x42c], R20 ;  /* 0x00042c1401007387 */ /* 0x0001e40000100800 */
[----:B0-----:R-:W-:-:S06]  /*8280*/  CS2R R20, SRZ ;  /* 0x0000000000147805 */ /* 0x001fcc000001ff00 */
[----:B----4-:R0:W3:Y:S02]  /*8290*/  @!P3 LDG.E.64 R20, desc[UR10][R18.64] ;  /* 0x0000000a1214b981 */ /* 0x0100e4000c1e1b00 */
[----:B0-----:R-:W-:Y:S02]  /*82a0*/  CS2R R18, SRZ ;  /* 0x0000000000127805 */ /* 0x001fe4000001ff00 */
[----:B------:R0:W-:Y:S04]  /*82b0*/  STL.64 [R1+0x2a8], R2 ;  /* 0x0002a80201007387 */ /* 0x0001e80000100a00 */
[----:B------:R1:W-:Y:S04]  /*82c0*/  STL.64 [R1+0xa8], R8 ;  /* 0x0000a80801007387 */ /* 0x0003e80000100a00 */
[----:B0-----:R-:W4:Y:S01]  /*82d0*/  LDL.LU.64 R2, [R1+0x748] ;  /* 0x0007480001027983 */ /* 0x001f220000300a00 */
[----:B-1----:R-:W-:-:S03]  /*82e0*/  CS2R R8, SRZ ;  /* 0x0000000000087805 */ /* 0x002fc6000001ff00 */
[----:B--2---:R0:W2:Y:S02]  /*82f0*/  @!P3 LDG.E.64 R18, desc[UR10][R4.64] ;  /* 0x0000000a0412b981 */ /* 0x0040a4000c1e1b00 */
[----:B0-----:R-:W-:Y:S01]  /*8300*/  HFMA2.MMA R4, -RZ, RZ, 0, 0 ;  /* 0x00000000ff047435 */ /* 0x001fe200000001ff */
[C---:B------:R-:W-:Y:S01]  /*8310*/  LOP3.LUT P2, RZ, R0.reuse, 0x4, RZ, 0xc0, !PT ;  /* 0x0000000400ff7812 */ /* 0x040fe2000784c0ff */
[----:B------:R0:W-:Y:S01]  /*8320*/  STL.64 [R1+0x2b8], R14 ;  /* 0x0002b80e01007387 */ /* 0x0001e20000100a00 */
[----:B------:R-:W-:-:S03]  /*8330*/  LOP3.LUT P1, RZ, R0, 0x2, RZ, 0xc0, !PT ;  /* 0x0000000200ff7812 */ /* 0x000fc6000782c0ff */
[----:B------:R-:W-:Y:S04]  /*8340*/  STL.64 [R1+0xb0], R12 ;  /* 0x0000b00c01007387 */ /* 0x000fe80000100a00 */
[----:B------:R-:W-:Y:S01]  /*8350*/  STL.64 [R1+0xb8], R16 ;  /* 0x0000b81001007387 */ /* 0x000fe20000100a00 */
[----:B---3--:R-:W-:-:S03]  /*8360*/  @!P3 MOV R4, R20 ;  /* 0x000000140004b202 */ /* 0x008fc60000000f00 */
[----:B------:R1:W-:Y:S01]  /*8370*/  STL.64 [R1+0x828], R20 ;  /* 0x0008281401007387 */ /* 0x0003e20000100a00 */
[----:B------:R-:W-:-:S03]  /*8380*/  @!P3 MOV R9, R21 ;  /* 0x000000150009b202 */ /* 0x000fc60000000f00 */
[----:B0-----:R-:W3:Y:S04]  /*8390*/  LDL.LU.64 R14, [R1+0x730] ;  /* 0x00073000010e7983 */ /* 0x001ee80000300a00 */
[----:B------:R-:W-:Y:S04]  /*83a0*/  STL.64 [R1+0x2b0], R10 ;  /* 0x0002b00a01007387 */ /* 0x000fe80000100a00 */
[----:B-1----:R-:W3:Y:S04]  /*83b0*/  LDL.LU.64 R20, [R1+0x418] ;  /* 0x0004180001147983 */ /* 0x002ee80000300a00 */
[----:B------:R-:W-:Y:S04]  /*83c0*/  STL [R1+0x754], R9 ;  /* 0x0007540901007387 */ /* 0x000fe80000100800 */
[----:B------:R-:W3:Y:S01]  /*83d0*/  LDL.LU R5, [R1+0x830] ;  /* 0x0008300001057983 */ /* 0x000ee20000300800 */
[----:B--2---:R-:W-:-:S05]  /*83e0*/  @!P3 MOV R8, R18 ;  /* 0x000000120008b202 */ /* 0x004fca0000000f00 */
[----:B------:R0:W-:Y:S02]  /*83f0*/  STL [R1+0x424], R8 ;  /* 0x0004240801007387 */ /* 0x0001e40000100800 */
[----:B0-----:R-:W-:-:S06]  /*8400*/  CS2R R8, SRZ ;  /* 0x0000000000087805 */ /* 0x001fcc000001ff00 */
[----:B----4-:R0:W2:Y:S02]  /*8410*/  @!P2 LDG.E.64 R8, desc[UR10][R2.64] ;  /* 0x0000000a0208a981 */ /* 0x0100a4000c1e1b00 */
[----:B0-----:R-:W-:-:S06]  /*8420*/  CS2R R2, SRZ ;  /* 0x0000000000027805 */ /* 0x001fcc000001ff00 */
[----:B---3--:R-:W3:Y:S04]  /*8430*/  @!P2 LDG.E.64 R2, desc[UR10][R20.64] ;  /* 0x0000000a1402a981 */ /* 0x008ee8000c1e1b00 */
[----:B------:R-:W4:Y:S04]  /*8440*/  LDL.LU.64 R20, [R1+0x728] ;  /* 0x0007280001147983 */ /* 0x000f280000300a00 */
[----:B------:R0:W-:Y:S02]  /*8450*/  STL [R1+0x750], R4 ;  /* 0x0007500401007387 */ /* 0x0001e40000100800 */
[----:B0-----:R-:W-:-:S06]  /*8460*/  HFMA2.MMA R4, -RZ, RZ, 0, 0 ;  /* 0x00000000ff047435 */ /* 0x001fcc00000001ff */
[----:B------:R-:W-:Y:S02]  /*8470*/  @!P3 MOV R4, R19 ;  /* 0x000000130004b202 */ /* 0x000fe40000000f00 */
[----:B------:R-:W-:Y:S02]  /*8480*/  LOP3.LUT P3, RZ, R0, 0x1, RZ, 0xc0, !PT ;  /* 0x0000000100ff7812 */ /* 0x000fe4000786c0ff */
[----:B------:R-:W-:Y:S02]  /*8490*/  CS2R R12, SRZ ;  /* 0x00000000000c7805 */ /* 0x000fe4000001ff00 */
[----:B------:R-:W-:-:S09]  /*84a0*/  CS2R R16, SRZ ;  /* 0x0000000000107805 */ /* 0x000fd2000001ff00 */
[----:B------:R0:W4:Y:S02]  /*84b0*/  @!P3 LDG.E.64 R16, desc[UR10][R14.64] ;  /* 0x0000000a0e10b981 */ /* 0x000124000c1e1b00 */
[----:B0-----:R-:W-:Y:S02]  /*84c0*/  CS2R R14, SRZ ;  /* 0x00000000000e7805 */ /* 0x001fe4000001ff00 */
[----:B------:R-:W-:-:S06]  /*84d0*/  CS2R R10, SRZ ;  /* 0x00000000000a7805 */ /* 0x000fcc000001ff00 */
[----:B------:R0:W4:Y:S01]  /*84e0*/  @!P1 LDG.E.64 R10, desc[UR10][R60.64] ;  /* 0x0000000a3c0a9981 */ /* 0x000122000c1e1b00 */
[----:B--2---:R-:W-:-:S05]  /*84f0*/  @!P2 MOV R13, R9 ;  /* 0x00000009000da202 */ /* 0x004fca0000000f00 */
[----:B------:R-:W-:Y:S01]  /*8500*/  STL [R1+0x74c], R13 ;  /* 0x00074c0d01007387 */ /* 0x000fe20000100800 */
[----:B---3--:R-:W-:-:S05]  /*8510*/  @!P2 MOV R12, R2 ;  /* 0x00000002000ca202 */ /* 0x008fca0000000f00 */
[----:B------:R1:W-:Y:S04]  /*8520*/  STL [R1+0x428], R12 ;  /* 0x0004280c01007387 */ /* 0x0003e80000100800 */
[----:B----4-:R-:W2:Y:S01]  /*8530*/  @!P3 LDG.E.64 R14, desc[UR10][R20.64] ;  /* 0x0000000a140eb981 */ /* 0x010ea2000c1e1b00 */
[----:B-1----:R-:W-:-:S03]  /*8540*/  CS2R R12, SRZ ;  /* 0x00000000000c7805 */ /* 0x002fc6000001ff00 */
[----:B------:R-:W3:Y:S04]  /*8550*/  LDL.LU.64 R20, [R1+0x828] ;  /* 0x0008280001147983 */ /* 0x000ee80000300a00 */
[----:B------:R1:W4:Y:S04]  /*8560*/  @!P1 LDG.E.64 R12, desc[UR10][R26.64] ;  /* 0x0000000a1a0c9981 */ /* 0x000328000c1e1b00 */
[----:B------:R0:W-:Y:S02]  /*8570*/  STL [R1+0x420], R4 ;  /* 0x0004200401007387 */ /* 0x0001e40000100800 */
[----:B0-----:R-:W-:-:S06]  /*8580*/  HFMA2.MMA R4, -RZ, RZ, 0, 0 ;  /* 0x00000000ff047435 */ /* 0x001fcc00000001ff */
[----:B------:R-:W-:-:S05]  /*8590*/  @!P2 MOV R4, R8 ;  /* 0x000000080004a202 */ /* 0x000fca0000000f00 */
[----:B------:R0:W-:Y:S02]  /*85a0*/  STL [R1+0x748], R4 ;  /* 0x0007480401007387 */ /* 0x0001e40000100800 */
[----:B0-----:R-:W-:-:S06]  /*85b0*/  HFMA2.MMA R4, -RZ, RZ, 0, 0 ;  /* 0x00000000ff047435 */ /* 0x001fcc00000001ff */
[----:B------:R-:W-:-:S05]  /*85c0*/  @!P2 MOV R4, R3 ;  /* 0x000000030004a202 */ /* 0x000fca0000000f00 */
[----:B------:R0:W-:Y:S02]  /*85d0*/  STL [R1+0x41c], R4 ;  /* 0x00041c0401007387 */ /* 0x0001e40000100800 */
[----:B0-----:R-:W-:Y:S01]  /*85e0*/  HFMA2.MMA R4, -RZ, RZ, 0, 0 ;  /* 0x00000000ff047435 */ /* 0x001fe200000001ff */
[----:B------:R-:W-:Y:S02]  /*85f0*/  LOP3.LUT P2, RZ, R5, 0x80000000, RZ, 0xc0, !PT ;  /* 0x8000000005ff7812 */ /* 0x000fe4000784c0ff */
[----:B------:R-:W-:Y:S02]  /*8600*/  CS2R R60, SRZ ;  /* 0x00000000003c7805 */ /* 0x000fe4000001ff00 */
[----:B-1----:R-:W-:Y:S02]  /*8610*/  MOV R26, R44 ;  /* 0x0000002c001a7202 */ /* 0x002fe40000000f00 */
[----:B------:R-:W-:Y:S02]  /*8620*/  MOV R27, R45 ;  /* 0x0000002d001b7202 */ /* 0x000fe40000000f00 */
[----:B------:R-:W-:-:S02]  /*8630*/  CS2R R44, SRZ ;  /* 0x00000000002c7805 */ /* 0x000fc4000001ff00 */
[----:B------:R-:W-:Y:S02]  /*8640*/  @!P1 MOV R60, R10 ;  /* 0x0000000a003c9202 */ /* 0x000fe40000000f00 */
[----:B------:R-:W-:Y:S01]  /*8650*/  @!P1 MOV R44, R11 ;  /* 0x0000000b002c9202 */ /* 0x000fe20000000f00 */
[----:B------:R0:W-:Y:S04]  /*8660*/  STL.64 [R1+0x2c0], R18 ;  /* 0x0002c01201007387 */ /* 0x0001e80000100a00 */
[----:B------:R1:W-:Y:S01]  /*8670*/  STL.64 [R1+0xc8], R8 ;  /* 0x0000c80801007387 */ /* 0x0003e20000100a00 */
[----:B0-----:R-:W-:Y:S02]  /*8680*/  CS2R R18, SRZ ;  /* 0x0000000000127805 */ /* 0x001fe4000001ff00 */
[----:B-1----:R-:W-:-:S04]  /*8690*/  CS2R R8, SRZ ;  /* 0x0000000000087805 */ /* 0x002fc8000001ff00 */
[----:B------:R0:W2:Y:S02]  /*86a0*/  @!P2 LDG.E.64 R18, desc[UR10][R22.64] ;  /* 0x0000000a1612a981 */ /* 0x0000a4000c1e1b00 */
[----:B0-----:R-:W-:Y:S02]  /*86b0*/  MOV R22, R46 ;  /* 0x0000002e00167202 */ /* 0x001fe40000000f00 */
[----:B------:R-:W-:Y:S01]  /*86c0*/  MOV R23, R47 ;  /* 0x0000002f00177202 */ /* 0x000fe20000000f00 */
[----:B---3--:R0:W-:Y:S01]  /*86d0*/  STL.64 [R1+0xc0], R20 ;  /* 0x0000c01401007387 */ /* 0x0081e20000100a00 */
[----:B----4-:R-:W-:-:S05]  /*86e0*/  @!P1 MOV R4, R12 ;  /* 0x0000000c00049202 */ /* 0x010fca0000000f00 */
[----:B------:R1:W-:Y:S01]  /*86f0*/  STL [R1+0x738], R4 ;  /* 0x0007380401007387 */ /* 0x0003e20000100800 */
[----:B0-----:R-:W-:Y:S02]  /*8700*/  HFMA2.MMA R20, -RZ, RZ, 0, 0 ;  /* 0x00000000ff147435 */ /* 0x001fe400000001ff */
[----:B-1----:R-:W-:-:S04]  /*8710*/  HFMA2.MMA R4, -RZ, RZ, 0, 0 ;  /* 0x00000000ff047435 */ /* 0x002fc800000001ff */
[----:B------:R-:W-:Y:S02]  /*8720*/  @!P3 MOV R20, R17 ;  /* 0x000000110014b202 */ /* 0x000fe40000000f00 */
[----:B------:R-:W-:-:S03]  /*8730*/  @!P1 MOV R4, R13 ;  /* 0x0000000d00049202 */ /* 0x000fc60000000f00 */
[----:B------:R0:W-:Y:S01]  /*8740*/  STL [R1+0x72c], R20 ;  /* 0x00072c1401007387 */ /* 0x0001e20000100800 */
[----:B------:R-:W-:Y:S02]  /*8750*/  LOP3.LUT P1, RZ, R5, 0x40000000, RZ, 0xc0, !PT ;  /* 0x4000000005ff7812 */ /* 0x000fe4000782c0ff */
[----:B0-----:R-:W-:-:S06]  /*8760*/  CS2R R20, SRZ ;  /* 0x0000000000147805 */ /* 0x001fcc000001ff00 */
[----:B------:R0:W3:Y:S02]  /*8770*/  @!P2 LDG.E.64 R20, desc[UR10][R26.64] ;  /* 0x0000000a1a14a981 */ /* 0x0000e4000c1e1b00 */
[----:B0-----:R-:W-:Y:S02]  /*8780*/  MOV R26, R24 ;  /* 0x00000018001a7202 */ /* 0x001fe40000000f00 */
[----:B------:R-:W-:Y:S02]  /*8790*/  MOV R27, R25 ;  /* 0x00000019001b7202 */ /* 0x000fe40000000f00 */
[----:B------:R-:W-:Y:S02]  /*87a0*/  MOV R24, R38 ;  /* 0x0000002600187202 */ /* 0x000fe40000000f00 */
[----:B------:R-:W-:Y:S01]  /*87b0*/  MOV R25, R39 ;  /* 0x0000002700197202 */ /* 0x000fe20000000f00 */
[----:B------:R0:W4:Y:S01]  /*87c0*/  @!P1 LDG.E.64 R8, desc[UR10][R26.64] ;  /* 0x0000000a1a089981 */ /* 0x000122000c1e1b00 */
[----:B------:R-:W-:-:S02]  /*87d0*/  MOV R38, R34 ;  /* 0x0000002200267202 */ /* 0x000fc40000000f00 */
[----:B------:R-:W-:Y:S02]  /*87e0*/  MOV R39, R35 ;  /* 0x0000002300277202 */ /* 0x000fe40000000f00 */
[----:B0-----:R-:W-:Y:S02]  /*87f0*/  MOV R26, R22 ;  /* 0x00000016001a7202 */ /* 0x001fe40000000f00 */
[----:B------:R-:W-:Y:S02]  /*8800*/  MOV R27, R23 ;  /* 0x00000017001b7202 */ /* 0x000fe40000000f00 */
[----:B------:R-:W-:Y:S02]  /*8810*/  MOV R22, R24 ;  /* 0x0000001800167202 */ /* 0x000fe40000000f00 */
[----:B------:R-:W-:Y:S02]  /*8820*/  MOV R23, R25 ;  /* 0x0000001900177202 */ /* 0x000fe40000000f00 */
[----:B------:R-:W-:-:S02]  /*8830*/  MOV R24, R38 ;  /* 0x0000002600187202 */ /* 0x000fc40000000f00 */
[----:B------:R-:W-:Y:S02]  /*8840*/  MOV R25, R39 ;  /* 0x0000002700197202 */ /* 0x000fe40000000f00 */
[----:B------:R-:W-:Y:S02]  /*8850*/  MOV R38, R52 ;  /* 0x0000003400267202 */ /* 0x000fe40000000f00 */
[----:B------:R-:W-:Y:S02]  /*8860*/  MOV R39, R53 ;  /* 0x0000003500277202 */ /* 0x000fe40000000f00 */
[----:B------:R-:W3:Y:S01]  /*8870*/  LDL.LU.64 R52, [R1+0x708] ;  /* 0x0007080001347983 */ /* 0x000ee20000300a00 */
[----:B------:R-:W-:Y:S02]  /*8880*/  MOV R34, R50 ;  /* 0x0000003200227202 */ /* 0x000fe40000000f00 */
[----:B------:R-:W-:Y:S02]  /*8890*/  MOV R35, R51 ;  /* 0x0000003300237202 */ /* 0x000fe40000000f00 */
[----:B------:R-:W4:Y:S04]  /*88a0*/  LDL.LU.64 R50, [R1+0x718] ;  /* 0x0007180001327983 */ /* 0x000f280000300a00 */
[----:B------:R0:W-:Y:S02]  /*88b0*/  STL [R1+0x73c], R4 ;  /* 0x00073c0401007387 */ /* 0x0001e40000100800 */
[----:B0-----:R-:W-:-:S06]  /*88c0*/  HFMA2.MMA R4, -RZ, RZ, 0, 0 ;  /* 0x00000000ff047435 */ /* 0x001fcc00000001ff */
[----:B------:R-:W-:Y:S02]  /*88d0*/  @!P3 MOV R4, R16 ;  /* 0x000000100004b202 */ /* 0x000fe40000000f00 */
[----:B--2---:R-:W-:-:S03]  /*88e0*/  @!P3 MOV R45, R15 ;  /* 0x0000000f002db202 */ /* 0x004fc60000000f00 */
[----:B------:R0:W-:Y:S02]  /*88f0*/  STL [R1+0x728], R4 ;  /* 0x0007280401007387 */ /* 0x0001e40000100800 */
[----:B0-----:R-:W-:Y:S02]  /*8900*/  MOV R4, RZ ;  /* 0x000000ff00047202 */ /* 0x001fe40000000f00 */
[----:B------:R-:W-:Y:S02]  /*8910*/  @!P3 MOV R4, R14 ;  /* 0x0000000e0004b202 */ /* 0x000fe40000000f00 */
[----:B------:R-:W-:Y:S01]  /*8920*/  LOP3.LUT P3, RZ, R5, 0x20000000, RZ, 0xc0, !PT ;  /* 0x2000000005ff7812 */ /* 0x000fe2000786c0ff */
[----:B------:R0:W-:Y:S02]  /*8930*/  STL.64 [R1+0xd0], R12 ;  /* 0x0000d00c01007387 */ /* 0x0001e40000100a00 */
[----:B0-----:R-:W-:Y:S02]  /*8940*/  CS2R R12, SRZ ;  /* 0x00000000000c7805 */ /* 0x001fe4000001ff00 */
[----:B------:R0:W-:Y:S08]  /*8950*/  STL.64 [R1+0x2d0], R10 ;  /* 0x0002d00a01007387 */ /* 0x0001f00000100a00 */
[----:B------:R1:W2:Y:S01]  /*8960*/  @!P3 LDG.E.64 R12, desc[UR10][R26.64] ;  /* 0x0000000a1a0cb981 */ /* 0x0002a2000c1e1b00 */
[----:B0-----:R-:W-:-:S03]  /*8970*/  CS2R R10, SRZ ;  /* 0x00000000000a7805 */ /* 0x001fc6000001ff00 */
[----:B------:R0:W-:Y:S01]  /*8980*/  STL.64 [R1+0x2c8], R2 ;  /* 0x0002c80201007387 */ /* 0x0001e20000100a00 */
[----:B-1----:R-:W-:Y:S02]  /*8990*/  MOV R26, R22 ;  /* 0x00000016001a7202 */ /* 0x002fe40000000f00 */
[----:B------:R-:W-:Y:S02]  /*89a0*/  MOV R27, R23 ;  /* 0x00000017001b7202 */ /* 0x000fe40000000f00 */
[----:B------:R-:W-:Y:S02]  /*89b0*/  MOV R22, R24 ;  /* 0x0000001800167202 */ /* 0x000fe40000000f00 */
[----:B------:R-:W-:Y:S02]  /*89c0*/  MOV R23, R25 ;  /* 0x0000001900177202 */ /* 0x000fe40000000f00 */
[----:B------:R-:W-:Y:S02]  /*89d0*/  MOV R24, R28 ;  /* 0x0000001c00187202 */ /* 0x000fe40000000f00 */
[----:B------:R-:W-:-:S02]  /*89e0*/  MOV R25, R29 ;  /* 0x0000001d00197202 */ /* 0x000fc40000000f00 */
[----:B0-----:R-:W-:Y:S01]  /*89f0*/  CS2R R2, SRZ ;  /* 0x0000000000027805 */ /* 0x001fe2000001ff00 */
[----:B------:R-:W2:Y:S04]  /*8a00*/  LDL.LU.64 R28, [R1+0x700] ;  /* 0x00070000011c7983 */ /* 0x000ea80000300a00 */
[----:B------:R0:W-:Y:S04]  /*8a10*/  STL.64 [R1+0x818], R44 ;  /* 0x0008182c01007387 */ /* 0x0001e80000100a00 */
[----:B0-----:R-:W2:Y:S04]  /*8a20*/  LDL.LU.64 R44, [R1+0x6f0] ;  /* 0x0006f000012c7983 */ /* 0x001ea80000300a00 */
[----:B---3--:R-:W3:Y:S04]  /*8a30*/  @!P3 LDG.E.64 R10, desc[UR10][R52.64] ;  /* 0x0000000a340ab981 */ /* 0x008ee8000c1e1b00 */
[----:B----4-:R0:W4:Y:S04]  /*8a40*/  @!P1 LDG.E.64 R2, desc[UR10][R50.64] ;  /* 0x0000000a32029981 */ /* 0x010128000c1e1b00 */
        /* <DEDUP_REMOVED lines=8> */
[----:B------:R-:W-:Y:S01]  /*8ad0*/  @!P1 MOV R4, R8 ;  /* 0x0000000800049202 */ /* 0x000fe20000000f00 */
[----:B------:R-:W-:-:S04]  /*8ae0*/  HFMA2.MMA R47, -RZ, RZ, 0, 0 ;  /* 0x00000000ff2f7435 */ /* 0x000fc800000001ff */
[----:B------:R1:W-:Y:S01]  /*8af0*/  STL [R1+0x718], R4 ;  /* 0x0007180401007387 */ /* 0x0003e20000100800 */
[----:B------:R-:W-:Y:S02]  /*8b00*/  MOV R46, RZ ;  /* 0x000000ff002e7202 */ /* 0x000fe40000000f00 */
[----:B------:R-:W-:Y:S02]  /*8b10*/  @!P2 MOV R46, R18 ;  /* 0x00000012002ea202 */ /* 0x000fe40000000f00 */
[----:B------:R-:W-:Y:S01]  /*8b20*/  @!P2 MOV R47, R19 ;  /* 0x00000013002fa202 */ /* 0x000fe20000000f00 */
[----:B-1----:R-:W-:Y:S01]  /*8b30*/  HFMA2.MMA R4, -RZ, RZ, 0, 0 ;  /* 0x00000000ff047435 */ /* 0x002fe200000001ff */
[----:B------:R-:W-:-:S05]  /*8b40*/  LOP3.LUT P2, RZ, R5, 0x10000000, RZ, 0xc0, !PT ;  /* 0x1000000005ff7812 */ /* 0x000fca000784c0ff */
[----:B------:R-:W-:Y:S01]  /*8b50*/  @!P1 MOV R4, R9 ;  /* 0x0000000900049202 */ /* 0x000fe20000000f00 */
[----:B------:R1:W-:Y:S04]  /*8b60*/  STL.64 [R1+0xd8], R16 ;  /* 0x0000d81001007387 */ /* 0x0003e80000100a00 */
[----:B------:R0:W-:Y:S01]  /*8b70*/  STL [R1+0x71c], R4 ;  /* 0x00071c0401007387 */ /* 0x0001e20000100800 */
[----:B-1----:R-:W-:Y:S01]  /*8b80*/  CS2R R16, SRZ ;  /* 0x0000000000107805 */ /* 0x002fe2000001ff00 */
[----:B0-----:R-:W-:-:S05]  /*8b90*/  HFMA2.MMA R4, -RZ, RZ, 0, 0 ;  /* 0x00000000ff047435 */ /* 0x001fca00000001ff */
[----:B------:R0:W4:Y:S01]  /*8ba0*/  @!P2 LDG.E.64 R16, desc[UR10][R26.64] ;  /* 0x0000000a1a10a981 */ /* 0x000122000c1e1b00 */
[----:B--2---:R-:W-:Y:S02]  /*8bb0*/  @!P3 MOV R4, R12 ;  /* 0x0000000c0004b202 */ /* 0x004fe40000000f00 */
[----:B------:R-:W-:Y:S01]  /*8bc0*/  MOV R50, R48 ;  /* 0x0000003000327202 */ /* 0x000fe20000000f00 */
[----:B------:R1:W-:Y:S01]  /*8bd0*/  STL.64 [R1+0x2d8], R14 ;  /* 0x0002d80e01007387 */ /* 0x0003e20000100a00 */
[----:B------:R-:W-:-:S03]  /*8be0*/  MOV R51, R49 ;  /* 0x0000003100337202 */ /* 0x000fc60000000f00 */
[----:B------:R2:W-:Y:S01]  /*8bf0*/  STL [R1+0x708], R4 ;  /* 0x0007080401007387 */ /* 0x0005e20000100800 */
[----:B------:R-:W-:Y:S02]  /*8c00*/  MOV R52, R50 ;  /* 0x0000003200347202 */ /* 0x000fe40000000f00 */
[----:B------:R-:W-:Y:S02]  /*8c10*/  MOV R53, R51 ;  /* 0x0000003300357202 */ /* 0x000fe40000000f00 */
[----:B------:R-:W-:Y:S02]  /*8c20*/  CS2R R50, SRZ ;  /* 0x0000000000327805 */ /* 0x000fe4000001ff00 */
[----:B-1----:R-:W-:Y:S01]  /*8c30*/  CS2R R14, SRZ ;  /* 0x00000000000e7805 */ /* 0x002fe2000001ff00 */
[----:B--2---:R-:W-:-:S05]  /*8c40*/  HFMA2.MMA R4, -RZ, RZ, 0, 0 ;  /* 0x00000000ff047435 */ /* 0x004fca00000001ff */
[----:B------:R1:W2:Y:S01]  /*8c50*/  @!P2 LDG.E.64 R14, desc[UR10][R28.64] ;  /* 0x0000000a1c0ea981 */ /* 0x0002a2000c1e1b00 */
[----:B------:R-:W-:Y:S02]  /*8c60*/  @!P3 MOV R4, R13 ;  /* 0x0000000d0004b202 */ /* 0x000fe40000000f00 */
[----:B------:R-:W-:Y:S02]  /*8c70*/  CS2R R48, SRZ ;  /* 0x0000000000307805 */ /* 0x000fe4000001ff00 */
[----:B0-----:R-:W-:Y:S02]  /*8c80*/  MOV R26, R22 ;  /* 0x00000016001a7202 */ /* 0x001fe40000000f00 */
[----:B------:R-:W-:Y:S02]  /*8c90*/  MOV R27, R23 ;  /* 0x00000017001b7202 */ /* 0x000fe40000000f00 */
[----:B------:R-:W-:Y:S02]  /*8ca0*/  MOV R22, R24 ;  /* 0x0000001800167202 */ /* 0x000fe40000000f00 */
[----:B------:R-:W-:-:S02]  /*8cb0*/  MOV R23, R25 ;  /* 0x0000001900177202 */ /* 0x000fc40000000f00 */
[----:B------:R-:W2:Y:S04]  /*8cc0*/  LDL.LU.64 R24, [R1+0x6f8] ;  /* 0x0006f80001187983 */ /* 0x000ea80000300a00 */
[----:B------:R0:W-:Y:S04]  /*8cd0*/  STL.64 [R1+0x820], R46 ;  /* 0x0008202e01007387 */ /* 0x0001e80000100a00 */
[----:B0-----:R-:W2:Y:S01]  /*8ce0*/  LDL.LU.64 R46, [R1+0x6d0] ;  /* 0x0006d000012e7983 */ /* 0x001ea20000300a00 */
[----:B---3--:R-:W-:Y:S02]  /*8cf0*/  @!P3 MOV R50, R10 ;  /* 0x0000000a0032b202 */ /* 0x008fe40000000f00 */
[----:B------:R-:W-:-:S02]  /*8d00*/  @!P3 MOV R51, R11 ;  /* 0x0000000b0033b202 */ /* 0x000fc40000000f00 */
[----:B------:R-:W-:Y:S01]  /*8d10*/  LOP3.LUT P3, RZ, R5, 0x4000000, RZ, 0xc0, !PT ;  /* 0x0400000005ff7812 */ /* 0x000fe2000786c0ff */
[----:B----4-:R0:W-:Y:S01]  /*8d20*/  STL.64 [R1+0x2e8], R2 ;  /* 0x0002e80201007387 */ /* 0x0101e20000100a00 */
[----:B------:R-:W-:Y:S02]  /*8d30*/  @!P1 MOV R48, R2 ;  /* 0x0000000200309202 */ /* 0x000fe40000000f00 */
[----:B------:R-:W-:Y:S02]  /*8d40*/  @!P1 MOV R49, R3 ;  /* 0x0000000300319202 */ /* 0x000fe40000000f00 */
[----:B0-----:R-:W-:-:S07]  /*8d50*/  CS2R R2, SRZ ;  /* 0x0000000000027805 */ /* 0x001fce000001ff00 */
[----:B------:R-:W3:Y:S04]  /*8d60*/  @!P3 LDG.E.64 R2, desc[UR10][R44.64] ;  /* 0x0000000a2c02b981 */ /* 0x000ee8000c1e1b00 */
[----:B------:R-:W4:Y:S04]  /*8d70*/  LDL.LU.64 R44, [R1+0x6e0] ;  /* 0x0006e000012c7983 */ /* 0x000f280000300a00 */
[----:B------:R0:W-:Y:S01]  /*8d80*/  STL [R1+0x70c], R4 ;  /* 0x00070c0401007387 */ /* 0x0001e20000100800 */
[----:B------:R-:W-:Y:S01]  /*8d90*/  LOP3.LUT P1, RZ, R5, 0x8000000, RZ, 0xc0, !PT ;  /* 0x0800000005ff7812 */ /* 0x000fe2000782c0ff */
[----:B0-----:R-:W-:-:S02]  /*8da0*/  HFMA2.MMA R4, -RZ, RZ, 0, 0 ;  /* 0x00000000ff047435 */ /* 0x001fc400000001ff */
[----:B------:R0:W-:Y:S01]  /*8db0*/  STL.64 [R1+0x2e0], R18 ;  /* 0x0002e01201007387 */ /* 0x0001e20000100a00 */
[----:B-1----:R-:W-:Y:S02]  /*8dc0*/  MOV R28, R52 ;  /* 0x00000034001c7202 */ /* 0x002fe40000000f00 */
[----:B------:R-:W-:Y:S02]  /*8dd0*/  MOV R29, R53 ;  /* 0x00000035001d7202 */ /* 0x000fe40000000f00 */
[----:B------:R-:W-:Y:S02]  /*8de0*/  CS2R R52, SRZ ;  /* 0x0000000000347805 */ /* 0x000fe4000001ff00 */
[----:B0-----:R-:W-:Y:S01]  /*8df0*/  CS2R R18, SRZ ;  /* 0x0000000000127805 */ /* 0x001fe2000001ff00 */
[----:B------:R0:W-:Y:S05]  /*8e00*/  STL.64 [R1+0xe0], R20 ;  /* 0x0000e01401007387 */ /* 0x0001ea0000100a00 */
[----:B------:R-:W3:Y:S04]  /*8e10*/  @!P1 LDG.E.64 R18, desc[UR10][R26.64] ;  /* 0x0000000a1a129981 */ /* 0x000ee8000c1e1b00 */
[----:B------:R1:W-:Y:S01]  /*8e20*/  STL.64 [R1+0x2f0], R10 ;  /* 0x0002f00a01007387 */ /* 0x0003e20000100a00 */
[----:B0-----:R-:W-:-:S03]  /*8e30*/  CS2R R20, SRZ ;  /* 0x0000000000147805 */ /* 0x001fc6000001ff00 */
[----:B------:R-:W3:Y:S01]  /*8e40*/  LDL.LU.64 R26, [R1+0x6e8] ;  /* 0x0006e800011a7983 */ /* 0x000ee20000300a00 */
[----:B-1----:R-:W-:Y:S02]  /*8e50*/  CS2R R10, SRZ ;  /* 0x00000000000a7805 */ /* 0x002fe4000001ff00 */
[----:B------:R-:W-:-:S05]  /*8e60*/  @!P2 MOV R4, R16 ;  /* 0x000000100004a202 */ /* 0x000fca0000000f00 */
[----:B------:R0:W-:Y:S02]  /*8e70*/  STL [R1+0x700], R4 ;  /* 0x0007000401007387 */ /* 0x0001e40000100800 */
[----:B0-----:R-:W-:-:S06]  /*8e80*/  HFMA2.MMA R4, -RZ, RZ, 0, 0 ;  /* 0x00000000ff047435 */ /* 0x001fcc00000001ff */
[----:B------:R-:W-:Y:S02]  /*8e90*/  @!P2 MOV R4, R17 ;  /* 0x000000110004a202 */ /* 0x000fe40000000f00 */
[----:B--2---:R-:W-:Y:S02]  /*8ea0*/  @!P2 MOV R52, R14 ;  /* 0x0000000e0034a202 */ /* 0x004fe40000000f00 */
[----:B------:R-:W-:Y:S02]  /*8eb0*/  @!P2 MOV R53, R15 ;  /* 0x0000000f0035a202 */ /* 0x000fe40000000f00 */
[----:B------:R-:W-:Y:S01]  /*8ec0*/  LOP3.LUT P2, RZ, R5, 0x2000000, RZ, 0xc0, !PT ;  /* 0x0200000005ff7812 */ /* 0x000fe2000784c0ff */
[----:B------:R0:W-:Y:S04]  /*8ed0*/  STL.64 [R1+0xf0], R12 ;  /* 0x0000f00c01007387 */ /* 0x0001e80000100a00 */
[----:B------:R1:W2:Y:S01]  /*8ee0*/  @!P1 LDG.E.64 R20, desc[UR10][R24.64] ;  /* 0x0000000a18149981 */ /* 0x0002a2000c1e1b00 */
[----:B0-----:R-:W-:-:S07]  /*8ef0*/  CS2R R12, SRZ ;  /* 0x00000000000c7805 */ /* 0x001fce000001ff00 */
[----:B------:R-:W2:Y:S04]  /*8f00*/  @!P2 LDG.E.64 R12, desc[UR10][R46.64] ;  /* 0x0000000a2e0ca981 */ /* 0x000ea8000c1e1b00 */
[----:B------:R-:W2:Y:S04]  /*8f10*/  LDL.LU.64 R46, [R1+0x6c0] ;  /* 0x0006c000012e7983 */ /* 0x000ea80000300a00 */
[----:B----4-:R-:W4:Y:S04]  /*8f20*/  @!P2 LDG.E.64 R10, desc[UR10][R44.64] ;  /* 0x0000000a2c0aa981 */ /* 0x010f28000c1e1b00 */
[----:B------:R-:W4:Y:S04]  /*8f30*/  LDL.LU.64 R44, [R1+0x6c8] ;  /* 0x0006c800012c7983 */ /* 0x000f280000300a00 */
[----:B------:R0:W-:Y:S02]  /*8f40*/  STL [R1+0x704], R4 ;  /* 0x0007040401007387 */ /* 0x0001e40000100800 */
[----:B0-----:R-:W-:-:S02]  /*8f50*/  HFMA2.MMA R4, -RZ, RZ, 0, 0 ;  /* 0x00000000ff047435 */ /* 0x001fc400000001ff */
[----:B------:R0:W-:Y:S04]  /*8f60*/  STL.64 [R1+0xe8], R8 ;  /* 0x0000e80801007387 */ /* 0x0001e80000100a00 */
[----:B---3--:R-:W-:Y:S01]  /*8f70*/  @!P1 MOV R4, R18 ;  /* 0x0000001200049202 */ /* 0x008fe20000000f00 */
[----:B------:R3:W-:Y:S04]  /*8f80*/  STL.64 [R1+0xf8], R16 ;  /* 0x0000f81001007387 */ /* 0x0007e80000100a00 */
[----:B------:R3:W-:Y:S01]  /*8f90*/  STL [R1+0x6f8], R4 ;  /* 0x0006f80401007387 */ /* 0x0007e20000100800 */
[----:B0-----:R-:W-:-:S02]  /*8fa0*/  CS2R R8, SRZ ;  /* 0x0000000000087805 */ /* 0x001fc4000001ff00 */
[----:B-1----:R-:W-:Y:S02]  /*8fb0*/  MOV R24, R54 ;  /* 0x0000003600187202 */ /* 0x002fe40000000f00 */
[----:B------:R-:W-:Y:S02]  /*8fc0*/  MOV R25, R55 ;  /* 0x0000003700197202 */ /* 0x000fe40000000f00 */
[----:B------:R-:W-:Y:S01]  /*8fd0*/  CS2R R54, SRZ ;  /* 0x0000000000367805 */ /* 0x000fe2000001ff00 */
[----:B------:R0:W4:Y:S01]  /*8fe0*/  @!P3 LDG.E.64 R8, desc[UR10][R26.64] ;  /* 0x0000000a1a08b981 */ /* 0x000122000c1e1b00 */
[----:B---3--:R-:W-:Y:S02]  /*8ff0*/  HFMA2.MMA R16, -RZ, RZ, 0, 0 ;  /* 0x00000000ff107435 */ /* 0x008fe400000001ff */
[----:B------:R-:W-:-:S06]  /*9000*/  HFMA2.MMA R4, -RZ, RZ, 0, 0 ;  /* 0x00000000ff047435 */ /* 0x000fcc00000001ff */
[----:B------:R-:W-:Y:S01]  /*9010*/  @!P1 MOV R4, R19 ;  /* 0x0000001300049202 */ /* 0x000fe20000000f00 */
[----:B------:R1:W-:Y:S02]  /*9020*/  STL.64 [R1+0x2f8], R14 ;  /* 0x0002f80e01007387 */ /* 0x0003e40000100a00 */
[----:B-1----:R-:W-:Y:S02]  /*9030*/  CS2R R14, SRZ ;  /* 0x00000000000e7805 */ /* 0x002fe4000001ff00 */
[----:B--2---:R-:W-:Y:S02]  /*9040*/  @!P1 MOV R54, R20 ;  /* 0x0000001400369202 */ /* 0x004fe40000000f00 */
[----:B------:R-:W-:Y:S02]  /*9050*/  @!P1 MOV R55, R21 ;  /* 0x0000001500379202 */ /* 0x000fe40000000f00 */
[----:B------:R-:W-:Y:S02]  /*9060*/  LOP3.LUT P1, RZ, R5, 0x1000000, RZ, 0xc0, !PT ;  /* 0x0100000005ff7812 */ /* 0x000fe4000782c0ff */
[----:B----4-:R-:W-:-:S05]  /*9070*/  @!P2 MOV R16, R11 ;  /* 0x0000000b0010a202 */ /* 0x010fca0000000f00 */
[----:B------:R1:W-:Y:S06]  /*9080*/  STL [R1+0x6e0], R16 ;  /* 0x0006e01001007387 */ /* 0x0003ec0000100800 */
[----:B------:R-:W2:Y:S01]  /*9090*/  @!P1 LDG.E.64 R14, desc[UR10][R44.64] ;  /* 0x0000000a2c0e9981 */ /* 0x000ea2000c1e1b00 */
[----:B-1----:R-:W-:-:S03]  /*90a0*/  CS2R R16, SRZ ;  /* 0x0000000000107805 */ /* 0x002fc6000001ff00 */
[----:B------:R-:W3:Y:S04]  /*90b0*/  LDL.LU.64 R44, [R1+0x6b8] ;  /* 0x0006b800012c7983 */ /* 0x000ee80000300a00 */
[----:B------:R-:W4:Y:S04]  /*90c0*/  @!P1 LDG.E.64 R16, desc[UR10][R46.64] ;  /* 0x0000000a2e109981 */ /* 0x000f28000c1e1b00 */
[----:B------:R-:W3:Y:S04]  /*90d0*/  LDL.LU.64 R46, [R1+0x6b0] ;  /* 0x0006b000012e7983 */ /* 0x000ee80000300a00 */
[----:B------:R1:W-:Y:S02]  /*90e0*/  STL [R1+0x6fc], R4 ;  /* 0x0006fc0401007387 */ /* 0x0003e40000100800 */
[----:B-1----:R-:W-:-:S06]  /*90f0*/  HFMA2.MMA R4, -RZ, RZ, 0, 0 ;  /* 0x00000000ff047435 */ /* 0x002fcc00000001ff */
[----:B------:R-:W-:Y:S02]  /*9100*/  @!P3 MOV R4, R2 ;  /* 0x000000020004b202 */ /* 0x000fe40000000f00 */
[----:B0-----:R-:W-:-:S03]  /*9110*/  MOV R26, R24 ;  /* 0x00000018001a7202 */ /* 0x001fc60000000f00 */
[----:B------:R0:W-:Y:S01]  /*9120*/  STL [R1+0x6e8], R4 ;  /* 0x0006e80401007387 */ /* 0x0001e20000100800 */
[----:B------:R-:W-:Y:S02]  /*9130*/  MOV R27, R25 ;  /* 0x00000019001b7202 */ /* 0x000fe40000000f00 */
[----:B------:R-:W-:Y:S02]  /*9140*/  MOV R24, R56 ;  /* 0x0000003800187202 */ /* 0x000fe40000000f00 */
[----:B------:R-:W-:Y:S02]  /*9150*/  MOV R25, R57 ;  /* 0x0000003900197202 */ /* 0x000fe40000000f00 */
[----:B------:R-:W-:Y:S01]  /*9160*/  CS2R R56, SRZ ;  /* 0x0000000000387805 */ /* 0x000fe2000001ff00 */
[----:B0-----:R-:W-:Y:S01]  /*9170*/  HFMA2.MMA R4, -RZ, RZ, 0, 0 ;  /* 0x00000000ff047435 */ /* 0x001fe200000001ff */
[----:B------:R-:W-:Y:S02]  /*9180*/  @!P3 MOV R56, R8 ;  /* 0x000000080038b202 */ /* 0x000fe40000000f00 */
[----:B------:R-:W-:-:S03]  /*9190*/  @!P3 MOV R57, R9 ;  /* 0x000000090039b202 */ /* 0x000fc60000000f00 */
[----:B------:R-:W-:Y:S02]  /*91a0*/  @!P3 MOV R4, R3 ;  /* 0x000000030004b202 */ /* 0x000fe40000000f00 */
[----:B------:R-:W-:Y:S01]  /*91b0*/  LOP3.LUT P3, RZ, R5, 0x800000, RZ, 0xc0, !PT ;  /* 0x0080000005ff7812 */ /* 0x000fe2000786c0ff */
[----:B------:R0:W-:Y:S04]  /*91c0*/  STL.64 [R1+0x300], R20 ;  /* 0x0003001401007387 */ /* 0x0001e80000100a00 */
[----:B------:R1:W-:Y:S01]  /*91d0*/  STL.64 [R1+0x100], R18 ;  /* 0x0001001201007387 */ /* 0x0003e20000100a00 */
[----:B0-----:R-:W-:Y:S02]  /*91e0*/  CS2R R20, SRZ ;  /* 0x0000000000147805 */ /* 0x001fe4000001ff00 */
[----:B-1----:R-:W-:-:S02]  /*91f0*/  CS2R R18, SRZ ;  /* 0x0000000000127805 */ /* 0x002fc4000001ff00 */
[----:B--2---:R-:W-:-:S05]  /*9200*/  @!P1 MOV R19, R15 ;  /* 0x0000000f00139202 */ /* 0x004fca0000000f00 */
[----:B------:R-:W-:Y:S01]  /*9210*/  STL [R1+0x6cc], R19 ;  /* 0x0006cc1301007387 */ /* 0x000fe20000100800 */
[----:B----4-:R-:W-:-:S05]  /*9220*/  @!P1 MOV R18, R16 ;  /* 0x0000001000129202 */ /* 0x010fca0000000f00 */
[----:B------:R0:W-:Y:S04]  /*9230*/  STL [R1+0x6c0], R18 ;  /* 0x0006c01201007387 */ /* 0x0001e80000100800 */
[----:B---3--:R-:W2:Y:S01]  /*9240*/  @!P3 LDG.E.64 R20, desc[UR10][R46.64] ;  /* 0x0000000a2e14b981 */ /* 0x008ea2000c1e1b00 */
[----:B0-----:R-:W-:-:S03]  /*9250*/  CS2R R18, SRZ ;  /* 0x0000000000127805 */ /* 0x001fc6000001ff00 */
[----:B------:R-:W3:Y:S04]  /*9260*/  LDL.LU.64 R46, [R1+0x6a0] ;  /* 0x0006a000012e7983 */ /* 0x000ee80000300a00 */
[----:B------:R-:W4:Y:S04]  /*9270*/  @!P3 LDG.E.64 R18, desc[UR10][R44.64] ;  /* 0x0000000a2c12b981 */ /* 0x000f28000c1e1b00 */
[----:B------:R-:W4:Y:S04]  /*9280*/  LDL.LU.64 R44, [R1+0x6a8] ;  /* 0x0006a800012c7983 */ /* 0x000f280000300a00 */
[----:B------:R0:W-:Y:S02]  /*9290*/  STL [R1+0x6ec], R4 ;  /* 0x0006ec0401007387 */ /* 0x0001e40000100800 */
[----:B0-----:R-:W-:-:S06]  /*92a0*/  HFMA2.MMA R4, -RZ, RZ, 0, 0 ;  /* 0x00000000ff047435 */ /* 0x001fcc00000001ff */
[----:B------:R-:W-:Y:S01]  /*92b0*/  @!P2 MOV R4, R10 ;  /* 0x0000000a0004a202 */ /* 0x000fe20000000f00 */
[----:B------:R0:W-:Y:S01]  /*92c0*/  STL.64 [R1+0x108], R2 ;  /* 0x0001080201007387 */ /* 0x0001e20000100a00 */
[----:B------:R-:W-:-:S03]  /*92d0*/  @!P2 MOV R61, R12 ;  /* 0x0000000c003da202 */ /* 0x000fc60000000f00 */
[----:B------:R1:W-:Y:S01]  /*92e0*/  STL [R1+0x6d4], R4 ;  /* 0x0006d40401007387 */ /* 0x0003e20000100800 */
[----:B0-----:R-:W-:Y:S02]  /*92f0*/  CS2R R2, SRZ ;  /* 0x0000000000027805 */ /* 0x001fe4000001ff00 */
[----:B-1----:R-:W-:Y:S02]  /*9300*/  MOV R4, RZ ;  /* 0x000000ff00047202 */ /* 0x002fe40000000f00 */
[----:B------:R-:W-:Y:S02]  /*9310*/  @!P2 MOV R4, R13 ;  /* 0x0000000d0004a202 */ /* 0x000fe40000000f00 */
[----:B------:R-:W-:Y:S01]  /*9320*/  LOP3.LUT P2, RZ, R5, 0x400000, RZ, 0xc0, !PT ;  /* 0x0040000005ff7812 */ /* 0x000fe2000784c0ff */
[----:B------:R0:W-:Y:S02]  /*9330*/  STL.64 [R1+0x308], R8 ;  /* 0x0003080801007387 */ /* 0x0001e40000100a00 */
[----:B0-----:R-:W-:-:S02]  /*9340*/  CS2R R8, SRZ ;  /* 0x0000000000087805 */ /* 0x001fc4000001ff00 */
[----:B--2---:R-:W-:Y:S02]  /*9350*/  @!P3 MOV R3, R20 ;  /* 0x000000140003b202 */ /* 0x004fe40000000f00 */
[----:B------:R-:W-:-:S03]  /*9360*/  @!P3 MOV R2, R21 ;  /* 0x000000150002b202 */ /* 0x000fc60000000f00 */
[----:B------:R-:W-:Y:S04]  /*9370*/  STL [R1+0x6b0], R3 ;  /* 0x0006b00301007387 */ /* 0x000fe80000100800 */
[----:B------:R0:W-:Y:S04]  /*9380*/  STL [R1+0x6b4], R2 ;  /* 0x0006b40201007387 */ /* 0x0001e80000100800 */
[----:B---3--:R-:W2:Y:S01]  /*9390*/  @!P2 LDG.E.64 R8, desc[UR10][R46.64] ;  /* 0x0000000a2e08a981 */ /* 0x008ea2000c1e1b00 */
[----:B0-----:R-:W-:-:S03]  /*93a0*/  CS2R R2, SRZ ;  /* 0x0000000000027805 */ /* 0x001fc6000001ff00 */
[----:B------:R-:W3:Y:S04]  /*93b0*/  LDL.LU.64 R46, [R1+0x690] ;  /* 0x00069000012e7983 */ /* 0x000ee80000300a00 */
[----:B----4-:R-:W4:Y:S04]  /*93c0*/  @!P2 LDG.E.64 R2, desc[UR10][R44.64] ;  /* 0x0000000a2c02a981 */ /* 0x010f28000c1e1b00 */
[----:B------:R-:W4:Y:S04]  /*93d0*/  LDL.LU.64 R44, [R1+0x698] ;  /* 0x00069800012c7983 */ /* 0x000f280000300a00 */
[----:B------:R0:W-:Y:S02]  /*93e0*/  STL [R1+0x6d0], R4 ;  /* 0x0006d00401007387 */ /* 0x0001e40000100800 */
[----:B0-----:R-:W-:-:S06]  /*93f0*/  HFMA2.MMA R4, -RZ, RZ, 0, 0 ;  /* 0x00000000ff047435 */ /* 0x001fcc00000001ff */
[----:B------:R-:W-:-:S05]  /*9400*/  @!P1 MOV R4, R14 ;  /* 0x0000000e00049202 */ /* 0x000fca0000000f00 */
[----:B------:R0:W-:Y:S04]  /*9410*/  STL [R1+0x6c8], R4 ;  /* 0x0006c80401007387 */ /* 0x0001e80000100800 */
[----:B------:R1:W-:Y:S01]  /*9420*/  STL.64 [R1+0x110], R10 ;  /* 0x0001100a01007387 */ /* 0x0003e20000100a00 */
[----:B0-----:R-:W-:-:S06]  /*9430*/  HFMA2.MMA R4, -RZ, RZ, 0, 0 ;  /* 0x00000000ff047435 */ /* 0x001fcc00000001ff */
[----:B------:R-:W-:Y:S02]  /*9440*/  @!P1 MOV R4, R17 ;  /* 0x0000001100049202 */ /* 0x000fe40000000f00 */
[----:B-1----:R-:W-:Y:S02]  /*9450*/  CS2R R10, SRZ ;  /* 0x00000000000a7805 */ /* 0x002fe4000001ff00 */
[----:B------:R-:W-:Y:S01]  /*9460*/  LOP3.LUT P1, RZ, R5, 0x200000, RZ, 0xc0, !PT ;  /* 0x0020000005ff7812 */ /* 0x000fe2000782c0ff */
[----:B------:R0:W-:Y:S02]  /*9470*/  STL.64 [R1+0x310], R12 ;  /* 0x0003100c01007387 */ /* 0x0001e40000100a00 */
[----:B0-----:R-:W-:Y:S02]  /*9480*/  CS2R R12, SRZ ;  /* 0x00000000000c7805 */ /* 0x001fe4000001ff00 */
[----:B--2---:R-:W-:-:S05]  /*9490*/  @!P2 MOV R10, R8 ;  /* 0x00000008000aa202 */ /* 0x004fca0000000f00 */
[----:B------:R-:W-:Y:S04]  /*94a0*/  STL [R1+0x6a0], R10 ;  /* 0x0006a00a01007387 */ /* 0x000fe80000100800 */
[----:B---3--:R-:W2:Y:S01]  /*94b0*/  @!P1 LDG.E.64 R12, desc[UR10][R46.64] ;  /* 0x0000000a2e0c9981 */ /* 0x008ea2000c1e1b00 */
[----:B----4-:R-:W-:-:S05]  /*94c0*/  @!P2 MOV R11, R3 ;  /* 0x00000003000ba202 */ /* 0x010fca0000000f00 */
[----:B------:R0:W-:Y:S04]  /*94d0*/  STL [R1+0x6ac], R11 ;  /* 0x0006ac0b01007387 */ /* 0x0001e80000100800 */
[----:B------:R-:W3:Y:S01]  /*94e0*/  LDL.LU.64 R46, [R1+0x678] ;  /* 0x00067800012e7983 */ /* 0x000ee20000300a00 */
[----:B0-----:R-:W-:-:S06]  /*94f0*/  CS2R R10, SRZ ;  /* 0x00000000000a7805 */ /* 0x001fcc000001ff00 */
[----:B------:R-:W4:Y:S04]  /*9500*/  @!P1 LDG.E.64 R10, desc[UR10][R44.64] ;  /* 0x0000000a2c0a9981 */ /* 0x000f28000c1e1b00 */
        /* <DEDUP_REMOVED lines=14> */
[----:B---3--:R-:W2:Y:S04]  /*95f0*/  @!P3 LDG.E.64 R16, desc[UR10][R46.64] ;  /* 0x0000000a2e10b981 */ /* 0x008ea8000c1e1b00 */
[----:B------:R-:W3:Y:S01]  /*9600*/  LDL.LU.64 R46, [R1+0x668] ;  /* 0x00066800012e7983 */ /* 0x000ee20000300a00 */
[----:B----4-:R-:W-:-:S05]  /*9610*/  @!P1 MOV R15, R11 ;  /* 0x0000000b000f9202 */ /* 0x010fca0000000f00 */
[----:B------:R0:W-:Y:S02]  /*9620*/  STL [R1+0x69c], R15 ;  /* 0x00069c0f01007387 */ /* 0x0001e40000100800 */
[----:B0-----:R-:W-:-:S06]  /*9630*/  CS2R R14, SRZ ;  /* 0x00000000000e7805 */ /* 0x001fcc000001ff00 */
[----:B------:R-:W4:Y:S04]  /*9640*/  @!P3 LDG.E.64 R14, desc[UR10][R44.64] ;  /* 0x0000000a2c0eb981 */ /* 0x000f28000c1e1b00 */
        /* <DEDUP_REMOVED lines=11> */
[----:B-1----:R-:W-:-:S02]  /*9700*/  CS2R R18, SRZ ;  /* 0x0000000000127805 */ /* 0x002fc4000001ff00 */
        /* <DEDUP_REMOVED lines=300> */
[----:B------:R0:W-:Y:S04]  /*a9d0*/  STL.64 [R1+0x3a0], R20 ;  /* 0x0003a01401007387 */ /* 0x0001e80000100a00 */
[----:B0-----:R-:W4:Y:S01]  /*a9e0*/  LDL.LU.64 R20, [R1+0x560] ;  /* 0x0005600001147983 */ /* 0x001f220000300a00 */
[----:B--2---:R-:W-:-:S05]  /*a9f0*/  @!P3 MOV R14, R12 ;  /* 0x0000000c000eb202 */ /* 0x004fca0000000f00 */
[----:B------:R-:W-:Y:S04]  /*aa00*/  STL [R1+0x580], R14 ;  /* 0x0005800e01007387 */ /* 0x000fe80000100800 */
[----:B---3--:R-:W2:Y:S04]  /*aa10*/  @!P2 LDG.E.64 R16, desc[UR10][R46.64] ;  /* 0x0000000a2e10a981 */ /* 0x008ea8000c1e1b00 */
[----:B------:R-:W-:Y:S04]  /*aa20*/  STL [R1+0x5ac], R4 ;  /* 0x0005ac0401007387 */ /* 0x000fe80000100800 */
[----:B------:R-:W-:Y:S04]  /*aa30*/  STL.64 [R1+0x1a0], R18 ;  /* 0x0001a01201007387 */ /* 0x000fe80000100a00 */
[----:B------:R-:W-:Y:S01]  /*aa40*/  STL.64 [R1+0x3a8], R8 ;  /* 0x0003a80801007387 */ /* 0x000fe20000100a00 */
[----:B----4-:R-:W-:-:S03]  /*aa50*/  @!P3 MOV R15, R11 ;  /* 0x0000000b000fb202 */ /* 0x010fc60000000f00 */
[----:B------:R-:W-:Y:S04]  /*aa60*/  STL.64 [R1+0x1a8], R2 ;  /* 0x0001a80201007387 */ /* 0x000fe80000100a00 */
[----:B------:R0:W-:Y:S04]  /*aa70*/  STL [R1+0x58c], R15 ;  /* 0x00058c0f01007387 */ /* 0x0001e80000100800 */
[----:B------:R-:W-:Y:S04]  /*aa80*/  STL.64 [R1+0x3b0], R12 ;  /* 0x0003b00c01007387 */ /* 0x000fe80000100a00 */
[----:B------:R-:W-:Y:S01]  /*aa90*/  STL.64 [R1+0x1b0], R10 ;  /* 0x0001b00a01007387 */ /* 0x000fe20000100a00 */
[----:B0-----:R-:W-:-:S03]  /*aaa0*/  CS2R R14, SRZ ;  /* 0x00000000000e7805 */ /* 0x001fc6000001ff00 */
[----:B------:R-:W5:Y:S04]  /*aab0*/  LDL.LU.64 R46, [R1+0x820] ;  /* 0x00082000012e7983 */ /* 0x000f680000300a00 */
[----:B------:R-:W3:Y:S04]  /*aac0*/  @!P2 LDG.E.64 R14, desc[UR10][R44.64] ;  /* 0x0000000a2c0ea981 */ /* 0x000ee8000c1e1b00 */
[----:B------:R-:W4:Y:S01]  /*aad0*/  LDL.LU.64 R44, [R1+0x568] ;  /* 0x00056800012c7983 */ /* 0x000f220000300a00 */
[----:B------:R-:W-:-:S06]  /*aae0*/  HFMA2.MMA R4, -RZ, RZ, 0, 0 ;  /* 0x00000000ff047435 */ /* 0x000fcc00000001ff */
[----:B------:R-:W-:-:S05]  /*aaf0*/  @!P1 MOV R4, R2 ;  /* 0x0000000200049202 */ /* 0x000fca0000000f00 */
[----:B------:R0:W-:Y:S01]  /*ab00*/  STL [R1+0x598], R4 ;  /* 0x0005980401007387 */ /* 0x0001e20000100800 */
[----:B------:R-:W-:Y:S01]  /*ab10*/  CS2R R18, SRZ ;  /* 0x0000000000127805 */ /* 0x000fe2000001ff00 */
[----:B0-----:R-:W-:-:S06]  /*ab20*/  HFMA2.MMA R4, -RZ, RZ, 0, 0 ;  /* 0x00000000ff047435 */ /* 0x001fcc00000001ff */
[----:B------:R-:W-:Y:S02]  /*ab30*/  @!P1 MOV R4, R9 ;  /* 0x0000000900049202 */ /* 0x000fe40000000f00 */
[----:B------:R-:W-:Y:S01]  /*ab40*/  LOP3.LUT P1, RZ, R5, 0x8, RZ, 0xc0, !PT ;  /* 0x0000000805ff7812 */ /* 0x000fe2000782c0ff */
[----:B------:R-:W4:Y:S01]  /*ab50*/  LDL.LU.64 R8, [R1+0x550] ;  /* 0x0005500001087983 */ /* 0x000f220000300a00 */
        /* <DEDUP_REMOVED lines=8> */
[----:B------:R0:W-:Y:S01]  /*abe0*/  STL [R1+0x594], R4 ;  /* 0x0005940401007387 */ /* 0x0001e20000100800 */
[----:B------:R-:W-:-:S03]  /*abf0*/  CS2R R2, SRZ ;  /* 0x0000000000027805 */ /* 0x000fc6000001ff00 */
[----:B------:R-:W-:Y:S04]  /*ac00*/  STL.64 [R1+0x3b8], R16 ;  /* 0x0003b81001007387 */ /* 0x000fe80000100a00 */
[----:B------:R-:W-:Y:S01]  /*ac10*/  STL.64 [R1+0x1b8], R14 ;  /* 0x0001b80e01007387 */ /* 0x000fe20000100a00 */
[----:B0-----:R-:W-:-:S03]  /*ac20*/  HFMA2.MMA R4, -RZ, RZ, 0, 0 ;  /* 0x00000000ff047435 */ /* 0x001fc600000001ff */
[----:B------:R-:W5:Y:S03]  /*ac30*/  LDL.LU.64 R44, [R1+0x818] ;  /* 0x00081800012c7983 */ /* 0x000f660000300a00 */
[----:B------:R-:W-:-:S05]  /*ac40*/  @!P3 MOV R4, R10 ;  /* 0x0000000a0004b202 */ /* 0x000fca0000000f00 */
[----:B------:R0:W-:Y:S02]  /*ac50*/  STL [R1+0x588], R4 ;  /* 0x0005880401007387 */ /* 0x0001e40000100800 */
[----:B0-----:R-:W-:-:S06]  /*ac60*/  HFMA2.MMA R4, -RZ, RZ, 0, 0 ;  /* 0x00000000ff047435 */ /* 0x001fcc00000001ff */
[----:B------:R-:W-:Y:S02]  /*ac70*/  @!P3 MOV R4, R13 ;  /* 0x0000000d0004b202 */ /* 0x000fe40000000f00 */
[----:B------:R-:W-:Y:S01]  /*ac80*/  LOP3.LUT P3, RZ, R5, 0x4, RZ, 0xc0, !PT ;  /* 0x0000000405ff7812 */ /* 0x000fe2000786c0ff */
[----:B------:R-:W4:Y:S01]  /*ac90*/  LDL.LU.64 R12, [R1+0x538] ;  /* 0x00053800010c7983 */ /* 0x000f220000300a00 */
[----:B---3--:R-:W-:Y:S02]  /*aca0*/  @!P1 MOV R3, R20 ;  /* 0x0000001400039202 */ /* 0x008fe40000000f00 */
[----:B------:R-:W-:-:S03]  /*acb0*/  @!P1 MOV R2, R21 ;  /* 0x0000001500029202 */ /* 0x000fc60000000f00 */
[----:B------:R-:W-:Y:S04]  /*acc0*/  STL [R1+0x560], R3 ;  /* 0x0005600301007387 */ /* 0x000fe80000100800 */
[----:B------:R0:W-:Y:S02]  /*acd0*/  STL [R1+0x564], R2 ;  /* 0x0005640201007387 */ /* 0x0001e40000100800 */
[----:B0-----:R-:W-:-:S06]  /*ace0*/  CS2R R2, SRZ ;  /* 0x0000000000027805 */ /* 0x001fcc000001ff00 */
[----:B------:R0:W3:Y:S02]  /*acf0*/  @!P3 LDG.E.64 R2, desc[UR10][R8.64] ;  /* 0x0000000a0802b981 */ /* 0x0000e4000c1e1b00 */
        /* <DEDUP_REMOVED lines=11> */
[----:B------:R-:W-:Y:S01]  /*adb0*/  LOP3.LUT P2, RZ, R5, 0x2, RZ, 0xc0, !PT ;  /* 0x0000000205ff7812 */ /* 0x000fe2000784c0ff */
[----:B------:R-:W2:Y:S01]  /*adc0*/  LDL.LU.64 R16, [R1+0x520] ;  /* 0x0005200001107983 */ /* 0x000ea20000300a00 */
[----:B---3--:R-:W-:-:S05]  /*add0*/  @!P3 MOV R11, R3 ;  /* 0x00000003000bb202 */ /* 0x008fca0000000f00 */
[----:B------:R-:W-:Y:S01]  /*ade0*/  STL [R1+0x55c], R11 ;  /* 0x00055c0b01007387 */ /* 0x000fe20000100800 */
[----:B----4-:R-:W-:-:S05]  /*adf0*/  @!P3 MOV R10, R8 ;  /* 0x00000008000ab202 */ /* 0x010fca0000000f00 */
[----:B------:R0:W-:Y:S02]  /*ae00*/  STL [R1+0x550], R10 ;  /* 0x0005500a01007387 */ /* 0x0001e40000100800 */
[----:B0-----:R-:W-:-:S06]  /*ae10*/  CS2R R10, SRZ ;  /* 0x00000000000a7805 */ /* 0x001fcc000001ff00 */
[----:B------:R0:W3:Y:S02]  /*ae20*/  @!P2 LDG.E.64 R10, desc[UR10][R12.64] ;  /* 0x0000000a0c0aa981 */ /* 0x0000e4000c1e1b00 */
[----:B0-----:R-:W-:-:S06]  /*ae30*/  CS2R R12, SRZ ;  /* 0x00000000000c7805 */ /* 0x001fcc000001ff00 */
[----:B------:R-:W4:Y:S04]  /*ae40*/  @!P2 LDG.E.64 R12, desc[UR10][R40.64] ;  /* 0x0000000a280ca981 */ /* 0x000f28000c1e1b00 */
[----:B------:R0:W-:Y:S01]  /*ae50*/  STL [R1+0x574], R4 ;  /* 0x0005740401007387 */ /* 0x0001e20000100800 */
[----:B------:R-:W-:-:S03]  /*ae60*/  CS2R R14, SRZ ;  /* 0x00000000000e7805 */ /* 0x000fc6000001ff00 */
[----:B------:R-:W-:Y:S04]  /*ae70*/  STL.64 [R1+0x3c0], R20 ;  /* 0x0003c01401007387 */ /* 0x000fe80000100a00 */
[----:B------:R-:W2:Y:S01]  /*ae80*/  LDL.LU.64 R40, [R1+0x800] ;  /* 0x0008000001287983 */ /* 0x000ea20000300a00 */
[----:B0-----:R-:W-:-:S06]  /*ae90*/  HFMA2.MMA R4, -RZ, RZ, 0, 0 ;  /* 0x00000000ff047435 */ /* 0x001fcc00000001ff */
[----:B------:R-:W-:-:S05]  /*aea0*/  @!P1 MOV R4, R18 ;  /* 0x0000001200049202 */ /* 0x000fca0000000f00 */
[----:B------:R0:W-:Y:S02]  /*aeb0*/  STL [R1+0x568], R4 ;  /* 0x0005680401007387 */ /* 0x0001e40000100800 */
[----:B0-----:R-:W-:-:S06]  /*aec0*/  HFMA2.MMA R4, -RZ, RZ, 0, 0 ;  /* 0x00000000ff047435 */ /* 0x001fcc00000001ff */
[----:B------:R-:W-:Y:S02]  /*aed0*/  @!P1 MOV R4, R19 ;  /* 0x0000001300049202 */ /* 0x000fe40000000f00 */
[----:B------:R-:W-:Y:S02]  /*aee0*/  LOP3.LUT P1, RZ, R5, 0x1, RZ, 0xc0, !PT ;  /* 0x0000000105ff7812 */ /* 0x000fe4000782c0ff */
[----:B---3--:R-:W-:-:S05]  /*aef0*/  @!P2 MOV R15, R11 ;  /* 0x0000000b000fa202 */ /* 0x008fca0000000f00 */
[----:B------:R-:W-:Y:S01]  /*af00*/  STL [R1+0x544], R15 ;  /* 0x0005440f01007387 */ /* 0x000fe20000100800 */
[----:B----4-:R-:W-:-:S05]  /*af10*/  @!P2 MOV R14, R12 ;  /* 0x0000000c000ea202 */ /* 0x010fca0000000f00 */
[----:B------:R0:W-:Y:S02]  /*af20*/  STL [R1+0x538], R14 ;  /* 0x0005380e01007387 */ /* 0x0001e40000100800 */
[----:B0-----:R-:W-:-:S06]  /*af30*/  CS2R R14, SRZ ;  /* 0x00000000000e7805 */ /* 0x001fcc000001ff00 */
[----:B--2---:R0:W2:Y:S01]  /*af40*/  @!P1 LDG.E.64 R14, desc[UR10][R16.64] ;  /* 0x0000000a100e9981 */ /* 0x0040a2000c1e1b00 */
[----:B------:R-:W-:-:S06]  /*af50*/  HFMA2.MMA R5, -RZ, RZ, 0, 0 ;  /* 0x00000000ff057435 */ /* 0x000fcc00000001ff */
        /* <DEDUP_REMOVED lines=8> */
[----:B0-----:R-:W-:-:S06]  /*afe0*/  CS2R R16, SRZ ;  /* 0x0000000000107805 */ /* 0x001fcc000001ff00 */
[----:B------:R-:W3:Y:S01]  /*aff0*/  @!P1 LDG.E.64 R16, desc[UR10][R6.64] ;  /* 0x0000000a06109981 */ /* 0x000ee2000c1e1b00 */
[----:B-1----:R-:W-:-:S06]  /*b000*/  HFMA2.MMA R5, -RZ, RZ, 0, 0 ;  /* 0x00000000ff057435 */ /* 0x002fcc00000001ff */
[----:B------:R-:W-:Y:S02]  /*b010*/  @!P2 MOV R5, R13 ;  /* 0x0000000d0005a202 */ /* 0x000fe40000000f00 */
[----:B------:R-:W-:Y:S01]  /*b020*/  CS2R R18, SRZ ;  /* 0x0000000000127805 */ /* 0x000fe2000001ff00 */
[----:B------:R0:W-:Y:S04]  /*b030*/  STL [R1+0x56c], R4 ;  /* 0x00056c0401007387 */ /* 0x0001e80000100800 */
[----:B------:R1:W-:Y:S04]  /*b040*/  STL [R1+0x53c], R5 ;  /* 0x00053c0501007387 */ /* 0x0003e80000100800 */
[----:B------:R-:W5:Y:S04]  /*b050*/  LDL.LU.64 R6, [R1+0x7f8] ;  /* 0x0007f80001067983 */ /* 0x000f680000300a00 */
[----:B0-----:R-:W5:Y:S01]  /*b060*/  LDL.LU R4, [R1+0x810] ;  /* 0x0008100001047983 */ /* 0x001f620000300800 */
[----:B-1----:R-:W-:-:S06]  /*b070*/  HFMA2.MMA R5, -RZ, RZ, 0, 0 ;  /* 0x00000000ff057435 */ /* 0x002fcc00000001ff */
[----:B--2---:R-:W-:Y:S02]  /*b080*/  @!P1 MOV R5, R14 ;  /* 0x0000000e00059202 */ /* 0x004fe40000000f00 */
[----:B------:R-:W-:-:S03]  /*b090*/  @!P1 MOV R19, R15 ;  /* 0x0000000f00139202 */ /* 0x000fc60000000f00 */
[----:B------:R0:W-:Y:S04]  /*b0a0*/  STL [R1+0x528], R5 ;  /* 0x0005280501007387 */ /* 0x0001e80000100800 */
[----:B------:R-:W-:Y:S04]  /*b0b0*/  STL [R1+0x52c], R19 ;  /* 0x00052c1301007387 */ /* 0x000fe80000100800 */
[----:B------:R-:W2:Y:S01]  /*b0c0*/  LDL.LU.64 R20, [R1+0x500] ;  /* 0x0005000001147983 */ /* 0x000ea20000300a00 */
[----:B0-----:R-:W-:Y:S01]  /*b0d0*/  HFMA2.MMA R5, -RZ, RZ, 0, 0 ;  /* 0x00000000ff057435 */ /* 0x001fe200000001ff */
[----:B------:R-:W-:-:S02]  /*b0e0*/  LOP3.LUT P2, RZ, R0, 0x10000000, RZ, 0xc0, !PT ;  /* 0x1000000000ff7812 */ /* 0x000fc4000784c0ff */
[C---:B------:R-:W-:Y:S02]  /*b0f0*/  LOP3.LUT P3, RZ, R0.reuse, 0x20000000, RZ, 0xc0, !PT ;  /* 0x2000000000ff7812 */ /* 0x040fe4000786c0ff */
[----:B---3--:R-:W-:Y:S02]  /*b100*/  @!P1 MOV R18, R16 ;  /* 0x0000001000129202 */ /* 0x008fe40000000f00 */
[----:B------:R-:W-:Y:S02]  /*b110*/  @!P1 MOV R5, R17 ;  /* 0x0000001100059202 */ /* 0x000fe40000000f00 */
[----:B------:R-:W-:Y:S01]  /*b120*/  LOP3.LUT P1, RZ, R0, 0x8000000, RZ, 0xc0, !PT ;  /* 0x0800000000ff7812 */ /* 0x000fe2000782c0ff */
[----:B------:R0:W-:Y:S02]  /*b130*/  STL [R1+0x520], R18 ;  /* 0x0005201201007387 */ /* 0x0001e40000100800 */
[----:B0-----:R-:W-:Y:S01]  /*b140*/  CS2R R18, SRZ ;  /* 0x0000000000127805 */ /* 0x001fe2000001ff00 */
[----:B------:R-:W-:-:S09]  /*b150*/  UIMAD.WIDE UR6, UR5, 0x8, UR6 ;  /* 0x00000008050678a5 */ /* 0x000fd2000f8e0206 */
[----:B--2---:R0:W2:Y:S02]  /*b160*/  @!P1 LDG.E.64 R18, desc[UR10][R20.64] ;  /* 0x0000000a14129981 */ /* 0x0040a4000c1e1b00 */
[----:B0-----:R-:W-:-:S06]  /*b170*/  CS2R R20, SRZ ;  /* 0x0000000000147805 */ /* 0x001fcc000001ff00 */
[----:B------:R0:W3:Y:S02]  /*b180*/  @!P1 LDG.E.64 R20, desc[UR10][R22.64] ;  /* 0x0000000a16149981 */ /* 0x0000e4000c1e1b00 */
        /* <DEDUP_REMOVED lines=22> */
[----:B------:R-:W4:Y:S04]  /*b2f0*/  LDG.E.64 R40, desc[UR10][R40.64] ;  /* 0x0000000a28287981 */ /* 0x000f28000c1e1b00 */
[----:B------:R-:W-:Y:S04]  /*b300*/  STL [R1+0x524], R5 ;  /* 0x0005240501007387 */ /* 0x000fe80000100800 */
[----:B------:R0:W-:Y:S02]  /*b310*/  STL.64 [R1+0x1c8], R2 ;  /* 0x0001c80201007387 */ /* 0x0001e40000100a00 */
[----:B0-----:R-:W-:-:S02]  /*b320*/  CS2R R2, SRZ ;  /* 0x0000000000027805 */ /* 0x001fc4000001ff00 */
[----:B--2---:R-:W-:-:S05]  /*b330*/  @!P1 MOV R2, R19 ;  /* 0x0000001300029202 */ /* 0x004fca0000000f00 */
[----:B------:R0:W-:Y:S02]  /*b340*/  STL [R1+0x4d8], R2 ;  /* 0x0004d80201007387 */ /* 0x0001e40000100800 */
[----:B0-----:R-:W-:-:S06]  /*b350*/  HFMA2.MMA R2, -RZ, RZ, 0, 0 ;  /* 0x00000000ff027435 */ /* 0x001fcc00000001ff */
[----:B---3--:R-:W-:-:S05]  /*b360*/  @!P1 MOV R2, R20 ;  /* 0x0000001400029202 */ /* 0x008fca0000000f00 */
[----:B------:R0:W-:Y:S02]  /*b370*/  STL [R1+0x4c0], R2 ;  /* 0x0004c00201007387 */ /* 0x0001e40000100800 */
[----:B0-----:R-:W-:-:S06]  /*b380*/  HFMA2.MMA R2, -RZ, RZ, 0, 0 ;  /* 0x00000000ff027435 */ /* 0x001fcc00000001ff */
[----:B------:R-:W-:-:S05]  /*b390*/  @!P1 MOV R2, R21 ;  /* 0x0000001500029202 */ /* 0x000fca0000000f00 */
[----:B------:R0:W-:Y:S02]  /*b3a0*/  STL [R1+0x4d4], R2 ;  /* 0x0004d40201007387 */ /* 0x0001e40000100800 */
[----:B0-----:R-:W-:-:S06]  /*b3b0*/  HFMA2.MMA R2, -RZ, RZ, 0, 0 ;  /* 0x00000000ff027435 */ /* 0x001fcc00000001ff */
[----:B----4-:R-:W-:-:S05]  /*b3c0*/  @!P2 MOV R2, R22 ;  /* 0x000000160002a202 */ /* 0x010fca0000000f00 */
[----:B------:R0:W-:Y:S01]  /*b3d0*/  STL [R1+0x4ec], R2 ;  /* 0x0004ec0201007387 */ /* 0x0001e20000100800 */
[----:B------:R-:W-:Y:S02]  /*b3e0*/  MOV R0, R40 ;  /* 0x0000002800007202 */ /* 0x000fe40000000f00 */
[----:B------:R-:W-:Y:S02]  /*b3f0*/  MOV R5, R41 ;  /* 0x0000002900057202 */ /* 0x000fe40000000f00 */
[----:B------:R1:W5:Y:S01]  /*b400*/  LDL.LU.64 R40, [R1+0x7f0] ;  /* 0x0007f00001287983 */ /* 0x0003620000300a00 */
[----:B0-----:R-:W-:-:S06]  /*b410*/  HFMA2.MMA R2, -RZ, RZ, 0, 0 ;  /* 0x00000000ff027435 */ /* 0x001fcc00000001ff */
[----:B------:R-:W-:-:S05]  /*b420*/  @!P2 MOV R2, R23 ;  /* 0x000000170002a202 */ /* 0x000fca0000000f00 */
[----:B------:R0:W-:Y:S02]  /*b430*/  STL [R1+0x4e8], R2 ;  /* 0x0004e80201007387 */ /* 0x0001e40000100800 */
        /* <DEDUP_REMOVED lines=11> */
[----:B------:R0:W-:Y:S01]  /*b4f0*/  STL [R1+0x4f0], R2 ;  /* 0x0004f00201007387 */ /* 0x0001e20000100800 */
[----:B------:R-:W-:Y:S01]  /*b500*/  R2UR UR16, R0 ;  /* 0x00000000001072ca */ /* 0x000fe200000e0000 */
[----:B------:R-:W-:Y:S02]  /*b510*/  HFMA2.MMA R0, -RZ, RZ, 0, 0 ;  /* 0x00000000ff007435 */ /* 0x000fe400000001ff */
[----:B0-----:R-:W-:-:S04]  /*b520*/  HFMA2.MMA R2, -RZ, RZ, 0, 0 ;  /* 0x00000000ff027435 */ /* 0x001fc800000001ff */
[----:B------:R-:W-:Y:S02]  /*b530*/  @!P3 MOV R0, R28 ;  /* 0x0000001c0000b202 */ /* 0x000fe40000000f00 */
[----:B------:R-:W-:-:S03]  /*b540*/  @!P4 MOV R2, R31 ;  /* 0x0000001f0002c202 */ /* 0x000fc60000000f00 */
[----:B------:R0:W-:Y:S04]  /*b550*/  STL [R1+0x4a8], R0 ;  /* 0x0004a80001007387 */ /* 0x0001e80000100800 */
[----:B------:R2:W-:Y:S01]  /*b560*/  STL [R1+0x410], R2 ;  /* 0x0004100201007387 */ /* 0x0005e20000100800 */
[----:B0-----:R-:W-:Y:S02]  /*b570*/  HFMA2.MMA R0, -RZ, RZ, 0, 0 ;  /* 0x00000000ff007435 */ /* 0x001fe400000001ff */
[----:B--2---:R-:W-:-:S04]  /*b580*/  HFMA2.MMA R2, -RZ, RZ, 0, 0 ;  /* 0x00000000ff027435 */ /* 0x004fc800000001ff */
        /* <DEDUP_REMOVED lines=10> */
[----:B0-----:R-:W-:Y:S01]  /*b630*/  MOV R0, UR16 ;  /* 0x0000001000007c02 */ /* 0x001fe20008000f00 */
[----:B--2---:R-:W-:-:S04]  /*b640*/  HFMA2.MMA R2, -RZ, RZ, 0, 0 ;  /* 0x00000000ff027435 */ /* 0x004fc800000001ff */
[----:B------:R-:W-:Y:S02]  /*b650*/  FFMA.FTZ R0, -R0, UR16, R5 ;  /* 0x0000001000007c23 */ /* 0x000fe40008010105 */
[----:B------:R-:W-:Y:S02]  /*b660*/  @!P5 MOV R2, R34 ;  /* 0x000000220002d202 */ /* 0x000fe40000000f00 */
[----:B------:R-:W-:-:S03]  /*b670*/  @!P1 MOV R3, R18 ;  /* 0x0000001200039202 */ /* 0x000fc60000000f00 */
[----:B------:R0:W-:Y:S01]  /*b680*/  STL [R1+0x510], R2 ;  /* 0x0005100201007387 */ /* 0x0001e20000100800 */
[----:B------:R-:W-:Y:S01]  /*b690*/  FSETP.GTU.FTZ.AND P1, PT, R0, RZ, PT ;  /* 0x000000ff0000720b */ /* 0x000fe20003f3c000 */
[----:B0-----:R-:W-:-:S06]  /*b6a0*/  HFMA2.MMA R2, -RZ, RZ, 0, 0 ;  /* 0x00000000ff027435 */ /* 0x001fcc00000001ff */
[----:B------:R-:W-:-:S06]  /*b6b0*/  @!P5 MOV R2, R35 ;  /* 0x000000230002d202 */ /* 0x000fcc0000000f00 */
[----:B------:R-:W-:Y:S01]  /*b6c0*/  VOTEU.ANY UP0, P1 ;  /* 0x00000000003f7886 */ /* 0x000fe20000800100 */
[----:B------:R0:W-:Y:S01]  /*b6d0*/  STL [R1+0x504], R2 ;  /* 0x0005040201007387 */ /* 0x0001e20000100800 */
[----:B------:R-:W-:-:S03]  /*b6e0*/  PLOP3.LUT P1, PT, PT, PT, UP0, 0x80, 0x0 ;  /* 0x000000000000781c */ /* 0x000fc60003f2f008 */
[----:B------:R-:W-:Y:S01]  /*b6f0*/  @UP0 ULDC UR6, c[0x0][0x250] ;  /* 0x0000940000060ab9 */ /* 0x000fe20000000800 */
[----:B0-----:R-:W-:-:S06]  /*b700*/  HFMA2.MMA R2, -RZ, RZ, 0, 0 ;  /* 0x00000000ff027435 */ /* 0x001fcc00000001ff */
[----:B------:R-:W-:-:S05]  /*b710*/  @!P5 MOV R2, R36 ;  /* 0x000000240002d202 */ /* 0x000fca0000000f00 */
[----:B------:R0:W-:Y:S01]  /*b720*/  STL [R1+0x4a0], R2 ;  /* 0x0004a00201007387 */ /* 0x0001e20000100800 */
[----:B------:R-:W-:Y:S01]  /*b730*/  @P1 FADD.FTZ R0, R0, UR6 ;  /* 0x0000000600001e21 */ /* 0x000fe20008010000 */
[----:B0-----:R-:W-:-:S05]  /*b740*/  HFMA2.MMA R2, -RZ, RZ, 0, 0 ;  /* 0x00000000ff027435 */ /* 0x001fca00000001ff */
[----:B------:R-:W0:Y:S01]  /*b750*/  @P1 MUFU.RSQ R0, R0 ;  /* 0x0000000000001308 */ /* 0x000e220000001400 */
        /* <DEDUP_REMOVED lines=23> */
[----:B0-----:R-:W-:Y:S01]  /*b8d0*/  @P1 R2UR UR6, R0 ;  /* 0x00000000000612ca */ /* 0x001fe200000e0000 */
[----:B------:R-:W-:Y:S01]  /*b8e0*/  HFMA2.MMA R0, -RZ, RZ, 0, 0 ;  /* 0x00000000ff007435 */ /* 0x000fe200000001ff */
[----:B------:R-:W-:Y:S01]  /*b8f0*/  @!P6 MOV R2, R39 ;  /* 0x000000270002e202 */ /* 0x000fe20000000f00 */
[----:B------:R-:W-:Y:S04]  /*b900*/  STL [R1+0x4dc], R3 ;  /* 0x0004dc0301007387 */ /* 0x000fe80000100800 */
[----:B------:R0:W-:Y:S01]  /*b910*/  STL [R1+0x514], R2 ;  /* 0x0005140201007387 */ /* 0x0001e20000100800 */
[----:B------:R-:W-:Y:S01]  /*b920*/  @!P6 MOV R0, R43 ;  /* 0x0000002b0000e202 */ /* 0x000fe20000000f00 */
[----:B------:R-:W-:Y:S01]  /*b930*/  UMOV UR12, 0x3f800000 ;  /* 0x3f800000000c7882 */ /* 0x000fe20000000000 */
[----:B------:R-:W-:Y:S01]  /*b940*/  BSSY B0, `(.L_x_3079) ;  /* 0x000001c000007945 */ /* 0x000fe20003800000 */
[----:B------:R-:W-:Y:S01]  /*b950*/  HFMA2.MMA R5, -RZ, RZ, 0, 0 ;  /* 0x00000000ff057435 */ /* 0x000fe200000001ff */
[----:B0-----:R-:W-:-:S02]  /*b960*/  CS2R R2, SRZ ;  /* 0x0000000000027805 */ /* 0x001fc4000001ff00 */
[----:B------:R-:W-:Y:S01]  /*b970*/  @!P6 MOV R2, R42 ;  /* 0x0000002a0002e202 */ /* 0x000fe20000000f00 */
[----:B------:R-:W-:Y:S01]  /*b980*/  @UP0 UMOV UR12, UR6 ;  /* 0x00000006000c0c82 */ /* 0x000fe20008000000 */
[----:B------:R0:W-:Y:S04]  /*b990*/  STL [R1+0x498], R0 ;  /* 0x0004980001007387 */ /* 0x0001e80000100800 */
[----:B------:R2:W-:Y:S01]  /*b9a0*/  STL [R1+0x49c], R2 ;  /* 0x00049c0201007387 */ /* 0x0005e20000100800 */
[----:B0-----:R-:W-:Y:S01]  /*b9b0*/  HFMA2.MMA R0, -RZ, RZ, 0, 0 ;  /* 0x00000000ff007435 */ /* 0x001fe200000001ff */
[----:B--2---:R-:W-:Y:S01]  /*b9c0*/  MOV R2, RZ ;  /* 0x000000ff00027202 */ /* 0x004fe20000000f00 */
[----:B-1----:R-:W-:Y:S09]  /*b9d0*/  @P0 BRA `(.L_x_3080) ;  /* 0x0000000000480947 */ /* 0x002ff20003800000 */
        /* <DEDUP_REMOVED lines=18> */
.L_x_3080:
[----:B------:R-:W-:Y:S05]  /*bb00*/  BSYNC B0 ;  /* 0x0000000000007941 */ /* 0x000fea0003800000 */
.L_x_3079:
[----:B------:R-:W2:Y:S01]  /*bb10*/  LDL.LU R8, [R1+0x54c] ;  /* 0x00054c0001087983 */ /* 0x000ea20000300800 */
        /* <DEDUP_REMOVED lines=26> */
.L_x_3081:
        /* <DEDUP_REMOVED lines=34> */
.L_x_3082:
        /* <DEDUP_REMOVED lines=43> */
.L_x_3083:
        /* <DEDUP_REMOVED lines=39> */
.L_x_3084:
        /* <DEDUP_REMOVED lines=39> */
.L_x_3085:
        /* <DEDUP_REMOVED lines=38> */
.L_x_3086:
        /* <DEDUP_REMOVED lines=39> */
.L_x_3087:
        /* <DEDUP_REMOVED lines=40> */
.L_x_3088:
        /* <DEDUP_REMOVED lines=40> */
.L_x_3089:
        /* <DEDUP_REMOVED lines=39> */
.L_x_3090:
        /* <DEDUP_REMOVED lines=39> */
.L_x_3091:
        /* <DEDUP_REMOVED lines=39> */
.L_x_3092:
        /* <DEDUP_REMOVED lines=39> */
.L_x_3093:
        /* <DEDUP_REMOVED lines=39> */
.L_x_3094:
        /* <DEDUP_REMOVED lines=39> */
.L_x_3095:
        /* <DEDUP_REMOVED lines=39> */
.L_x_3096:
        /* <DEDUP_REMOVED lines=39> */
.L_x_3097:
        /* <DEDUP_REMOVED lines=39> */
.L_x_3098:
        /* <DEDUP_REMOVED lines=39> */
.L_x_3099:
        /* <DEDUP_REMOVED lines=39> */
.L_x_3100:
        /* <DEDUP_REMOVED lines=39> */
.L_x_3101:
        /* <DEDUP_REMOVED lines=39> */
.L_x_3102:
        /* <DEDUP_REMOVED lines=39> */
.L_x_3103:
        /* <DEDUP_REMOVED lines=39> */
.L_x_3104:
        /* <DEDUP_REMOVED lines=35> */
.L_x_3105:
        /* <DEDUP_REMOVED lines=37> */
.L_x_3106:
        /* <DEDUP_REMOVED lines=35> */
.L_x_3107:
        /* <DEDUP_REMOVED lines=35> */
.L_x_3108:
        /* <DEDUP_REMOVED lines=35> */
.L_x_3109:
        /* <DEDUP_REMOVED lines=35> */
.L_x_3110:
        /* <DEDUP_REMOVED lines=35> */
.L_x_3111:
        /* <DEDUP_REMOVED lines=35> */
.L_x_3112:
[----:B------:R-:W2:Y:S04]  /*10670*/  LDL.LU R20, [R1+0x6d4] ;  /* 0x0006d40001147983 */ /* 0x000ea80000300800 */
[----:B------:R-:W3:Y:S04]  /*10680*/  LDL.LU R19, [R1+0x6e0] ;  /* 0x0006e00001137983 */ /* 0x000ee80000300800 */
[----:B------:R1:W5:Y:S01]  /*10690*/  LDL R18, [R1+0x6d0] ;  /* 0x0006d00001127983 */ /* 0x0003620000100800 */
[----:B------:R-:W-:Y:S01]  /*106a0*/  FADD.FTZ R17, R17, R10 ;  /* 0x0000000a11117221 */ /* 0x000fe20000010000 */
[----:B------:R-:W-:Y:S01]  /*106b0*/  FADD.FTZ R10, R16, R57 ;  /* 0x00000039100a7221 */ /* 0x000fe20000010000 */
[-C--:B------:R-:W-:Y:S01]  /*106c0*/  FMUL.FTZ R13, R0, R56.reuse ;  /* 0x00000038000d7220 */ /* 0x080fe20000410000 */
[----:B------:R-:W-:Y:S01]  /*106d0*/  FFMA.FTZ R8, R9, R56, R8 ;  /* 0x0000003809087223 */ /* 0x000fe20000010008 */
[----:B------:R-:W-:Y:S01]  /*106e0*/  FADD.FTZ R17, R55, R17 ;  /* 0x0000001137117221 */ /* 0x000fe20000010000 */
[----:B------:R-:W-:Y:S01]  /*106f0*/  FADD.FTZ R12, R12, R56 ;  /* 0x000000380c0c7221 */ /* 0x000fe20000010000 */
[----:B------:R-:W-:Y:S01]  /*10700*/  STL [R1+0x460], R10 ;  /* 0x0004600a01007387 */ /* 0x000fe20000100800 */
[----:B------:R-:W-:Y:S01]  /*10710*/  FFMA.FTZ R11, R9, R13, R11 ;  /* 0x0000000d090b7223 */ /* 0x000fe2000001000b */
[-C--:B------:R-:W-:Y:S01]  /*10720*/  FFMA.FTZ R9, R15, R57.reuse, R14 ;  /* 0x000000390f097223 */ /* 0x080fe2000001000e */
[----:B------:R-:W-:Y:S01]  /*10730*/  FMUL.FTZ R57, R5, R57 ;  /* 0x0000003905397220 */ /* 0x000fe20000410000 */
[----:B------:R-:W-:-:S03]  /*10740*/  FADD.FTZ R17, R17, R13 ;  /* 0x0000000d11117221 */ /* 0x000fc60000010000 */
[----:B------:R2:W-:Y:S01]  /*10750*/  STL [R1+0x45c], R9 ;  /* 0x00045c0901007387 */ /* 0x0005e20000100800 */
        /* <DEDUP_REMOVED lines=25> */
.L_x_3113:
[----:B------:R-:W2:Y:S04]  /*108f0*/  LDL.LU R16, [R1+0x6c8] ;  /* 0x0006c80001107983 */ /* 0x000ea80000300800 */
[----:B------:R-:W3:Y:S04]  /*10900*/  LDL.LU R13, [R1+0x6cc] ;  /* 0x0006cc00010d7983 */ /* 0x000ee80000300800 */
[----:B------:R4:W5:Y:S04]  /*10910*/  LDL R15, [R1+0x6c0] ;  /* 0x0006c000010f7983 */ /* 0x0009680000100800 */
[----:B------:R4:W5:Y:S01]  /*10920*/  LDL R14, [R1+0x6c4] ;  /* 0x0006c400010e7983 */ /* 0x0009620000100800 */
[----:B------:R-:W-:Y:S01]  /*10930*/  FADD.FTZ R19, R12, R61 ;  /* 0x0000003d0c137221 */ /* 0x000fe20000010000 */
[-C--:B------:R-:W-:Y:S01]  /*10940*/  FFMA.FTZ R12, R9, R61.reuse, R8 ;  /* 0x0000003d090c7223 */ /* 0x080fe20000010008 */
[----:B------:R-:W-:Y:S01]  /*10950*/  FMUL.FTZ R10, R0, R61 ;  /* 0x0000003d000a7220 */ /* 0x000fe20000410000 */
[----:B------:R-:W-:-:S02]  /*10960*/  FADD.FTZ R8, R57, R17 ;  /* 0x0000001139087221 */ /* 0x000fc40000010000 */
[----:B------:R4:W-:Y:S01]  /*10970*/  STL [R1+0x458], R19 ;  /* 0x0004581301007387 */ /* 0x0009e20000100800 */
[----:B------:R-:W-:Y:S01]  /*10980*/  FFMA.FTZ R9, R9, R10, R11 ;  /* 0x0000000a09097223 */ /* 0x000fe2000001000b */
[----:B------:R-:W-:Y:S01]  /*10990*/  FADD.FTZ R8, R8, R10 ;  /* 0x0000000a08087221 */ /* 0x000fe20000010000 */
[----:B-----5:R-:W-:Y:S01]  /*109a0*/  FMUL.FTZ R11, R5, R18 ;  /* 0x00000012050b7220 */ /* 0x020fe20000410000 */
[----:B------:R4:W-:Y:S01]  /*109b0*/  STL [R1+0x454], R12 ;  /* 0x0004540c01007387 */ /* 0x0009e20000100800 */
        /* <DEDUP_REMOVED lines=25> */
.L_x_3114:
[----:B------:R-:W3:Y:S04]  /*10b50*/  LDL.LU R13, [R1+0x6b8] ;  /* 0x0006b800010d7983 */ /* 0x000ee80000300800 */
[----:B------:R-:W4:Y:S04]  /*10b60*/  LDL.LU R12, [R1+0x6bc] ;  /* 0x0006bc00010c7983 */ /* 0x000f280000300800 */
[----:B------:R0:W5:Y:S04]  /*10b70*/  LDL R17, [R1+0x6b0] ;  /* 0x0006b00001117983 */ /* 0x0001680000100800 */
[----:B------:R0:W5:Y:S01]  /*10b80*/  LDL R16, [R1+0x6b4] ;  /* 0x0006b40001107983 */ /* 0x0001620000100800 */
[----:B------:R-:W-:Y:S01]  /*10b90*/  FFMA.FTZ R10, R43, R11, R9 ;  /* 0x0000000b2b0a7223 */ /* 0x000fe20000010009 */
[----:B------:R-:W-:Y:S01]  /*10ba0*/  FMUL.FTZ R9, R0, R15 ;  /* 0x0000000f00097220 */ /* 0x000fe20000410000 */
[----:B------:R-:W-:Y:S01]  /*10bb0*/  FADD.FTZ R8, R11, R8 ;  /* 0x000000080b087221 */ /* 0x000fe20000010000 */
[----:B------:R-:W-:-:S02]  /*10bc0*/  FMUL.FTZ R11, R5, R14 ;  /* 0x0000000e050b7220 */ /* 0x000fc40000410000 */
[----:B------:R-:W-:Y:S01]  /*10bd0*/  FFMA.FTZ R10, R42, R9, R10 ;  /* 0x000000092a0a7223 */ /* 0x000fe2000001000a */
[----:B------:R-:W-:Y:S01]  /*10be0*/  FADD.FTZ R9, R8, R9 ;  /* 0x0000000908097221 */ /* 0x000fe20000010000 */
[----:B---3--:R-:W-:Y:S01]  /*10bf0*/  FADD.FTZ R49, R13, -UR16 ;  /* 0x800000100d317e21 */ /* 0x008fe20008010000 */
[----:B----4-:R-:W-:-:S03]  /*10c00*/  FADD.FTZ R60, R12, -UR16 ;  /* 0x800000100c3c7e21 */ /* 0x010fc60008010000 */
        /* <DEDUP_REMOVED lines=23> */
.L_x_3115:
[----:B------:R-:W3:Y:S04]  /*10d80*/  LDL.LU R13, [R1+0x6a8] ;  /* 0x0006a800010d7983 */ /* 0x000ee80000300800 */
[----:B------:R-:W4:Y:S04]  /*10d90*/  LDL.LU R12, [R1+0x6ac] ;  /* 0x0006ac00010c7983 */ /* 0x000f280000300800 */
[----:B--2---:R2:W5:Y:S04]  /*10da0*/  LDL R15, [R1+0x6a0] ;  /* 0x0006a000010f7983 */ /* 0x0045680000100800 */
[----:B------:R2:W5:Y:S01]  /*10db0*/  LDL R14, [R1+0x6a4] ;  /* 0x0006a400010e7983 */ /* 0x0005620000100800 */
[----:B------:R-:W-:Y:S01]  /*10dc0*/  FFMA.FTZ R10, R61, R11, R10 ;  /* 0x0000000b3d0a7223 */ /* 0x000fe2000001000a */
[----:B-----5:R-:W-:Y:S01]  /*10dd0*/  FMUL.FTZ R8, R0, R17 ;  /* 0x0000001100087220 */ /* 0x020fe20000410000 */
        /* <DEDUP_REMOVED lines=8> */
[----:B--2---:R-:W-:Y:S06]  /*10e60*/  @!P1 BRA `(.L_x_3116) ;  /* 0x0000000000509947 */ /* 0x004fec0003800000 */
        /* <DEDUP_REMOVED lines=20> */
.L_x_3116:
[----:B------:R-:W3:Y:S04]  /*10fb0*/  LDL.LU R12, [R1+0x69c] ;  /* 0x00069c00010c7983 */ /* 0x000ee80000300800 */
[----:B------:R-:W4:Y:S04]  /*10fc0*/  LDL.LU R13, [R1+0x698] ;  /* 0x00069800010d7983 */ /* 0x000f280000300800 */
[----:B0-----:R0:W5:Y:S04]  /*10fd0*/  LDL R17, [R1+0x690] ;  /* 0x0006900001117983 */ /* 0x0011680000100800 */
[----:B------:R0:W5:Y:S01]  /*10fe0*/  LDL R16, [R1+0x694] ;  /* 0x0006940001107983 */ /* 0x0001620000100800 */
[----:B------:R-:W-:Y:S01]  /*10ff0*/  FFMA.FTZ R10, R60, R11, R10 ;  /* 0x0000000b3c0a7223 */ /* 0x000fe2000001000a */
[----:B------:R-:W-:Y:S01]  /*11000*/  FADD.FTZ R11, R11, R8 ;  /* 0x000000080b0b7221 */ /* 0x000fe20000010000 */
[----:B------:R-:W-:-:S04]  /*11010*/  FMUL.FTZ R9, R0, R15 ;  /* 0x0000000f00097220 */ /* 0x000fc80000410000 */
[----:B------:R-:W-:Y:S01]  /*11020*/  FFMA.FTZ R10, R59, R9, R10 ;  /* 0x000000093b0a7223 */ /* 0x000fe2000001000a */
[----:B------:R-:W-:Y:S01]  /*11030*/  FADD.FTZ R9, R11, R9 ;  /* 0x000000090b097221 */ /* 0x000fe20000010000 */
[----:B------:R-:W-:Y:S01]  /*11040*/  FMUL.FTZ R11, R5, R14 ;  /* 0x0000000e050b7220 */ /* 0x000fe20000410000 */
[----:B---3--:R-:W-:-:S04]  /*11050*/  FADD.FTZ R8, R12, -UR16 ;  /* 0x800000100c087e21 */ /* 0x008fc80008010000 */
[----:B------:R-:W-:-:S05]  /*11060*/  FMUL.FTZ R20, R8, UR12 ;  /* 0x0000000c08147c20 */ /* 0x000fca0008410000 */
[----:B------:R0:W-:Y:S01]  /*11070*/  STL [R1+0x424], R20 ;  /* 0x0004241401007387 */ /* 0x0001e20000100800 */
[----:B----4-:R-:W-:-:S04]  /*11080*/  FADD.FTZ R57, R13, -UR16 ;  /* 0x800000100d397e21 */ /* 0x010fc80008010000 */
[----:B------:R-:W-:Y:S01]  /*11090*/  FMUL.FTZ R57, R57, UR12 ;  /* 0x0000000c39397c20 */ /* 0x000fe20008410000 */
[----:B------:R-:W-:Y:S06]  /*110a0*/  @!P1 BRA `(.L_x_3117) ;  /* 0x0000000000509947 */ /* 0x000fec0003800000 */
[----:B------:R-:W-:-:S04]  /*110b0*/  FFMA.FTZ R12, R57, R0, R3 ;  /* 0x00000000390c7223 */ /* 0x000fc80000010003 */
[----:B------:R-:W-:-:S06]  /*110c0*/  FMUL.FTZ R8, R12, -1.4426950216293334961 ;  /* 0xbfb8aa3b0c087820 */ /* 0x000fcc0000410000 */
[----:B------:R-:W3:Y:S02]  /*110d0*/  MUFU.EX2 R8, R8 ;  /* 0x0000000800087308 */ /* 0x000ee40000000800 */
[----:B---3--:R-:W-:-:S06]  /*110e0*/  FADD.FTZ R8, R8, 1 ;  /* 0x3f80000008087421 */ /* 0x008fcc0000010000 */
[----:B------:R-:W3:Y:S02]  /*110f0*/  MUFU.RCP R13, R8 ;  /* 0x00000008000d7308 */ /* 0x000ee40000001000 */
[----:B---3-5:R-:W-:Y:S01]  /*11100*/  FMUL.FTZ R8, R17, R13 ;  /* 0x0000000d11087220 */ /* 0x028fe20000410000 */
        /* <DEDUP_REMOVED lines=14> */
.L_x_3117:
[----:B--2---:R-:W2:Y:S04]  /*111f0*/  LDL.LU R15, [R1+0x680] ;  /* 0x00068000010f7983 */ /* 0x004ea80000300800 */
        /* <DEDUP_REMOVED lines=8> */
[----:B--2---:R-:W-:Y:S01]  /*11280*/  FADD.FTZ R11, R15, -UR16 ;  /* 0x800000100f0b7e21 */ /* 0x004fe20008010000 */
        /* <DEDUP_REMOVED lines=27> */
.L_x_3118:
[----:B---3--:R-:W3:Y:S04]  /*11440*/  LDL.LU R17, [R1+0x670] ;  /* 0x0006700001117983 */ /* 0x008ee80000300800 */
        /* <DEDUP_REMOVED lines=8> */
[----:B---3--:R-:W-:Y:S01]  /*114d0*/  FADD.FTZ R11, R17, -UR16 ;  /* 0x80000010110b7e21 */ /* 0x008fe20008010000 */
        /* <DEDUP_REMOVED lines=27> */
.L_x_3119:
[----:B------:R-:W3:Y:S04]  /*11690*/  LDL.LU R17, [R1+0x660] ;  /* 0x0006600001117983 */ /* 0x000ee80000300800 */
[----:B------:R-:W4:Y:S04]  /*116a0*/  LDL.LU R13, [R1+0x664] ;  /* 0x00066400010d7983 */ /* 0x000f280000300800 */
[----:B--2---:R2:W5:Y:S04]  /*116b0*/  LDL R19, [R1+0x658] ;  /* 0x0006580001137983 */ /* 0x0045680000100800 */
[----:B------:R2:W5:Y:S01]  /*116c0*/  LDL R14, [R1+0x65c] ;  /* 0x00065c00010e7983 */ /* 0x0005620000100800 */
[----:B------:R-:W-:Y:S01]  /*116d0*/  FFMA.FTZ R10, R21, R11, R10 ;  /* 0x0000000b150a7223 */ /* 0x000fe2000001000a */
[----:B-----5:R-:W-:Y:S01]  /*116e0*/  FMUL.FTZ R8, R0, R18 ;  /* 0x0000001200087220 */ /* 0x020fe20000410000 */
[----:B------:R-:W-:-:S03]  /*116f0*/  FADD.FTZ R12, R11, R9 ;  /* 0x000000090b0c7221 */ /* 0x000fc60000010000 */
[----:B------:R-:W-:Y:S01]  /*11700*/  FFMA.FTZ R10, R15, R8, R10 ;  /* 0x000000080f0a7223 */ /* 0x000fe2000001000a */
[----:B------:R-:W-:Y:S01]  /*11710*/  FADD.FTZ R8, R12, R8 ;  /* 0x000000080c087221 */ /* 0x000fe20000010000 */
[----:B---3--:R-:W-:Y:S01]  /*11720*/  FADD.FTZ R11, R17, -UR16 ;  /* 0x80000010110b7e21 */ /* 0x008fe20008010000 */
[----:B----4-:R-:W-:-:S03]  /*11730*/  FADD.FTZ R9, R13, -UR16 ;  /* 0x800000100d097e21 */ /* 0x010fc60008010000 */
        /* <DEDUP_REMOVED lines=26> */
.L_x_3120:
[----:B------:R-:W3:Y:S04]  /*118e0*/  LDL.LU R17, [R1+0x648] ;  /* 0x0006480001117983 */ /* 0x000ee80000300800 */
[----:B------:R-:W4:Y:S04]  /*118f0*/  LDL.LU R13, [R1+0x64c] ;  /* 0x00064c00010d7983 */ /* 0x000f280000300800 */
[----:B0-----:R0:W5:Y:S04]  /*11900*/  LDL R18, [R1+0x640] ;  /* 0x0006400001127983 */ /* 0x0011680000100800 */
        /* <DEDUP_REMOVED lines=8> */
[----:B--2---:R-:W-:Y:S01]  /*11990*/  FMUL.FTZ R15, R11, UR12 ;  /* 0x0000000c0b0f7c20 */ /* 0x004fe20008410000 */
        /* <DEDUP_REMOVED lines=10> */
[----:B--2--5:R-:W-:Y:S01]  /*11a40*/  FMUL.FTZ R8, R18, R13 ;  /* 0x0000000d12087220 */ /* 0x024fe20000410000 */
        /* <DEDUP_REMOVED lines=14> */
.L_x_3121:
[----:B------:R-:W3:Y:S04]  /*11b30*/  LDL.LU R17, [R1+0x638] ;  /* 0x0006380001117983 */ /* 0x000ee80000300800 */
[----:B------:R-:W4:Y:S04]  /*11b40*/  LDL.LU R13, [R1+0x63c] ;  /* 0x00063c00010d7983 */ /* 0x000f280000300800 */
[----:B-1----:R1:W5:Y:S04]  /*11b50*/  LDL R19, [R1+0x630] ;  /* 0x0006300001137983 */ /* 0x0023680000100800 */
        /* <DEDUP_REMOVED lines=8> */
[----:B0-----:R-:W-:Y:S01]  /*11be0*/  FMUL.FTZ R15, R11, UR12 ;  /* 0x0000000c0b0f7c20 */ /* 0x001fe20008410000 */
[----:B------:R-:W-:Y:S01]  /*11bf0*/  FMUL.FTZ R11, R5, R16 ;  /* 0x00000010050b7220 */ /* 0x000fe20000410000 */
[----:B--2---:R-:W-:-:S03]  /*11c00*/  FMUL.FTZ R18, R9, UR12 ;  /* 0x0000000c09127c20 */ /* 0x004fc60008410000 */
        /* <DEDUP_REMOVED lines=23> */
.L_x_3122:
[----:B------:R-:W2:Y:S04]  /*11d80*/  LDL.LU R13, [R1+0x628] ;  /* 0x00062800010d7983 */ /* 0x000ea80000300800 */
[----:B------:R-:W3:Y:S04]  /*11d90*/  LDL.LU R12, [R1+0x62c] ;  /* 0x00062c00010c7983 */ /* 0x000ee80000300800 */
        /* <DEDUP_REMOVED lines=33> */
.L_x_3123:
[----:B------:R-:W3:Y:S04]  /*11fb0*/  LDL.LU R13, [R1+0x618] ;  /* 0x00061800010d7983 */ /* 0x000ee80000300800 */
[----:B------:R-:W4:Y:S04]  /*11fc0*/  LDL.LU R12, [R1+0x61c] ;  /* 0x00061c00010c7983 */ /* 0x000f280000300800 */
[----:B-1----:R1:W5:Y:S04]  /*11fd0*/  LDL R15, [R1+0x610] ;  /* 0x00061000010f7983 */ /* 0x0023680000100800 */
[----:B0-----:R1:W5:Y:S01]  /*11fe0*/  LDL R14, [R1+0x614] ;  /* 0x00061400010e7983 */ /* 0x0013620000100800 */
        /* <DEDUP_REMOVED lines=31> */
.L_x_3124:
[----:B------:R-:W3:Y:S04]  /*121e0*/  LDL.LU R13, [R1+0x608] ;  /* 0x00060800010d7983 */ /* 0x000ee80000300800 */
[----:B------:R-:W4:Y:S04]  /*121f0*/  LDL.LU R12, [R1+0x60c] ;  /* 0x00060c00010c7983 */ /* 0x000f280000300800 */
[----:B--2---:R1:W5:Y:S04]  /*12200*/  LDL R17, [R1+0x600] ;  /* 0x0006000001117983 */ /* 0x0043680000100800 */
        /* <DEDUP_REMOVED lines=32> */
.L_x_3125:
[----:B------:R-:W2:Y:S04]  /*12410*/  LDL.LU R13, [R1+0x5f8] ;  /* 0x0005f800010d7983 */ /* 0x000ea80000300800 */
[----:B------:R-:W3:Y:S04]  /*12420*/  LDL.LU R12, [R1+0x5fc] ;  /* 0x0005fc00010c7983 */ /* 0x000ee80000300800 */
[----:B0-----:R0:W5:Y:S04]  /*12430*/  LDL R15, [R1+0x5f0] ;  /* 0x0005f000010f7983 */ /* 0x0011680000100800 */
[----:B------:R0:W5:Y:S01]  /*12440*/  LDL R14, [R1+0x5f4] ;  /* 0x0005f400010e7983 */ /* 0x0001620000100800 */
[----:B------:R-:W-:Y:S01]  /*12450*/  FFMA.FTZ R10, R53, R11, R10 ;  /* 0x0000000b350a7223 */ /* 0x000fe2000001000a */
[----:B-----5:R-:W-:Y:S01]  /*12460*/  FMUL.FTZ R8, R0, R17 ;  /* 0x0000001100087220 */ /* 0x020fe20000410000 */
        /* <DEDUP_REMOVED lines=29> */
.L_x_3126:
[----:B------:R-:W2:Y:S04]  /*12640*/  LDL.LU R13, [R1+0x5e8] ;  /* 0x0005e800010d7983 */ /* 0x000ea80000300800 */
[----:B------:R-:W3:Y:S04]  /*12650*/  LDL.LU R12, [R1+0x5ec] ;  /* 0x0005ec00010c7983 */ /* 0x000ee80000300800 */
[----:B-1----:R1:W5:Y:S04]  /*12660*/  LDL R17, [R1+0x5e0] ;  /* 0x0005e00001117983 */ /* 0x0023680000100800 */
        /* <DEDUP_REMOVED lines=32> */
.L_x_3127:
        /* <DEDUP_REMOVED lines=35> */
.L_x_3128:
        /* <DEDUP_REMOVED lines=35> */
.L_x_3129:
        /* <DEDUP_REMOVED lines=35> */
.L_x_3130:
        /* <DEDUP_REMOVED lines=35> */
.L_x_3131:
        /* <DEDUP_REMOVED lines=35> */
.L_x_3132:
[----:B------:R-:W2:Y:S04]  /*13360*/  LDL.LU R13, [R1+0x588] ;  /* 0x00058800010d7983 */ /* 0x000ea80000300800 */
[----:B------:R-:W3:Y:S04]  /*13370*/  LDL.LU R12, [R1+0x58c] ;  /* 0x00058c00010c7983 */ /* 0x000ee80000300800 */
[----:B------:R4:W5:Y:S04]  /*13380*/  LDL R18, [R1+0x580] ;  /* 0x0005800001127983 */ /* 0x0009680000100800 */
[----:B-1----:R4:W5:Y:S01]  /*13390*/  LDL R16, [R1+0x584] ;  /* 0x0005840001107983 */ /* 0x0029620000100800 */
[----:B------:R-:W-:Y:S01]  /*133a0*/  FFMA.FTZ R10, R35, R11, R10 ;  /* 0x0000000b230a7223 */ /* 0x000fe2000001000a */
[----:B------:R-:W-:Y:S01]  /*133b0*/  FMUL.FTZ R9, R0, R15 ;  /* 0x0000000f00097220 */ /* 0x000fe20000410000 */
[----:B------:R-:W-:-:S03]  /*133c0*/  FADD.FTZ R8, R11, R8 ;  /* 0x000000080b087221 */ /* 0x000fc60000010000 */
[----:B------:R-:W-:Y:S01]  /*133d0*/  FFMA.FTZ R10, R34, R9, R10 ;  /* 0x00000009220a7223 */ /* 0x000fe2000001000a */
[----:B------:R-:W-:Y:S01]  /*133e0*/  FADD.FTZ R9, R8, R9 ;  /* 0x0000000908097221 */ /* 0x000fe20000010000 */
[----:B--2---:R-:W-:Y:S01]  /*133f0*/  FADD.FTZ R11, R13, -UR16 ;  /* 0x800000100d0b7e21 */ /* 0x004fe20008010000 */
[----:B---3--:R-:W-:-:S03]  /*13400*/  FADD.FTZ R32, R12, -UR16 ;  /* 0x800000100c207e21 */ /* 0x008fc60008010000 */
[----:B------:R-:W-:Y:S01]  /*13410*/  FMUL.FTZ R11, R11, UR12 ;  /* 0x0000000c0b0b7c20 */ /* 0x000fe20008410000 */
[----:B------:R-:W-:Y:S01]  /*13420*/  FMUL.FTZ R12, R5, R14 ;  /* 0x0000000e050c7220 */ /* 0x000fe20000410000 */
[----:B------:R-:W-:Y:S01]  /*13430*/  FMUL.FTZ R32, R32, UR12 ;  /* 0x0000000c20207c20 */ /* 0x000fe20008410000 */
[----:B----4-:R-:W-:Y:S06]  /*13440*/  @!P1 BRA `(.L_x_3133) ;  /* 0x0000000000509947 */ /* 0x010fec0003800000 */
[----:B------:R-:W-:-:S04]  /*13450*/  FFMA.FTZ R13, R11, R0, R3 ;  /* 0x000000000b0d7223 */ /* 0x000fc80000010003 */
[----:B------:R-:W-:-:S06]  /*13460*/  FMUL.FTZ R8, R13, -1.4426950216293334961 ;  /* 0xbfb8aa3b0d087820 */ /* 0x000fcc0000410000 */
[----:B------:R-:W1:Y:S02]  /*13470*/  MUFU.EX2 R8, R8 ;  /* 0x0000000800087308 */ /* 0x000e640000000800 */
[----:B-1----:R-:W-:-:S06]  /*13480*/  FADD.FTZ R8, R8, 1 ;  /* 0x3f80000008087421 */ /* 0x002fcc0000010000 */
[----:B0-----:R-:W0:Y:S02]  /*13490*/  MUFU.RCP R14, R8 ;  /* 0x00000008000e7308 */ /* 0x001e240000001000 */
[----:B0----5:R-:W-:Y:S01]  /*134a0*/  FMUL.FTZ R8, R18, R14 ;  /* 0x0000000e12087220 */ /* 0x021fe20000410000 */
        /* <DEDUP_REMOVED lines=14> */
.L_x_3133:
[----:B0-----:R-:W2:Y:S04]  /*13590*/  LDL.LU R14, [R1+0x578] ;  /* 0x00057800010e7983 */ /* 0x001ea80000300800 */
[----:B------:R-:W3:Y:S04]  /*135a0*/  LDL.LU R13, [R1+0x57c] ;  /* 0x00057c00010d7983 */ /* 0x000ee80000300800 */
[----:B------:R0:W5:Y:S04]  /*135b0*/  LDL R17, [R1+0x570] ;  /* 0x0005700001117983 */ /* 0x0001680000100800 */
        /* <DEDUP_REMOVED lines=32> */
.L_x_3134:
        /* <DEDUP_REMOVED lines=35> */
.L_x_3135:
        /* <DEDUP_REMOVED lines=35> */
.L_x_3136:
        /* <DEDUP_REMOVED lines=35> */
.L_x_3137:
[----:B------:R-:W2:Y:S04]  /*13e50*/  LDL.LU R14, [R1+0x528] ;  /* 0x00052800010e7983 */ /* 0x000ea80000300800 */
[----:B------:R-:W3:Y:S04]  /*13e60*/  LDL.LU R13, [R1+0x52c] ;  /* 0x00052c00010d7983 */ /* 0x000ee80000300800 */
[----:B0-----:R0:W5:Y:S04]  /*13e70*/  LDL R17, [R1+0x520] ;  /* 0x0005200001117983 */ /* 0x0011680000100800 */
        /* <DEDUP_REMOVED lines=32> */
.L_x_3138:
[----:B------:R-:W1:Y:S04]  /*14080*/  LDL R12, [R1+0x4d4] ;  /* 0x0004d400010c7983 */ /* 0x000e680000100800 */
[----:B------:R-:W2:Y:S04]  /*14090*/  LDL.LU R14, [R1+0x4dc] ;  /* 0x0004dc00010e7983 */ /* 0x000ea80000300800 */
[----:B------:R-:W3:Y:S04]  /*140a0*/  LDL.LU R13, [R1+0x4d8] ;  /* 0x0004d800010d7983 */ /* 0x000ee80000300800 */
[----:B------:R4:W5:Y:S01]  /*140b0*/  LDL R19, [R1+0x4c0] ;  /* 0x0004c00001137983 */ /* 0x0009620000100800 */
[----:B------:R-:W-:Y:S01]  /*140c0*/  FFMA.FTZ R10, R24, R9, R10 ;  /* 0x00000009180a7223 */ /* 0x000fe2000001000a */
[----:B------:R-:W-:Y:S01]  /*140d0*/  FADD.FTZ R9, R9, R8 ;  /* 0x0000000809097221 */ /* 0x000fe20000010000 */
[----:B-1----:R-:W-:Y:S01]  /*140e0*/  MOV R16, R12 ;  /* 0x0000000c00107202 */ /* 0x002fe20000000f00 */
[----:B------:R-:W-:Y:S01]  /*140f0*/  FMUL.FTZ R12, R0, R17 ;  /* 0x00000011000c7220 */ /* 0x000fe20000410000 */
[----:B--2---:R-:W-:-:S03]  /*14100*/  FADD.FTZ R8, R14, -UR16 ;  /* 0x800000100e087e21 */ /* 0x004fc60008010000 */
[----:B------:R-:W-:Y:S01]  /*14110*/  FFMA.FTZ R10, R23, R12, R10 ;  /* 0x0000000c170a7223 */ /* 0x000fe2000001000a */
[----:B---3--:R-:W-:Y:S01]  /*14120*/  FADD.FTZ R20, R13, -UR16 ;  /* 0x800000100d147e21 */ /* 0x008fe20008010000 */
[----:B------:R-:W-:Y:S01]  /*14130*/  FADD.FTZ R12, R9, R12 ;  /* 0x0000000c090c7221 */ /* 0x000fe20000010000 */
        /* <DEDUP_REMOVED lines=24> */
.L_x_3139:
[----:B------:R-:W1:Y:S04]  /*142c0*/  LDL R9, [R1+0x4d0] ;  /* 0x0004d00001097983 */ /* 0x000e680000100800 */
[----:B------:R-:W2:Y:S04]  /*142d0*/  LDL.LU R18, [R1+0x4ec] ;  /* 0x0004ec0001127983 */ /* 0x000ea80000300800 */
[----:B0-----:R-:W3:Y:S01]  /*142e0*/  LDL.LU R15, [R1+0x4e8] ;  /* 0x0004e800010f7983 */ /* 0x001ee20000300800 */
[----:B------:R-:W-:-:S03]  /*142f0*/  MOV R14, R16 ;  /* 0x00000010000e7202 */ /* 0x000fc60000000f00 */
[----:B------:R0:W5:Y:S01]  /*14300*/  LDL R17, [R1+0x4b8] ;  /* 0x0004b80001117983 */ /* 0x0001620000100800 */
[----:B------:R-:W-:Y:S01]  /*14310*/  FFMA.FTZ R10, R21, R13, R10 ;  /* 0x0000000d150a7223 */ /* 0x000fe2000001000a */
[----:B------:R-:W-:Y:S01]  /*14320*/  FADD.FTZ R12, R13, R12 ;  /* 0x0000000c0d0c7221 */ /* 0x000fe20000010000 */
[----:B------:R-:W-:Y:S01]  /*14330*/  FMUL.FTZ R13, R5, R14 ;  /* 0x0000000e050d7220 */ /* 0x000fe20000410000 */
[----:B-1----:R-:W-:Y:S01]  /*14340*/  MOV R16, R9 ;  /* 0x0000000900107202 */ /* 0x002fe20000000f00 */
[----:B-----5:R-:W-:Y:S01]  /*14350*/  FMUL.FTZ R9, R0, R19 ;  /* 0x0000001300097220 */ /* 0x020fe20000410000 */
[----:B--2---:R-:W-:-:S03]  /*14360*/  FADD.FTZ R19, R18, -UR16 ;  /* 0x8000001012137e21 */ /* 0x004fc60008010000 */
[----:B------:R-:W-:Y:S01]  /*14370*/  FFMA.FTZ R10, R8, R9, R10 ;  /* 0x00000009080a7223 */ /* 0x000fe2000001000a */
[----:B---3--:R-:W-:Y:S01]  /*14380*/  FADD.FTZ R18, R15, -UR16 ;  /* 0x800000100f127e21 */ /* 0x008fe20008010000 */
[----:B------:R-:W-:Y:S01]  /*14390*/  FADD.FTZ R9, R12, R9 ;  /* 0x000000090c097221 */ /* 0x000fe20000010000 */
[----:B------:R-:W-:Y:S02]  /*143a0*/  FMUL.FTZ R19, R19, UR12 ;  /* 0x0000000c13137c20 */ /* 0x000fe40008410000 */
        /* <DEDUP_REMOVED lines=22> */
.L_x_3140:
[----:B------:R-:W-:Y:S01]  /*14510*/  MOV R12, R16 ;  /* 0x00000010000c7202 */ /* 0x000fe20000000f00 */
[----:B------:R-:W2:Y:S04]  /*14520*/  LDL.LU R15, [R1+0x4f0] ;  /* 0x0004f000010f7983 */ /* 0x000ea80000300800 */
[----:B0-----:R-:W3:Y:S01]  /*14530*/  LDL.LU R16, [R1+0x4f4] ;  /* 0x0004f40001107983 */ /* 0x001ee20000300800 */
[----:B------:R-:W-:Y:S01]  /*14540*/  MOV R14, R12 ;  /* 0x0000000c000e7202 */ /* 0x000fe20000000f00 */
[----:B------:R-:W-:Y:S01]  /*14550*/  FMUL.FTZ R12, R0, R17 ;  /* 0x00000011000c7220 */ /* 0x000fe20000410000 */
[----:B------:R-:W-:Y:S01]  /*14560*/  FFMA.FTZ R10, R20, R13, R10 ;  /* 0x0000000d140a7223 */ /* 0x000fe2000001000a */
[----:B------:R-:W-:Y:S02]  /*14570*/  FADD.FTZ R9, R13, R9 ;  /* 0x000000090d097221 */ /* 0x000fe40000010000 */
[----:B------:R-:W-:Y:S01]  /*14580*/  FMUL.FTZ R13, R5, R14 ;  /* 0x0000000e050d7220 */ /* 0x000fe20000410000 */
[----:B------:R-:W-:Y:S01]  /*14590*/  FFMA.FTZ R10, R19, R12, R10 ;  /* 0x0000000c130a7223 */ /* 0x000fe2000001000a */
[----:B------:R-:W-:Y:S01]  /*145a0*/  FADD.FTZ R12, R9, R12 ;  /* 0x0000000c090c7221 */ /* 0x000fe20000010000 */
[----:B---3--:R-:W-:Y:S01]  /*145b0*/  FADD.FTZ R17, R16, -UR16 ;  /* 0x8000001010117e21 */ /* 0x008fe20008010000 */
[----:B--2---:R-:W-:-:S03]  /*145c0*/  FADD.FTZ R16, R15, -UR16 ;  /* 0x800000100f107e21 */ /* 0x004fc60008010000 */
[----:B------:R-:W-:Y:S01]  /*145d0*/  FMUL.FTZ R17, R17, UR12 ;  /* 0x0000000c11117c20 */ /* 0x000fe20008410000 */
[----:B------:R-:W-:Y:S01]  /*145e0*/  FMUL.FTZ R16, R16, UR12 ;  /* 0x0000000c10107c20 */ /* 0x000fe20008410000 */
[----:B------:R-:W-:Y:S06]  /*145f0*/  @!P1 BRA `(.L_x_3141) ;  /* 0x0000000000589947 */ /* 0x000fec0003800000 */
[----:B------:R-:W-:-:S04]  /*14600*/  FFMA.FTZ R14, R17, R0, R3 ;  /* 0x00000000110e7223 */ /* 0x000fc80000010003 */
        /* <DEDUP_REMOVED lines=21> */
.L_x_3141:
[----:B0-----:R-:W2:Y:S01]  /*14760*/  LDL R9, [R1+0x4a8] ;  /* 0x0004a80001097983 */ /* 0x001ea20000100800 */
[----:B------:R-:W-:-:S03]  /*14770*/  FFMA.FTZ R10, R18, R13, R10 ;  /* 0x0000000d120a7223 */ /* 0x000fc6000001000a */
[----:B------:R-:W3:Y:S01]  /*14780*/  LDL.LU R15, [R1+0x500] ;  /* 0x00050000010f7983 */ /* 0x000ee20000300800 */
[----:B------:R-:W-:-:S03]  /*14790*/  FADD.FTZ R12, R13, R12 ;  /* 0x0000000c0d0c7221 */ /* 0x000fc60000010000 */
[----:B------:R-:W4:Y:S04]  /*147a0*/  LDL.LU R14, [R1+0x410] ;  /* 0x00041000010e7983 */ /* 0x000f280000300800 */
[----:B------:R-:W5:Y:S01]  /*147b0*/  LDL R13, [R1+0x4c4] ;  /* 0x0004c400010d7983 */ /* 0x000f620000100800 */
[----:B--2---:R-:W-:-:S04]  /*147c0*/  FMUL.FTZ R9, R0, R9 ;  /* 0x0000000900097220 */ /* 0x004fc80000410000 */
[----:B------:R-:W-:Y:S01]  /*147d0*/  FFMA.FTZ R10, R17, R9, R10 ;  /* 0x00000009110a7223 */ /* 0x000fe2000001000a */
[----:B------:R-:W-:-:S05]  /*147e0*/  FADD.FTZ R9, R12, R9 ;  /* 0x000000090c097221 */ /* 0x000fca0000010000 */
[----:B------:R-:W-:Y:S01]  /*147f0*/  STL [R1+0x414], R9 ;  /* 0x0004140901007387 */ /* 0x000fe20000100800 */
[----:B---3--:R-:W-:Y:S01]  /*14800*/  FADD.FTZ R15, R15, -UR16 ;  /* 0x800000100f0f7e21 */ /* 0x008fe20008010000 */
[----:B----4-:R-:W-:Y:S02]  /*14810*/  FADD.FTZ R14, R14, -UR16 ;  /* 0x800000100e0e7e21 */ /* 0x010fe40008010000 */
[----:B------:R5:W-:Y:S01]  /*14820*/  STL [R1+0x410], R10 ;  /* 0x0004100a01007387 */ /* 0x000be20000100800 */
[----:B------:R-:W-:Y:S01]  /*14830*/  FMUL.FTZ R15, R15, UR12 ;  /* 0x0000000c0f0f7c20 */ /* 0x000fe20008410000 */
[----:B------:R-:W-:Y:S01]  /*14840*/  FMUL.FTZ R14, R14, UR12 ;  /* 0x0000000c0e0e7c20 */ /* 0x000fe20008410000 */
[----:B-----5:R-:W-:Y:S01]  /*14850*/  FMUL.FTZ R10, R5, R13 ;  /* 0x0000000d050a7220 */ /* 0x020fe20000410000 */
        /* <DEDUP_REMOVED lines=23> */
.L_x_3142:
[----:B------:R-:W2:Y:S04]  /*149d0*/  LDL.LU R12, [R1+0x410] ;  /* 0x00041000010c7983 */ /* 0x000ea80000300800 */
[----:B0-----:R-:W3:Y:S04]  /*149e0*/  LDL R9, [R1+0x4a4] ;  /* 0x0004a40001097983 */ /* 0x001ee80000100800 */
        /* <DEDUP_REMOVED lines=14> */
[----:B------:R0:W-:Y:S01]  /*14ad0*/  STL [R1+0x418], R10 ;  /* 0x0004180a01007387 */ /* 0x0001e20000100800 */
[----:B--2---:R-:W-:Y:S01]  /*14ae0*/  FMUL.FTZ R9, R5, R12 ;  /* 0x0000000c05097220 */ /* 0x004fe20000410000 */
[----:B------:R-:W-:Y:S02]  /*14af0*/  FMUL.FTZ R12, R2, UR12 ;  /* 0x0000000c020c7c20 */ /* 0x000fe40008410000 */
[----:B------:R0:W5:Y:S04]  /*14b00*/  LDL.LU R2, [R1+0x7f0] ;  /* 0x0007f00001027983 */ /* 0x0001680000300800 */
[----:B------:R0:W-:Y:S01]  /*14b10*/  STL [R1+0x410], R9 ;  /* 0x0004100901007387 */ /* 0x0001e20000100800 */
[----:B------:R-:W-:-:S04]  /*14b20*/  FADD.FTZ R13, R13, -UR16 ;  /* 0x800000100d0d7e21 */ /* 0x000fc80008010000 */
[----:B------:R-:W-:Y:S01]  /*14b30*/  FMUL.FTZ R13, R13, UR12 ;  /* 0x0000000c0d0d7c20 */ /* 0x000fe20008410000 */
[----:B------:R-:W-:Y:S06]  /*14b40*/  @!P1 BRA `(.L_x_3143) ;  /* 0x0000000000709947 */ /* 0x000fec0003800000 */
        /* <DEDUP_REMOVED lines=28> */
.L_x_3143:
        /* <DEDUP_REMOVED lines=59> */
.L_x_3144:
[----:B------:R2:W-:Y:S04]  /*150c0*/  STL [R1+0x830], R21 ;  /* 0x0008301501007387 */ /* 0x0005e80000100800 */
[----:B------:R3:W-:Y:S04]  /*150d0*/  STL [R1+0x828], R20 ;  /* 0x0008281401007387 */ /* 0x0007e80000100800 */
[----:B-----5:R4:W-:Y:S04]  /*150e0*/  STL [R1+0x7f4], R3 ;  /* 0x0007f40301007387 */ /* 0x0209e80000100800 */
[----:B--2---:R-:W2:Y:S04]  /*150f0*/  LDL.LU R21, [R1+0x428] ;  /* 0x0004280001157983 */ /* 0x004ea80000300800 */
[----:B---3--:R-:W2:Y:S04]  /*15100*/  LDL.LU R20, [R1+0x418] ;  /* 0x0004180001147983 */ /* 0x008ea80000300800 */
[----:B------:R3:W-:Y:S04]  /*15110*/  STL [R1+0x824], R19 ;  /* 0x0008241301007387 */ /* 0x0007e80000100800 */
[----:B----4-:R-:W4:Y:S04]  /*15120*/  LDL.LU R3, [R1+0x49c] ;  /* 0x00049c0001037983 */ /* 0x010f280000300800 */
[----:B------:R0:W-:Y:S04]  /*15130*/  STL [R1+0x834], R23 ;  /* 0x0008341701007387 */ /* 0x0001e80000100800 */
[----:B---3--:R-:W3:Y:S04]  /*15140*/  LDL.LU R19, [R1+0x420] ;  /* 0x0004200001137983 */ /* 0x008ee80000300800 */
[----:B------:R1:W-:Y:S04]  /*15150*/  STL [R1+0x82c], R8 ;  /* 0x00082c0801007387 */ /* 0x0003e80000100800 */
[----:B0-----:R-:W3:Y:S04]  /*15160*/  LDL.LU R23, [R1+0x6d0] ;  /* 0x0006d00001177983 */ /* 0x001ee80000300800 */
[----:B------:R0:W-:Y:S04]  /*15170*/  STL [R1+0x7f0], R2 ;  /* 0x0007f00201007387 */ /* 0x0001e80000100800 */
[----:B-1----:R-:W3:Y:S04]  /*15180*/  LDL.LU R8, [R1+0x45c] ;  /* 0x00045c0001087983 */ /* 0x002ee80000300800 */
        /* <DEDUP_REMOVED lines=9> */
[----:B------:R1:W-:Y:S04]  /*15220*/  STL [R1+0x838], R24 ;  /* 0x0008381801007387 */ /* 0x0003e80000100800 */
[----:B0-----:R-:W3:Y:S04]  /*15230*/  LDL.LU R31, [R1+0x6c4] ;  /* 0x0006c400011f7983 */ /* 0x001ee80000300800 */
[----:B-1----:R-:W3:Y:S04]  /*15240*/  LDL.LU R30, [R1+0x6b0] ;  /* 0x0006b000011e7983 */ /* 0x002ee80000300800 */
[----:B------:R-:W3:Y:S04]  /*15250*/  LDL.LU R24, [R1+0x460] ;  /* 0x0004600001187983 */ /* 0x000ee80000300800 */
[----:B------:R0:W-:Y:S04]  /*15260*/  STL [R1+0x848], R28 ;  /* 0x0008481c01007387 */ /* 0x0001e80000100800 */
[----:B------:R4:W-:Y:S04]  /*15270*/  STL [R1+0x7fc], R6 ;  /* 0x0007fc0601007387 */ /* 0x0009e80000100800 */
[----:B------:R-:W-:Y:S04]  /*15280*/  STL [R1+0x7f8], R4 ;  /* 0x0007f80401007387 */ /* 0x000fe80000100800 */
[----:B0-----:R-:W3:Y:S04]  /*15290*/  LDL.LU R28, [R1+0x6b4] ;  /* 0x0006b400011c7983 */ /* 0x001ee80000300800 */
[----:B------:R-:W-:Y:S04]  /*152a0*/  STL [R1+0x800], R7 ;  /* 0x0008000701007387 */ /* 0x000fe80000100800 */
[----:B------:R0:W-:Y:S04]  /*152b0*/  STL [R1+0x810], R14 ;  /* 0x0008100e01007387 */ /* 0x0001e80000100800 */
[----:B------:R1:W-:Y:S01]  /*152c0*/  STL [R1+0x80c], R13 ;  /* 0x00080c0d01007387 */ /* 0x0003e20000100800 */
[----:B--2---:R-:W-:Y:S01]  /*152d0*/  FFMA.FTZ R21, R12, R20, R21 ;  /* 0x000000140c157223 */ /* 0x004fe20000010015 */
[----:B----4-:R-:W-:-:S04]  /*152e0*/  FMUL.FTZ R6, R0, R3 ;  /* 0x0000000300067220 */ /* 0x010fc80000410000 */
[----:B0-----:R-:W-:Y:S01]  /*152f0*/  FFMA.FTZ R14, R10, R6, R21 ;  /* 0x000000060a0e7223 */ /* 0x001fe20000010015 */
[----:B------:R0:W-:Y:S01]  /*15300*/  STL [R1+0x840], R26 ;  /* 0x0008401a01007387 */ /* 0x0001e20000100800 */
[----:B---3--:R-:W-:-:S03]  /*15310*/  FADD.FTZ R4, R20, R19 ;  /* 0x0000001314047221 */ /* 0x008fc60000010000 */
[----:B------:R2:W-:Y:S01]  /*15320*/  STL [R1+0x808], R41 ;  /* 0x0008082901007387 */ /* 0x0005e20000100800 */
[----:B-1----:R-:W-:-:S03]  /*15330*/  FADD.FTZ R13, R4, R6 ;  /* 0x00000006040d7221 */ /* 0x002fc60000010000 */
[----:B------:R-:W3:Y:S04]  /*15340*/  LDL.LU R21, [R1+0x658] ;  /* 0x0006580001157983 */ /* 0x000ee80000300800 */
[----:B0-----:R-:W4:Y:S04]  /*15350*/  LDL.LU R26, [R1+0x6a0] ;  /* 0x0006a000011a7983 */ /* 0x001f280000300800 */
[----:B--2---:R-:W2:Y:S01]  /*15360*/  LDL.LU R41, [R1+0x678] ;  /* 0x0006780001297983 */ /* 0x004ea20000300800 */
[----:B------:R-:W-:-:S03]  /*15370*/  FFMA.FTZ R7, R43, R23, R8 ;  /* 0x000000172b077223 */ /* 0x000fc60000010008 */
[----:B------:R-:W3:Y:S04]  /*15380*/  LDL.LU R20, [R1+0x640] ;  /* 0x0006400001147983 */ /* 0x000ee80000300800 */
[----:B------:R-:W4:Y:S01]  /*15390*/  LDL.LU R8, [R1+0x6a4] ;  /* 0x0006a40001087983 */ /* 0x000f220000300800 */
[----:B------:R-:W-:-:S03]  /*153a0*/  FMUL.FTZ R43, R5, R2 ;  /* 0x00000002052b7220 */ /* 0x000fc60000410000 */
[----:B------:R0:W-:Y:S04]  /*153b0*/  STL [R1+0x81c], R17 ;  /* 0x00081c1101007387 */ /* 0x0001e80000100800 */
[----:B------:R-:W-:Y:S04]  /*153c0*/  STL [R1+0x818], R16 ;  /* 0x0008181001007387 */ /* 0x000fe80000100800 */
[----:B------:R1:W-:Y:S04]  /*153d0*/  STL [R1+0x804], R40 ;  /* 0x0008042801007387 */ /* 0x0003e80000100800 */
[----:B0-----:R-:W3:Y:S01]  /*153e0*/  LDL.LU R17, [R1+0x44c] ;  /* 0x00044c0001117983 */ /* 0x001ee20000300800 */
[----:B------:R-:W-:Y:S01]  /*153f0*/  FFMA.FTZ R4, R42, R27, R25 ;  /* 0x0000001b2a047223 */ /* 0x000fe20000010019 */
[----:B------:R-:W-:Y:S01]  /*15400*/  FFMA.FTZ R42, R9, R43, R14 ;  /* 0x0000002b092a7223 */ /* 0x000fe2000001000e */
[----:B------:R-:W-:Y:S01]  /*15410*/  FADD.FTZ R43, R43, R13 ;  /* 0x0000000d2b2b7221 */ /* 0x000fe20000010000 */
[----:B-1----:R-:W3:Y:S04]  /*15420*/  LDL.LU R40, [R1+0x67c] ;  /* 0x00067c0001287983 */ /* 0x002ee80000300800 */
[----:B------:R-:W3:Y:S01]  /*15430*/  LDL.LU R16, [R1+0x630] ;  /* 0x0006300001107983 */ /* 0x000ee20000300800 */
[----:B------:R-:W-:-:S03]  /*15440*/  FADD.FTZ R13, R29, R27 ;  /* 0x0000001b1d0d7221 */ /* 0x000fc60000010000 */
[----:B------:R-:W2:Y:S04]  /*15450*/  LDL.LU R29, [R1+0x42c] ;  /* 0x00042c00011d7983 */ /* 0x000ea80000300800 */
[----:B------:R-:W3:Y:S04]  /*15460*/  LDL.LU R27, [R1+0x434] ;  /* 0x00043400011b7983 */ /* 0x000ee80000300800 */
[----:B------:R-:W3:Y:S04]  /*15470*/  LDL.LU R25, [R1+0x66c] ;  /* 0x00066c0001197983 */ /* 0x000ee80000300800 */
[----:B------:R0:W-:Y:S01]  /*15480*/  STL [R1+0x820], R18 ;  /* 0x0008201201007387 */ /* 0x0001e20000100800 */
[----:B------:R-:W-:Y:S01]  /*15490*/  FFMA.FTZ R4, R49, R30, R4 ;  /* 0x0000001e31047223 */ /* 0x000fe20000010004 */
[----:B------:R-:W-:-:S02]  /*154a0*/  FADD.FTZ R49, R13, R30 ;  /* 0x0000001e0d317221 */ /* 0x000fc40000010000 */
[----:B------:R-:W2:Y:S04]  /*154b0*/  LDL.LU R13, [R1+0x424] ;  /* 0x00042400010d7983 */ /* 0x000ea80000300800 */
[----:B------:R-:W2:Y:S01]  /*154c0*/  LDL.LU R30, [R1+0x694] ;  /* 0x00069400011e7983 */ /* 0x000ea20000300800 */
[----:B------:R-:W-:Y:S01]  /*154d0*/  FADD.FTZ R6, R24, R23 ;  /* 0x0000001718067221 */ /* 0x000fe20000010000 */
[----:B------:R-:W-:Y:S02]  /*154e0*/  FFMA.FTZ R61, R61, R31, R7 ;  /* 0x0000001f3d3d7223 */ /* 0x000fe40000010007 */
[----:B------:R-:W3:Y:S01]  /*154f0*/  LDL.LU R24, [R1+0x43c] ;  /* 0x00043c0001187983 */ /* 0x000ee20000300800 */
[----:B------:R-:W-:-:S03]  /*15500*/  FADD.FTZ R7, R6, R31 ;  /* 0x0000001f06077221 */ /* 0x000fc60000010000 */
[----:B------:R-:W3:Y:S04]  /*15510*/  LDL.LU R31, [R1+0x690] ;  /* 0x00069000011f7983 */ /* 0x000ee80000300800 */
[----:B------:R-:W3:Y:S01]  /*15520*/  LDL.LU R19, [R1+0x448] ;  /* 0x0004480001137983 */ /* 0x000ee20000300800 */
[----:B------:R-:W-:Y:S01]  /*15530*/  FFMA.FTZ R61, R60, R28, R61 ;  /* 0x0000001c3c3d7223 */ /* 0x000fe2000001003d */
[----:B------:R-:W-:Y:S02]  /*15540*/  FADD.FTZ R60, R7, R28 ;  /* 0x0000001c073c7221 */ /* 0x000fe40000010000 */
[----:B------:R-:W3:Y:S04]  /*15550*/  LDL.LU R7, [R1+0x668] ;  /* 0x0006680001077983 */ /* 0x000ee80000300800 */
[----:B------:R-:W3:Y:S04]  /*15560*/  LDL.LU R28, [R1+0x430] ;  /* 0x00043000011c7983 */ /* 0x000ee80000300800 */
[----:B0-----:R-:W3:Y:S01]  /*15570*/  LDL.LU R18, [R1+0x644] ;  /* 0x0006440001127983 */ /* 0x001ee20000300800 */
[----:B----4-:R-:W-:Y:S01]  /*15580*/  FFMA.FTZ R61, R58, R8, R61 ;  /* 0x000000083a3d7223 */ /* 0x010fe2000001003d */
[----:B------:R-:W-:Y:S01]  /*15590*/  FADD.FTZ R60, R60, R8 ;  /* 0x000000083c3c7221 */ /* 0x000fe20000010000 */
[----:B------:R-:W-:Y:S01]  /*155a0*/  FFMA.FTZ R59, R59, R26, R4 ;  /* 0x0000001a3b3b7223 */ /* 0x000fe20000010004 */
[----:B------:R-:W4:Y:S01]  /*155b0*/  LDL.LU R8, [R1+0x444] ;  /* 0x0004440001087983 */ /* 0x000f220000300800 */
[----:B------:R-:W-:-:S03]  /*155c0*/  FADD.FTZ R49, R49, R26 ;  /* 0x0000001a31317221 */ /* 0x000fc60000010000 */
[----:B------:R-:W4:Y:S04]  /*155d0*/  LDL.LU R26, [R1+0x438] ;  /* 0x00043800011a7983 */ /* 0x000f280000300800 */
[----:B------:R-:W4:Y:S04]  /*155e0*/  LDL.LU R58, [R1+0x65c] ;  /* 0x00065c00013a7983 */ /* 0x000f280000300800 */
[----:B------:R0:W-:Y:S04]  /*155f0*/  STL [R1+0x814], R15 ;  /* 0x0008140f01007387 */ /* 0x0001e80000100800 */
[----:B------:R-:W4:Y:S04]  /*15600*/  LDL.LU R4, [R1+0x450] ;  /* 0x0004500001047983 */ /* 0x000f280000300800 */
[----:B0-----:R-:W4:Y:S01]  /*15610*/  LDL.LU R15, [R1+0x634] ;  /* 0x00063400010f7983 */ /* 0x001f220000300800 */
[----:B--2---:R-:W-:-:S03]  /*15620*/  FFMA.FTZ R61, R13, R30, R61 ;  /* 0x0000001e0d3d7223 */ /* 0x004fc6000001003d */
[----:B------:R-:W2:Y:S01]  /*15630*/  LDL.LU R13, [R1+0x620] ;  /* 0x00062000010d7983 */ /* 0x000ea20000300800 */
[----:B---3--:R-:W-:-:S03]  /*15640*/  FFMA.FTZ R59, R57, R31, R59 ;  /* 0x0000001f393b7223 */ /* 0x008fc6000001003b */
[----:B------:R-:W3:Y:S01]  /*15650*/  LDL.LU R57, [R1+0x440] ;  /* 0x0004400001397983 */ /* 0x000ee20000300800 */
[----:B------:R-:W-:Y:S01]  /*15660*/  FFMA.FTZ R59, R29, R41, R59 ;  /* 0x000000291d3b7223 */ /* 0x000fe2000001003b */
[----:B------:R-:W-:Y:S01]  /*15670*/  FADD.FTZ R49, R49, R31 ;  /* 0x0000001f31317221 */ /* 0x000fe20000010000 */
[----:B------:R-:W-:Y:S01]  /*15680*/  FADD.FTZ R60, R60, R30 ;  /* 0x0000001e3c3c7221 */ /* 0x000fe20000010000 */
[----:B------:R-:W0:Y:S01]  /*15690*/  S2R R14, SR_LANEID ;  /* 0x00000000000e7919 */ /* 0x000e220000000000 */
[----:B------:R-:W-:Y:S01]  /*156a0*/  FFMA.FTZ R59, R27, R7, R59 ;  /* 0x000000071b3b7223 */ /* 0x000fe2000001003b */
[----:B------:R-:W-:Y:S02]  /*156b0*/  FADD.FTZ R49, R49, R41 ;  /* 0x0000002931317221 */ /* 0x000fe40000010000 */
[----:B------:R-:W3:Y:S01]  /*156c0*/  LDL.LU R41, [R1+0x624] ;  /* 0x0006240001297983 */ /* 0x000ee20000300800 */
[----:B------:R-:W-:Y:S01]  /*156d0*/  FFMA.FTZ R59, R24, R21, R59 ;  /* 0x00000015183b7223 */ /* 0x000fe2000001003b */
[----:B------:R-:W-:-:S02]  /*156e0*/  FADD.FTZ R49, R49, R7 ;  /* 0x0000000731317221 */ /* 0x000fc40000010000 */
[----:B------:R-:W3:Y:S01]  /*156f0*/  LDL.LU R7, [R1+0x614] ;  /* 0x0006140001077983 */ /* 0x000ee20000300800 */
[----:B------:R-:W-:Y:S01]  /*15700*/  FFMA.FTZ R61, R28, R40, R61 ;  /* 0x000000281c3d7223 */ /* 0x000fe2000001003d */
[----:B------:R-:W-:Y:S02]  /*15710*/  FADD.FTZ R60, R60, R40 ;  /* 0x000000283c3c7221 */ /* 0x000fe40000010000 */
[----:B------:R-:W3:Y:S04]  /*15720*/  LDL.LU R40, [R1+0x610] ;  /* 0x0006100001287983 */ /* 0x000ee80000300800 */
[----:B------:R-:W1:Y:S04]  /*15730*/  SHFL.DOWN PT, R6, R43, 0x1, 0x1f ;  /* 0x08201f002b067f89 */ /* 0x000e6800000e0000 */
[----:B------:R-:W1:Y:S04]  /*15740*/  SHFL.DOWN PT, R23, R42, 0x1, 0x1f ;  /* 0x08201f002a177f89 */ /* 0x000e6800000e0000 */
[----:B------:R-:W3:Y:S04]  /*15750*/  LDL.LU R30, [R1+0x850] ;  /* 0x00085000011e7983 */ /* 0x000ee80000300800 */
[----:B------:R-:W3:Y:S01]  /*15760*/  LDL.LU R31, [R1+0x854] ;  /* 0x00085400011f7983 */ /* 0x000ee20000300800 */
[----:B0-----:R-:W-:-:S03]  /*15770*/  ISETP.GT.AND P1, PT, R14, 0x1e, PT ;  /* 0x0000001e0e00780c */ /* 0x001fc60003f24270 */
[----:B------:R-:W3:Y:S04]  /*15780*/  LDL.LU R29, [R1+0x84c] ;  /* 0x00084c00011d7983 */ /* 0x000ee80000300800 */
[----:B------:R-:W3:Y:S04]  /*15790*/  LDL.LU R27, [R1+0x844] ;  /* 0x00084400011b7983 */ /* 0x000ee80000300800 */
[----:B------:R-:W3:Y:S01]  /*157a0*/  LDL.LU R24, [R1+0x838] ;  /* 0x0008380001187983 */ /* 0x000ee20000300800 */
[----:B----4-:R-:W-:Y:S01]  /*157b0*/  FFMA.FTZ R59, R8, R20, R59 ;  /* 0x00000014083b7223 */ /* 0x010fe2000001003b */
[----:B------:R-:W-:-:S02]  /*157c0*/  FADD.FTZ R49, R49, R21 ;  /* 0x0000001531317221 */ /* 0x000fc40000010000 */
[----:B------:R-:W4:Y:S01]  /*157d0*/  LDL.LU R28, [R1+0x848] ;  /* 0x00084800011c7983 */ /* 0x000f220000300800 */
[----:B------:R-:W-:Y:S01]  /*157e0*/  FFMA.FTZ R59, R17, R16, R59 ;  /* 0x00000010113b7223 */ /* 0x000fe2000001003b */
[----:B------:R-:W-:Y:S01]  /*157f0*/  FFMA.FTZ R61, R26, R25, R61 ;  /* 0x000000191a3d7223 */ /* 0x000fe2000001003d */
[----:B-1----:R-:W-:Y:S01]  /*15800*/  @!P1 FADD.FTZ R43, R43, R6 ;  /* 0x000000062b2b9221 */ /* 0x002fe20000010000 */
[----:B------:R-:W-:Y:S01]  /*15810*/  FADD.FTZ R60, R60, R25 ;  /* 0x000000193c3c7221 */ /* 0x000fe20000010000 */
[----:B------:R-:W4:Y:S01]  /*15820*/  LDL.LU R6, [R1+0x604] ;  /* 0x0006040001067983 */ /* 0x000f220000300800 */
[----:B------:R-:W-:Y:S01]  /*15830*/  @!P1 FADD.FTZ R42, R42, R23 ;  /* 0x000000172a2a9221 */ /* 0x000fe20000010000 */
[----:B------:R-:W-:Y:S02]  /*15840*/  FADD.FTZ R49, R49, R20 ;  /* 0x0000001431317221 */ /* 0x000fe40000010000 */
[----:B------:R-:W4:Y:S04]  /*15850*/  LDL.LU R26, [R1+0x840] ;  /* 0x00084000011a7983 */ /* 0x000f280000300800 */
[----:B------:R-:W4:Y:S04]  /*15860*/  LDL.LU R21, [R1+0x830] ;  /* 0x0008300001157983 */ /* 0x000f280000300800 */
[----:B------:R-:W4:Y:S04]  /*15870*/  LDL.LU R8, [R1+0x82c] ;  /* 0x00082c0001087983 */ /* 0x000f280000300800 */
[----:B------:R-:W4:Y:S01]  /*15880*/  LDL.LU R17, [R1+0x81c] ;  /* 0x00081c0001117983 */ /* 0x000f220000300800 */
[----:B--2---:R-:W-:Y:S01]  /*15890*/  FFMA.FTZ R59, R56, R13, R59 ;  /* 0x0000000d383b7223 */ /* 0x004fe2000001003b */
[----:B---3--:R-:W-:-:S02]  /*158a0*/  FFMA.FTZ R61, R57, R58, R61 ;  /* 0x0000003a393d7223 */ /* 0x008fc4000001003d */
[----:B------:R-:W2:Y:S02]  /*158b0*/  LDL.LU R56, [R1+0x600] ;  /* 0x0006000001387983 */ /* 0x000ea40000300800 */
[----:B------:R-:W-:Y:S01]  /*158c0*/  FFMA.FTZ R61, R19, R18, R61 ;  /* 0x00000012133d7223 */ /* 0x000fe2000001003d */
[----:B------:R-:W-:Y:S01]  /*158d0*/  FADD.FTZ R60, R60, R58 ;  /* 0x0000003a3c3c7221 */ /* 0x000fe20000010000 */
[----:B------:R-:W-:Y:S01]  /*158e0*/  ISETP.GT.AND P1, PT, R14, 0x1d, PT ;  /* 0x0000001d0e00780c */ /* 0x000fe20003f24270 */
[----:B------:R-:W3:Y:S01]  /*158f0*/  LDL.LU R25, [R1+0x83c] ;  /* 0x00083c0001197983 */ /* 0x000ee20000300800 */
[----:B------:R-:W-:-:S03]  /*15900*/  FFMA.FTZ R61, R4, R15, R61 ;  /* 0x0000000f043d7223 */ /* 0x000fc6000001003d */
[----:B------:R-:W3:Y:S01]  /*15910*/  LDL.LU R4, [R1+0x5e0] ;  /* 0x0005e00001047983 */ /* 0x000ee20000300800 */
[----:B------:R-:W-:-:S03]  /*15920*/  FFMA.FTZ R61, R55, R41, R61 ;  /* 0x00000029373d7223 */ /* 0x000fc6000001003d */
[----:B------:R-:W3:Y:S01]  /*15930*/  LDL.LU R23, [R1+0x834] ;  /* 0x0008340001177983 */ /* 0x000ee20000300800 */
[----:B------:R-:W-:Y:S01]  /*15940*/  FFMA.FTZ R61, R53, R7, R61 ;  /* 0x00000007353d7223 */ /* 0x000fe2000001003d */
[----:B------:R-:W-:Y:S02]  /*15950*/  FFMA.FTZ R59, R54, R40, R59 ;  /* 0x00000028363b7223 */ /* 0x000fe4000001003b */
[----:B------:R-:W3:Y:S04]  /*15960*/  LDL.LU R53, [R1+0x5f4] ;  /* 0x0005f40001357983 */ /* 0x000ee80000300800 */
[----:B------:R-:W3:Y:S04]  /*15970*/  LDL.LU R54, [R1+0x5e4] ;  /* 0x0005e40001367983 */ /* 0x000ee80000300800 */
[----:B------:R-:W0:Y:S04]  /*15980*/  SHFL.DOWN PT, R58, R43, 0x2, 0x1f ;  /* 0x08401f002b3a7f89 */ /* 0x000e2800000e0000 */
[----:B------:R-:W1:Y:S01]  /*15990*/  SHFL.DOWN PT, R57, R42, 0x2, 0x1f ;  /* 0x08401f002a397f89 */ /* 0x000e6200000e0000 */
[----:B------:R-:W-:Y:S01]  /*159a0*/  FADD.FTZ R49, R49, R16 ;  /* 0x0000001031317221 */ /* 0x000fe20000010000 */
[----:B------:R-:W-:-:S02]  /*159b0*/  FADD.FTZ R60, R60, R18 ;  /* 0x000000123c3c7221 */ /* 0x000fc40000010000 */
[----:B------:R-:W3:Y:S04]  /*159c0*/  LDL.LU R55, [R1+0x5d0] ;  /* 0x0005d00001377983 */ /* 0x000ee80000300800 */
[----:B------:R-:W3:Y:S04]  /*159d0*/  LDL.LU R20, [R1+0x828] ;  /* 0x0008280001147983 */ /* 0x000ee80000300800 */
[----:B------:R-:W3:Y:S04]  /*159e0*/  LDL.LU R19, [R1+0x824] ;  /* 0x0008240001137983 */ /* 0x000ee80000300800 */
[----:B------:R-:W3:Y:S01]  /*159f0*/  LDL.LU R14, [R1+0x810] ;  /* 0x00081000010e7983 */ /* 0x000ee20000300800 */
[----:B--2---:R-:W-:Y:S01]  /*15a00*/  FFMA.FTZ R59, R52, R56, R59 ;  /* 0x00000038343b7223 */ /* 0x004fe2000001003b */
[----:B----4-:R-:W-:-:S02]  /*15a10*/  FFMA.FTZ R61, R51, R6, R61 ;  /* 0x00000006333d7223 */ /* 0x010fc4000001003d */
[----:B------:R-:W2:Y:S01]  /*15a20*/  LDL.LU R52, [R1+0x5f0] ;  /* 0x0005f00001347983 */ /* 0x000ea20000300800 */
[----:B------:R-:W-:Y:S01]  /*15a30*/  FADD.FTZ R49, R49, R13 ;  /* 0x0000000d31317221 */ /* 0x000fe20000010000 */
[----:B------:R-:W-:Y:S01]  /*15a40*/  FADD.FTZ R60, R60, R15 ;  /* 0x0000000f3c3c7221 */ /* 0x000fe20000010000 */
[----:B0-----:R-:W-:Y:S01]  /*15a50*/  @!P1 FADD.FTZ R43, R43, R58 ;  /* 0x0000003a2b2b9221 */ /* 0x001fe20000010000 */
[----:B-1----:R-:W-:Y:S01]  /*15a60*/  @!P1 FADD.FTZ R42, R42, R57 ;  /* 0x000000392a2a9221 */ /* 0x002fe20000010000 */
[----:B------:R-:W-:Y:S01]  /*15a70*/  FADD.FTZ R49, R49, R40 ;  /* 0x0000002831317221 */ /* 0x000fe20000010000 */
[----:B------:R-:W-:Y:S01]  /*15a80*/  FADD.FTZ R60, R60, R41 ;  /* 0x000000293c3c7221 */ /* 0x000fe20000010000 */
[----:B------:R-:W4:Y:S04]  /*15a90*/  LDL.LU R58, [R1+0x5b0] ;  /* 0x0005b000013a7983 */ /* 0x000f280000300800 */
[----:B------:R-:W4:Y:S04]  /*15aa0*/  LDL.LU R51, [R1+0x5a0] ;  /* 0x0005a00001337983 */ /* 0x000f280000300800 */
[----:B------:R-:W4:Y:S01]  /*15ab0*/  LDL.LU R18, [R1+0x820] ;  /* 0x0008200001127983 */ /* 0x000f220000300800 */
[----:B---3--:R-:W-:Y:S01]  /*15ac0*/  FFMA.FTZ R61, R48, R53, R61 ;  /* 0x00000035303d7223 */ /* 0x008fe2000001003d */
[----:B------:R-:W-:-:S02]  /*15ad0*/  FADD.FTZ R49, R49, R56 ;  /* 0x0000003831317221 */ /* 0x000fc40000010000 */
[----:B------:R-:W3:Y:S01]  /*15ae0*/  LDL.LU R56, [R1+0x5c4] ;  /* 0x0005c40001387983 */ /* 0x000ee20000300800 */
[----:B------:R-:W-:-:S03]  /*15af0*/  FFMA.FTZ R61, R47, R54, R61 ;  /* 0x000000362f3d7223 */ /* 0x000fc6000001003d */
[----:B------:R-:W4:Y:S01]  /*15b00*/  LDL.LU R47, [R1+0x5d4] ;  /* 0x0005d400012f7983 */ /* 0x000f220000300800 */
[----:B------:R-:W-:-:S03]  /*15b10*/  FADD.FTZ R60, R60, R7 ;  /* 0x000000073c3c7221 */ /* 0x000fc60000010000 */
[----:B------:R-:W3:Y:S01]  /*15b20*/  LDL.LU R57, [R1+0x5b4] ;  /* 0x0005b40001397983 */ /* 0x000ee20000300800 */
[----:B------:R-:W-:-:S03]  /*15b30*/  FADD.FTZ R60, R60, R6 ;  /* 0x000000063c3c7221 */ /* 0x000fc60000010000 */
[----:B------:R-:W3:Y:S01]  /*15b40*/  LDL.LU R16, [R1+0x818] ;  /* 0x0008180001107983 */ /* 0x000ee20000300800 */
[----:B------:R-:W-:-:S03]  /*15b50*/  FADD.FTZ R60, R60, R53 ;  /* 0x000000353c3c7221 */ /* 0x000fc60000010000 */
[----:B------:R-:W3:Y:S01]  /*15b60*/  LDL.LU R53, [R1+0x590] ;  /* 0x0005900001357983 */ /* 0x000ee20000300800 */
[----:B------:R-:W-:-:S03]  /*15b70*/  FADD.FTZ R60, R60, R54 ;  /* 0x000000363c3c7221 */ /* 0x000fc60000010000 */
[----:B------:R-:W3:Y:S04]  /*15b80*/  LDL.LU R54, [R1+0x594] ;  /* 0x0005940001367983 */ /* 0x000ee80000300800 */
[----:B------:R-:W3:Y:S04]  /*15b90*/  LDL.LU R15, [R1+0x814] ;  /* 0x00081400010f7983 */ /* 0x000ee80000300800 */
[----:B------:R-:W3:Y:S01]  /*15ba0*/  LDL.LU R13, [R1+0x80c] ;  /* 0x00080c00010d7983 */ /* 0x000ee20000300800 */
[----:B--2---:R-:W-:Y:S01]  /*15bb0*/  FFMA.FTZ R59, R50, R52, R59 ;  /* 0x00000034323b7223 */ /* 0x004fe2000001003b */
[----:B------:R-:W-:-:S02]  /*15bc0*/  FADD.FTZ R49, R49, R52 ;  /* 0x0000003431317221 */ /* 0x000fc40000010000 */
[----:B------:R-:W0:Y:S01]  /*15bd0*/  SHFL.DOWN PT, R48, R42, 0x4, 0x1f ;  /* 0x08801f002a307f89 */ /* 0x000e2200000e0000 */
[----:B------:R-:W-:-:S03]  /*15be0*/  FFMA.FTZ R59, R22, R4, R59 ;  /* 0x00000004163b7223 */ /* 0x000fc6000001003b */
[----:B------:R-:W2:Y:S04]  /*15bf0*/  LDL.LU R22, [R1+0x5c0] ;  /* 0x0005c00001167983 */ /* 0x000ea80000300800 */
[----:B------:R-:W2:Y:S01]  /*15c00*/  LDL.LU R52, [R1+0x5a4] ;  /* 0x0005a40001347983 */ /* 0x000ea20000300800 */
[----:B------:R-:W-:Y:S01]  /*15c10*/  FADD.FTZ R49, R49, R4 ;  /* 0x0000000431317221 */ /* 0x000fe20000010000 */
[----:B------:R-:W-:Y:S02]  /*15c20*/  FFMA.FTZ R59, R46, R55, R59 ;  /* 0x000000372e3b7223 */ /* 0x000fe4000001003b */
[----:B------:R-:W2:Y:S01]  /*15c30*/  LDL.LU R46, [R1+0x584] ;  /* 0x00058400012e7983 */ /* 0x000ea20000300800 */
[----:B------:R-:W-:-:S03]  /*15c40*/  FADD.FTZ R49, R49, R55 ;  /* 0x0000003731317221 */ /* 0x000fc60000010000 */
[----:B------:R1:W5:Y:S04]  /*15c50*/  LDL.LU R41, [R1+0x808] ;  /* 0x0008080001297983 */ /* 0x0003680000300800 */
[----:B------:R1:W5:Y:S01]  /*15c60*/  LDL.LU R40, [R1+0x804] ;  /* 0x0008040001287983 */ /* 0x0003620000300800 */
[----:B----4-:R-:W-:Y:S01]  /*15c70*/  FFMA.FTZ R61, R45, R47, R61 ;  /* 0x0000002f2d3d7223 */ /* 0x010fe2000001003d */
[----:B------:R-:W-:Y:S02]  /*15c80*/  FADD.FTZ R60, R60, R47 ;  /* 0x0000002f3c3c7221 */ /* 0x000fe40000010000 */
[----:B------:R-:W4:Y:S01]  /*15c90*/  LDL.LU R45, [R1+0x580] ;  /* 0x00058000012d7983 */ /* 0x000f220000300800 */
[----:B---3--:R-:W-:Y:S01]  /*15ca0*/  FFMA.FTZ R61, R39, R56, R61 ;  /* 0x00000038273d7223 */ /* 0x008fe2000001003d */
[----:B------:R-:W-:-:S02]  /*15cb0*/  FADD.FTZ R60, R60, R56 ;  /* 0x000000383c3c7221 */ /* 0x000fc40000010000 */
[----:B------:R-:W3:Y:S04]  /*15cc0*/  LDL.LU R56, [R1+0x574] ;  /* 0x0005740001387983 */ /* 0x000ee80000300800 */
[----:B------:R-:W3:Y:S01]  /*15cd0*/  LDL.LU R47, [R1+0x570] ;  /* 0x00057000012f7983 */ /* 0x000ee20000300800 */
[----:B------:R-:W-:Y:S01]  /*15ce0*/  FFMA.FTZ R61, R37, R57, R61 ;  /* 0x00000039253d7223 */ /* 0x000fe2000001003d */
[----:B------:R-:W-:Y:S02]  /*15cf0*/  FADD.FTZ R60, R60, R57 ;  /* 0x000000393c3c7221 */ /* 0x000fe40000010000 */
[----:B------:R-:W3:Y:S04]  /*15d00*/  LDL.LU R57, [R1+0x564] ;  /* 0x0005640001397983 */ /* 0x000ee80000300800 */
[----:B------:R-:W3:Y:S04]  /*15d10*/  LDL.LU R39, [R1+0x520] ;  /* 0x0005200001277983 */ /* 0x000ee80000300800 */
[----:B------:R-:W1:Y:S04]  /*15d20*/  SHFL.DOWN PT, R50, R43, 0x4, 0x1f ;  /* 0x08801f002b327f89 */ /* 0x000e6800000e0000 */
[----:B------:R0:W5:Y:S04]  /*15d30*/  LDL.LU R7, [R1+0x800] ;  /* 0x0008000001077983 */ /* 0x0001680000300800 */
[----:B------:R0:W5:Y:S04]  /*15d40*/  LDL.LU R6, [R1+0x7fc] ;  /* 0x0007fc0001067983 */ /* 0x0001680000300800 */
[----:B------:R0:W5:Y:S01]  /*15d50*/  LDL.LU R4, [R1+0x7f8] ;  /* 0x0007f80001047983 */ /* 0x0001620000300800 */
[----:B--2---:R-:W-:Y:S01]  /*15d60*/  FFMA.FTZ R59, R44, R22, R59 ;  /* 0x000000162c3b7223 */ /* 0x004fe2000001003b */
[----:B------:R-:W-:-:S02]  /*15d70*/  FADD.FTZ R49, R49, R22 ;  /* 0x0000001631317221 */ /* 0x000fc40000010000 */
[----:B------:R-:W2:Y:S01]  /*15d80*/  LDL.LU R44, [R1+0x524] ;  /* 0x00052400012c7983 */ /* 0x000ea20000300800 */
[----:B------:R-:W-:Y:S01]  /*15d90*/  FFMA.FTZ R59, R38, R58, R59 ;  /* 0x0000003a263b7223 */ /* 0x000fe2000001003b */
[----:B------:R-:W-:Y:S02]  /*15da0*/  FADD.FTZ R49, R49, R58 ;  /* 0x0000003a31317221 */ /* 0x000fe40000010000 */
[----:B------:R-:W2:Y:S01]  /*15db0*/  LDL.LU R58, [R1+0x560] ;  /* 0x00056000013a7983 */ /* 0x000ea20000300800 */
[----:B------:R-:W-:Y:S01]  /*15dc0*/  FFMA.FTZ R59, R36, R51, R59 ;  /* 0x00000033243b7223 */ /* 0x000fe2000001003b */
[----:B------:R-:W-:Y:S01]  /*15dd0*/  FADD.FTZ R49, R49, R51 ;  /* 0x0000003331317221 */ /* 0x000fe20000010000 */
[----:B------:R-:W-:Y:S01]  /*15de0*/  FFMA.FTZ R61, R35, R52, R61 ;  /* 0x00000034233d7223 */ /* 0x000fe2000001003d */
[----:B------:R-:W-:Y:S01]  /*15df0*/  FADD.FTZ R60, R60, R52 ;  /* 0x000000343c3c7221 */ /* 0x000fe20000010000 */
[----:B------:R-:W2:Y:S01]  /*15e00*/  LDL.LU R51, [R1+0x550] ;  /* 0x0005500001337983 */ /* 0x000ea20000300800 */
[----:B------:R-:W-:Y:S01]  /*15e10*/  FFMA.FTZ R59, R34, R53, R59 ;  /* 0x00000035223b7223 */ /* 0x000fe2000001003b */
[----:B------:R-:W-:-:S02]  /*15e20*/  FADD.FTZ R49, R49, R53 ;  /* 0x0000003531317221 */ /* 0x000fc40000010000 */
[----:B------:R-:W2:Y:S01]  /*15e30*/  LDL.LU R52, [R1+0x554] ;  /* 0x0005540001347983 */ /* 0x000ea20000300800 */
[----:B------:R-:W-:Y:S01]  /*15e40*/  FFMA.FTZ R61, R33, R54, R61 ;  /* 0x00000036213d7223 */ /* 0x000fe2000001003d */
[----:B------:R-:W-:Y:S02]  /*15e50*/  FADD.FTZ R60, R60, R54 ;  /* 0x000000363c3c7221 */ /* 0x000fe40000010000 */
[----:B------:R-:W2:Y:S04]  /*15e60*/  LDL.LU R53, [R1+0x538] ;  /* 0x0005380001357983 */ /* 0x000ea80000300800 */
[----:B------:R-:W2:Y:S01]  /*15e70*/  LDL.LU R54, [R1+0x53c] ;  /* 0x00053c0001367983 */ /* 0x000ea20000300800 */
[----:B------:R-:W-:Y:S01]  /*15e80*/  FFMA.FTZ R61, R32, R46, R61 ;  /* 0x0000002e203d7223 */ /* 0x000fe2000001003d */
[----:B------:R-:W-:Y:S01]  /*15e90*/  FADD.FTZ R60, R60, R46 ;  /* 0x0000002e3c3c7221 */ /* 0x000fe20000010000 */
[----:B----4-:R-:W-:Y:S01]  /*15ea0*/  FFMA.FTZ R59, R11, R45, R59 ;  /* 0x0000002d0b3b7223 */ /* 0x010fe2000001003b */
[----:B------:R-:W-:Y:S01]  /*15eb0*/  FADD.FTZ R49, R49, R45 ;  /* 0x0000002d31317221 */ /* 0x000fe20000010000 */
[----:B---3--:R-:W-:Y:S01]  /*15ec0*/  FFMA.FTZ R61, R30, R56, R61 ;  /* 0x000000381e3d7223 */ /* 0x008fe2000001003d */
[----:B------:R-:W-:Y:S01]  /*15ed0*/  FADD.FTZ R60, R60, R56 ;  /* 0x000000383c3c7221 */ /* 0x000fe20000010000 */
[----:B------:R-:W3:Y:S01]  /*15ee0*/  LDL.LU R45, [R1+0x4c0] ;  /* 0x0004c000012d7983 */ /* 0x000ee20000300800 */
[----:B------:R-:W-:Y:S01]  /*15ef0*/  FFMA.FTZ R59, R31, R47, R59 ;  /* 0x0000002f1f3b7223 */ /* 0x000fe2000001003b */
[----:B------:R-:W-:-:S02]  /*15f00*/  FADD.FTZ R49, R49, R47 ;  /* 0x0000002f31317221 */ /* 0x000fc40000010000 */
[----:B------:R-:W4:Y:S04]  /*15f10*/  LDL.LU R56, [R1+0x4d4] ;  /* 0x0004d40001387983 */ /* 0x000f280000300800 */
[----:B------:R-:W4:Y:S01]  /*15f20*/  LDL.LU R46, [R1+0x4b8] ;  /* 0x0004b800012e7983 */ /* 0x000f220000300800 */
[----:B------:R-:W-:-:S03]  /*15f30*/  FFMA.FTZ R61, R28, R57, R61 ;  /* 0x000000391c3d7223 */ /* 0x000fc6000001003d */
[----:B------:R-:W4:Y:S01]  /*15f40*/  LDL.LU R47, [R1+0x4d0] ;  /* 0x0004d000012f7983 */ /* 0x000f220000300800 */
[----:B------:R-:W-:-:S03]  /*15f50*/  FADD.FTZ R60, R60, R57 ;  /* 0x000000393c3c7221 */ /* 0x000fc60000010000 */
[----:B------:R-:W4:Y:S01]  /*15f60*/  LDL.LU R57, [R1+0x4c4] ;  /* 0x0004c40001397983 */ /* 0x000f220000300800 */
[----:B------:R-:W0:Y:S01]  /*15f70*/  S2R R55, SR_LANEID ;  /* 0x0000000000377919 */ /* 0x000e220000000000 */
[----:B--2---:R-:W-:Y:S01]  /*15f80*/  FFMA.FTZ R30, R29, R58, R59 ;  /* 0x0000003a1d1e7223 */ /* 0x004fe2000001003b */
[----:B------:R-:W-:Y:S02]  /*15f90*/  FADD.FTZ R49, R49, R58 ;  /* 0x0000003a31317221 */ /* 0x000fe40000010000 */
[----:B------:R-:W2:Y:S01]  /*15fa0*/  LDL.LU R58, [R1+0x4a8] ;  /* 0x0004a800013a7983 */ /* 0x000ea20000300800 */
[----:B------:R-:W-:Y:S01]  /*15fb0*/  FFMA.FTZ R30, R27, R51, R30 ;  /* 0x000000331b1e7223 */ /* 0x000fe2000001001e */
[----:B------:R-:W-:Y:S02]  /*15fc0*/  FADD.FTZ R49, R49, R51 ;  /* 0x0000003331317221 */ /* 0x000fe40000010000 */
[----:B------:R-:W2:Y:S01]  /*15fd0*/  LDL.LU R51, [R1+0x4a4] ;  /* 0x0004a40001337983 */ /* 0x000ea20000300800 */
[----:B------:R-:W-:Y:S01]  /*15fe0*/  FFMA.FTZ R61, R26, R52, R61 ;  /* 0x000000341a3d7223 */ /* 0x000fe2000001003d */
[----:B------:R-:W-:-:S02]  /*15ff0*/  FADD.FTZ R60, R60, R52 ;  /* 0x000000343c3c7221 */ /* 0x000fc40000010000 */
[----:B------:R-:W2:Y:S01]  /*16000*/  LDL.LU R52, [R1+0x4bc] ;  /* 0x0004bc0001347983 */ /* 0x000ea20000300800 */
[----:B------:R-:W-:Y:S01]  /*16010*/  FFMA.FTZ R30, R25, R53, R30 ;  /* 0x00000035191e7223 */ /* 0x000fe2000001001e */
[----:B------:R-:W-:Y:S02]  /*16020*/  FADD.FTZ R49, R49, R53 ;  /* 0x0000003531317221 */ /* 0x000fe40000010000 */
[----:B------:R-:W2:Y:S01]  /*16030*/  LDL.LU R53, [R1+0x4a0] ;  /* 0x0004a00001357983 */ /* 0x000ea20000300800 */
[----:B------:R-:W-:Y:S01]  /*16040*/  FFMA.FTZ R24, R24, R54, R61 ;  /* 0x0000003618187223 */ /* 0x000fe2000001003d */
[----:B------:R-:W-:Y:S02]  /*16050*/  FADD.FTZ R60, R60, R54 ;  /* 0x000000363c3c7221 */ /* 0x000fe40000010000 */
[----:B------:R-:W2:Y:S01]  /*16060*/  LDL.LU R54, [R1+0x4ac] ;  /* 0x0004ac0001367983 */ /* 0x000ea20000300800 */
[----:B0-----:R-:W-:-:S13]  /*16070*/  ISETP.GT.AND P1, PT, R55, 0x1b, PT ;  /* 0x0000001b3700780c */ /* 0x001fda0003f24270 */
[----:B------:R-:W-:-:S05]  /*16080*/  @!P1 FADD.FTZ R42, R42, R48 ;  /* 0x000000302a2a9221 */ /* 0x000fca0000010000 */
[----:B------:R-:W0:Y:S01]  /*16090*/  SHFL.DOWN PT, R22, R42, 0x8, 0x1f ;  /* 0x09001f002a167f89 */ /* 0x000e2200000e0000 */
[----:B-1----:R-:W-:Y:S01]  /*160a0*/  @!P1 FADD.FTZ R43, R43, R50 ;  /* 0x000000322b2b9221 */ /* 0x002fe20000010000 */
[----:B------:R-:W-:-:S04]  /*160b0*/  ISETP.GT.AND P1, PT, R55, 0x17, PT ;  /* 0x000000173700780c */ /* 0x000fc80003f24270 */
[----:B------:R-:W1:Y:S01]  /*160c0*/  SHFL.DOWN PT, R33, R43, 0x8, 0x1f ;  /* 0x09001f002b217f89 */ /* 0x000e6200000e0000 */
[----:B------:R-:W-:Y:S01]  /*160d0*/  FFMA.FTZ R23, R23, R39, R30 ;  /* 0x0000002717177223 */ /* 0x000fe2000001001e */
[----:B------:R-:W-:Y:S01]  /*160e0*/  FADD.FTZ R49, R49, R39 ;  /* 0x0000002731317221 */ /* 0x000fe20000010000 */
[----:B------:R-:W-:Y:S01]  /*160f0*/  FFMA.FTZ R21, R21, R44, R24 ;  /* 0x0000002c15157223 */ /* 0x000fe20000010018 */
[----:B------:R-:W-:Y:S01]  /*16100*/  FADD.FTZ R60, R60, R44 ;  /* 0x0000002c3c3c7221 */ /* 0x000fe20000010000 */
[----:B---3--:R-:W-:Y:S01]  /*16110*/  FFMA.FTZ R8, R8, R45, R23 ;  /* 0x0000002d08087223 */ /* 0x008fe20000010017 */
[----:B------:R-:W-:Y:S01]  /*16120*/  FADD.FTZ R49, R49, R45 ;  /* 0x0000002d31317221 */ /* 0x000fe20000010000 */
[----:B----4-:R-:W-:Y:S01]  /*16130*/  FFMA.FTZ R21, R20, R56, R21 ;  /* 0x0000003814157223 */ /* 0x010fe20000010015 */
[----:B------:R-:W-:Y:S01]  /*16140*/  FADD.FTZ R60, R60, R56 ;  /* 0x000000383c3c7221 */ /* 0x000fe20000010000 */
[----:B0-----:R-:W-:Y:S01]  /*16150*/  @!P1 FADD.FTZ R42, R42, R22 ;  /* 0x000000162a2a9221 */ /* 0x001fe20000010000 */
[----:B------:R-:W3:Y:S04]  /*16160*/  LDL R56, [R1+0x7e4] ;  /* 0x0007e40001387983 */ /* 0x000ee80000100800 */
[----:B------:R-:W0:Y:S01]  /*16170*/  SHFL.DOWN PT, R11, R42, 0x10, 0x1f ;  /* 0x0a001f002a0b7f89 */ /* 0x000e2200000e0000 */
[----:B------:R-:W-:Y:S01]  /*16180*/  FFMA.FTZ R8, R19, R46, R8 ;  /* 0x0000002e13087223 */ /* 0x000fe20000010008 */
[----:B------:R-:W-:Y:S01]  /*16190*/  FADD.FTZ R49, R49, R46 ;  /* 0x0000002e31317221 */ /* 0x000fe20000010000 */
[----:B------:R-:W-:Y:S01]  /*161a0*/  FFMA.FTZ R21, R18, R47, R21 ;  /* 0x0000002f12157223 */ /* 0x000fe20000010015 */
[----:B------:R-:W-:Y:S01]  /*161b0*/  FADD.FTZ R60, R60, R47 ;  /* 0x0000002f3c3c7221 */ /* 0x000fe20000010000 */
[----:B-1----:R-:W-:Y:S01]  /*161c0*/  @!P1 FADD.FTZ R43, R43, R33 ;  /* 0x000000212b2b9221 */ /* 0x002fe20000010000 */
[----:B------:R-:W-:Y:S01]  /*161d0*/  ISETP.GT.AND P1, PT, R55, 0xf, PT ;  /* 0x0000000f3700780c */ /* 0x000fe20003f24270 */
[----:B------:R-:W-:Y:S01]  /*161e0*/  FFMA.FTZ R21, R16, R57, R21 ;  /* 0x0000003910157223 */ /* 0x000fe20000010015 */
[----:B------:R-:W-:Y:S01]  /*161f0*/  FADD.FTZ R60, R60, R57 ;  /* 0x000000393c3c7221 */ /* 0x000fe20000010000 */
[----:B------:R-:W4:Y:S01]  /*16200*/  LDL R18, [R1+0x7ec] ;  /* 0x0007ec0001127983 */ /* 0x000f220000100800 */
[----:B------:R-:W1:Y:S01]  /*16210*/  S2UR UR8, SR_CgaCtaId ;  /* 0x00000000000879c3 */ /* 0x000e620000008800 */
[----:B------:R-:W-:-:S07]  /*16220*/  UMOV UR7, 0x400 ;  /* 0x0000040000077882 */ /* 0x000fce0000000000 */
[----:B------:R-:W1:Y:S01]  /*16230*/  LDC.64 R46, c[0x0][0x268] ;  /* 0x00009a00ff2e7b82 */ /* 0x000e620000000a00 */
[----:B0-----:R-:W-:Y:S01]  /*16240*/  @!P1 FADD.FTZ R42, R42, R11 ;  /* 0x0000000b2a2a9221 */ /* 0x001fe20000010000 */
[----:B--2---:R-:W-:Y:S01]  /*16250*/  FFMA.FTZ R8, R17, R58, R8 ;  /* 0x0000003a11087223 */ /* 0x004fe20000010008 */
[----:B------:R-:W-:-:S03]  /*16260*/  FADD.FTZ R49, R49, R58 ;  /* 0x0000003a31317221 */ /* 0x000fc60000010000 */
        /* <DEDUP_REMOVED lines=12> */
[----:B------:R0:W5:Y:S04]  /*16330*/  LDL.LU R3, [R1+0x7f4] ;  /* 0x0007f40001037983 */ /* 0x0001680000300800 */
[----:B------:R0:W5:Y:S04]  /*16340*/  LDL.LU R2, [R1+0x7f0] ;  /* 0x0007f00001027983 */ /* 0x0001680000300800 */
[----:B------:R-:W2:Y:S01]  /*16350*/  SHFL.DOWN PT, R22, R43, 0x10, 0x1f ;  /* 0x0a001f002b167f89 */ /* 0x000ea200000e0000 */
[----:B------:R-:W-:-:S04]  /*16360*/  UIADD3 UR6, UR7, 0xa0, URZ ;  /* 0x000000a007067890 */ /* 0x000fc8000fffe03f */
[----:B-1----:R-:W-:Y:S01]  /*16370*/  ULEA UR6, UR8, UR6, 0x18 ;  /* 0x0000000608067291 */ /* 0x002fe2000f8ec03f */
[----:B------:R-:W-:Y:S01]  /*16380*/  MOV R44, UR9 ;  /* 0x00000009002c7c02 */ /* 0x000fe20008000f00 */
[----:B------:R-:W-:Y:S01]  /*16390*/  BSSY B0, `(.L_x_3145) ;  /* 0x0000030000007945 */ /* 0x000fe20003800000 */
[----:B--2---:R-:W-:Y:S01]  /*163a0*/  @!P1 FADD.FTZ R43, R43, R22 ;  /* 0x000000162b2b9221 */ /* 0x004fe20000010000 */
[----:B------:R-:W-:Y:S02]  /*163b0*/  ISETP.NE.AND P1, PT, R55, RZ, PT ;  /* 0x000000ff3700720c */ /* 0x000fe40003f25270 */
[C---:B---3--:R-:W-:Y:S02]  /*163c0*/  ISETP.NE.AND P2, PT, R56.reuse, RZ, PT ;  /* 0x000000ff3800720c */ /* 0x048fe40003f45270 */
[----:B------:R-:W-:-:S05]  /*163d0*/  LEA R36, R56, UR6, 0x4 ;  /* 0x0000000638247c11 */ /* 0x000fca000f8e20ff */
[----:B------:R0:W-:Y:S01]  /*163e0*/  STS.128 [R36], R8 ;  /* 0x0000000824007388 */ /* 0x0001e20000000c00 */
[----:B------:R-:W-:Y:S01]  /*163f0*/  ISETP.GT.U32.AND P3, PT, R56, 0x3b, PT ;  /* 0x0000003b3800780c */ /* 0x000fe20003f64070 */
[----:B------:R-:W-:Y:S02]  /*16400*/  IMAD R44, R44, 0x3c, R56 ;  /* 0x0000003c2c2c7824 */ /* 0x000fe400078e0238 */
[----:B----4-:R0:W-:Y:S01]  /*16410*/  @!P1 STS.64 [R18+0x10], R42 ;  /* 0x0000102a12009388 */ /* 0x0101e20000000a00 */
[----:B------:R-:W-:Y:S06]  /*16420*/  BAR.SYNC.DEFER_BLOCKING 0x0 ;  /* 0x0000000000007b1d */ /* 0x000fec0000010000 */
[----:B------:R-:W-:Y:S05]  /*16430*/  @P2 BRA `(.L_x_3146) ;  /* 0x0000000000942947 */ /* 0x000fea0003800000 */
[----:B------:R-:W-:-:S09]  /*16440*/  ULEA UR6, UR8, UR7, 0x18 ;  /* 0x0000000708067291 */ /* 0x000fd2000f8ec03f */
[----:B------:R-:W1:Y:S04]  /*16450*/  LDS.64 R32, [UR6+0x18] ;  /* 0x00001806ff207984 */ /* 0x000e680008000a00 */
[----:B------:R-:W2:Y:S04]  /*16460*/  LDS.128 R12, [UR6+0x20] ;  /* 0x00002006ff0c7984 */ /* 0x000ea80008000c00 */
[----:B0-----:R-:W0:Y:S04]  /*16470*/  LDS.128 R16, [UR6+0x30] ;  /* 0x00003006ff107984 */ /* 0x001e280008000c00 */
[----:B------:R-:W3:Y:S04]  /*16480*/  LDS.128 R28, [UR6+0x40] ;  /* 0x00004006ff1c7984 */ /* 0x000ee80008000c00 */
[----:B------:R-:W4:Y:S04]  /*16490*/  LDS.128 R24, [UR6+0x50] ;  /* 0x00005006ff187984 */ /* 0x000f280008000c00 */
[----:B------:R-:W4:Y:S01]  /*164a0*/  LDS.128 R20, [UR6+0x60] ;  /* 0x00006006ff147984 */ /* 0x000f220008000c00 */
[----:B-1----:R-:W-:Y:S01]  /*164b0*/  FADD.FTZ R35, R42, R32 ;  /* 0x000000202a237221 */ /* 0x002fe20000010000 */
[----:B------:R-:W-:-:S02]  /*164c0*/  FADD.FTZ R38, R43, R33 ;  /* 0x000000212b267221 */ /* 0x000fc40000010000 */
[----:B------:R-:W-:Y:S01]  /*164d0*/  LDS.64 R42, [UR6+0x80] ;  /* 0x00008006ff2a7984 */ /* 0x000fe20008000a00 */
[----:B--2---:R-:W-:Y:S01]  /*164e0*/  FADD.FTZ R37, R35, R12 ;  /* 0x0000000c23257221 */ /* 0x004fe20000010000 */
[----:B------:R-:W-:Y:S02]  /*164f0*/  FADD.FTZ R38, R38, R13 ;  /* 0x0000000d26267221 */ /* 0x000fe40000010000 */
[----:B------:R-:W1:Y:S01]  /*16500*/  LDS.128 R32, [UR6+0x70] ;  /* 0x00007006ff207984 */ /* 0x000e620008000c00 */
[----:B------:R-:W-:Y:S01]  /*16510*/  FADD.FTZ R37, R37, R14 ;  /* 0x0000000e25257221 */ /* 0x000fe20000010000 */
[----:B------:R-:W-:-:S03]  /*16520*/  FADD.FTZ R38, R38, R15 ;  /* 0x0000000f26267221 */ /* 0x000fc60000010000 */
[----:B0-----:R-:W-:Y:S01]  /*16530*/  FADD.FTZ R37, R37, R16 ;  /* 0x0000001025257221 */ /* 0x001fe20000010000 */
        /* <DEDUP_REMOVED lines=21> */
.L_x_3146:
[----:B------:R-:W-:Y:S05]  /*16690*/  BSYNC B0 ;  /* 0x0000000000007941 */ /* 0x000fea0003800000 */
.L_x_3145:
[----:B------:R-:W-:Y:S06]  /*166a0*/  BAR.SYNC.DEFER_BLOCKING 0x0 ;  /* 0x0000000000007b1d */ /* 0x000fec0000010000 */
[----:B------:R-:W-:Y:S04]  /*166b0*/  BSSY B0, `(.L_x_3147) ;  /* 0x0000025000007945 */ /* 0x000fe80003800000 */
[----:B------:R-:W-:Y:S05]  /*166c0*/  @P3 BRA `(.L_x_3148) ;  /* 0x00000000008c3947 */ /* 0x000fea0003800000 */
[----:B------:R-:W1:Y:S04]  /*166d0*/  LDS.128 R12, [R36+0x3c0] ;  /* 0x0003c000240c7984 */ /* 0x000e680000000c00 */
[----:B0-----:R-:W0:Y:S04]  /*166e0*/  LDS.128 R16, [R36+0x780] ;  /* 0x0007800024107984 */ /* 0x001e280000000c00 */
[----:B------:R-:W2:Y:S04]  /*166f0*/  LDS.128 R20, [R36+0xb40] ;  /* 0x000b400024147984 */ /* 0x000ea80000000c00 */
[----:B------:R-:W3:Y:S04]  /*16700*/  LDS.128 R24, [R36+0xf00] ;  /* 0x000f000024187984 */ /* 0x000ee80000000c00 */
[----:B------:R-:W4:Y:S04]  /*16710*/  LDS.128 R28, [R36+0x12c0] ;  /* 0x0012c000241c7984 */ /* 0x000f280000000c00 */
[----:B------:R-:W4:Y:S04]  /*16720*/  LDS.128 R32, [R36+0x1680] ;  /* 0x0016800024207984 */ /* 0x000f280000000c00 */
[----:B------:R-:W4:Y:S01]  /*16730*/  LDS.128 R36, [R36+0x1a40] ;  /* 0x001a400024247984 */ /* 0x000f220000000c00 */
        /* <DEDUP_REMOVED lines=28> */
.L_x_3148:
[----:B------:R-:W-:Y:S05]  /*16900*/  BSYNC B0 ;  /* 0x0000000000007941 */ /* 0x000fea0003800000 */
.L_x_3147:
[----:B------:R-:W-:Y:S01]  /*16910*/  ULDC UR7, c[0x0][0xc] ;  /* 0x0000030000077ab9 */ /* 0x000fe20000000800 */
[----:B------:R-:W-:Y:S01]  /*16920*/  BSSY B0, `(.L_x_3149) ;  /* 0x000001c000007945 */ /* 0x000fe20003800000 */
[----:B------:R-:W-:-:S03]  /*16930*/  IMAD.WIDE R44, R44, 0x4, R46 ;  /* 0x000000042c2c7825 */ /* 0x000fc600078e022e */
[----:B------:R-:W-:Y:S05]  /*16940*/  @P3 BRA `(.L_x_3150) ;  /* 0x0000000000643947 */ /* 0x000fea0003800000 */
[----:B------:R-:W1:Y:S01]  /*16950*/  LDC.64 R16, c[0x0][0x288] ;  /* 0x0000a200ff107b82 */ /* 0x000e620000000a00 */
[----:B------:R2:W-:Y:S07]  /*16960*/  REDG.E.ADD.F32.FTZ.RN.STRONG.GPU desc[UR10][R44.64], R8 ;  /* 0x000000082c0079a6 */ /* 0x0005ee000c10f38a */
[----:B------:R-:W3:Y:S01]  /*16970*/  LDC.64 R12, c[0x0][0x288] ;  /* 0x0000a200ff0c7b82 */ /* 0x000ee20000000a00 */
[----:B-1----:R-:W-:Y:S01]  /*16980*/  IMAD.WIDE.U32 R14, R16, 0x3, RZ ;  /* 0x00000003100e7825 */ /* 0x002fe200078e00ff */
[----:B------:R-:W-:-:S02]  /*16990*/  LEA R19, R17, R17, 0x1 ;  /* 0x0000001111137211 */ /* 0x000fc400078e08ff */
[----:B------:R-:W-:Y:S02]  /*169a0*/  LEA.HI R16, P1, R17, R16, RZ, 0x1 ;  /* 0x0000001011107211 */ /* 0x000fe400078308ff */
[----:B------:R-:W-:Y:S02]  /*169b0*/  IADD3 R19, R15, R19, RZ ;  /* 0x000000130f137210 */ /* 0x000fe40007ffe0ff */
[----:B------:R-:W-:Y:S02]  /*169c0*/  IADD3.X R17, RZ, R17, RZ, P1, !PT ;  /* 0x00000011ff117210 */ /* 0x000fe40000ffe4ff */
[----:B0-----:R-:W-:Y:S02]  /*169d0*/  LEA.HI R18, P3, R19, R14, RZ, 0x1 ;  /* 0x0000000e13127211 */ /* 0x001fe400078708ff */
        /* <DEDUP_REMOVED lines=16> */
.L_x_3150:
[----:B------:R-:W-:Y:S05]  /*16ae0*/  BSYNC B0 ;  /* 0x0000000000007941 */ /* 0x000fea0003800000 */
.L_x_3149:
[----:B------:R-:W-:-:S06]  /*16af0*/  UISETP.GE.U32.AND UP0, UPT, UR7, 0x2, UPT ;  /* 0x000000020700788c */ /* 0x000fcc000bf06070 */
[----:B------:R-:W-:-:S13]  /*16b00*/  PLOP3.LUT P1, PT, PT, PT, UP0, 0x80, 0x0 ;  /* 0x000000000000781c */ /* 0x000fda0003f2f008 */
[----:B------:R-:W-:Y:S05]  /*16b10*/  @!P1 BRA `(.L_x_3151) ;  /* 0x0000001000b49947 */ /* 0x000fea0003800000 */
[----:B0-2---:R-:W0:Y:S01]  /*16b20*/  LDC R9, c[0x0][0x10] ;  /* 0x00000400ff097b82 */ /* 0x005e220000000800 */
        /* <DEDUP_REMOVED lines=36> */
.L_x_3154:
[----:B------:R-:W2:Y:S04]  /*16d70*/  LDG.E.STRONG.GPU R8, desc[UR10][R16.64] ;  /* 0x0000000a10087981 */ /* 0x000ea8000c1ef900 */
[----:B--2---:R-:W-:Y:S04]  /*16d80*/  CCTL.IVALL ;  /* 0x00000000ff00798f */ /* 0x004fe80002000000 */
[----:B------:R0:W-:Y:S01]  /*16d90*/  STL [R1], R8 ;  /* 0x0000000801007387 */ /* 0x0001e20000100800 */
[----:B------:R-:W-:-:S13]  /*16da0*/  ISETP.NE.AND P1, PT, R8, UR6, PT ;  /* 0x0000000608007c0c */ /* 0x000fda000bf25270 */
[----:B0-----:R-:W-:Y:S05]  /*16db0*/  @P1 BRA `(.L_x_3154) ;  /* 0xfffffffc00ec1947 */ /* 0x001fea000383ffff */
.L_x_3153:
[----:B------:R-:W-:Y:S05]  /*16dc0*/  BSYNC B0 ;  /* 0x0000000000007941 */ /* 0x000fea0003800000 */
.L_x_3152:
        /* <DEDUP_REMOVED lines=18> */
.L_x_3158:
        /* <DEDUP_REMOVED lines=115> */
.L_x_3157:
        /* <DEDUP_REMOVED lines=61> */
.L_x_3159:
[----:B------:R-:W-:-:S13]  /*179f0*/  ISETP.NE.OR P1, PT, R13, RZ, P1 ;  /* 0x000000ff0d00720c */ /* 0x000fda0000f25670 */
[----:B------:R-:W-:Y:S05]  /*17a00*/  @!P1 BRA `(.L_x_3155) ;  /* 0x00000000007c9947 */ /* 0x000fea0003800000 */
.L_x_3156:
        /* <DEDUP_REMOVED lines=31> */
.L_x_3155:
        /* <DEDUP_REMOVED lines=11> */
.L_x_3161:
[----:B------:R-:W-:Y:S05]  /*17cb0*/  BSYNC B0 ;  /* 0x0000000000007941 */ /* 0x000fea0003800000 */
.L_x_3160:
        /* <DEDUP_REMOVED lines=19> */
.L_x_3151:
[----:B------:R-:W1:Y:S01]  /*17df0*/  S2UR UR7, SR_CgaCtaId ;  /* 0x00000000000779c3 */ /* 0x000e620000008800 */
[----:B------:R-:W-:Y:S01]  /*17e00*/  UMOV UR6, 0x400 ;  /* 0x0000040000067882 */ /* 0x000fe20000000000 */
[----:B------:R-:W-:Y:S01]  /*17e10*/  ISETP.NE.AND P3, PT, RZ, UR15, PT ;  /* 0x0000000fff007c0c */ /* 0x000fe2000bf65270 */
[----:B------:R-:W-:Y:S01]  /*17e20*/  ULDC.64 UR18, c[0x0][0x288] ;  /* 0x0000a20000127ab9 */ /* 0x000fe20000000a00 */
[----:B------:R-:W-:Y:S01]  /*17e30*/  ULDC.64 UR8, c[0x0][0x290] ;  /* 0x0000a40000087ab9 */ /* 0x000fe20000000a00 */
[----:B-1----:R-:W-:-:S09]  /*17e40*/  ULEA UR6, UR7, UR6, 0x18 ;  /* 0x0000000607067291 */ /* 0x002fd2000f8ec03f */
[----:B------:R-:W-:Y:S01]  /*17e50*/  @!P2 STS.64 [UR6+0x90], R42 ;  /* 0x0000902aff00a988 */ /* 0x000fe20008000a06 */
[----:B------:R-:W-:Y:S06]  /*17e60*/  BAR.SYNC.DEFER_BLOCKING 0x0 ;  /* 0x0000000000007b1d */ /* 0x000fec0000010000 */
[----:B--2---:R-:W1:Y:S01]  /*17e70*/  LDS.64 R16, [UR6+0x90] ;  /* 0x00009006ff107984 */ /* 0x004e620008000a00 */
[----:B------:R-:W-:Y:S02]  /*17e80*/  ULDC UR6, c[0x0][0x2bc] ;  /* 0x0000af0000067ab9 */ /* 0x000fe40000000800 */
[----:B-1----:R-:W-:Y:S01]  /*17e90*/  FMUL.FTZ R19, R17, UR6 ;  /* 0x0000000611137c20 */ /* 0x002fe20008410000 */
[----:B------:R-:W-:Y:S01]  /*17ea0*/  HFMA2.MMA R17, -RZ, RZ, 0, 0 ;  /* 0x00000000ff117435 */ /* 0x000fe200000001ff */
[----:B------:R-:W-:Y:S01]  /*17eb0*/  FMUL.FTZ R16, R16, UR6 ;  /* 0x0000000610107c20 */ /* 0x000fe20008410000 */
[----:B------:R-:W-:-:S09]  /*17ec0*/  ULDC.64 UR6, c[0x0][0x210] ;  /* 0x0000840000067ab9 */ /* 0x000fd20000000a00 */
.L_x_3167:
[----:B0-----:R-:W-:-:S05]  /*17ed0*/  LEA R20, R17, UR14, 0x3 ;  /* 0x0000000e11147c11 */ /* 0x001fca000f8e18ff */
[----:B01----:R-:W2:Y:S04]  /*17ee0*/  LDL.128 R8, [R20+0x10] ;  /* 0x0000100014087983 */ /* 0x003ea80000100c00 */
[----:B------:R0:W3:Y:S01]  /*17ef0*/  LDL.128 R12, [R20+0x210] ;  /* 0x00021000140c7983 */ /* 0x0000e20000100c00 */
[----:B------:R-:W-:Y:S01]  /*17f00*/  BSSY B0, `(.L_x_3162) ;  /* 0x0000035000007945 */ /* 0x000fe20003800000 */
[----:B--2---:R-:W-:Y:S01]  /*17f10*/  FADD.FTZ R8, R8, -UR16 ;  /* 0x8000001008087e21 */ /* 0x004fe20008010000 */
[----:B------:R-:W-:Y:S01]  /*17f20*/  FADD.FTZ R9, R9, -UR16 ;  /* 0x8000001009097e21 */ /* 0x000fe20008010000 */
[----:B------:R-:W-:Y:S02]  /*17f30*/  FADD.FTZ R10, R10, -UR16 ;  /* 0x800000100a0a7e21 */ /* 0x000fe40008010000 */
[----:B------:R-:W-:Y:S01]  /*17f40*/  FMUL.FTZ R26, R8, UR12 ;  /* 0x0000000c081a7c20 */ /* 0x000fe20008410000 */
[----:B------:R-:W-:-:S03]  /*17f50*/  FMUL.FTZ R27, R9, UR12 ;  /* 0x0000000c091b7c20 */ /* 0x000fc60008410000 */
[----:B-----5:R-:W-:Y:S01]  /*17f60*/  @P3 FFMA.FTZ R8, R26, R0, R3 ;  /* 0x000000001a083223 */ /* 0x020fe20000010003 */
[----:B------:R-:W-:-:S03]  /*17f70*/  @P3 FFMA.FTZ R9, R27, R5, R2 ;  /* 0x000000051b093223 */ /* 0x000fc60000010002 */
[----:B------:R-:W-:Y:S01]  /*17f80*/  @P3 FMUL.FTZ R18, R8, -1.4426950216293334961 ;  /* 0xbfb8aa3b08123820 */ /* 0x000fe20000410000 */
[----:B------:R-:W-:-:S05]  /*17f90*/  @P3 FMUL.FTZ R22, R9, -1.4426950216293334961 ;  /* 0xbfb8aa3b09163820 */ /* 0x000fca0000410000 */
[----:B------:R-:W0:Y:S08]  /*17fa0*/  @P3 MUFU.EX2 R18, R18 ;  /* 0x0000001200123308 */ /* 0x000e300000000800 */
[----:B------:R-:W1:Y:S01]  /*17fb0*/  @P3 MUFU.EX2 R22, R22 ;  /* 0x0000001600163308 */ /* 0x000e620000000800 */
[----:B0-----:R-:W-:-:S07]  /*17fc0*/  @P3 FADD.FTZ R20, R18, 1 ;  /* 0x3f80000012143421 */ /* 0x001fce0000010000 */
[----:B------:R0:W2:Y:S01]  /*17fd0*/  @P3 MUFU.RCP R21, R20 ;  /* 0x0000001400153308 */ /* 0x0000a20000001000 */
[----:B-1----:R-:W-:Y:S01]  /*17fe0*/  @P3 FADD.FTZ R23, R22, 1 ;  /* 0x3f80000016173421 */ /* 0x002fe20000010000 */
[----:B------:R-:W-:Y:S01]  /*17ff0*/  FMUL.FTZ R22, R10, UR12 ;  /* 0x0000000c0a167c20 */ /* 0x000fe20008410000 */
[----:B------:R-:W-:-:S05]  /*18000*/  FFMA.FTZ R10, R16, R27, R19 ;  /* 0x0000001b100a7223 */ /* 0x000fca0000010013 */
[----:B------:R1:W4:Y:S01]  /*18010*/  @P3 MUFU.RCP R24, R23 ;  /* 0x0000001700183308 */ /* 0x0003220000001000 */
[----:B0-----:R-:W-:Y:S01]  /*18020*/  FADD.FTZ R20, R11, -UR16 ;  /* 0x800000100b147e21 */ /* 0x001fe20008010000 */
[----:B--2---:R-:W-:Y:S01]  /*18030*/  @P3 FADD.FTZ R25, -R21, 1 ;  /* 0x3f80000015193421 */ /* 0x004fe20000010100 */
[----:B---3--:R-:W-:Y:S01]  /*18040*/  @P3 FMUL.FTZ R21, R12, R21 ;  /* 0x000000150c153220 */ /* 0x008fe20000410000 */
[----:B-1----:R-:W-:Y:S02]  /*18050*/  FFMA.FTZ R23, R16, R22, R19 ;  /* 0x0000001610177223 */ /* 0x002fe40000010013 */
[----:B------:R-:W-:Y:S01]  /*18060*/  @P3 FFMA.FTZ R8, R8, R25, 1 ;  /* 0x3f80000008083423 */ /* 0x000fe20000010019 */
[----:B------:R-:W-:-:S03]  /*18070*/  LEA R25, R17, R4, 0x3 ;  /* 0x0000000411197211 */ /* 0x000fc600078e18ff */
[----:B------:R-:W-:Y:S01]  /*18080*/  @P3 FMUL.FTZ R12, R21, R8 ;  /* 0x00000008150c3220 */ /* 0x000fe20000410000 */
[----:B------:R-:W-:Y:S01]  /*18090*/  FFMA.FTZ R21, R16, R26, R19 ;  /* 0x0000001a10157223 */ /* 0x000fe20000010013 */
[C---:B------:R-:W-:Y:S01]  /*180a0*/  ISETP.GE.U32.AND P1, PT, R25.reuse, UR8, PT ;  /* 0x0000000819007c0c */ /* 0x040fe2000bf26070 */
[----:B----4-:R-:W-:Y:S01]  /*180b0*/  @P3 FADD.FTZ R18, -R24, 1 ;  /* 0x3f80000018123421 */ /* 0x010fe20000010100 */
[----:B------:R-:W-:Y:S01]  /*180c0*/  IADD3 R8, R25, 0x8, RZ ;  /* 0x0000000819087810 */ /* 0x000fe20007ffe0ff */
[----:B------:R-:W-:Y:S01]  /*180d0*/  FFMA.FTZ R21, R12, R0, -R21 ;  /* 0x000000000c157223 */ /* 0x000fe20000010815 */
[----:B------:R-:W-:Y:S01]  /*180e0*/  SHF.R.S32.HI R12, RZ, 0x1f, R25 ;  /* 0x0000001fff0c7819 */ /* 0x000fe20000011419 */
[----:B------:R-:W-:Y:S01]  /*180f0*/  @P3 FFMA.FTZ R11, R9, R18, 1 ;  /* 0x3f800000090b3423 */ /* 0x000fe20000010012 */
[----:B------:R-:W-:Y:S01]  /*18100*/  @P3 FMUL.FTZ R24, R13, R24 ;  /* 0x000000180d183220 */ /* 0x000fe20000410000 */
[----:B------:R-:W-:Y:S01]  /*18110*/  ISETP.GE.U32.AND P2, PT, R8, UR8, PT ;  /* 0x0000000808007c0c */ /* 0x000fe2000bf46070 */
[----:B------:R-:W-:Y:S01]  /*18120*/  FMUL.FTZ R26, R20, UR12 ;  /* 0x0000000c141a7c20 */ /* 0x000fe20008410000 */
[----:B------:R-:W-:Y:S01]  /*18130*/  ISETP.GE.OR.EX P1, PT, R12, UR9, P0, P1 ;  /* 0x000000090c007c0c */ /* 0x000fe20008726710 */
[----:B------:R-:W-:Y:S01]  /*18140*/  @P3 FMUL.FTZ R13, R24, R11 ;  /* 0x0000000b180d3220 */ /* 0x000fe20000410000 */
[----:B------:R-:W-:Y:S01]  /*18150*/  SHF.R.S32.HI R9, RZ, 0x1f, R8 ;  /* 0x0000001fff097819 */ /* 0x000fe20000011408 */
[----:B------:R-:W-:-:S02]  /*18160*/  FFMA.FTZ R24, R16, R26, R19 ;  /* 0x0000001a10187223 */ /* 0x000fc40000010013 */
[----:B------:R-:W-:Y:S01]  /*18170*/  FFMA.FTZ R18, R13, R5, -R10 ;  /* 0x000000050d127223 */ /* 0x000fe2000001080a */
[----:B------:R-:W-:-:S07]  /*18180*/  ISETP.GE.OR.EX P2, PT, R9, UR9, P0, P2 ;  /* 0x0000000909007c0c */ /* 0x000fce0008746720 */
[----:B------:R-:W-:Y:S06]  /*18190*/  @P1 BRA `(.L_x_3163) ;  /* 0x00000000002c1947 */ /* 0x000fec0003800000 */
        /* <DEDUP_REMOVED lines=9> */
[----:B------:R-:W-:-:S05]  /*18230*/  LEA.HI.X R13, R10, UR7, R11, 0x2, P1 ;  /* 0x000000070a0d7c11 */ /* 0x000fca00088f140b */
[----:B------:R0:W-:Y:S04]  /*18240*/  STG.E.64 desc[UR10][R12.64], R20 ;  /* 0x000000140c007986 */ /* 0x0001e8000c101b0a */
.L_x_3163:
[----:B------:R-:W-:Y:S05]  /*18250*/  BSYNC B0 ;  /* 0x0000000000007941 */ /* 0x000fea0003800000 */
.L_x_3162:
        /* <DEDUP_REMOVED lines=19> */
.L_x_3164:
[----:B------:R-:W-:Y:S01]  /*18390*/  BSSY B0, `(.L_x_3165) ;  /* 0x000000f000007945 */ /* 0x000fe20003800000 */
[----:B------:R-:W-:Y:S01]  /*183a0*/  FFMA.FTZ R23, R14, R0, -R23 ;  /* 0x000000000e177223 */ /* 0x000fe20000010817 */
[----:B------:R-:W-:Y:S02]  /*183b0*/  FFMA.FTZ R24, R15, R5, -R24 ;  /* 0x000000050f187223 */ /* 0x000fe40000010818 */
[----:B------:R-:W-:Y:S05]  /*183c0*/  @P2 BRA `(.L_x_3166) ;  /* 0x00000000002c2947 */ /* 0x000fea0003800000 */
[----:B------:R-:W-:Y:S01]  /*183d0*/  IMAD R9, R9, UR18, RZ ;  /* 0x0000001209097c24 */ /* 0x000fe2000f8e02ff */
[----:B------:R-:W-:Y:S01]  /*183e0*/  MOV R10, R6 ;  /* 0x00000006000a7202 */ /* 0x000fe20000000f00 */
[----:B0-----:R-:W-:Y:S01]  /*183f0*/  FMUL.FTZ R12, R23, UR12 ;  /* 0x0000000c170c7c20 */ /* 0x001fe20008410000 */
[----:B------:R-:W-:Y:S01]  /*18400*/  MOV R11, R41 ;  /* 0x00000029000b7202 */ /* 0x000fe20000000f00 */
[C---:B------:R-:W-:Y:S02]  /*18410*/  IMAD R13, R8.reuse, UR19, R9 ;  /* 0x00000013080d7c24 */ /* 0x040fe4000f8e0209 */
[----:B------:R-:W-:-:S05]  /*18420*/  IMAD.WIDE.U32 R8, R8, UR18, R10 ;  /* 0x0000001208087c25 */ /* 0x000fca000f8e000a */
[----:B------:R-:W-:Y:S01]  /*18430*/  IADD3 R9, R9, R13, RZ ;  /* 0x0000000d09097210 */ /* 0x000fe20007ffe0ff */
[----:B------:R-:W-:Y:S01]  /*18440*/  FMUL.FTZ R13, R24, UR12 ;  /* 0x0000000c180d7c20 */ /* 0x000fe20008410000 */
[----:B------:R-:W-:-:S04]  /*18450*/  LEA R10, P1, R8, UR6, 0x2 ;  /* 0x00000006080a7c11 */ /* 0x000fc8000f8210ff */
[----:B------:R-:W-:-:S05]  /*18460*/  LEA.HI.X R11, R8, UR7, R9, 0x2, P1 ;  /* 0x00000007080b7c11 */ /* 0x000fca00088f1409 */
[----:B------:R1:W-:Y:S04]  /*18470*/  STG.E.64 desc[UR10][R10.64], R12 ;  /* 0x0000000c0a007986 */ /* 0x0003e8000c101b0a */
.L_x_3166:
[----:B------:R-:W-:Y:S05]  /*18480*/  BSYNC B0 ;  /* 0x0000000000007941 */ /* 0x000fea0003800000 */
.L_x_3165:
        /* <DEDUP_REMOVED lines=12> */
.L_x_3078:
        /* <DEDUP_REMOVED lines=25> */
.L_x_3170:
[----:B------:R-:W-:Y:S05]  /*186e0*/  BSYNC B0 ;  /* 0x0000000000007941 */ /* 0x000fea0003800000 */
.L_x_3169:
[----:B------:R-:W-:Y:S05]  /*186f0*/  @P0 EXIT ;  /* 0x000000000000094d */ /* 0x000fea0003800000 */
[----:B------:R-:W-:Y:S05]  /*18700*/  @P2 BRA `(.L_x_3171) ;  /* 0x0000000000202947 */ /* 0x000fea0003800000 */
[----:B------:R-:W-:-:S05]  /*18710*/  IMAD R0, R6, R7, RZ ;  /* 0x0000000706007224 */ /* 0x000fca00078e02ff */
[----:B------:R-:W-:-:S13]  /*18720*/  ISETP.NE.AND P0, PT, R0, -0x1, PT ;  /* 0xffffffff0000780c */ /* 0x000fda0003f05270 */
[----:B------:R-:W-:Y:S05]  /*18730*/  @!P0 BRA `(.L_x_3171) ;  /* 0x0000000000148947 */ /* 0x000fea0003800000 */
.L_x_3172:
[----:B0-----:R-:W2:Y:S04]  /*18740*/  LDG.E.STRONG.GPU R5, desc[UR10][R2.64] ;  /* 0x0000000a02057981 */ /* 0x001ea8000c1ef900 */
[----:B--2---:R-:W-:Y:S01]  /*18750*/  CCTL.IVALL ;  /* 0x00000000ff00798f */ /* 0x004fe20002000000 */
[----:B------:R-:W-:Y:S05]  /*18760*/  YIELD ;  /* 0x0000000000007946 */ /* 0x000fea0003800000 */
[----:B------:R-:W-:-:S13]  /*18770*/  ISETP.NE.AND P0, PT, R5, R0, PT ;  /* 0x000000000500720c */ /* 0x000fda0003f05270 */
[----:B------:R-:W-:Y:S05]  /*18780*/  @P0 BRA `(.L_x_3172) ;  /* 0xfffffffc00ec0947 */ /* 0x000fea000383ffff */
.L_x_3171:
[----:B------:R-:W-:Y:S05]  /*18790*/  WARPSYNC.ALL ;  /* 0x0000000000007948 */ /* 0x000fea0003800000 */
[----:B-1----:R-:W2:Y:S01]  /*187a0*/  LDL R10, [R1+0x7e4] ;  /* 0x0007e400010a7983 */ /* 0x002ea20000100800 */
[----:B0-----:R-:W0:Y:S08]  /*187b0*/  LDC.64 R2, c[0x0][0x288] ;  /* 0x0000a200ff027b82 */ /* 0x001e300000000a00 */
        /* <DEDUP_REMOVED lines=24> */
.L_x_3173:
        /* <DEDUP_REMOVED lines=27> */
.L_x_3174:
        /* <DEDUP_REMOVED lines=9> */
.L_x_5625:


//--------------------- .text._Z35group_norm_nhwc_bwd_one_pass_kernelI11Fp32IOFp16WLi64ELi120ELi480EEv26Group_norm_nhwc_bwd_params --------------------------
	.section	.text._Z35group_norm_nhwc_bwd_one_pass_kernelI11Fp32IOFp16WLi64ELi120ELi480EEv26Group_norm_nhwc_bwd_params,"ax",@progbits
	.align	128
        .global         _Z35group_norm_nhwc_bwd_one_pass_kernelI11Fp32IOFp16WLi64ELi120ELi480EEv26Group_norm_nhwc_bwd_params
        .type           _Z35group_norm_nhwc_bwd_one_pass_kernelI11Fp32IOFp16WLi64ELi120ELi480EEv26Group_norm_nhwc_bwd_params,@function
        .size           _Z35group_norm_nhwc_bwd_one_pass_kernelI11Fp32IOFp16WLi64ELi120ELi480EEv26Group_norm_nhwc_bwd_params,(.L_x_5626 - _Z35group_norm_nhwc_bwd_one_pass_kernelI11Fp32IOFp16WLi64ELi120ELi480EEv26Group_norm_nhwc_bwd_params)
        .other          _Z35group_norm_nhwc_bwd_one_pass_kernelI11Fp32IOFp16WLi64ELi120ELi480EEv26Group_norm_nhwc_bwd_params,@"STO_CUDA_ENTRY STV_DEFAULT"
_Z35group_norm_nhwc_bwd_one_pass_kernelI11Fp32IOFp16WLi64ELi120ELi480EEv26Group_norm_nhwc_bwd_params:
.text._Z35group_norm_nhwc_bwd_one_pass_kernelI11Fp32IOFp16WLi64ELi120ELi480EEv26Group_norm_nhwc_bwd_params:
        /* <DEDUP_REMOVED lines=53> */
.L_x_3226:
        /* <DEDUP_REMOVED lines=250> */
[----:B---3--:R-:W-:-:S02]  /*12f0*/  HADD2.F32 R26, -RZ, R26.H0_H0 ;  /* 0x2000001aff1a7230 */ /* 0x008fc40000004100 */
[----:B--2---:R-:W-:Y:S02]  /*1300*/  HADD2.F32 R73, -RZ, R73.H0_H0 ;  /* 0x20000049ff497230 */ /* 0x004fe40000004100 */
[----:B----4-:R-:W-:Y:S02]  /*1310*/  @P0 HADD2.F32 R24, -RZ, R2.H0_H0 ;  /* 0x20000002ff180230 */ /* 0x010fe40000004100 */
[----:B------:R-:W-:-:S07]  /*1320*/  @P0 HADD2.F32 R75, -RZ, R0.H0_H0 ;  /* 0x20000000ff4b0230 */ /* 0x000fce0000004100 */
.L_x_3177:
[----:B------:R-:W-:Y:S05]  /*1330*/  BSYNC B0 ;  /* 0x0000000000007941 */ /* 0x000fea0003800000 */
.L_x_3176:
        /* <DEDUP_REMOVED lines=29> */
.L_x_3178:
        /* <DEDUP_REMOVED lines=26> */
.L_x_3179:
        /* <DEDUP_REMOVED lines=31> */
.L_x_3180:
        /* <DEDUP_REMOVED lines=31> */
.L_x_3181:
        /* <DEDUP_REMOVED lines=31> */
.L_x_3182:
        /* <DEDUP_REMOVED lines=33> */
.L_x_3183:
        /* <DEDUP_REMOVED lines=33> */
.L_x_3184:
        /* <DEDUP_REMOVED lines=29> */
.L_x_3185:
        /* <DEDUP_REMOVED lines=114> */
.L_x_3187:
[----:B------:R-:W-:Y:S05]  /*2990*/  BSYNC B0 ;  /* 0x0000000000007941 */ /* 0x000fea0003800000 */
.L_x_3186:
        /* <DEDUP_REMOVED lines=38> */
.L_x_3189:
[----:B------:R-:W-:Y:S05]  /*2c00*/  BSYNC B0 ;  /* 0x0000000000007941 */ /* 0x000fea0003800000 */
.L_x_3188:
        /* <DEDUP_REMOVED lines=18> */
.L_x_3191:
[----:B------:R-:W-:Y:S05]  /*2d30*/  BSYNC B0 ;  /* 0x0000000000007941 */ /* 0x000fea0003800000 */
.L_x_3190:
        /* <DEDUP_REMOVED lines=32> */
.L_x_3194:
[----:B-1----:R-:W2:Y:S04]  /*2f40*/  LDG.E.STRONG.GPU R34, desc[UR8][R32.64] ;  /* 0x0000000820227981 */ /* 0x002ea8000c1ef900 */
[----:B--2---:R-:W-:Y:S01]  /*2f50*/  CCTL.IVALL ;  /* 0x00000000ff00798f */ /* 0x004fe20002000000 */
[----:B------:R-:W-:Y:S05]  /*2f60*/  YIELD ;  /* 0x0000000000007946 */ /* 0x000fea0003800000 */
[----:B------:R-:W-:-:S13]  /*2f70*/  ISETP.NE.AND P0, PT, R34, R39, PT ;  /* 0x000000272200720c */ /* 0x000fda0003f05270 */
[----:B------:R-:W-:Y:S05]  /*2f80*/  @P0 BRA `(.L_x_3194) ;  /* 0xfffffffc00ec0947 */ /* 0x000fea000383ffff */
.L_x_3193:
        /* <DEDUP_REMOVED lines=17> */
.L_x_3198:
        /* <DEDUP_REMOVED lines=115> */
.L_x_3197:
        /* <DEDUP_REMOVED lines=61> */
.L_x_3199:
[----:B------:R-:W-:-:S13]  /*3ba0*/  ISETP.NE.OR P0, PT, R37, RZ, P0 ;  /* 0x000000ff2500720c */ /* 0x000fda0000705670 */
[----:B------:R-:W-:Y:S05]  /*3bb0*/  @!P0 BRA `(.L_x_3195) ;  /* 0x00000000007c8947 */ /* 0x000fea0003800000 */
.L_x_3196:
        /* <DEDUP_REMOVED lines=31> */
.L_x_3195:
        /* <DEDUP_REMOVED lines=11> */
.L_x_3201:
[----:B------:R-:W-:Y:S05]  /*3e60*/  BSYNC B0 ;  /* 0x0000000000007941 */ /* 0x000fea0003800000 */
.L_x_3200:
        /* <DEDUP_REMOVED lines=16> */
.L_x_3192:
        /* <DEDUP_REMOVED lines=37> */
.L_x_3202:
        /* <DEDUP_REMOVED lines=19> */
.L_x_3204:
[----:B------:R-:W-:Y:S05]  /*42f0*/  BSYNC B0 ;  /* 0x0000000000007941 */ /* 0x000fea0003800000 */
.L_x_3203:
        /* <DEDUP_REMOVED lines=19> */
.L_x_3205:
        /* <DEDUP_REMOVED lines=19> */
.L_x_3207:
[----:B------:R-:W-:Y:S05]  /*4560*/  BSYNC B0 ;  /* 0x0000000000007941 */ /* 0x000fea0003800000 */
.L_x_3206:
        /* <DEDUP_REMOVED lines=19> */
.L_x_3208:
        /* <DEDUP_REMOVED lines=19> */
.L_x_3210:
[----:B------:R-:W-:Y:S05]  /*47d0*/  BSYNC B0 ;  /* 0x0000000000007941 */ /* 0x000fea0003800000 */
.L_x_3209:
        /* <DEDUP_REMOVED lines=32> */
.L_x_3211:
        /* <DEDUP_REMOVED lines=19> */
.L_x_3213:
[----:B------:R-:W-:Y:S05]  /*4b10*/  BSYNC B0 ;  /* 0x0000000000007941 */ /* 0x000fea0003800000 */
.L_x_3212:
        /* <DEDUP_REMOVED lines=19> */
.L_x_3214:
        /* <DEDUP_REMOVED lines=19> */
.L_x_3216:
[----:B------:R-:W-:Y:S05]  /*4d80*/  BSYNC B0 ;  /* 0x0000000000007941 */ /* 0x000fea0003800000 */
.L_x_3215:
        /* <DEDUP_REMOVED lines=19> */
.L_x_3217:
        /* <DEDUP_REMOVED lines=19> */
.L_x_3219:
[----:B------:R-:W-:Y:S05]  /*4ff0*/  BSYNC B0 ;  /* 0x0000000000007941 */ /* 0x000fea0003800000 */
.L_x_3218:
        /* <DEDUP_REMOVED lines=19> */
.L_x_3220:
        /* <DEDUP_REMOVED lines=19> */
.L_x_3222:
[----:B------:R-:W-:Y:S05]  /*5260*/  BSYNC B0 ;  /* 0x0000000000007941 */ /* 0x000fea0003800000 */
.L_x_3221:
        /* <DEDUP_REMOVED lines=19> */
.L_x_3223:
        /* <DEDUP_REMOVED lines=18> */
.L_x_3225:
[----:B------:R-:W-:Y:S05]  /*54c0*/  BSYNC B0 ;  /* 0x0000000000007941 */ /* 0x000fea0003800000 */
.L_x_3224:
[----:B------:R-:W5:Y:S01]  /*54d0*/  LDC R21, c[0x0][0x10] ;  /* 0x00000400ff157b82 */ /* 0x000f620000000800 */
[----:B------:R-:W-:Y:S02]  /*54e0*/  IADD3 R3, R3, 0x1, RZ ;  /* 0x0000000103037810 */ /* 0x000fe40007ffe0ff */
[----:B-----5:R-:W-:-:S04]  /*54f0*/  IADD3 R4, R21, R4, RZ ;  /* 0x0000000415047210 */ /* 0x020fc80007ffe0ff */
[----:B------:R-:W-:-:S13]  /*5500*/  ISETP.GE.AND P0, PT, R4, UR4, PT ;  /* 0x0000000404007c0c */ /* 0x000fda000bf06270 */
[----:B------:R-:W-:Y:S05]  /*5510*/  @!P0 BRA `(.L_x_3226) ;  /* 0xffffffac008c8947 */ /* 0x000fea000383ffff */
.L_x_3175:
        /* <DEDUP_REMOVED lines=19> */
.L_x_3228:
[----:B------:R-:W-:Y:S05]  /*5650*/  BSYNC B0 ;  /* 0x0000000000007941 */ /* 0x000fea0003800000 */
.L_x_3227:
        /* <DEDUP_REMOVED lines=11> */
.L_x_3230:
[----:B------:R-:W5:Y:S04]  /*5710*/  LDG.E.STRONG.GPU R5, desc[UR8][R2.64] ;  /* 0x0000000802057981 */ /* 0x000f68000c1ef900 */
[----:B-----5:R-:W-:Y:S01]  /*5720*/  CCTL.IVALL ;  /* 0x00000000ff00798f */ /* 0x020fe20002000000 */
[----:B------:R-:W-:Y:S05]  /*5730*/  YIELD ;  /* 0x0000000000007946 */ /* 0x000fea0003800000 */
[----:B------:R-:W-:-:S13]  /*5740*/  ISETP.NE.AND P0, PT, R5, R0, PT ;  /* 0x000000000500720c */ /* 0x000fda0003f05270 */
[----:B------:R-:W-:Y:S05]  /*5750*/  @P0 BRA `(.L_x_3230) ;  /* 0xfffffffc00ec0947 */ /* 0x000fea000383ffff */
.L_x_3229:
        /* <DEDUP_REMOVED lines=24> */
.L_x_3231:
        /* <DEDUP_REMOVED lines=25> */
.L_x_3232:
        /* <DEDUP_REMOVED lines=9> */
.L_x_5626:


//--------------------- .text._Z35group_norm_nhwc_bwd_one_pass_kernelI11Fp32IOFp16WLi128ELi120ELi480EEv26Group_norm_nhwc_bwd_params --------------------------
	.section	.text._Z35group_norm_nhwc_bwd_one_pass_kernelI11Fp32IOFp16WLi128ELi120ELi480EEv26Group_norm_nhwc_bwd_params,"ax",@progbits
	.align	128
        .global         _Z35group_norm_nhwc_bwd_one_pass_kernelI11Fp32IOFp16WLi128ELi120ELi480EEv26Group_norm_nhwc_bwd_params
        .type           _Z35group_norm_nhwc_bwd_one_pass_kernelI11Fp32IOFp16WLi128ELi120ELi480EEv26Group_norm_nhwc_bwd_params,@function
        .size           _Z35group_norm_nhwc_bwd_one_pass_kernelI11Fp32IOFp16WLi128ELi120ELi480EEv26Group_norm_nhwc_bwd_params,(.L_x_5627 - _Z35group_norm_nhwc_bwd_one_pass_kernelI11Fp32IOFp16WLi128ELi120ELi480EEv26Group_norm_nhwc_bwd_params)
        .other          _Z35group_norm_nhwc_bwd_one_pass_kernelI11Fp32IOFp16WLi128ELi120ELi480EEv26Group_norm_nhwc_bwd_params,@"STO_CUDA_ENTRY STV_DEFAULT"
_Z35group_norm_nhwc_bwd_one_pass_kernelI11Fp32IOFp16WLi128ELi120ELi480EEv26Group_norm_nhwc_bwd_params:
.text._Z35group_norm_nhwc_bwd_one_pass_kernelI11Fp32IOFp16WLi128ELi120ELi480EEv26Group_norm_nhwc_bwd_params:
        /* <DEDUP_REMOVED lines=111> */
.L_x_3316:
        /* <DEDUP_REMOVED lines=446> */
.L_x_3235:
[----:B------:R-:W-:Y:S05]  /*22d0*/  BSYNC B0 ;  /* 0x0000000000007941 */ /* 0x000fea0003800000 */
.L_x_3234:
        /* <DEDUP_REMOVED lines=31> */
.L_x_3236:
        /* <DEDUP_REMOVED lines=26> */
.L_x_3237:
        /* <DEDUP_REMOVED lines=31> */
.L_x_3238:
        /* <DEDUP_REMOVED lines=31> */
.L_x_3239:
        /* <DEDUP_REMOVED lines=31> */
.L_x_3240:
        /* <DEDUP_REMOVED lines=53> */
.L_x_3241:
        /* <DEDUP_REMOVED lines=35> */
.L_x_3242:
        /* <DEDUP_REMOVED lines=33> */
.L_x_3243:
        /* <DEDUP_REMOVED lines=33> */
.L_x_3244:
        /* <DEDUP_REMOVED lines=33> */
.L_x_3245:
        /* <DEDUP_REMOVED lines=33> */
.L_x_3246:
        /* <DEDUP_REMOVED lines=33> */
.L_x_3247:
        /* <DEDUP_REMOVED lines=33> */
.L_x_3248:
        /* <DEDUP_REMOVED lines=29> */
.L_x_3249:
        /* <DEDUP_REMOVED lines=29> */
.L_x_3250:
        /* <DEDUP_REMOVED lines=29> */
.L_x_3251:
        /* <DEDUP_REMOVED lines=116> */
.L_x_3253:
[----:B------:R-:W-:Y:S05]  /*4ad0*/  BSYNC B0 ;  /* 0x0000000000007941 */ /* 0x000fea0003800000 */
.L_x_3252:
        /* <DEDUP_REMOVED lines=41> */
.L_x_3255:
[----:B------:R-:W-:Y:S05]  /*4d70*/  BSYNC B0 ;  /* 0x0000000000007941 */ /* 0x000fea0003800000 */
.L_x_3254:
        /* <DEDUP_REMOVED lines=16> */
.L_x_3257:
[----:B------:R-:W-:Y:S05]  /*4e80*/  BSYNC B0 ;  /* 0x0000000000007941 */ /* 0x000fea0003800000 */
.L_x_3256:
        /* <DEDUP_REMOVED lines=33> */
.L_x_3260:
[----:B-1----:R-:W2:Y:S04]  /*50a0*/  LDG.E.STRONG.GPU R38, desc[UR8][R36.64] ;  /* 0x0000000824267981 */ /* 0x002ea8000c1ef900 */
[----:B--2---:R-:W-:Y:S01]  /*50b0*/  CCTL.IVALL ;  /* 0x00000000ff00798f */ /* 0x004fe20002000000 */
[----:B------:R-:W-:Y:S05]  /*50c0*/  YIELD ;  /* 0x0000000000007946 */ /* 0x000fea0003800000 */
[----:B------:R-:W-:-:S13]  /*50d0*/  ISETP.NE.AND P6, PT, R38, R45, PT ;  /* 0x0000002d2600720c */ /* 0x000fda0003fc5270 */
[----:B------:R-:W-:Y:S05]  /*50e0*/  @P6 BRA `(.L_x_3260) ;  /* 0xfffffffc00ec6947 */ /* 0x000fea000383ffff */
.L_x_3259:
        /* <DEDUP_REMOVED lines=22> */
.L_x_3264:
        /* <DEDUP_REMOVED lines=115> */
.L_x_3263:
        /* <DEDUP_REMOVED lines=63> */
.L_x_3265:
[----:B------:R-:W-:-:S04]  /*5d70*/  LOP3.LUT P6, RZ, R0, 0x1, RZ, 0xc0, !PT ;  /* 0x0000000100ff7812 */ /* 0x000fc800078cc0ff */
[----:B------:R-:W-:-:S13]  /*5d80*/  ISETP.NE.OR P6, PT, R38, RZ, P6 ;  /* 0x000000ff2600720c */ /* 0x000fda00037c5670 */
[----:B------:R-:W-:Y:S05]  /*5d90*/  @!P6 BRA `(.L_x_3261) ;  /* 0x00000000007ce947 */ /* 0x000fea0003800000 */
.L_x_3262:
        /* <DEDUP_REMOVED lines=31> */
.L_x_3261:
        /* <DEDUP_REMOVED lines=10> */
.L_x_3267:
[----:B------:R-:W-:Y:S05]  /*6030*/  BSYNC B0 ;  /* 0x0000000000007941 */ /* 0x000fea0003800000 */
.L_x_3266:
        /* <DEDUP_REMOVED lines=17> */
.L_x_3258:
        /* <DEDUP_REMOVED lines=36> */
.L_x_3268:
        /* <DEDUP_REMOVED lines=20> */
.L_x_3270:
[----:B------:R-:W-:Y:S05]  /*64d0*/  BSYNC B0 ;  /* 0x0000000000007941 */ /* 0x000fea0003800000 */
.L_x_3269:
        /* <DEDUP_REMOVED lines=20> */
.L_x_3271:
        /* <DEDUP_REMOVED lines=19> */
.L_x_3273:
[----:B------:R-:W-:Y:S05]  /*6750*/  BSYNC B0 ;  /* 0x0000000000007941 */ /* 0x000fea0003800000 */
.L_x_3272:
        /* <DEDUP_REMOVED lines=19> */
.L_x_3274:
        /* <DEDUP_REMOVED lines=19> */
.L_x_3276:
[----:B------:R-:W-:Y:S05]  /*69c0*/  BSYNC B0 ;  /* 0x0000000000007941 */ /* 0x000fea0003800000 */
.L_x_3275:
        /* <DEDUP_REMOVED lines=19> */
.L_x_3277:
        /* <DEDUP_REMOVED lines=22> */
.L_x_3279:
[----:B------:R-:W-:Y:S05]  /*6c60*/  BSYNC B0 ;  /* 0x0000000000007941 */ /* 0x000fea0003800000 */
.L_x_3278:
        /* <DEDUP_REMOVED lines=20> */
.L_x_3280:
        /* <DEDUP_REMOVED lines=22> */
.L_x_3282:
[----:B------:R-:W-:Y:S05]  /*6f10*/  BSYNC B0 ;  /* 0x0000000000007941 */ /* 0x000fea0003800000 */
.L_x_3281:
        /* <DEDUP_REMOVED lines=20> */
.L_x_3283:
        /* <DEDUP_REMOVED lines=22> */
.L_x_3285:
[----:B------:R-:W-:Y:S05]  /*71c0*/  BSYNC B0 ;  /* 0x0000000000007941 */ /* 0x000fea0003800000 */
.L_x_3284:
        /* <DEDUP_REMOVED lines=20> */
.L_x_3286:
        /* <DEDUP_REMOVED lines=22> */
.L_x_3288:
[----:B------:R-:W-:Y:S05]  /*7470*/  BSYNC B0 ;  /* 0x0000000000007941 */ /* 0x000fea0003800000 */
.L_x_3287:
        /* <DEDUP_REMOVED lines=20> */
.L_x_3289:
        /* <DEDUP_REMOVED lines=22> */
.L_x_3291:
[----:B------:R-:W-:Y:S05]  /*7720*/  BSYNC B0 ;  /* 0x0000000000007941 */ /* 0x000fea0003800000 */
.L_x_3290:
        /* <DEDUP_REMOVED lines=20> */
.L_x_3292:
        /* <DEDUP_REMOVED lines=22> */
.L_x_3294:
[----:B------:R-:W-:Y:S05]  /*79d0*/  BSYNC B0 ;  /* 0x0000000000007941 */ /* 0x000fea0003800000 */
.L_x_3293:
        /* <DEDUP_REMOVED lines=20> */
.L_x_3295:
        /* <DEDUP_REMOVED lines=21> */
.L_x_3297:
[----:B------:R-:W-:Y:S05]  /*7c70*/  BSYNC B0 ;  /* 0x0000000000007941 */ /* 0x000fea0003800000 */
.L_x_3296:
        /* <DEDUP_REMOVED lines=19> */
.L_x_3298:
        /* <DEDUP_REMOVED lines=21> */
.L_x_3300:
[----:B------:R-:W-:Y:S05]  /*7f00*/  BSYNC B0 ;  /* 0x0000000000007941 */ /* 0x000fea0003800000 */
.L_x_3299:
        /* <DEDUP_REMOVED lines=19> */
.L_x_3301:
        /* <DEDUP_REMOVED lines=21> */
.L_x_3303:
[----:B------:R-:W-:Y:S05]  /*8190*/  BSYNC B0 ;  /* 0x0000000000007941 */ /* 0x000fea0003800000 */
.L_x_3302:
        /* <DEDUP_REMOVED lines=19> */
.L_x_3304:
        /* <DEDUP_REMOVED lines=26> */
.L_x_3306:
[----:B------:R-:W-:Y:S05]  /*8470*/  BSYNC B0 ;  /* 0x0000000000007941 */ /* 0x000fea0003800000 */
.L_x_3305:
        /* <DEDUP_REMOVED lines=19> */
.L_x_3307:
        /* <DEDUP_REMOVED lines=26> */
.L_x_3309:
[----:B------:R-:W-:Y:S05]  /*8750*/  BSYNC B0 ;  /* 0x0000000000007941 */ /* 0x000fea0003800000 */
.L_x_3308:
        /* <DEDUP_REMOVED lines=19> */
.L_x_3310:
        /* <DEDUP_REMOVED lines=26> */
.L_x_3312:
[----:B------:R-:W-:Y:S05]  /*8a30*/  BSYNC B0 ;  /* 0x0000000000007941 */ /* 0x000fea0003800000 */
.L_x_3311:
        /* <DEDUP_REMOVED lines=19> */
.L_x_3313:
        /* <DEDUP_REMOVED lines=21> */
.L_x_3315:
[----:B------:R-:W-:Y:S05]  /*8cc0*/  BSYNC B0 ;  /* 0x0000000000007941 */ /* 0x000fea0003800000 */
.L_x_3314:
[----:B------:R-:W-:Y:S02]  /*8cd0*/  IADD3 R13, R17, R13, RZ ;  /* 0x0000000d110d7210 */ /* 0x000fe40007ffe0ff */
[----:B------:R-:W-:Y:S02]  /*8ce0*/  IADD3 R14, R14, 0x1, RZ ;  /* 0x000000010e0e7810 */ /* 0x000fe40007ffe0ff */
[----:B------:R-:W-:-:S13]  /*8cf0*/  ISETP.GE.AND P5, PT, R13, UR4, PT ;  /* 0x000000040d007c0c */ /* 0x000fda000bfa6270 */
[----:B------:R-:W-:Y:S05]  /*8d00*/  @!P5 BRA `(.L_x_3316) ;  /* 0xffffff780078d947 */ /* 0x000fea000383ffff */
.L_x_3233:
        /* <DEDUP_REMOVED lines=23> */
.L_x_3318:
[----:B------:R-:W-:Y:S05]  /*8e80*/  BSYNC B0 ;  /* 0x0000000000007941 */ /* 0x000fea0003800000 */
.L_x_3317:
[----:B------:R-:W-:Y:S05]  /*8e90*/  @P0 EXIT ;  /* 0x000000000000094d */ /* 0x000fea0003800000 */
[----:B------:R-:W-:Y:S05]  /*8ea0*/  @P2 BRA `(.L_x_3319) ;  /* 0x0000000000202947 */ /* 0x000fea0003800000 */
[----:B------:R-:W-:-:S05]  /*8eb0*/  IMAD R0, R6, R7, RZ ;  /* 0x0000000706007224 */ /* 0x000fca00078e02ff */
[----:B------:R-:W-:-:S13]  /*8ec0*/  ISETP.NE.AND P0, PT, R0, -0x1, PT ;  /* 0xffffffff0000780c */ /* 0x000fda0003f05270 */
[----:B------:R-:W-:Y:S05]  /*8ed0*/  @!P0 BRA `(.L_x_3319) ;  /* 0x0000000000148947 */ /* 0x000fea0003800000 */
.L_x_3320:
[----:B0-----:R-:W4:Y:S04]  /*8ee0*/  LDG.E.STRONG.GPU R5, desc[UR8][R2.64] ;  /* 0x0000000802057981 */ /* 0x001f28000c1ef900 */
[----:B----4-:R-:W-:Y:S01]  /*8ef0*/  CCTL.IVALL ;  /* 0x00000000ff00798f */ /* 0x010fe20002000000 */
[----:B------:R-:W-:Y:S05]  /*8f00*/  YIELD ;  /* 0x0000000000007946 */ /* 0x000fea0003800000 */
[----:B------:R-:W-:-:S13]  /*8f10*/  ISETP.NE.AND P0, PT, R5, R0, PT ;  /* 0x000000000500720c */ /* 0x000fda0003f05270 */
[----:B------:R-:W-:Y:S05]  /*8f20*/  @P0 BRA `(.L_x_3320) ;  /* 0xfffffffc00ec0947 */ /* 0x000fea000383ffff */
.L_x_3319:
        /* <DEDUP_REMOVED lines=24> */
.L_x_3321:
        /* <DEDUP_REMOVED lines=25> */
.L_x_3322:
        /* <DEDUP_REMOVED lines=12> */
.L_x_5627:


//--------------------- .text._Z35group_norm_nhwc_bwd_one_pass_kernelI11Fp32IOFp16WLi256ELi120ELi480EEv26Group_norm_nhwc_bwd_params --------------------------
	.section	.text._Z35group_norm_nhwc_bwd_one_pass_kernelI11Fp32IOFp16WLi256ELi120ELi480EEv26Group_norm_nhwc_bwd_params,"ax",@progbits
	.align	128
        .global         _Z35group_norm_nhwc_bwd_one_pass_kernelI11Fp32IOFp16WLi256ELi120ELi480EEv26Group_norm_nhwc_bwd_params
        .type           _Z35group_norm_nhwc_bwd_one_pass_kernelI11Fp32IOFp16WLi256ELi120ELi480EEv26Group_norm_nhwc_bwd_params,@function
        .size           _Z35group_norm_nhwc_bwd_one_pass_kernelI11Fp32IOFp16WLi256ELi120ELi480EEv26Group_norm_nhwc_bwd_params,(.L_x_5628 - _Z35group_norm_nhwc_bwd_one_pass_kernelI11Fp32IOFp16WLi256ELi120ELi480EEv26Group_norm_nhwc_bwd_params)
        .other          _Z35group_norm_nhwc_bwd_one_pass_kernelI11Fp32IOFp16WLi256ELi120ELi480EEv26Group_norm_nhwc_bwd_params,@"STO_CUDA_ENTRY STV_DEFAULT"
_Z35group_norm_nhwc_bwd_one_pass_kernelI11Fp32IOFp16WLi256ELi120ELi480EEv26Group_norm_nhwc_bwd_params:
.text._Z35group_norm_nhwc_bwd_one_pass_kernelI11Fp32IOFp16WLi256ELi120ELi480EEv26Group_norm_nhwc_bwd_params:
        /* <DEDUP_REMOVED lines=59> */
.L_x_3470:
        /* <DEDUP_REMOVED lines=882> */
[----:B--2---:R-:W-:-:S03]  /*3ad0*/  @P0 HADD2.F32 R4, -RZ, R2.H0_H0 ;  /* 0x20000002ff040230 */ /* 0x004fc60000004100 */
[----:B------:R0:W5:Y:S01]  /*3ae0*/  LDL.LU R2, [R1+0xa8] ;  /* 0x0000a80001027983 */ /* 0x0001620000300800 */
[----:B---3--:R-:W-:-:S03]  /*3af0*/  @P0 HADD2.F32 R5, -RZ, R0.H0_H0 ;  /* 0x20000000ff050230 */ /* 0x008fc60000004100 */
[----:B------:R0:W5:Y:S01]  /*3b00*/  LDL.LU R0, [R1+0xa4] ;  /* 0x0000a40001007983 */ /* 0x0001620000300800 */
[----:B----4-:R-:W-:Y:S02]  /*3b10*/  HADD2.F32 R3, -RZ, R3.H0_H0 ;  /* 0x20000003ff037230 */ /* 0x010fe40000004100 */
[----:B0-----:R-:W-:-:S07]  /*3b20*/  HADD2.F32 R82, -RZ, R82.H0_H0 ;  /* 0x20000052ff527230 */ /* 0x001fce0000004100 */
.L_x_3325:
[----:B------:R-:W-:Y:S05]  /*3b30*/  BSYNC B0 ;  /* 0x0000000000007941 */ /* 0x000fea0003800000 */
.L_x_3324:
        /* <DEDUP_REMOVED lines=40> */
.L_x_3326:
        /* <DEDUP_REMOVED lines=64> */
.L_x_3327:
        /* <DEDUP_REMOVED lines=81> */
.L_x_3328:
        /* <DEDUP_REMOVED lines=65> */
.L_x_3329:
        /* <DEDUP_REMOVED lines=60> */
.L_x_3330:
        /* <DEDUP_REMOVED lines=49> */
.L_x_3331:
        /* <DEDUP_REMOVED lines=42> */
.L_x_3332:
        /* <DEDUP_REMOVED lines=36> */
.L_x_3333:
        /* <DEDUP_REMOVED lines=35> */
.L_x_3334:
        /* <DEDUP_REMOVED lines=35> */
.L_x_3335:
        /* <DEDUP_REMOVED lines=36> */
.L_x_3336:
        /* <DEDUP_REMOVED lines=37> */
.L_x_3337:
        /* <DEDUP_REMOVED lines=37> */
.L_x_3338:
        /* <DEDUP_REMOVED lines=37> */
.L_x_3339:
        /* <DEDUP_REMOVED lines=37> */
.L_x_3340:
        /* <DEDUP_REMOVED lines=37> */
.L_x_3341:
        /* <DEDUP_REMOVED lines=37> */
.L_x_3342:
        /* <DEDUP_REMOVED lines=35> */
.L_x_3343:
        /* <DEDUP_REMOVED lines=35> */
.L_x_3344:
        /* <DEDUP_REMOVED lines=35> */
.L_x_3345:
        /* <DEDUP_REMOVED lines=35> */
.L_x_3346:
        /* <DEDUP_REMOVED lines=35> */
.L_x_3347:
        /* <DEDUP_REMOVED lines=35> */
.L_x_3348:
        /* <DEDUP_REMOVED lines=35> */
.L_x_3349:
        /* <DEDUP_REMOVED lines=35> */
.L_x_3350:
        /* <DEDUP_REMOVED lines=35> */
.L_x_3351:
        /* <DEDUP_REMOVED lines=35> */
.L_x_3352:
        /* <DEDUP_REMOVED lines=37> */
.L_x_3353:
        /* <DEDUP_REMOVED lines=39> */
.L_x_3354:
        /* <DEDUP_REMOVED lines=33> */
.L_x_3355:
        /* <DEDUP_REMOVED lines=33> */
.L_x_3356:
        /* <DEDUP_REMOVED lines=33> */
.L_x_3357:
        /* <DEDUP_REMOVED lines=104> */
.L_x_3359:
[----:B------:R-:W-:Y:S05]  /*9260*/  BSYNC B0 ;  /* 0x0000000000007941 */ /* 0x000fea0003800000 */
.L_x_3358:
        /* <DEDUP_REMOVED lines=38> */
.L_x_3361:
[----:B------:R-:W-:Y:S05]  /*94d0*/  BSYNC B0 ;  /* 0x0000000000007941 */ /* 0x000fea0003800000 */
.L_x_3360:
        /* <DEDUP_REMOVED lines=19> */
.L_x_3363:
[----:B------:R-:W-:Y:S05]  /*9610*/  BSYNC B0 ;  /* 0x0000000000007941 */ /* 0x000fea0003800000 */
.L_x_3362:
        /* <DEDUP_REMOVED lines=41> */
.L_x_3366:
[----:B------:R-:W-:Y:S02]  /*98b0*/  MOV R56, UR18 ;  /* 0x0000001200387c02 */ /* 0x000fe40008000f00 */
[----:B------:R-:W-:-:S05]  /*98c0*/  MOV R57, UR19 ;  /* 0x0000001300397c02 */ /* 0x000fca0008000f00 */
[----:B------:R-:W2:Y:S04]  /*98d0*/  LDG.E.STRONG.GPU R56, desc[UR22][R56.64] ;  /* 0x0000001638387981 */ /* 0x000ea8000c1ef900 */
[----:B--2---:R-:W-:Y:S01]  /*98e0*/  CCTL.IVALL ;  /* 0x00000000ff00798f */ /* 0x004fe20002000000 */
[----:B------:R-:W-:Y:S05]  /*98f0*/  YIELD ;  /* 0x0000000000007946 */ /* 0x000fea0003800000 */
[----:B------:R-:W-:-:S13]  /*9900*/  ISETP.NE.AND P0, PT, R56, R58, PT ;  /* 0x0000003a3800720c */ /* 0x000fda0003f05270 */
[----:B------:R-:W-:Y:S05]  /*9910*/  @P0 BRA `(.L_x_3366) ;  /* 0xfffffffc00e40947 */ /* 0x000fea000383ffff */
.L_x_3365:
        /* <DEDUP_REMOVED lines=19> */
.L_x_3370:
        /* <DEDUP_REMOVED lines=165> */
.L_x_3369:
        /* <DEDUP_REMOVED lines=87> */
.L_x_3371:
[----:B------:R-:W-:-:S13]  /*aa10*/  ISETP.NE.OR P0, PT, RZ, UR16, P0 ;  /* 0x00000010ff007c0c */ /* 0x000fda0008705670 */
[----:B------:R-:W-:Y:S05]  /*aa20*/  @!P0 BRA `(.L_x_3367) ;  /* 0x0000000000b08947 */ /* 0x000fea0003800000 */
.L_x_3368:
        /* <DEDUP_REMOVED lines=44> */
.L_x_3367:
        /* <DEDUP_REMOVED lines=14> */
.L_x_3373:
[----:B------:R-:W-:Y:S05]  /*add0*/  BSYNC B0 ;  /* 0x0000000000007941 */ /* 0x000fea0003800000 */
.L_x_3372:
        /* <DEDUP_REMOVED lines=25> */
.L_x_3364:
        /* <DEDUP_REMOVED lines=32> */
.L_x_3374:
        /* <DEDUP_REMOVED lines=22> */
.L_x_3376:
[----:B------:R-:W-:Y:S05]  /*b2d0*/  BSYNC B0 ;  /* 0x0000000000007941 */ /* 0x000fea0003800000 */
.L_x_3375:
        /* <DEDUP_REMOVED lines=28> */
.L_x_3377:
        /* <DEDUP_REMOVED lines=21> */
.L_x_3379:
[----:B------:R-:W-:Y:S05]  /*b5f0*/  BSYNC B0 ;  /* 0x0000000000007941 */ /* 0x000fea0003800000 */
.L_x_3378:
        /* <DEDUP_REMOVED lines=37> */
.L_x_3380:
        /* <DEDUP_REMOVED lines=21> */
.L_x_3382:
[----:B------:R-:W-:Y:S05]  /*b9a0*/  BSYNC B0 ;  /* 0x0000000000007941 */ /* 0x000fea0003800000 */
.L_x_3381:
        /* <DEDUP_REMOVED lines=21> */
.L_x_3383:
        /* <DEDUP_REMOVED lines=23> */
.L_x_3385:
[----:B------:R-:W-:Y:S05]  /*bc70*/  BSYNC B0 ;  /* 0x0000000000007941 */ /* 0x000fea0003800000 */
.L_x_3384:
        /* <DEDUP_REMOVED lines=39> */
.L_x_3386:
        /* <DEDUP_REMOVED lines=21> */
.L_x_3388:
[----:B------:R-:W-:Y:S05]  /*c040*/  BSYNC B0 ;  /* 0x0000000000007941 */ /* 0x000fea0003800000 */
.L_x_3387:
        /* <DEDUP_REMOVED lines=21> */
.L_x_3389:
        /* <DEDUP_REMOVED lines=23> */
.L_x_3391:
[----:B------:R-:W-:Y:S05]  /*c310*/  BSYNC B0 ;  /* 0x0000000000007941 */ /* 0x000fea0003800000 */
.L_x_3390:
        /* <DEDUP_REMOVED lines=21> */
.L_x_3392:
        /* <DEDUP_REMOVED lines=23> */
.L_x_3394:
[----:B------:R-:W-:Y:S05]  /*c5e0*/  BSYNC B0 ;  /* 0x0000000000007941 */ /* 0x000fea0003800000 */
.L_x_3393:
        /* <DEDUP_REMOVED lines=47> */
.L_x_3395:
        /* <DEDUP_REMOVED lines=21> */
.L_x_3397:
[----:B------:R-:W-:Y:S05]  /*ca30*/  BSYNC B0 ;  /* 0x0000000000007941 */ /* 0x000fea0003800000 */
.L_x_3396:
        /* <DEDUP_REMOVED lines=19> */
.L_x_3398:
        /* <DEDUP_REMOVED lines=21> */
.L_x_3400:
[----:B------:R-:W-:Y:S05]  /*ccc0*/  BSYNC B0 ;  /* 0x0000000000007941 */ /* 0x000fea0003800000 */
.L_x_3399:
        /* <DEDUP_REMOVED lines=19> */
.L_x_3401:
        /* <DEDUP_REMOVED lines=21> */
.L_x_3403:
[----:B------:R-:W-:Y:S05]  /*cf50*/  BSYNC B0 ;  /* 0x0000000000007941 */ /* 0x000fea0003800000 */
.L_x_3402:
        /* <DEDUP_REMOVED lines=20> */
.L_x_3404:
        /* <DEDUP_REMOVED lines=22> */
.L_x_3406:
[----:B------:R-:W-:Y:S05]  /*d200*/  BSYNC B0 ;  /* 0x0000000000007941 */ /* 0x000fea0003800000 */
.L_x_3405:
        /* <DEDUP_REMOVED lines=21> */
.L_x_3407:
        /* <DEDUP_REMOVED lines=23> */
.L_x_3409:
[----:B------:R-:W-:Y:S05]  /*d4d0*/  BSYNC B0 ;  /* 0x0000000000007941 */ /* 0x000fea0003800000 */
.L_x_3408:
        /* <DEDUP_REMOVED lines=46> */
.L_x_3410:
        /* <DEDUP_REMOVED lines=21> */
.L_x_3412:
[----:B------:R-:W-:Y:S05]  /*d910*/  BSYNC B0 ;  /* 0x0000000000007941 */ /* 0x000fea0003800000 */
.L_x_3411:
        /* <DEDUP_REMOVED lines=21> */
.L_x_3413:
        /* <DEDUP_REMOVED lines=23> */
.L_x_3415:
[----:B------:R-:W-:Y:S05]  /*dbe0*/  BSYNC B0 ;  /* 0x0000000000007941 */ /* 0x000fea0003800000 */
.L_x_3414:
        /* <DEDUP_REMOVED lines=21> */
.L_x_3416:
        /* <DEDUP_REMOVED lines=23> */
.L_x_3418:
[----:B------:R-:W-:Y:S05]  /*deb0*/  BSYNC B0 ;  /* 0x0000000000007941 */ /* 0x000fea0003800000 */
.L_x_3417:
        /* <DEDUP_REMOVED lines=21> */
.L_x_3419:
        /* <DEDUP_REMOVED lines=23> */
.L_x_3421:
[----:B------:R-:W-:Y:S05]  /*e180*/  BSYNC B0 ;  /* 0x0000000000007941 */ /* 0x000fea0003800000 */
.L_x_3420:
        /* <DEDUP_REMOVED lines=21> */
.L_x_3422:
        /* <DEDUP_REMOVED lines=23> */
.L_x_3424:
[----:B------:R-:W-:Y:S05]  /*e450*/  BSYNC B0 ;  /* 0x0000000000007941 */ /* 0x000fea0003800000 */
.L_x_3423:
        /* <DEDUP_REMOVED lines=44> */
.L_x_3425:
        /* <DEDUP_REMOVED lines=21> */
.L_x_3427:
[----:B------:R-:W-:Y:S05]  /*e870*/  BSYNC B0 ;  /* 0x0000000000007941 */ /* 0x000fea0003800000 */
.L_x_3426:
        /* <DEDUP_REMOVED lines=19> */
.L_x_3428:
        /* <DEDUP_REMOVED lines=21> */
.L_x_3430:
[----:B------:R-:W-:Y:S05]  /*eb00*/  BSYNC B0 ;  /* 0x0000000000007941 */ /* 0x000fea0003800000 */
.L_x_3429:
        /* <DEDUP_REMOVED lines=19> */
.L_x_3431:
        /* <DEDUP_REMOVED lines=21> */
.L_x_3433:
[----:B------:R-:W-:Y:S05]  /*ed90*/  BSYNC B0 ;  /* 0x0000000000007941 */ /* 0x000fea0003800000 */
.L_x_3432:
        /* <DEDUP_REMOVED lines=19> */
.L_x_3434:
        /* <DEDUP_REMOVED lines=21> */
.L_x_3436:
[----:B------:R-:W-:Y:S05]  /*f020*/  BSYNC B0 ;  /* 0x0000000000007941 */ /* 0x000fea0003800000 */
.L_x_3435:
        /* <DEDUP_REMOVED lines=19> */
.L_x_3437:
        /* <DEDUP_REMOVED lines=21> */
.L_x_3439:
[----:B------:R-:W-:Y:S05]  /*f2b0*/  BSYNC B0 ;  /* 0x0000000000007941 */ /* 0x000fea0003800000 */
.L_x_3438:
        /* <DEDUP_REMOVED lines=49> */
.L_x_3440:
        /* <DEDUP_REMOVED lines=21> */
.L_x_3442:
[----:B------:R-:W-:Y:S05]  /*f720*/  BSYNC B0 ;  /* 0x0000000000007941 */ /* 0x000fea0003800000 */
.L_x_3441:
        /* <DEDUP_REMOVED lines=19> */
.L_x_3443:
        /* <DEDUP_REMOVED lines=21> */
.L_x_3445:
[----:B------:R-:W-:Y:S05]  /*f9b0*/  BSYNC B0 ;  /* 0x0000000000007941 */ /* 0x000fea0003800000 */
.L_x_3444:
        /* <DEDUP_REMOVED lines=19> */
.L_x_3446:
        /* <DEDUP_REMOVED lines=21> */
.L_x_3448:
[----:B------:R-:W-:Y:S05]  /*fc40*/  BSYNC B0 ;  /* 0x0000000000007941 */ /* 0x000fea0003800000 */
.L_x_3447:
        /* <DEDUP_REMOVED lines=19> */
.L_x_3449:
        /* <DEDUP_REMOVED lines=21> */
.L_x_3451:
[----:B------:R-:W-:Y:S05]  /*fed0*/  BSYNC B0 ;  /* 0x0000000000007941 */ /* 0x000fea0003800000 */
.L_x_3450:
        /* <DEDUP_REMOVED lines=19> */
.L_x_3452:
        /* <DEDUP_REMOVED lines=21> */
.L_x_3454:
[----:B------:R-:W-:Y:S05]  /*10160*/  BSYNC B0 ;  /* 0x0000000000007941 */ /* 0x000fea0003800000 */
.L_x_3453:
        /* <DEDUP_REMOVED lines=47> */
.L_x_3455:
        /* <DEDUP_REMOVED lines=21> */
.L_x_3457:
[----:B------:R-:W-:Y:S05]  /*105b0*/  BSYNC B0 ;  /* 0x0000000000007941 */ /* 0x000fea0003800000 */
.L_x_3456:
        /* <DEDUP_REMOVED lines=19> */
.L_x_3458:
        /* <DEDUP_REMOVED lines=21> */
.L_x_3460:
[----:B------:R-:W-:Y:S05]  /*10840*/  BSYNC B0 ;  /* 0x0000000000007941 */ /* 0x000fea0003800000 */
.L_x_3459:
        /* <DEDUP_REMOVED lines=19> */
.L_x_3461:
        /* <DEDUP_REMOVED lines=21> */
.L_x_3463:
[----:B------:R-:W-:Y:S05]  /*10ad0*/  BSYNC B0 ;  /* 0x0000000000007941 */ /* 0x000fea0003800000 */
.L_x_3462:
        /* <DEDUP_REMOVED lines=19> */
.L_x_3464:
        /* <DEDUP_REMOVED lines=21> */
.L_x_3466:
[----:B------:R-:W-:Y:S05]  /*10d60*/  BSYNC B0 ;  /* 0x0000000000007941 */ /* 0x000fea0003800000 */
.L_x_3465:
        /* <DEDUP_REMOVED lines=19> */
.L_x_3467:
        /* <DEDUP_REMOVED lines=20> */
.L_x_3469:
[----:B------:R-:W-:Y:S05]  /*10fe0*/  BSYNC B0 ;  /* 0x0000000000007941 */ /* 0x000fea0003800000 */
.L_x_3468:
        /* <DEDUP_REMOVED lines=9> */
.L_x_3323:
        /* <DEDUP_REMOVED lines=19> */
.L_x_3472:
[----:B------:R-:W-:Y:S05]  /*111b0*/  BSYNC B0 ;  /* 0x0000000000007941 */ /* 0x000fea0003800000 */
.L_x_3471:
        /* <DEDUP_REMOVED lines=11> */
.L_x_3474:
[----:B------:R-:W4:Y:S04]  /*11270*/  LDG.E.STRONG.GPU R5, desc[UR22][R2.64] ;  /* 0x0000001602057981 */ /* 0x000f28000c1ef900 */
[----:B----4-:R-:W-:Y:S01]  /*11280*/  CCTL.IVALL ;  /* 0x00000000ff00798f */ /* 0x010fe20002000000 */
[----:B------:R-:W-:Y:S05]  /*11290*/  YIELD ;  /* 0x0000000000007946 */ /* 0x000fea0003800000 */
[----:B------:R-:W-:-:S13]  /*112a0*/  ISETP.NE.AND P0, PT, R5, R4, PT ;  /* 0x000000040500720c */ /* 0x000fda0003f05270 */
[----:B------:R-:W-:Y:S05]  /*112b0*/  @P0 BRA `(.L_x_3474) ;  /* 0xfffffffc00ec0947 */ /* 0x000fea000383ffff */
.L_x_3473:
        /* <DEDUP_REMOVED lines=25> */
.L_x_3475:
        /* <DEDUP_REMOVED lines=25> */
.L_x_3476:
        /* <DEDUP_REMOVED lines=10> */
.L_x_5628:


//--------------------- .text._Z35group_norm_nhwc_bwd_one_pass_kernelI11Fp32IOFp16WLi512ELi120ELi480EEv26Group_norm_nhwc_bwd_params --------------------------
	.section	.text._Z35group_norm_nhwc_bwd_one_pass_kernelI11Fp32IOFp16WLi512ELi120ELi480EEv26Group_norm_nhwc_bwd_params,"ax",@progbits
	.align	128
        .global         _Z35group_norm_nhwc_bwd_one_pass_kernelI11Fp32IOFp16WLi512ELi120ELi480EEv26Group_norm_nhwc_bwd_params
        .type           _Z35group_norm_nhwc_bwd_one_pass_kernelI11Fp32IOFp16WLi512ELi120ELi480EEv26Group_norm_nhwc_bwd_params,@function
        .size           _Z35group_norm_nhwc_bwd_one_pass_kernelI11Fp32IOFp16WLi512ELi120ELi480EEv26Group_norm_nhwc_bwd_params,(.L_x_5629 - _Z35group_norm_nhwc_bwd_one_pass_kernelI11Fp32IOFp16WLi512ELi120ELi480EEv26Group_norm_nhwc_bwd_params)
        .other          _Z35group_norm_nhwc_bwd_one_pass_kernelI11Fp32IOFp16WLi512ELi120ELi480EEv26Group_norm_nhwc_bwd_params,@"STO_CUDA_ENTRY STV_DEFAULT"
_Z35group_norm_nhwc_bwd_one_pass_kernelI11Fp32IOFp16WLi512ELi120ELi480EEv26Group_norm_nhwc_bwd_params:
.text._Z35group_norm_nhwc_bwd_one_pass_kernelI11Fp32IOFp16WLi512ELi120ELi480EEv26Group_norm_nhwc_bwd_params:
        /* <DEDUP_REMOVED lines=32> */
.L_x_3567:
        /* <DEDUP_REMOVED lines=2960> */
.L_x_3479:
[----:B------:R-:W-:Y:S05]  /*bb00*/  BSYNC B0 ;  /* 0x0000000000007941 */ /* 0x000fea0003800000 */
.L_x_3478:
        /* <DEDUP_REMOVED lines=27> */
.L_x_3480:
        /* <DEDUP_REMOVED lines=34> */
.L_x_3481:
        /* <DEDUP_REMOVED lines=43> */
.L_x_3482:
        /* <DEDUP_REMOVED lines=39> */
.L_x_3483:
        /* <DEDUP_REMOVED lines=39> */
.L_x_3484:
        /* <DEDUP_REMOVED lines=38> */
.L_x_3485:
        /* <DEDUP_REMOVED lines=39> */
.L_x_3486:
        /* <DEDUP_REMOVED lines=40> */
.L_x_3487:
        /* <DEDUP_REMOVED lines=40> */
.L_x_3488:
        /* <DEDUP_REMOVED lines=39> */
.L_x_3489:
        /* <DEDUP_REMOVED lines=39> */
.L_x_3490:
        /* <DEDUP_REMOVED lines=39> */
.L_x_3491:
        /* <DEDUP_REMOVED lines=39> */
.L_x_3492:
        /* <DEDUP_REMOVED lines=39> */
.L_x_3493:
        /* <DEDUP_REMOVED lines=39> */
.L_x_3494:
        /* <DEDUP_REMOVED lines=39> */
.L_x_3495:
        /* <DEDUP_REMOVED lines=39> */
.L_x_3496:
        /* <DEDUP_REMOVED lines=39> */
.L_x_3497:
        /* <DEDUP_REMOVED lines=39> */
.L_x_3498:
        /* <DEDUP_REMOVED lines=39> */
.L_x_3499:
        /* <DEDUP_REMOVED lines=39> */
.L_x_3500:
        /* <DEDUP_REMOVED lines=39> */
.L_x_3501:
        /* <DEDUP_REMOVED lines=39> */
.L_x_3502:
        /* <DEDUP_REMOVED lines=39> */
.L_x_3503:
        /* <DEDUP_REMOVED lines=35> */
.L_x_3504:
        /* <DEDUP_REMOVED lines=37> */
.L_x_3505:
        /* <DEDUP_REMOVED lines=35> */
.L_x_3506:
        /* <DEDUP_REMOVED lines=35> */
.L_x_3507:
        /* <DEDUP_REMOVED lines=35> */
.L_x_3508:
        /* <DEDUP_REMOVED lines=35> */
.L_x_3509:
        /* <DEDUP_REMOVED lines=35> */
.L_x_3510:
        /* <DEDUP_REMOVED lines=35> */
.L_x_3511:
        /* <DEDUP_REMOVED lines=40> */
.L_x_3512:
        /* <DEDUP_REMOVED lines=38> */
.L_x_3513:
        /* <DEDUP_REMOVED lines=35> */
.L_x_3514:
        /* <DEDUP_REMOVED lines=35> */
.L_x_3515:
        /* <DEDUP_REMOVED lines=36> */
.L_x_3516:
        /* <DEDUP_REMOVED lines=37> */
.L_x_3517:
        /* <DEDUP_REMOVED lines=37> */
.L_x_3518:
        /* <DEDUP_REMOVED lines=37> */
.L_x_3519:
        /* <DEDUP_REMOVED lines=37> */
.L_x_3520:
        /* <DEDUP_REMOVED lines=37> */
.L_x_3521:
        /* <DEDUP_REMOVED lines=35> */
.L_x_3522:
        /* <DEDUP_REMOVED lines=35> */
.L_x_3523:
        /* <DEDUP_REMOVED lines=35> */
.L_x_3524:
        /* <DEDUP_REMOVED lines=35> */
.L_x_3525:
        /* <DEDUP_REMOVED lines=35> */
.L_x_3526:
        /* <DEDUP_REMOVED lines=35> */
.L_x_3527:
        /* <DEDUP_REMOVED lines=35> */
.L_x_3528:
        /* <DEDUP_REMOVED lines=35> */
.L_x_3529:
        /* <DEDUP_REMOVED lines=35> */
.L_x_3530:
        /* <DEDUP_REMOVED lines=35> */
.L_x_3531:
        /* <DEDUP_REMOVED lines=35> */
.L_x_3532:
        /* <DEDUP_REMOVED lines=35> */
.L_x_3533:
        /* <DEDUP_REMOVED lines=35> */
.L_x_3534:
        /* <DEDUP_REMOVED lines=35> */
.L_x_3535:
        /* <DEDUP_REMOVED lines=35> */
.L_x_3536:
        /* <DEDUP_REMOVED lines=35> */
.L_x_3537:
        /* <DEDUP_REMOVED lines=36> */
.L_x_3538:
        /* <DEDUP_REMOVED lines=37> */
.L_x_3539:
        /* <DEDUP_REMOVED lines=37> */
.L_x_3540:
        /* <DEDUP_REMOVED lines=39> */
.L_x_3541:
        /* <DEDUP_REMOVED lines=52> */
.L_x_3542:
        /* <DEDUP_REMOVED lines=59> */
.L_x_3543:
        /* <DEDUP_REMOVED lines=349> */
.L_x_3545:
[----:B------:R-:W-:Y:S05]  /*16690*/  BSYNC B0 ;  /* 0x0000000000007941 */ /* 0x000fea0003800000 */
.L_x_3544:
        /* <DEDUP_REMOVED lines=38> */
.L_x_3547:
[----:B------:R-:W-:Y:S05]  /*16900*/  BSYNC B0 ;  /* 0x0000000000007941 */ /* 0x000fea0003800000 */
.L_x_3546:
        /* <DEDUP_REMOVED lines=29> */
.L_x_3549:
[----:B------:R-:W-:Y:S05]  /*16ae0*/  BSYNC B0 ;  /* 0x0000000000007941 */ /* 0x000fea0003800000 */
.L_x_3548:
        /* <DEDUP_REMOVED lines=40> */
.L_x_3553:
[----:B------:R-:W2:Y:S04]  /*16d70*/  LDG.E.STRONG.GPU R8, desc[UR10][R16.64] ;  /* 0x0000000a10087981 */ /* 0x000ea8000c1ef900 */
[----:B--2---:R-:W-:Y:S04]  /*16d80*/  CCTL.IVALL ;  /* 0x00000000ff00798f */ /* 0x004fe80002000000 */
[----:B------:R0:W-:Y:S01]  /*16d90*/  STL [R1], R8 ;  /* 0x0000000801007387 */ /* 0x0001e20000100800 */
[----:B------:R-:W-:-:S13]  /*16da0*/  ISETP.NE.AND P1, PT, R8, UR6, PT ;  /* 0x0000000608007c0c */ /* 0x000fda000bf25270 */
[----:B0-----:R-:W-:Y:S05]  /*16db0*/  @P1 BRA `(.L_x_3553) ;  /* 0xfffffffc00ec1947 */ /* 0x001fea000383ffff */
.L_x_3552:
[----:B------:R-:W-:Y:S05]  /*16dc0*/  BSYNC B0 ;  /* 0x0000000000007941 */ /* 0x000fea0003800000 */
.L_x_3551:
        /* <DEDUP_REMOVED lines=18> */
.L_x_3557:
        /* <DEDUP_REMOVED lines=115> */
.L_x_3556:
        /* <DEDUP_REMOVED lines=61> */
.L_x_3558:
[----:B------:R-:W-:-:S13]  /*179f0*/  ISETP.NE.OR P1, PT, R13, RZ, P1 ;  /* 0x000000ff0d00720c */ /* 0x000fda0000f25670 */
[----:B------:R-:W-:Y:S05]  /*17a00*/  @!P1 BRA `(.L_x_3554) ;  /* 0x00000000007c9947 */ /* 0x000fea0003800000 */
.L_x_3555:
        /* <DEDUP_REMOVED lines=31> */
.L_x_3554:
        /* <DEDUP_REMOVED lines=11> */
.L_x_3560:
[----:B------:R-:W-:Y:S05]  /*17cb0*/  BSYNC B0 ;  /* 0x0000000000007941 */ /* 0x000fea0003800000 */
.L_x_3559:
        /* <DEDUP_REMOVED lines=19> */
.L_x_3550:
        /* <DEDUP_REMOVED lines=14> */
.L_x_3566:
        /* <DEDUP_REMOVED lines=56> */
.L_x_3562:
[----:B------:R-:W-:Y:S05]  /*18250*/  BSYNC B0 ;  /* 0x0000000000007941 */ /* 0x000fea0003800000 */
.L_x_3561:
        /* <DEDUP_REMOVED lines=19> */
.L_x_3563:
        /* <DEDUP_REMOVED lines=15> */
.L_x_3565:
[----:B------:R-:W-:Y:S05]  /*18480*/  BSYNC B0 ;  /* 0x0000000000007941 */ /* 0x000fea0003800000 */
.L_x_3564:
        /* <DEDUP_REMOVED lines=12> */
.L_x_3477:
        /* <DEDUP_REMOVED lines=25> */
.L_x_3569:
[----:B------:R-:W-:Y:S05]  /*186e0*/  BSYNC B0 ;  /* 0x0000000000007941 */ /* 0x000fea0003800000 */
.L_x_3568:
[----:B------:R-:W-:Y:S05]  /*186f0*/  @P0 EXIT ;  /* 0x000000000000094d */ /* 0x000fea0003800000 */
[----:B------:R-:W-:Y:S05]  /*18700*/  @P2 BRA `(.L_x_3570) ;  /* 0x0000000000202947 */ /* 0x000fea0003800000 */
[----:B------:R-:W-:-:S05]  /*18710*/  IMAD R0, R6, R7, RZ ;  /* 0x0000000706007224 */ /* 0x000fca00078e02ff */
[----:B------:R-:W-:-:S13]  /*18720*/  ISETP.NE.AND P0, PT, R0, -0x1, PT ;  /* 0xffffffff0000780c */ /* 0x000fda0003f05270 */
[----:B------:R-:W-:Y:S05]  /*18730*/  @!P0 BRA `(.L_x_3570) ;  /* 0x0000000000148947 */ /* 0x000fea0003800000 */
.L_x_3571:
[----:B0-----:R-:W2:Y:S04]  /*18740*/  LDG.E.STRONG.GPU R5, desc[UR10][R2.64] ;  /* 0x0000000a02057981 */ /* 0x001ea8000c1ef900 */
[----:B--2---:R-:W-:Y:S01]  /*18750*/  CCTL.IVALL ;  /* 0x00000000ff00798f */ /* 0x004fe20002000000 */
[----:B------:R-:W-:Y:S05]  /*18760*/  YIELD ;  /* 0x0000000000007946 */ /* 0x000fea0003800000 */
[----:B------:R-:W-:-:S13]  /*18770*/  ISETP.NE.AND P0, PT, R5, R0, PT ;  /* 0x000000000500720c */ /* 0x000fda0003f05270 */
[----:B------:R-:W-:Y:S05]  /*18780*/  @P0 BRA `(.L_x_3571) ;  /* 0xfffffffc00ec0947 */ /* 0x000fea000383ffff */
.L_x_3570:
        /* <DEDUP_REMOVED lines=27> */
.L_x_3572:
        /* <DEDUP_REMOVED lines=27> */
.L_x_3573:
        /* <DEDUP_REMOVED lines=9> */
.L_x_5629:


//--------------------- .text._Z35group_norm_nhwc_fwd_one_pass_kernelI11Bf16IOFp32WLi64ELi120ELi480EEv26Group_norm_nhwc_fwd_params --------------------------
	.section	.text._Z35group_norm_nhwc_fwd_one_pass_kernelI11Bf16IOFp32WLi64ELi120ELi480EEv26Group_norm_nhwc_fwd_params,"ax",@progbits
	.align	128
        .global         _Z35group_norm_nhwc_fwd_one_pass_kernelI11Bf16IOFp32WLi64ELi120ELi480EEv26Group_norm_nhwc_fwd_params
        .type           _Z35group_norm_nhwc_fwd_one_pass_kernelI11Bf16IOFp32WLi64ELi120ELi480EEv26Group_norm_nhwc_fwd_params,@function
        .size           _Z35group_norm_nhwc_fwd_one_pass_kernelI11Bf16IOFp32WLi64ELi120ELi480EEv26Group_norm_nhwc_fwd_params,(.L_x_5630 - _Z35group_norm_nhwc_fwd_one_pass_kernelI11Bf16IOFp32WLi64ELi120ELi480EEv26Group_norm_nhwc_fwd_params)
        .other          _Z35group_norm_nhwc_fwd_one_pass_kernelI11Bf16IOFp32WLi64ELi120ELi480EEv26Group_norm_nhwc_fwd_params,@"STO_CUDA_ENTRY STV_DEFAULT"
_Z35group_norm_nhwc_fwd_one_pass_kernelI11Bf16IOFp32WLi64ELi120ELi480EEv26Group_norm_nhwc_fwd_params:
.text._Z35group_norm_nhwc_fwd_one_pass_kernelI11Bf16IOFp32WLi64ELi120ELi480EEv26Group_norm_nhwc_fwd_params:
[----:B------:R-:W-:Y:S01]  /*0000*/  LDC R1, c[0x0][0x28] ;  /* 0x00000a00ff017b82 */ /* 0x000fe20000000800 */
[----:B------:R-:W0:Y:S01]  /*0010*/  S2R R8, SR_CTAID.Y ;  /* 0x0000000000087919 */ /* 0x000e220000002600 */
[----:B------:R-:W-:Y:S01]  /*0020*/  ULDC UR4, c[0x0][0x288] ;  /* 0x0000a20000047ab9 */ /* 0x000fe20000000800 */
[----:B------:R-:W-:Y:S02]  /*0030*/  ULDC UR5, c[0x0][0x258] ;  /* 0x0000960000057ab9 */ /* 0x000fe40000000800 */
[----:B------:R-:W-:-:S06]  /*0040*/  UIMAD UR4, UR4, UR5, URZ ;  /* 0x00000005040472a4 */ /* 0x000fcc000f8e023f */
[----:B0-----:R-:W-:-:S13]  /*0050*/  ISETP.GE.AND P0, PT, R8, UR4, PT ;  /* 0x0000000408007c0c */ /* 0x001fda000bf06270 */
[----:B------:R-:W-:Y:S05]  /*0060*/  @P0 EXIT ;  /* 0x000000000000094d */ /* 0x000fea0003800000 */
[----:B------:R-:W0:Y:S01]  /*0070*/  S2R R0, SR_TID.X ;  /* 0x0000000000007919 */ /* 0x000e220000002100 */
[----:B------:R-:W-:Y:S01]  /*0080*/  S2UR UR7, SR_CTAID.X ;  /* 0x00000000000779c3 */ /* 0x000fe20000002500 */
[----:B------:R-:W-:Y:S01]  /*0090*/  UMOV UR5, 0x400 ;  /* 0x0000040000057882 */ /* 0x000fe20000000000 */
[----:B------:R-:W-:Y:S01]  /*00a0*/  ULDC.64 UR8, c[0x0][0x278] ;  /* 0x00009e0000087ab9 */ /* 0x000fe20000000a00 */
[----:B------:R-:W-:-:S05]  /*00b0*/  ULDC.U8 UR10, c[0x0][0x28c] ;  /* 0x0000a300000a7ab9 */ /* 0x000fca0000000000 */
[----:B------:R-:W1:Y:S08]  /*00c0*/  LDC R4, c[0x0][0x294] ;  /* 0x0000a500ff047b82 */ /* 0x000e700000000800 */
[----:B------:R-:W2:Y:S01]  /*00d0*/  S2UR UR6, SR_CgaCtaId ;  /* 0x00000000000679c3 */ /* 0x000ea20000008800 */
[C---:B0-----:R-:W-:Y:S01]  /*00e0*/  IMAD.WIDE.U32 R2, R0.reuse, -0x77777777, RZ ;  /* 0x8888888900027825 */ /* 0x041fe200078e00ff */
[----:B------:R-:W-:-:S04]  /*00f0*/  ISETP.GE.U32.AND P4, PT, R0, 0x1e0, PT ;  /* 0x000001e00000780c */ /* 0x000fc80003f86070 */
[----:B------:R-:W-:Y:S01]  /*0100*/  SHF.R.U32.HI R5, RZ, 0x5, R3 ;  /* 0x00000005ff057819 */ /* 0x000fe20000011603 */
[----:B------:R-:W0:Y:S01]  /*0110*/  S2R R2, SR_LANEID ;  /* 0x0000000000027919 */ /* 0x000e220000000000 */
[--C-:B------:R-:W-:Y:S01]  /*0120*/  SHF.R.S32.HI R3, RZ, 0x1f, R0.reuse ;  /* 0x0000001fff037819 */ /* 0x100fe20000011400 */
[----:B--2---:R-:W-:Y:S02]  /*0130*/  ULEA UR5, UR6, UR5, 0x18 ;  /* 0x0000000506057291 */ /* 0x004fe4000f8ec03f */
[----:B-1----:R-:W-:Y:S01]  /*0140*/  IMAD R31, R4, UR7, R5 ;  /* 0x00000007041f7c24 */ /* 0x002fe2000f8e0205 */
[----:B------:R-:W-:Y:S01]  /*0150*/  LEA.HI R6, R3, R0, RZ, 0x5 ;  /* 0x0000000003067211 */ /* 0x000fe200078f28ff */
[----:B------:R-:W-:-:S03]  /*0160*/  IMAD R10, R5, -0x3c, R0 ;  /* 0xffffffc4050a7824 */ /* 0x000fc600078e0200 */
[C---:B------:R-:W-:Y:S02]  /*0170*/  IADD3 R3, R31.reuse, 0x8, RZ ;  /* 0x000000081f037810 */ /* 0x040fe40007ffe0ff */
[C---:B------:R-:W-:Y:S02]  /*0180*/  IADD3 R4, R31.reuse, 0x10, RZ ;  /* 0x000000101f047810 */ /* 0x040fe40007ffe0ff */
[C---:B------:R-:W-:Y:S02]  /*0190*/  IADD3 R5, R31.reuse, 0x18, RZ ;  /* 0x000000181f057810 */ /* 0x040fe40007ffe0ff */
[----:B------:R-:W-:Y:S02]  /*01a0*/  SHF.R.S32.HI R12, RZ, 0x5, R6 ;  /* 0x00000005ff0c7819 */ /* 0x000fe40000011406 */
[----:B------:R-:W-:Y:S02]  /*01b0*/  ISETP.LT.U32.AND P1, PT, R31, UR8, PT ;  /* 0x000000081f007c0c */ /* 0x000fe4000bf21070 */
[----:B------:R-:W-:-:S02]  /*01c0*/  SHF.R.S32.HI R7, RZ, 0x1f, R31 ;  /* 0x0000001fff077819 */ /* 0x000fc4000001141f */
[----:B------:R-:W-:Y:S02]  /*01d0*/  ISETP.LT.U32.AND P2, PT, R3, UR8, PT ;  /* 0x0000000803007c0c */ /* 0x000fe4000bf41070 */
[----:B------:R-:W-:Y:S02]  /*01e0*/  ISETP.LT.U32.AND P3, PT, R4, UR8, PT ;  /* 0x0000000804007c0c */ /* 0x000fe4000bf61070 */
[----:B------:R-:W-:Y:S02]  /*01f0*/  SHF.R.S32.HI R9, RZ, 0x1f, R3 ;  /* 0x0000001fff097819 */ /* 0x000fe40000011403 */
[----:B------:R-:W-:Y:S02]  /*0200*/  SHF.R.S32.HI R11, RZ, 0x1f, R4 ;  /* 0x0000001fff0b7819 */ /* 0x000fe40000011404 */
[----:B------:R-:W-:Y:S01]  /*0210*/  MOV R6, R8 ;  /* 0x0000000800067202 */ /* 0x000fe20000000f00 */
[----:B------:R-:W-:Y:S01]  /*0220*/  HFMA2.MMA R8, -RZ, RZ, 0, 0 ;  /* 0x00000000ff087435 */ /* 0x000fe200000001ff */
[----:B------:R-:W-:-:S02]  /*0230*/  ISETP.LT.U32.AND P0, PT, R5, UR8, PT ;  /* 0x0000000805007c0c */ /* 0x000fc4000bf01070 */
[----:B------:R-:W-:Y:S02]  /*0240*/  SHF.R.S32.HI R13, RZ, 0x1f, R5 ;  /* 0x0000001fff0d7819 */ /* 0x000fe40000011405 */
[----:B------:R-:W-:Y:S02]  /*0250*/  SHF.L.U32 R10, R10, 0x1, RZ ;  /* 0x000000010a0a7819 */ /* 0x000fe400000006ff */
[----:B------:R-:W-:Y:S02]  /*0260*/  LEA R12, R12, UR5, 0x3 ;  /* 0x000000050c0c7c11 */ /* 0x000fe4000f8e18ff */
[----:B------:R-:W-:Y:S02]  /*0270*/  IADD3 R14, R31, 0x38, RZ ;  /* 0x000000381f0e7810 */ /* 0x000fe40007ffe0ff */
[----:B------:R-:W-:Y:S02]  /*0280*/  ISETP.LT.AND.EX P1, PT, R7, UR9, !P4, P1 ;  /* 0x0000000907007c0c */ /* 0x000fe4000e721310 */
[----:B------:R-:W-:-:S02]  /*0290*/  ISETP.LT.AND.EX P2, PT, R9, UR9, !P4, P2 ;  /* 0x0000000909007c0c */ /* 0x000fc4000e741320 */
[----:B------:R-:W-:Y:S02]  /*02a0*/  ISETP.LT.AND.EX P3, PT, R11, UR9, !P4, P3 ;  /* 0x000000090b007c0c */ /* 0x000fe4000e761330 */
[----:B------:R-:W-:Y:S01]  /*02b0*/  ISETP.LT.AND.EX P4, PT, R13, UR9, !P4, P0 ;  /* 0x000000090d007c0c */ /* 0x000fe2000e781300 */
[----:B0-----:R-:W-:-:S12]  /*02c0*/  ULDC.64 UR8, c[0x0][0x208] ;  /* 0x0000820000087ab9 */ /* 0x001fd80000000a00 */
.L_x_3610:
[----:B01----:R-:W0:Y:S01]  /*02d0*/  LDC R21, c[0x0][0x288] ;  /* 0x0000a200ff157b82 */ /* 0x003e220000000800 */
[----:B------:R-:W-:Y:S01]  /*02e0*/  IABS R20, R6 ;  /* 0x0000000600147213 */ /* 0x000fe20000000000 */
[----:B------:R-:W-:Y:S01]  /*02f0*/  ULDC.64 UR12, c[0x0][0x280] ;  /* 0x0000a000000c7ab9 */ /* 0x000fe20000000a00 */
[----:B------:R-:W-:-:S05]  /*0300*/  ULDC.64 UR14, c[0x0][0x278] ;  /* 0x00009e00000e7ab9 */ /* 0x000fca0000000a00 */
[----:B------:R-:W1:Y:S08]  /*0310*/  @P1 LDC.64 R28, c[0x0][0x220] ;  /* 0x00008800ff1c1b82 */ /* 0x000e700000000a00 */
[----:B------:R-:W2:Y:S01]  /*0320*/  @P2 LDC.64 R24, c[0x0][0x270] ;  /* 0x00009c00ff182b82 */ /* 0x000ea20000000a00 */
[----:B0-----:R-:W-:-:S07]  /*0330*/  IABS R18, R21 ;  /* 0x0000001500127213 */ /* 0x001fce0000000000 */
[----:B------:R-:W0:Y:S01]  /*0340*/  @P3 LDC.64 R34, c[0x0][0x270] ;  /* 0x00009c00ff223b82 */ /* 0x000e220000000a00 */
[----:B------:R-:W3:Y:S07]  /*0350*/  I2F.RP R15, R18 ;  /* 0x00000012000f7306 */ /* 0x000eee0000209400 */
[----:B------:R-:W4:Y:S08]  /*0360*/  @P2 LDC.64 R32, c[0x0][0x220] ;  /* 0x00008800ff202b82 */ /* 0x000f300000000a00 */
[----:B------:R-:W5:Y:S01]  /*0370*/  @P4 LDC.64 R22, c[0x0][0x270] ;  /* 0x00009c00ff164b82 */ /* 0x000f620000000a00 */
[----:B---3--:R-:W3:Y:S01]  /*0380*/  MUFU.RCP R15, R15 ;  /* 0x0000000f000f7308 */ /* 0x008ee20000001000 */
[----:B0-----:R-:W-:-:S04]  /*0390*/  @P3 IMAD R26, R11, R34, RZ ;  /* 0x000000220b1a3224 */ /* 0x001fc800078e02ff */
[----:B------:R-:W-:Y:S02]  /*03a0*/  @P3 IMAD R45, R4, R35, R26 ;  /* 0x00000023042d3224 */ /* 0x000fe400078e021a */
[----:B------:R-:W0:Y:S01]  /*03b0*/  @P4 LDC.64 R26, c[0x0][0x220] ;  /* 0x00008800ff1a4b82 */ /* 0x000e220000000a00 */
[----:B---3--:R-:W-:-:S04]  /*03c0*/  IADD3 R16, R15, 0xffffffe, RZ ;  /* 0x0ffffffe0f107810 */ /* 0x008fc80007ffe0ff */
[----:B------:R3:W1:Y:S01]  /*03d0*/  F2I.FTZ.U32.TRUNC.NTZ R17, R16 ;  /* 0x0000001000117305 */ /* 0x000662000021f000 */
[----:B-----5:R-:W-:Y:S01]  /*03e0*/  @P4 IMAD R36, R13, R22, RZ ;  /* 0x000000160d244224 */ /* 0x020fe200078e02ff */
[----:B---3--:R-:W-:Y:S02]  /*03f0*/  MOV R16, RZ ;  /* 0x000000ff00107202 */ /* 0x008fe40000000f00 */
[----:B-1----:R-:W-:-:S05]  /*0400*/  IADD3 R19, RZ, -R17, RZ ;  /* 0x80000011ff137210 */ /* 0x002fca0007ffe0ff */
[----:B------:R-:W-:-:S04]  /*0410*/  IMAD R19, R19, R18, RZ ;  /* 0x0000001213137224 */ /* 0x000fc800078e02ff */
[----:B------:R-:W-:Y:S01]  /*0420*/  IMAD.HI.U32 R17, R17, R19, R16 ;  /* 0x0000001311117227 */ /* 0x000fe200078e0010 */
[----:B------:R-:W-:Y:S02]  /*0430*/  MOV R19, R20 ;  /* 0x0000001400137202 */ /* 0x000fe40000000f00 */
[----:B------:R-:W-:-:S03]  /*0440*/  SHF.R.S32.HI R20, RZ, 0x1f, R10 ;  /* 0x0000001fff147819 */ /* 0x000fc6000001140a */
[----:B------:R-:W-:-:S05]  /*0450*/  IMAD.HI.U32 R17, R17, R19, RZ ;  /* 0x0000001311117227 */ /* 0x000fca00078e00ff */
[----:B------:R-:W-:-:S05]  /*0460*/  IADD3 R15, -R17, RZ, RZ ;  /* 0x000000ff110f7210 */ /* 0x000fca0007ffe1ff */
[----:B------:R-:W-:-:S05]  /*0470*/  IMAD R15, R18, R15, R19 ;  /* 0x0000000f120f7224 */ /* 0x000fca00078e0213 */
[----:B------:R-:W-:-:S13]  /*0480*/  ISETP.GT.U32.AND P6, PT, R18, R15, PT ;  /* 0x0000000f1200720c */ /* 0x000fda0003fc4070 */
[-C--:B------:R-:W-:Y:S02]  /*0490*/  @!P6 IADD3 R15, R15, -R18.reuse, RZ ;  /* 0x800000120f0fe210 */ /* 0x080fe40007ffe0ff */
[----:B------:R-:W-:Y:S02]  /*04a0*/  @!P6 IADD3 R17, R17, 0x1, RZ ;  /* 0x000000011111e810 */ /* 0x000fe40007ffe0ff */
[----:B------:R-:W-:Y:S02]  /*04b0*/  ISETP.GE.U32.AND P0, PT, R15, R18, PT ;  /* 0x000000120f00720c */ /* 0x000fe40003f06070 */
[----:B------:R-:W-:Y:S01]  /*04c0*/  LOP3.LUT R15, R6, R21, RZ, 0x3c, !PT ;  /* 0x00000015060f7212 */ /* 0x000fe200078e3cff */
[----:B------:R-:W1:Y:S01]  /*04d0*/  LDC R18, c[0x0][0x294] ;  /* 0x0000a500ff127b82 */ /* 0x000e620000000800 */
[----:B------:R-:W-:Y:S02]  /*04e0*/  ISETP.NE.AND P6, PT, R21, RZ, PT ;  /* 0x000000ff1500720c */ /* 0x000fe40003fc5270 */
[----:B------:R-:W-:-:S07]  /*04f0*/  ISETP.GE.AND P5, PT, R15, RZ, PT ;  /* 0x000000ff0f00720c */ /* 0x000fce0003fa6270 */
[----:B------:R-:W-:-:S04]  /*0500*/  @P0 IADD3 R17, R17, 0x1, RZ ;  /* 0x0000000111110810 */ /* 0x000fc80007ffe0ff */
[----:B------:R-:W-:Y:S01]  /*0510*/  MOV R19, R17 ;  /* 0x0000001100137202 */ /* 0x000fe20000000f00 */
[----:B------:R-:W-:-:S03]  /*0520*/  IMAD.WIDE.U32 R16, R0, -0x77777777, RZ ;  /* 0x8888888900107825 */ /* 0x000fc600078e00ff */
[----:B------:R-:W-:Y:S02]  /*0530*/  @!P5 IADD3 R19, -R19, RZ, RZ ;  /* 0x000000ff1313d210 */ /* 0x000fe40007ffe1ff */
[----:B------:R-:W-:Y:S02]  /*0540*/  @!P6 LOP3.LUT R19, RZ, R21, RZ, 0x33, !PT ;  /* 0x00000015ff13e212 */ /* 0x000fe400078e33ff */
[----:B------:R-:W-:Y:S02]  /*0550*/  SHF.R.U32.HI R15, RZ, 0x5, R17 ;  /* 0x00000005ff0f7819 */ /* 0x000fe40000011611 */
[----:B------:R-:W-:Y:S01]  /*0560*/  IADD3 R37, -R19, RZ, RZ ;  /* 0x000000ff13257210 */ /* 0x000fe20007ffe1ff */
[----:B------:R-:W3:Y:S02]  /*0570*/  @P1 LDC.64 R16, c[0x0][0x270] ;  /* 0x00009c00ff101b82 */ /* 0x000ee40000000a00 */
[----:B-1----:R-:W-:Y:S01]  /*0580*/  IMAD R15, R18, UR7, R15 ;  /* 0x00000007120f7c24 */ /* 0x002fe2000f8e020f */
[----:B------:R-:W-:Y:S01]  /*0590*/  SHF.R.S32.HI R18, RZ, 0x1f, R19 ;  /* 0x0000001fff127819 */ /* 0x000fe20000011413 */
[----:B------:R-:W-:-:S03]  /*05a0*/  IMAD R37, R21, R37, R6 ;  /* 0x0000002515257224 */ /* 0x000fc600078e0206 */
[----:B------:R-:W-:Y:S01]  /*05b0*/  IADD3 R41, R15, 0x20, RZ ;  /* 0x000000200f297810 */ /* 0x000fe20007ffe0ff */
[----:B------:R-:W-:Y:S01]  /*05c0*/  IMAD R37, R37, 0x78, RZ ;  /* 0x0000007825257824 */ /* 0x000fe200078e02ff */
[----:B------:R-:W-:Y:S01]  /*05d0*/  IADD3 R38, R15, 0x28, RZ ;  /* 0x000000280f267810 */ /* 0x000fe20007ffe0ff */
[----:B------:R-:W-:Y:S01]  /*05e0*/  IMAD R18, R18, UR12, RZ ;  /* 0x0000000c12127c24 */ /* 0x000fe2000f8e02ff */
[----:B------:R-:W-:Y:S02]  /*05f0*/  ISETP.GE.U32.AND P5, PT, R41, UR14, PT ;  /* 0x0000000e29007c0c */ /* 0x000fe4000bfa6070 */
[----:B------:R-:W-:Y:S01]  /*0600*/  IADD3 R48, P0, R10, R37, RZ ;  /* 0x000000250a307210 */ /* 0x000fe20007f1e0ff */
[----:B------:R-:W-:Y:S01]  /*0610*/  IMAD R51, R19, UR13, R18 ;  /* 0x0000000d13337c24 */ /* 0x000fe2000f8e0212 */
[----:B------:R-:W-:Y:S02]  /*0620*/  SHF.R.S32.HI R43, RZ, 0x1f, R41 ;  /* 0x0000001fff2b7819 */ /* 0x000fe40000011429 */
[----:B------:R-:W-:-:S02]  /*0630*/  LEA.HI.X.SX32 R49, R37, R20, 0x1, P0 ;  /* 0x0000001425317211 */ /* 0x000fc400000f0eff */
[----:B------:R-:W-:Y:S02]  /*0640*/  ISETP.GE.AND.EX P5, PT, R43, UR15, PT, P5 ;  /* 0x0000000f2b007c0c */ /* 0x000fe4000bfa6350 */
[----:B------:R-:W-:Y:S01]  /*0650*/  ISETP.GE.U32.AND P0, PT, R38, UR14, PT ;  /* 0x0000000e26007c0c */ /* 0x000fe2000bf06070 */
[----:B------:R-:W-:Y:S01]  /*0660*/  IMAD.WIDE.U32 R48, R19, UR12, R48 ;  /* 0x0000000c13307c25 */ /* 0x000fe2000f8e0030 */
[----:B------:R-:W-:Y:S02]  /*0670*/  ISETP.LT.U32.AND P5, PT, R0, 0x1e0, !P5 ;  /* 0x000001e00000780c */ /* 0x000fe40006fa1070 */
[----:B------:R-:W-:Y:S01]  /*0680*/  SHF.R.S32.HI R39, RZ, 0x1f, R38 ;  /* 0x0000001fff277819 */ /* 0x000fe20000011426 */
[----:B---3--:R-:W-:Y:S01]  /*0690*/  @P1 IMAD R18, R7, R16, RZ ;  /* 0x0000001007121224 */ /* 0x008fe200078e02ff */
[----:B------:R-:W-:Y:S02]  /*06a0*/  IADD3 R51, R49, R51, RZ ;  /* 0x0000003331337210 */ /* 0x000fe40007ffe0ff */
[----:B------:R-:W-:Y:S01]  /*06b0*/  @P1 MOV R50, R48 ;  /* 0x0000003000321202 */ /* 0x000fe20000000f00 */
[----:B------:R-:W-:Y:S01]  /*06c0*/  @P1 IMAD R19, R31, R17, R18 ;  /* 0x000000111f131224 */ /* 0x000fe200078e0212 */
[----:B------:R-:W-:Y:S01]  /*06d0*/  ISETP.GE.AND.EX P0, PT, R39, UR15, PT, P0 ;  /* 0x0000000f27007c0c */ /* 0x000fe2000bf06300 */
[----:B--2---:R-:W-:-:S02]  /*06e0*/  @P2 IMAD R18, R9, R24, RZ ;  /* 0x0000001809122224 */ /* 0x004fc400078e02ff */
[----:B------:R-:W-:Y:S01]  /*06f0*/  @P1 IMAD.WIDE.U32 R16, R31, R16, R50 ;  /* 0x000000101f101225 */ /* 0x000fe200078e0032 */
[----:B------:R-:W-:Y:S01]  /*0700*/  ISETP.LT.U32.AND P0, PT, R0, 0x1e0, !P0 ;  /* 0x000001e00000780c */ /* 0x000fe20004701070 */
[----:B------:R-:W1:Y:S03]  /*0710*/  @P3 LDC.64 R30, c[0x0][0x220] ;  /* 0x00008800ff1e3b82 */ /* 0x000e660000000a00 */
[----:B------:R-:W-:Y:S01]  /*0720*/  @P1 IADD3 R17, R17, R19, RZ ;  /* 0x0000001311111210 */ /* 0x000fe20007ffe0ff */
[----:B------:R-:W-:Y:S01]  /*0730*/  @P2 IMAD R19, R3, R25, R18 ;  /* 0x0000001903132224 */ /* 0x000fe200078e0212 */
[----:B------:R-:W-:-:S03]  /*0740*/  @P1 LEA R28, P6, R16, R28, 0x1 ;  /* 0x0000001c101c1211 */ /* 0x000fc600078c08ff */
[----:B------:R-:W2:Y:S01]  /*0750*/  @P5 LDC.64 R20, c[0x0][0x270] ;  /* 0x00009c00ff145b82 */ /* 0x000ea20000000a00 */
[----:B------:R-:W-:Y:S02]  /*0760*/  @P1 LEA.HI.X R29, R16, R29, R17, 0x1, P6 ;  /* 0x0000001d101d1211 */ /* 0x000fe400030f0c11 */
[----:B------:R-:W-:Y:S02]  /*0770*/  @P2 MOV R16, R48 ;  /* 0x0000003000102202 */ /* 0x000fe40000000f00 */
[----:B------:R-:W-:-:S03]  /*0780*/  @P2 MOV R17, R51 ;  /* 0x0000003300112202 */ /* 0x000fc60000000f00 */
[----:B------:R-:W-:Y:S01]  /*0790*/  @P2 IMAD.WIDE.U32 R24, R3, R24, R16 ;  /* 0x0000001803182225 */ /* 0x000fe200078e0010 */
[----:B------:R-:W-:Y:S02]  /*07a0*/  @P3 MOV R16, R48 ;  /* 0x0000003000103202 */ /* 0x000fe40000000f00 */
[----:B------:R-:W-:Y:S02]  /*07b0*/  @P3 MOV R17, R51 ;  /* 0x0000003300113202 */ /* 0x000fe40000000f00 */
[----:B------:R-:W-:Y:S02]  /*07c0*/  @P2 IADD3 R25, R25, R19, RZ ;  /* 0x0000001319192210 */ /* 0x000fe40007ffe0ff */
[----:B----4-:R-:W-:Y:S01]  /*07d0*/  @P2 LEA R32, P6, R24, R32, 0x1 ;  /* 0x0000002018202211 */ /* 0x010fe200078c08ff */
[----:B------:R-:W-:Y:S01]  /*07e0*/  @P3 IMAD.WIDE.U32 R34, R4, R34, R16 ;  /* 0x0000002204223225 */ /* 0x000fe200078e0010 */
[----:B------:R-:W3:Y:S02]  /*07f0*/  @P5 LDC.64 R18, c[0x0][0x220] ;  /* 0x00008800ff125b82 */ /* 0x000ee40000000a00 */
[----:B------:R-:W-:-:S02]  /*0800*/  @P2 LEA.HI.X R33, R24, R33, R25, 0x1, P6 ;  /* 0x0000002118212211 */ /* 0x000fc400030f0c19 */
[----:B------:R-:W-:Y:S02]  /*0810*/  @P3 IADD3 R24, R35, R45, RZ ;  /* 0x0000002d23183210 */ /* 0x000fe40007ffe0ff */
[C---:B-1----:R-:W-:Y:S02]  /*0820*/  @P3 LEA R30, P6, R34.reuse, R30, 0x1 ;  /* 0x0000001e221e3211 */ /* 0x042fe400078c08ff */
[----:B------:R-:W1:Y:S01]  /*0830*/  @P0 LDC.64 R16, c[0x0][0x270] ;  /* 0x00009c00ff100b82 */ /* 0x000e620000000a00 */
[----:B------:R-:W-:Y:S02]  /*0840*/  @P4 MOV R25, R51 ;  /* 0x0000003300194202 */ /* 0x000fe40000000f00 */
[----:B------:R-:W-:Y:S01]  /*0850*/  @P3 LEA.HI.X R31, R34, R31, R24, 0x1, P6 ;  /* 0x0000001f221f3211 */ /* 0x000fe200030f0c18 */
[----:B--2---:R-:W-:Y:S01]  /*0860*/  @P5 IMAD R34, R43, R20, RZ ;  /* 0x000000142b225224 */ /* 0x004fe200078e02ff */
[-C--:B------:R-:W-:Y:S01]  /*0870*/  @P4 MOV R24, R48.reuse ;  /* 0x0000003000184202 */ /* 0x080fe20000000f00 */
[----:B------:R-:W-:Y:S01]  /*0880*/  @P4 IMAD R43, R5, R23, R36 ;  /* 0x00000017052b4224 */ /* 0x000fe200078e0224 */
[----:B------:R-:W-:Y:S01]  /*0890*/  @P5 MOV R35, R51 ;  /* 0x0000003300235202 */ /* 0x000fe20000000f00 */
[----:B------:R-:W-:Y:S01]  /*08a0*/  @P5 IMAD R21, R41, R21, R34 ;  /* 0x0000001529155224 */ /* 0x000fe200078e0222 */
[----:B------:R-:W-:Y:S01]  /*08b0*/  @P5 MOV R34, R48 ;  /* 0x0000003000225202 */ /* 0x000fe20000000f00 */
[----:B------:R-:W-:Y:S01]  /*08c0*/  @P4 IMAD.WIDE.U32 R24, R5, R22, R24 ;  /* 0x0000001605184225 */ /* 0x000fe200078e0018 */
[----:B------:R-:W-:Y:S01]  /*08d0*/  MOV R36, RZ ;  /* 0x000000ff00247202 */ /* 0x000fe20000000f00 */
[----:B------:R-:W2:Y:S02]  /*08e0*/  @P0 LDC.64 R22, c[0x0][0x220] ;  /* 0x00008800ff160b82 */ /* 0x000ea40000000a00 */
[----:B------:R-:W-:Y:S01]  /*08f0*/  @P5 IMAD.WIDE.U32 R34, R41, R20, R34 ;  /* 0x0000001429225225 */ /* 0x000fe200078e0022 */
[----:B------:R-:W-:-:S02]  /*0900*/  @P4 IADD3 R20, R25, R43, RZ ;  /* 0x0000002b19144210 */ /* 0x000fc40007ffe0ff */
[----:B0-----:R-:W-:-:S04]  /*0910*/  @P4 LEA R26, P6, R24, R26, 0x1 ;  /* 0x0000001a181a4211 */ /* 0x001fc800078c08ff */
[----:B------:R-:W-:Y:S02]  /*0920*/  @P4 LEA.HI.X R27, R24, R27, R20, 0x1, P6 ;  /* 0x0000001b181b4211 */ /* 0x000fe400030f0c14 */
[----:B------:R-:W-:Y:S01]  /*0930*/  @P5 IADD3 R20, R35, R21, RZ ;  /* 0x0000001523145210 */ /* 0x000fe20007ffe0ff */
[----:B-1----:R-:W-:Y:S01]  /*0940*/  @P0 IMAD R39, R39, R16, RZ ;  /* 0x0000001027270224 */ /* 0x002fe200078e02ff */
[----:B---3--:R-:W-:Y:S02]  /*0950*/  @P5 LEA R18, P6, R34, R18, 0x1 ;  /* 0x0000001222125211 */ /* 0x008fe400078c08ff */
[----:B------:R-:W-:Y:S01]  /*0960*/  @P0 MOV R21, R51 ;  /* 0x0000003300150202 */ /* 0x000fe20000000f00 */
[----:B------:R-:W-:Y:S01]  /*0970*/  @P0 IMAD R39, R38, R17, R39 ;  /* 0x0000001126270224 */ /* 0x000fe200078e0227 */
[----:B------:R-:W-:Y:S02]  /*0980*/  @P5 LEA.HI.X R19, R34, R19, R20, 0x1, P6 ;  /* 0x0000001322135211 */ /* 0x000fe400030f0c14 */
[----:B------:R-:W-:-:S02]  /*0990*/  @P0 MOV R20, R48 ;  /* 0x0000003000140202 */ /* 0x000fc40000000f00 */
[----:B------:R-:W-:Y:S01]  /*09a0*/  IADD3 R35, R15, 0x30, RZ ;  /* 0x000000300f237810 */ /* 0x000fe20007ffe0ff */
[----:B------:R0:W3:Y:S02]  /*09b0*/  @P5 LDG.E R36, desc[UR8][R18.64] ;  /* 0x0000000812245981 */ /* 0x0000e4000c1e1900 */
[----:B------:R-:W-:Y:S01]  /*09c0*/  @P0 IMAD.WIDE.U32 R16, R38, R16, R20 ;  /* 0x0000001026100225 */ /* 0x000fe200078e0014 */
[----:B------:R-:W-:Y:S02]  /*09d0*/  ISETP.GE.U32.AND P6, PT, R35, UR14, PT ;  /* 0x0000000e23007c0c */ /* 0x000fe4000bfc6070 */
[----:B------:R-:W-:Y:S02]  /*09e0*/  SHF.R.S32.HI R43, RZ, 0x1f, R35 ;  /* 0x0000001fff2b7819 */ /* 0x000fe40000011423 */
[----:B------:R-:W-:Y:S02]  /*09f0*/  @P0 IADD3 R17, R17, R39, RZ ;  /* 0x0000002711110210 */ /* 0x000fe40007ffe0ff */
[----:B--2---:R-:W-:-:S02]  /*0a00*/  @P0 LEA R22, P5, R16, R22, 0x1 ;  /* 0x0000001610160211 */ /* 0x004fc400078a08ff */
[----:B------:R-:W-:Y:S02]  /*0a10*/  ISETP.GE.AND.EX P6, PT, R43, UR15, PT, P6 ;  /* 0x0000000f2b007c0c */ /* 0x000fe4000bfc6360 */
[----:B------:R-:W-:Y:S02]  /*0a20*/  @P0 LEA.HI.X R23, R16, R23, R17, 0x1, P5 ;  /* 0x0000001710170211 */ /* 0x000fe400028f0c11 */
[----:B------:R-:W-:Y:S02]  /*0a30*/  SHF.R.S32.HI R39, RZ, 0x1f, R14 ;  /* 0x0000001fff277819 */ /* 0x000fe4000001140e */
[----:B------:R-:W-:Y:S02]  /*0a40*/  ISETP.GE.U32.AND P5, PT, R14, UR14, PT ;  /* 0x0000000e0e007c0c */ /* 0x000fe4000bfa6070 */
[----:B------:R-:W-:Y:S02]  /*0a50*/  ISETP.LT.U32.AND P6, PT, R0, 0x1e0, !P6 ;  /* 0x000001e00000780c */ /* 0x000fe400077c1070 */
[----:B------:R-:W-:-:S04]  /*0a60*/  ISETP.GE.AND.EX P5, PT, R39, UR15, PT, P5 ;  /* 0x0000000f27007c0c */ /* 0x000fc8000bfa6350 */
[----:B------:R-:W-:Y:S02]  /*0a70*/  ISETP.GT.U32.OR P5, PT, R0, 0x1df, P5 ;  /* 0x000001df0000780c */ /* 0x000fe40002fa4470 */
[----:B------:R-:W-:-:S05]  /*0a80*/  MOV R38, RZ ;  /* 0x000000ff00267202 */ /* 0x000fca0000000f00 */
[----:B------:R-:W1:Y:S01]  /*0a90*/  @P6 LDC.64 R24, c[0x0][0x270] ;  /* 0x00009c00ff186b82 */ /* 0x000e620000000a00 */
[----:B------:R-:W-:Y:S01]  /*0aa0*/  CS2R R40, SRZ ;  /* 0x0000000000287805 */ /* 0x000fe2000001ff00 */
[----:B------:R-:W2:Y:S05]  /*0ab0*/  @P2 LDG.E R38, desc[UR8][R32.64] ;  /* 0x0000000820262981 */ /* 0x000eaa000c1e1900 */
[----:B------:R-:W4:Y:S01]  /*0ac0*/  @P1 LDG.E R40, desc[UR8][R28.64] ;  /* 0x000000081c281981 */ /* 0x000f22000c1e1900 */
[----:B------:R-:W5:Y:S01]  /*0ad0*/  @!P5 LDC.64 R20, c[0x0][0x270] ;  /* 0x00009c00ff14db82 */ /* 0x000f620000000a00 */
[----:B------:R-:W-:Y:S02]  /*0ae0*/  MOV R42, RZ ;  /* 0x000000ff002a7202 */ /* 0x000fe40000000f00 */
[----:B------:R-:W3:Y:S04]  /*0af0*/  @P3 LDG.E R41, desc[UR8][R30.64] ;  /* 0x000000081e293981 */ /* 0x000ee8000c1e1900 */
[----:B------:R1:W3:Y:S01]  /*0b00*/  @P4 LDG.E R42, desc[UR8][R26.64] ;  /* 0x000000081a2a4981 */ /* 0x0002e2000c1e1900 */
[----:B------:R-:W5:Y:S08]  /*0b10*/  @P6 LDC.64 R16, c[0x0][0x220] ;  /* 0x00008800ff106b82 */ /* 0x000f700000000a00 */
[----:B0-----:R-:W0:Y:S01]  /*0b20*/  @!P5 LDC.64 R18, c[0x0][0x220] ;  /* 0x00008800ff12db82 */ /* 0x001e220000000a00 */
[----:B-1----:R-:W-:Y:S01]  /*0b30*/  @P6 IMAD R34, R43, R24, RZ ;  /* 0x000000182b226224 */ /* 0x002fe200078e02ff */
[----:B------:R-:W-:-:S02]  /*0b40*/  MOV R43, RZ ;  /* 0x000000ff002b7202 */ /* 0x000fc40000000f00 */
[----:B------:R-:W-:Y:S02]  /*0b50*/  @P6 MOV R26, R48 ;  /* 0x00000030001a6202 */ /* 0x000fe40000000f00 */
[----:B------:R-:W-:Y:S01]  /*0b60*/  @P6 MOV R27, R51 ;  /* 0x00000033001b6202 */ /* 0x000fe20000000f00 */
[----:B------:R-:W-:Y:S01]  /*0b70*/  @P6 IMAD R33, R35, R25, R34 ;  /* 0x0000001923216224 */ /* 0x000fe200078e0222 */
[----:B------:R1:W3:Y:S01]  /*0b80*/  @P0 LDG.E R43, desc[UR8][R22.64] ;  /* 0x00000008162b0981 */ /* 0x0002e2000c1e1900 */
[----:B-----5:R-:W-:Y:S02]  /*0b90*/  @!P5 IMAD R28, R39, R20, RZ ;  /* 0x00000014271cd224 */ /* 0x020fe400078e02ff */
[----:B------:R-:W-:Y:S01]  /*0ba0*/  @P6 IMAD.WIDE.U32 R24, R35, R24, R26 ;  /* 0x0000001823186225 */ /* 0x000fe200078e001a */
[----:B-1----:R-:W-:Y:S02]  /*0bb0*/  @!P5 MOV R22, R48 ;  /* 0x000000300016d202 */ /* 0x002fe40000000f00 */
[----:B------:R-:W-:Y:S01]  /*0bc0*/  @!P5 MOV R23, R51 ;  /* 0x000000330017d202 */ /* 0x000fe20000000f00 */
[----:B------:R-:W-:Y:S01]  /*0bd0*/  @!P5 IMAD R29, R14, R21, R28 ;  /* 0x000000150e1dd224 */ /* 0x000fe200078e021c */
[----:B------:R-:W-:-:S02]  /*0be0*/  @P6 IADD3 R25, R25, R33, RZ ;  /* 0x0000002119196210 */ /* 0x000fc40007ffe0ff */
[----:B------:R-:W-:Y:S01]  /*0bf0*/  @P6 LEA R16, P0, R24, R16, 0x1 ;  /* 0x0000001018106211 */ /* 0x000fe200078008ff */
[----:B------:R-:W-:Y:S01]  /*0c00*/  @!P5 IMAD.WIDE.U32 R20, R14, R20, R22 ;  /* 0x000000140e14d225 */ /* 0x000fe200078e0016 */
[----:B------:R-:W-:Y:S02]  /*0c10*/  CS2R R44, SRZ ;  /* 0x00000000002c7805 */ /* 0x000fe4000001ff00 */
[----:B------:R-:W-:Y:S02]  /*0c20*/  @P6 LEA.HI.X R17, R24, R17, R25, 0x1, P0 ;  /* 0x0000001118116211 */ /* 0x000fe400000f0c19 */
[----:B------:R-:W-:Y:S02]  /*0c30*/  @!P5 IADD3 R21, R21, R29, RZ ;  /* 0x0000001d1515d210 */ /* 0x000fe40007ffe0ff */
[C---:B0-----:R-:W-:Y:S01]  /*0c40*/  @!P5 LEA R18, P0, R20.reuse, R18, 0x1 ;  /* 0x000000121412d211 */ /* 0x041fe200078008ff */
[----:B------:R0:W5:Y:S03]  /*0c50*/  @P6 LDG.E R44, desc[UR8][R16.64] ;  /* 0x00000008102c6981 */ /* 0x000166000c1e1900 */
[----:B------:R-:W-:-:S05]  /*0c60*/  @!P5 LEA.HI.X R19, R20, R19, R21, 0x1, P0 ;  /* 0x000000131413d211 */ /* 0x000fca00000f0c15 */
[----:B------:R1:W5:Y:S01]  /*0c70*/  @!P5 LDG.E R45, desc[UR8][R18.64] ;  /* 0x00000008122dd981 */ /* 0x000362000c1e1900 */
[C---:B------:R-:W-:Y:S02]  /*0c80*/  ISETP.GT.AND P0, PT, R2.reuse, 0x1e, PT ;  /* 0x0000001e0200780c */ /* 0x040fe40003f04270 */
[----:B------:R-:W-:Y:S01]  /*0c90*/  ISETP.GT.AND P5, PT, R2, 0xf, PT ;  /* 0x0000000f0200780c */ /* 0x000fe20003fa4270 */
[----:B------:R-:W5:Y:S01]  /*0ca0*/  LDC R46, c[0x0][0xc] ;  /* 0x00000300ff2e7b82 */ /* 0x000f620000000800 */
[----:B------:R-:W-:Y:S01]  /*0cb0*/  BSSY B0, `(.L_x_3574) ;  /* 0x0000088000007945 */ /* 0x000fe20003800000 */
[----:B--2---:R-:W-:-:S04]  /*0cc0*/  PRMT R20, R38, 0x7632, R20 ;  /* 0x0000763226147816 */ /* 0x004fc80000000014 */
[----:B------:R-:W-:Y:S02]  /*0cd0*/  SHF.L.U32 R23, R20, 0x10, RZ ;  /* 0x0000001014177819 */ /* 0x000fe400000006ff */
[----:B----4-:R-:W-:-:S04]  /*0ce0*/  PRMT R20, R40, 0x7632, R20 ;  /* 0x0000763228147816 */ /* 0x010fc80000000014 */
[----:B------:R-:W-:Y:S02]  /*0cf0*/  SHF.L.U32 R21, R20, 0x10, RZ ;  /* 0x0000001014157819 */ /* 0x000fe400000006ff */
[----:B---3--:R-:W-:Y:S02]  /*0d00*/  PRMT R24, R41, 0x7632, R24 ;  /* 0x0000763229187816 */ /* 0x008fe40000000018 */
[----:B0-----:R-:W-:Y:S01]  /*0d10*/  SHF.L.U32 R16, R40, 0x10, RZ ;  /* 0x0000001028107819 */ /* 0x001fe200000006ff */
[----:B------:R-:W-:Y:S01]  /*0d20*/  FMUL.FTZ R17, R21, R21 ;  /* 0x0000001515117220 */ /* 0x000fe20000410000 */
[----:B------:R-:W-:Y:S01]  /*0d30*/  SHF.L.U32 R22, R38, 0x10, RZ ;  /* 0x0000001026167819 */ /* 0x000fe200000006ff */
[----:B------:R-:W-:Y:S01]  /*0d40*/  FMUL.FTZ R25, R23, R23 ;  /* 0x0000001717197220 */ /* 0x000fe20000410000 */
[----:B-1----:R-:W-:Y:S01]  /*0d50*/  SHF.L.U32 R19, R24, 0x10, RZ ;  /* 0x0000001018137819 */ /* 0x002fe200000006ff */
[----:B------:R-:W-:Y:S01]  /*0d60*/  FADD.FTZ R21, R16, R21 ;  /* 0x0000001510157221 */ /* 0x000fe20000010000 */
[----:B------:R-:W-:Y:S01]  /*0d70*/  PRMT R24, R42, 0x7632, R24 ;  /* 0x000076322a187816 */ /* 0x000fe20000000018 */
[----:B------:R-:W-:Y:S01]  /*0d80*/  FFMA.FTZ R17, R16, R16, R17 ;  /* 0x0000001010117223 */ /* 0x000fe20000010011 */
[----:B------:R-:W-:Y:S01]  /*0d90*/  SHF.L.U32 R18, R41, 0x10, RZ ;  /* 0x0000001029127819 */ /* 0x000fe200000006ff */
[C---:B------:R-:W-:Y:S01]  /*0da0*/  FADD.FTZ R20, R22.reuse, R23 ;  /* 0x0000001716147221 */ /* 0x040fe20000010000 */
[----:B------:R-:W-:Y:S01]  /*0db0*/  FFMA.FTZ R22, R22, R22, R25 ;  /* 0x0000001616167223 */ /* 0x000fe20000010019 */
[----:B------:R-:W-:Y:S01]  /*0dc0*/  FMUL.FTZ R23, R19, R19 ;  /* 0x0000001313177220 */ /* 0x000fe20000410000 */
[----:B------:R-:W-:Y:S01]  /*0dd0*/  SHF.L.U32 R25, R24, 0x10, RZ ;  /* 0x0000001018197819 */ /* 0x000fe200000006ff */
[----:B------:R-:W-:Y:S01]  /*0de0*/  FADD.FTZ R21, RZ, R21 ;  /* 0x00000015ff157221 */ /* 0x000fe20000010000 */
[----:B------:R-:W-:Y:S01]  /*0df0*/  FADD.FTZ R17, RZ, R17 ;  /* 0x00000011ff117221 */ /* 0x000fe20000010000 */
[C---:B------:R-:W-:Y:S01]  /*0e00*/  FADD.FTZ R19, R18.reuse, R19 ;  /* 0x0000001312137221 */ /* 0x040fe20000010000 */
[--C-:B------:R-:W-:Y:S01]  /*0e10*/  FFMA.FTZ R18, R18, R18, R23.reuse ;  /* 0x0000001212127223 */ /* 0x100fe20000010017 */
[----:B------:R-:W-:Y:S01]  /*0e20*/  SHF.L.U32 R16, R42, 0x10, RZ ;  /* 0x000000102a107819 */ /* 0x000fe200000006ff */
[----:B------:R-:W-:Y:S01]  /*0e30*/  FADD.FTZ R20, R21, R20 ;  /* 0x0000001415147221 */ /* 0x000fe20000010000 */
[----:B------:R-:W-:Y:S01]  /*0e40*/  FADD.FTZ R17, R17, R22 ;  /* 0x0000001611117221 */ /* 0x000fe20000010000 */
[----:B------:R-:W-:Y:S01]  /*0e50*/  PRMT R23, R36, 0x7632, R23 ;  /* 0x0000763224177816 */ /* 0x000fe20000000017 */
[----:B------:R-:W-:Y:S01]  /*0e60*/  FMUL.FTZ R21, R25, R25 ;  /* 0x0000001919157220 */ /* 0x000fe20000410000 */
[----:B------:R-:W-:Y:S01]  /*0e70*/  FADD.FTZ R22, R16, R25 ;  /* 0x0000001910167221 */ /* 0x000fe20000010000 */
[----:B------:R-:W-:Y:S01]  /*0e80*/  FADD.FTZ R19, R20, R19 ;  /* 0x0000001314137221 */ /* 0x000fe20000010000 */
[----:B------:R-:W-:Y:S01]  /*0e90*/  SHF.L.U32 R23, R23, 0x10, RZ ;  /* 0x0000001017177819 */ /* 0x000fe200000006ff */
[----:B------:R-:W-:Y:S01]  /*0ea0*/  FADD.FTZ R17, R17, R18 ;  /* 0x0000001211117221 */ /* 0x000fe20000010000 */
[----:B------:R-:W-:Y:S01]  /*0eb0*/  FFMA.FTZ R16, R16, R16, R21 ;  /* 0x0000001010107223 */ /* 0x000fe20000010015 */
[----:B------:R-:W-:-:S02]  /*0ec0*/  SHF.L.U32 R18, R36, 0x10, RZ ;  /* 0x0000001024127819 */ /* 0x000fc400000006ff */
[----:B------:R-:W-:Y:S01]  /*0ed0*/  PRMT R20, R43, 0x7632, R20 ;  /* 0x000076322b147816 */ /* 0x000fe20000000014 */
[----:B------:R-:W-:Y:S01]  /*0ee0*/  FADD.FTZ R19, R19, R22 ;  /* 0x0000001613137221 */ /* 0x000fe20000010000 */
[----:B------:R-:W-:Y:S01]  /*0ef0*/  FMUL.FTZ R21, R23, R23 ;  /* 0x0000001717157220 */ /* 0x000fe20000410000 */
[----:B------:R-:W-:Y:S01]  /*0f00*/  FADD.FTZ R16, R17, R16 ;  /* 0x0000001011107221 */ /* 0x000fe20000010000 */
[----:B------:R-:W-:Y:S01]  /*0f10*/  SHF.L.U32 R22, R20, 0x10, RZ ;  /* 0x0000001014167819 */ /* 0x000fe200000006ff */
[C---:B------:R-:W-:Y:S01]  /*0f20*/  FADD.FTZ R20, R18.reuse, R23 ;  /* 0x0000001712147221 */ /* 0x040fe20000010000 */
[----:B------:R-:W-:Y:S01]  /*0f30*/  SHF.L.U32 R17, R43, 0x10, RZ ;  /* 0x000000102b117819 */ /* 0x000fe200000006ff */
[----:B------:R-:W-:Y:S02]  /*0f40*/  FFMA.FTZ R21, R18, R18, R21 ;  /* 0x0000001212157223 */ /* 0x000fe40000010015 */
[----:B------:R-:W-:Y:S01]  /*0f50*/  FMUL.FTZ R18, R22, R22 ;  /* 0x0000001616127220 */ /* 0x000fe20000410000 */
[----:B-----5:R-:W-:Y:S01]  /*0f60*/  PRMT R23, R44, 0x7632, R23 ;  /* 0x000076322c177816 */ /* 0x020fe20000000017 */
[----:B------:R-:W-:Y:S01]  /*0f70*/  FADD.FTZ R19, R19, R20 ;  /* 0x0000001413137221 */ /* 0x000fe20000010000 */
[----:B------:R-:W-:-:S02]  /*0f80*/  FADD.FTZ R22, R17, R22 ;  /* 0x0000001611167221 */ /* 0x000fc40000010000 */
[----:B------:R-:W-:Y:S01]  /*0f90*/  SHF.L.U32 R23, R23, 0x10, RZ ;  /* 0x0000001017177819 */ /* 0x000fe200000006ff */
[----:B------:R-:W-:Y:S01]  /*0fa0*/  FADD.FTZ R16, R16, R21 ;  /* 0x0000001510107221 */ /* 0x000fe20000010000 */
[----:B------:R-:W-:Y:S01]  /*0fb0*/  FFMA.FTZ R17, R17, R17, R18 ;  /* 0x0000001111117223 */ /* 0x000fe20000010012 */
[----:B------:R-:W-:Y:S01]  /*0fc0*/  PRMT R20, R45, 0x7632, R20 ;  /* 0x000076322d147816 */ /* 0x000fe20000000014 */
[----:B------:R-:W-:Y:S01]  /*0fd0*/  FADD.FTZ R19, R19, R22 ;  /* 0x0000001613137221 */ /* 0x000fe20000010000 */
[----:B------:R-:W-:Y:S01]  /*0fe0*/  SHF.L.U32 R18, R44, 0x10, RZ ;  /* 0x000000102c127819 */ /* 0x000fe200000006ff */
[----:B------:R-:W-:Y:S01]  /*0ff0*/  FMUL.FTZ R21, R23, R23 ;  /* 0x0000001717157220 */ /* 0x000fe20000410000 */
[----:B------:R-:W-:Y:S01]  /*1000*/  SHF.L.U32 R22, R20, 0x10, RZ ;  /* 0x0000001014167819 */ /* 0x000fe200000006ff */
[----:B------:R-:W-:Y:S01]  /*1010*/  FADD.FTZ R16, R16, R17 ;  /* 0x0000001110107221 */ /* 0x000fe20000010000 */
[----:B------:R-:W-:Y:S01]  /*1020*/  SHF.L.U32 R17, R45, 0x10, RZ ;  /* 0x000000102d117819 */ /* 0x000fe200000006ff */
[C---:B------:R-:W-:Y:S01]  /*1030*/  FADD.FTZ R20, R18.reuse, R23 ;  /* 0x0000001712147221 */ /* 0x040fe20000010000 */
[----:B------:R-:W-:Y:S01]  /*1040*/  FFMA.FTZ R21, R18, R18, R21 ;  /* 0x0000001212157223 */ /* 0x000fe20000010015 */
[----:B------:R-:W-:-:S02]  /*1050*/  FMUL.FTZ R18, R22, R22 ;  /* 0x0000001616127220 */ /* 0x000fc40000410000 */
[----:B------:R-:W-:Y:S01]  /*1060*/  FADD.FTZ R22, R17, R22 ;  /* 0x0000001611167221 */ /* 0x000fe20000010000 */
[----:B------:R-:W-:Y:S01]  /*1070*/  FADD.FTZ R19, R19, R20 ;  /* 0x0000001413137221 */ /* 0x000fe20000010000 */
[----:B------:R-:W-:Y:S01]  /*1080*/  FADD.FTZ R16, R16, R21 ;  /* 0x0000001510107221 */ /* 0x000fe20000010000 */
[----:B------:R-:W-:Y:S02]  /*1090*/  FFMA.FTZ R17, R17, R17, R18 ;  /* 0x0000001111117223 */ /* 0x000fe40000010012 */
[----:B------:R-:W-:Y:S02]  /*10a0*/  FADD.FTZ R19, R19, R22 ;  /* 0x0000001613137221 */ /* 0x000fe40000010000 */
[----:B------:R-:W-:-:S03]  /*10b0*/  FADD.FTZ R16, R16, R17 ;  /* 0x0000001110107221 */ /* 0x000fc60000010000 */
[----:B------:R-:W0:Y:S04]  /*10c0*/  SHFL.DOWN PT, R18, R19, 0x1, 0x1f ;  /* 0x08201f0013127f89 */ /* 0x000e2800000e0000 */
[----:B------:R-:W1:Y:S01]  /*10d0*/  SHFL.DOWN PT, R17, R16, 0x1, 0x1f ;  /* 0x08201f0010117f89 */ /* 0x000e6200000e0000 */
[----:B0-----:R-:W-:Y:S01]  /*10e0*/  @!P0 FADD.FTZ R19, R19, R18 ;  /* 0x0000001213138221 */ /* 0x001fe20000010000 */
[----:B-1----:R-:W-:-:S04]  /*10f0*/  @!P0 FADD.FTZ R16, R16, R17 ;  /* 0x0000001110108221 */ /* 0x002fc80000010000 */
[----:B------:R-:W0:Y:S04]  /*1100*/  SHFL.DOWN PT, R18, R19, 0x2, 0x1f ;  /* 0x08401f0013127f89 */ /* 0x000e2800000e0000 */
[----:B------:R-:W1:Y:S01]  /*1110*/  SHFL.DOWN PT, R17, R16, 0x2, 0x1f ;  /* 0x08401f0010117f89 */ /* 0x000e6200000e0000 */
[----:B------:R-:W-:-:S13]  /*1120*/  ISETP.GT.AND P0, PT, R2, 0x1d, PT ;  /* 0x0000001d0200780c */ /* 0x000fda0003f04270 */
        /* <DEDUP_REMOVED lines=14> */
[----:B------:R-:W-:Y:S02]  /*1210*/  ISETP.NE.AND P0, PT, R2, RZ, PT ;  /* 0x000000ff0200720c */ /* 0x000fe40003f05270 */
[----:B------:R-:W-:Y:S01]  /*1220*/  ISETP.GE.U32.AND P6, PT, R46, 0x2, PT ;  /* 0x000000022e00780c */ /* 0x000fe20003fc6070 */
[----:B0-----:R-:W-:Y:S01]  /*1230*/  @!P5 FADD.FTZ R19, R19, R18 ;  /* 0x000000121313d221 */ /* 0x001fe20000010000 */
[----:B-1----:R-:W-:Y:S01]  /*1240*/  @!P5 FADD.FTZ R16, R16, R17 ;  /* 0x000000111010d221 */ /* 0x002fe20000010000 */
[----:B------:R-:W-:-:S03]  /*1250*/  ISETP.NE.AND P5, PT, R0, RZ, PT ;  /* 0x000000ff0000720c */ /* 0x000fc60003fa5270 */
[----:B------:R-:W-:Y:S02]  /*1260*/  MOV R24, R19 ;  /* 0x0000001300187202 */ /* 0x000fe40000000f00 */
[----:B------:R-:W-:-:S05]  /*1270*/  MOV R25, R16 ;  /* 0x0000001000197202 */ /* 0x000fca0000000f00 */
[----:B------:R0:W-:Y:S01]  /*1280*/  @!P0 STS.64 [R12+0x10], R24 ;  /* 0x000010180c008388 */ /* 0x0001e20000000a00 */
[----:B------:R-:W-:Y:S01]  /*1290*/  PRMT R47, R38, 0x7632, R47 ;  /* 0x00007632262f7816 */ /* 0x000fe2000000002f */
[----:B------:R-:W-:Y:S06]  /*12a0*/  BAR.SYNC.DEFER_BLOCKING 0x0 ;  /* 0x0000000000007b1d */ /* 0x000fec0000010000 */
[----:B------:R-:W-:Y:S05]  /*12b0*/  @P5 BRA `(.L_x_3575) ;  /* 0x00000000009c5947 */ /* 0x000fea0003800000 */
[----:B------:R-:W1:Y:S01]  /*12c0*/  S2UR UR6, SR_CgaCtaId ;  /* 0x00000000000679c3 */ /* 0x000e620000008800 */
[----:B------:R-:W-:Y:S02]  /*12d0*/  UMOV UR5, 0x400 ;  /* 0x0000040000057882 */ /* 0x000fe40000000000 */
[----:B-1----:R-:W-:-:S09]  /*12e0*/  ULEA UR5, UR6, UR5, 0x18 ;  /* 0x0000000506057291 */ /* 0x002fd2000f8ec03f */
[----:B------:R-:W1:Y:S04]  /*12f0*/  LDS.64 R26, [UR5+0x18] ;  /* 0x00001805ff1a7984 */ /* 0x000e680008000a00 */
[----:B------:R-:W2:Y:S04]  /*1300*/  LDS.128 R28, [UR5+0x20] ;  /* 0x00002005ff1c7984 */ /* 0x000ea80008000c00 */
[----:B------:R-:W3:Y:S04]  /*1310*/  LDS.128 R16, [UR5+0x30] ;  /* 0x00003005ff107984 */ /* 0x000ee80008000c00 */
[----:B------:R-:W4:Y:S01]  /*1320*/  LDS.128 R20, [UR5+0x40] ;  /* 0x00004005ff147984 */ /* 0x000f220008000c00 */
[----:B-1----:R-:W-:Y:S01]  /*1330*/  FADD.FTZ R33, R24, R26 ;  /* 0x0000001a18217221 */ /* 0x002fe20000010000 */
[----:B------:R-:W-:-:S02]  /*1340*/  FADD.FTZ R32, R25, R27 ;  /* 0x0000001b19207221 */ /* 0x000fc40000010000 */
[----:B0-----:R-:W0:Y:S01]  /*1350*/  LDS.128 R24, [UR5+0x50] ;  /* 0x00005005ff187984 */ /* 0x001e220008000c00 */
[----:B--2---:R-:W-:Y:S01]  /*1360*/  FADD.FTZ R33, R33, R28 ;  /* 0x0000001c21217221 */ /* 0x004fe20000010000 */
[----:B------:R-:W-:-:S03]  /*1370*/  FADD.FTZ R32, R32, R29 ;  /* 0x0000001d20207221 */ /* 0x000fc60000010000 */
[----:B------:R-:W-:Y:S01]  /*1380*/  FADD.FTZ R33, R33, R30 ;  /* 0x0000001e21217221 */ /* 0x000fe20000010000 */
[----:B------:R-:W-:Y:S02]  /*1390*/  FADD.FTZ R32, R32, R31 ;  /* 0x0000001f20207221 */ /* 0x000fe40000010000 */
[----:B------:R-:W1:Y:S01]  /*13a0*/  LDS.128 R28, [UR5+0x60] ;  /* 0x00006005ff1c7984 */ /* 0x000e620008000c00 */
[----:B---3--:R-:W-:Y:S01]  /*13b0*/  FADD.FTZ R33, R33, R16 ;  /* 0x0000001021217221 */ /* 0x008fe20000010000 */
[----:B------:R-:W-:-:S03]  /*13c0*/  FADD.FTZ R16, R32, R17 ;  /* 0x0000001120107221 */ /* 0x000fc60000010000 */
[----:B------:R-:W-:Y:S01]  /*13d0*/  FADD.FTZ R53, R33, R18 ;  /* 0x0000001221357221 */ /* 0x000fe20000010000 */
[----:B------:R-:W-:Y:S01]  /*13e0*/  FADD.FTZ R18, R16, R19 ;  /* 0x0000001310127221 */ /* 0x000fe20000010000 */
[----:B------:R-:W2:Y:S02]  /*13f0*/  LDS.128 R32, [UR5+0x70] ;  /* 0x00007005ff207984 */ /* 0x000ea40008000c00 */
[----:B----4-:R-:W-:Y:S01]  /*1400*/  FADD.FTZ R53, R53, R20 ;  /* 0x0000001435357221 */ /* 0x010fe20000010000 */
[----:B------:R-:W-:Y:S01]  /*1410*/  FADD.FTZ R18, R18, R21 ;  /* 0x0000001512127221 */ /* 0x000fe20000010000 */
[----:B------:R-:W3:Y:S02]  /*1420*/  LDS.64 R16, [UR5+0x80] ;  /* 0x00008005ff107984 */ /* 0x000ee40008000a00 */
        /* <DEDUP_REMOVED lines=16> */
.L_x_3575:
[----:B------:R-:W-:Y:S05]  /*1530*/  BSYNC B0 ;  /* 0x0000000000007941 */ /* 0x000fea0003800000 */
.L_x_3574:
        /* <DEDUP_REMOVED lines=8> */
[----:B------:R-:W1:Y:S01]  /*15c0*/  LDC R23, c[0x0][0x10] ;  /* 0x00000400ff177b82 */ /* 0x000e620000000800 */
[----:B------:R-:W2:Y:S01]  /*15d0*/  S2R R22, SR_CTAID.Y ;  /* 0x0000000000167919 */ /* 0x000ea20000002600 */
[----:B------:R-:W-:-:S06]  /*15e0*/  LOP3.LUT R18, R8, 0x1, RZ, 0xc0, !PT ;  /* 0x0000000108127812 */ /* 0x000fcc00078ec0ff */
[----:B------:R-:W3:Y:S08]  /*15f0*/  LDC.64 R16, c[0x0][0x240] ;  /* 0x00009000ff107b82 */ /* 0x000ef00000000a00 */
[----:B------:R-:W4:Y:S01]  /*1600*/  LDC.64 R34, c[0x0][0x248] ;  /* 0x00009200ff227b82 */ /* 0x000f220000000a00 */
[----:B-1----:R-:W-:-:S04]  /*1610*/  IMAD R19, R18, R23, RZ ;  /* 0x0000001712137224 */ /* 0x002fc800078e02ff */
[C---:B------:R-:W-:Y:S01]  /*1620*/  IMAD R18, R19.reuse, R46, RZ ;  /* 0x0000002e13127224 */ /* 0x040fe200078e02ff */
[----:B--2---:R-:W-:-:S04]  /*1630*/  IADD3 R19, R19, R22, RZ ;  /* 0x0000001613137210 */ /* 0x004fc80007ffe0ff */
[----:B------:R-:W-:Y:S01]  /*1640*/  SHF.L.U32 R29, R18, 0x1, RZ ;  /* 0x00000001121d7819 */ /* 0x000fe200000006ff */
[----:B---3--:R-:W-:-:S04]  /*1650*/  IMAD.WIDE.U32 R16, R19, 0x4, R16 ;  /* 0x0000000413107825 */ /* 0x008fc800078e0010 */
[----:B----4-:R-:W-:Y:S01]  /*1660*/  IMAD.WIDE R34, R29, 0x4, R34 ;  /* 0x000000041d227825 */ /* 0x010fe200078e0222 */
[----:B------:R-:W-:Y:S06]  /*1670*/  @P5 BRA `(.L_x_3577) ;  /* 0x0000000000485947 */ /* 0x000fec0003800000 */
[----:B------:R-:W-:Y:S01]  /*1680*/  LOP3.LUT P0, RZ, R8, 0x2, RZ, 0xc0, !PT ;  /* 0x0000000208ff7812 */ /* 0x000fe2000780c0ff */
[----:B------:R-:W-:Y:S01]  /*1690*/  IMAD R19, R23, UR7, R22 ;  /* 0x0000000717137c24 */ /* 0x000fe2000f8e0216 */
[----:B------:R-:W-:Y:S02]  /*16a0*/  MOV R29, 0xffffffff ;  /* 0xffffffff001d7802 */ /* 0x000fe40000000f00 */
[----:B------:R-:W-:Y:S01]  /*16b0*/  SEL R33, R46, RZ, !P0 ;  /* 0x000000ff2e217207 */ /* 0x000fe20004000000 */
[----:B------:R-:W-:Y:S01]  /*16c0*/  IMAD.WIDE.U32 R18, R19, 0x8, R34 ;  /* 0x0000000813127825 */ /* 0x000fe200078e0022 */
[----:B------:R-:W-:Y:S02]  /*16d0*/  SEL R29, R29, 0x1, P0 ;  /* 0x000000011d1d7807 */ /* 0x000fe40000000000 */
[----:B------:R-:W-:Y:S02]  /*16e0*/  ISETP.NE.AND P0, PT, R33, -0x1, PT ;  /* 0xffffffff2100780c */ /* 0x000fe40003f05270 */
[----:B------:R1:W-:Y:S01]  /*16f0*/  STG.E.64 desc[UR8][R18.64], R24 ;  /* 0x0000001812007986 */ /* 0x0003e2000c101b08 */
[----:B------:R-:W-:Y:S06]  /*1700*/  MEMBAR.ALL.GPU ;  /* 0x0000000000007992 */ /* 0x000fec000000a000 */
[----:B------:R-:W-:-:S00]  /*1710*/  ERRBAR ;  /* 0x00000000000079ab */ /* 0x000fc00000000000 */
[----:B------:R-:W-:Y:S06]  /*1720*/  CGAERRBAR ;  /* 0x00000000000075ab */ /* 0x000fec0000000000 */
[----:B------:R1:W-:Y:S01]  /*1730*/  REDG.E.ADD.S32.STRONG.GPU desc[UR8][R16.64], R29 ;  /* 0x0000001d1000798e */ /* 0x0003e2000c10e388 */
[----:B------:R-:W-:Y:S05]  /*1740*/  @!P0 BRA `(.L_x_3577) ;  /* 0x0000000000148947 */ /* 0x000fea0003800000 */
.L_x_3578:
[----:B-1----:R-:W2:Y:S04]  /*1750*/  LDG.E.STRONG.GPU R18, desc[UR8][R16.64] ;  /* 0x0000000810127981 */ /* 0x002ea8000c1ef900 */
[----:B--2---:R-:W-:Y:S01]  /*1760*/  CCTL.IVALL ;  /* 0x00000000ff00798f */ /* 0x004fe20002000000 */
[----:B------:R-:W-:Y:S05]  /*1770*/  YIELD ;  /* 0x0000000000007946 */ /* 0x000fea0003800000 */
[----:B------:R-:W-:-:S13]  /*1780*/  ISETP.NE.AND P0, PT, R18, R33, PT ;  /* 0x000000211200720c */ /* 0x000fda0003f05270 */
[----:B------:R-:W-:Y:S05]  /*1790*/  @P0 BRA `(.L_x_3578) ;  /* 0xfffffffc00ec0947 */ /* 0x000fea000383ffff */
.L_x_3577:
[----:B------:R-:W-:Y:S01]  /*17a0*/  ISETP.NE.AND P0, PT, R46, RZ, PT ;  /* 0x000000ff2e00720c */ /* 0x000fe20003f05270 */
[----:B------:R-:W-:Y:S05]  /*17b0*/  WARPSYNC.ALL ;  /* 0x0000000000007948 */ /* 0x000fea0003800000 */
[----:B------:R-:W-:Y:S07]  /*17c0*/  BAR.SYNC.DEFER_BLOCKING 0x0 ;  /* 0x0000000000007b1d */ /* 0x000fee0000010000 */
[----:B------:R-:W-:Y:S05]  /*17d0*/  @!P0 BRA `(.L_x_3576) ;  /* 0x0000000c00e88947 */ /* 0x000fea0003800000 */
[----:B-1----:R-:W-:Y:S01]  /*17e0*/  IADD3 R16, R46, -0x1, RZ ;  /* 0xffffffff2e107810 */ /* 0x002fe20007ffe0ff */
        /* <DEDUP_REMOVED lines=8> */
[----:B------:R-:W-:Y:S02]  /*1870*/  ISETP.GT.AND P6, PT, R28, 0xc, PT ;  /* 0x0000000c1c00780c */ /* 0x000fe40003fc4270 */
[----:B------:R-:W-:-:S11]  /*1880*/  PLOP3.LUT P0, PT, PT, PT, PT, 0x80, 0x0 ;  /* 0x000000000000781c */ /* 0x000fd60003f0f070 */
[----:B------:R-:W-:Y:S05]  /*1890*/  @!P6 BRA `(.L_x_3581) ;  /* 0x0000000400d0e947 */ /* 0x000fea0003800000 */
[----:B------:R-:W-:-:S13]  /*18a0*/  PLOP3.LUT P0, PT, PT, PT, PT, 0x8, 0x0 ;  /* 0x000000000000781c */ /* 0x000fda0003f0e170 */
.L_x_3582:
[----:B------:R-:W-:-:S13]  /*18b0*/  ISETP.EQ.OR P6, PT, R29, UR7, P5 ;  /* 0x000000071d007c0c */ /* 0x000fda000afc2670 */
[----:B------:R-:W-:-:S04]  /*18c0*/  @!P6 IMAD R19, R23, R29, R22 ;  /* 0x0000001d1713e224 */ /* 0x000fc800078e0216 */
[----:B------:R-:W-:-:S05]  /*18d0*/  @!P6 IMAD.WIDE.U32 R18, R19, 0x8, R34 ;  /* 0x000000081312e825 */ /* 0x000fca00078e0022 */
[----:B------:R-:W0:Y:S01]  /*18e0*/  @!P6 LDG.E.64 R16, desc[UR8][R18.64] ;  /* 0x000000081210e981 */ /* 0x000e22000c1e1b00 */
[----:B------:R-:W-:Y:S01]  /*18f0*/  IADD3 R53, R29, 0x1, RZ ;  /* 0x000000011d357810 */ /* 0x000fe20007ffe0ff */
[----:B0-----:R-:W-:Y:S01]  /*1900*/  @!P6 FADD.FTZ R24, R24, R16 ;  /* 0x000000101818e221 */ /* 0x001fe20000010000 */
        /* <DEDUP_REMOVED lines=109> */
.L_x_3581:
[----:B------:R-:W-:-:S13]  /*1fe0*/  ISETP.GT.AND P6, PT, R28, 0x4, PT ;  /* 0x000000041c00780c */ /* 0x000fda0003fc4270 */
[----:B------:R-:W-:Y:S05]  /*1ff0*/  @!P6 BRA `(.L_x_3583) ;  /* 0x0000000000ece947 */ /* 0x000fea0003800000 */
[C---:B------:R-:W-:Y:S02]  /*2000*/  ISETP.EQ.OR P0, PT, R29.reuse, UR7, P5 ;  /* 0x000000071d007c0c */ /* 0x040fe4000af02670 */
[----:B------:R-:W-:-:S04]  /*2010*/  IADD3 R19, R29, 0x1, RZ ;  /* 0x000000011d137810 */ /* 0x000fc80007ffe0ff */
[----:B------:R-:W-:-:S07]  /*2020*/  ISETP.EQ.OR P6, PT, R19, UR7, P5 ;  /* 0x0000000713007c0c */ /* 0x000fce000afc2670 */
[----:B------:R-:W-:-:S04]  /*2030*/  @!P0 IMAD R17, R29, R23, R22 ;  /* 0x000000171d118224 */ /* 0x000fc800078e0216 */
[----:B------:R-:W-:-:S04]  /*2040*/  @!P0 IMAD.WIDE.U32 R16, R17, 0x8, R34 ;  /* 0x0000000811108825 */ /* 0x000fc800078e0022 */
[----:B------:R-:W-:Y:S02]  /*2050*/  @!P6 IMAD R19, R23, R19, R22 ;  /* 0x000000131713e224 */ /* 0x000fe400078e0216 */
[----:B------:R-:W0:Y:S02]  /*2060*/  @!P0 LDG.E.64 R16, desc[UR8][R16.64] ;  /* 0x0000000810108981 */ /* 0x000e24000c1e1b00 */
[----:B------:R-:W-:-:S06]  /*2070*/  @!P6 IMAD.WIDE.U32 R18, R19, 0x8, R34 ;  /* 0x000000081312e825 */ /* 0x000fcc00078e0022 */
[----:B------:R-:W2:Y:S01]  /*2080*/  @!P6 LDG.E.64 R18, desc[UR8][R18.64] ;  /* 0x000000081212e981 */ /* 0x000ea2000c1e1b00 */
[C---:B------:R-:W-:Y:S02]  /*2090*/  IADD3 R33, R29.reuse, 0x2, RZ ;  /* 0x000000021d217810 */ /* 0x040fe40007ffe0ff */
[----:B------:R-:W-:Y:S01]  /*20a0*/  IADD3 R52, R29, 0x3, RZ ;  /* 0x000000031d347810 */ /* 0x000fe20007ffe0ff */
[----:B0-----:R-:W-:Y:S01]  /*20b0*/  @!P0 FADD.FTZ R24, R24, R16 ;  /* 0x0000001018188221 */ /* 0x001fe20000010000 */
[----:B------:R-:W-:Y:S02]  /*20c0*/  @!P0 FADD.FTZ R25, R25, R17 ;  /* 0x0000001119198221 */ /* 0x000fe40000010000 */
[----:B------:R-:W-:Y:S01]  /*20d0*/  ISETP.EQ.OR P0, PT, R52, UR7, P5 ;  /* 0x0000000734007c0c */ /* 0x000fe2000af02670 */
[----:B--2---:R-:W-:Y:S01]  /*20e0*/  @!P6 FADD.FTZ R24, R24, R18 ;  /* 0x000000121818e221 */ /* 0x004fe20000010000 */
[----:B------:R-:W-:Y:S01]  /*20f0*/  @!P6 FADD.FTZ R25, R25, R19 ;  /* 0x000000131919e221 */ /* 0x000fe20000010000 */
[----:B------:R-:W-:-:S10]  /*2100*/  ISETP.EQ.OR P6, PT, R33, UR7, P5 ;  /* 0x0000000721007c0c */ /* 0x000fd4000afc2670 */
[----:B------:R-:W-:-:S03]  /*2110*/  @!P0 IMAD R19, R23, R52, R22 ;  /* 0x0000003417138224 */ /* 0x000fc600078e0216 */
[----:B------:R-:W-:-:S04]  /*2120*/  @!P6 IMAD R17, R23, R33, R22 ;  /* 0x000000211711e224 */ /* 0x000fc800078e0216 */
[----:B------:R-:W-:-:S04]  /*2130*/  @!P6 IMAD.WIDE.U32 R16, R17, 0x8, R34 ;  /* 0x000000081110e825 */ /* 0x000fc800078e0022 */
[----:B------:R-:W-:Y:S02]  /*2140*/  @!P0 IMAD.WIDE.U32 R18, R19, 0x8, R34 ;  /* 0x0000000813128825 */ /* 0x000fe400078e0022 */
[----:B------:R-:W2:Y:S04]  /*2150*/  @!P6 LDG.E.64 R16, desc[UR8][R16.64] ;  /* 0x000000081010e981 */ /* 0x000ea8000c1e1b00 */
[----:B------:R-:W3:Y:S01]  /*2160*/  @!P0 LDG.E.64 R18, desc[UR8][R18.64] ;  /* 0x0000000812128981 */ /* 0x000ee2000c1e1b00 */
[----:B------:R-:W-:-:S04]  /*2170*/  IADD3 R29, R29, 0x4, RZ ;  /* 0x000000041d1d7810 */ /* 0x000fc80007ffe0ff */
[----:B------:R-:W-:Y:S01]  /*2180*/  IADD3 R33, R29, 0x1, RZ ;  /* 0x000000011d217810 */ /* 0x000fe20007ffe0ff */
[----:B--2---:R-:W-:Y:S01]  /*2190*/  @!P6 FADD.FTZ R24, R24, R16 ;  /* 0x000000101818e221 */ /* 0x004fe20000010000 */
[----:B------:R-:W-:Y:S01]  /*21a0*/  @!P6 FADD.FTZ R25, R25, R17 ;  /* 0x000000111919e221 */ /* 0x000fe20000010000 */
[----:B------:R-:W-:Y:S02]  /*21b0*/  ISETP.EQ.OR P6, PT, R29, UR7, P5 ;  /* 0x000000071d007c0c */ /* 0x000fe4000afc2670 */
[----:B---3--:R-:W-:Y:S01]  /*21c0*/  @!P0 FADD.FTZ R24, R24, R18 ;  /* 0x0000001218188221 */ /* 0x008fe20000010000 */
[----:B------:R-:W-:Y:S01]  /*21d0*/  @!P0 FADD.FTZ R25, R25, R19 ;  /* 0x0000001319198221 */ /* 0x000fe20000010000 */
[----:B------:R-:W-:-:S09]  /*21e0*/  ISETP.EQ.OR P0, PT, R33, UR7, P5 ;  /* 0x0000000721007c0c */ /* 0x000fd2000af02670 */
[----:B------:R-:W-:-:S04]  /*21f0*/  @!P6 IMAD R17, R23, R29, R22 ;  /* 0x0000001d1711e224 */ /* 0x000fc800078e0216 */
[----:B------:R-:W-:-:S04]  /*2200*/  @!P6 IMAD.WIDE.U32 R16, R17, 0x8, R34 ;  /* 0x000000081110e825 */ /* 0x000fc800078e0022 */
[----:B------:R-:W-:Y:S02]  /*2210*/  @!P0 IMAD R19, R23, R33, R22 ;  /* 0x0000002117138224 */ /* 0x000fe400078e0216 */
[----:B------:R-:W2:Y:S02]  /*2220*/  @!P6 LDG.E.64 R16, desc[UR8][R16.64] ;  /* 0x000000081010e981 */ /* 0x000ea4000c1e1b00 */
[----:B------:R-:W-:-:S06]  /*2230*/  @!P0 IMAD.WIDE.U32 R18, R19, 0x8, R34 ;  /* 0x0000000813128825 */ /* 0x000fcc00078e0022 */
[----:B------:R-:W3:Y:S01]  /*2240*/  @!P0 LDG.E.64 R18, desc[UR8][R18.64] ;  /* 0x0000000812128981 */ /* 0x000ee2000c1e1b00 */
[C---:B------:R-:W-:Y:S02]  /*2250*/  IADD3 R33, R29.reuse, 0x2, RZ ;  /* 0x000000021d217810 */ /* 0x040fe40007ffe0ff */
[----:B------:R-:W-:Y:S01]  /*2260*/  IADD3 R52, R29, 0x3, RZ ;  /* 0x000000031d347810 */ /* 0x000fe20007ffe0ff */
[----:B--2---:R-:W-:Y:S01]  /*2270*/  @!P6 FADD.FTZ R24, R24, R16 ;  /* 0x000000101818e221 */ /* 0x004fe20000010000 */
[----:B------:R-:W-:Y:S02]  /*2280*/  @!P6 FADD.FTZ R25, R25, R17 ;  /* 0x000000111919e221 */ /* 0x000fe40000010000 */
[----:B------:R-:W-:Y:S01]  /*2290*/  ISETP.EQ.OR P6, PT, R52, UR7, P5 ;  /* 0x0000000734007c0c */ /* 0x000fe2000afc2670 */
[----:B---3--:R-:W-:Y:S01]  /*22a0*/  @!P0 FADD.FTZ R24, R24, R18 ;  /* 0x0000001218188221 */ /* 0x008fe20000010000 */
        /* <DEDUP_REMOVED lines=8> */
[----:B------:R-:W-:Y:S02]  /*2330*/  IADD3 R28, R28, -0x4, RZ ;  /* 0xfffffffc1c1c7810 */ /* 0x000fe40007ffe0ff */
[----:B------:R-:W-:Y:S02]  /*2340*/  IADD3 R29, R29, 0x4, RZ ;  /* 0x000000041d1d7810 */ /* 0x000fe40007ffe0ff */
[----:B------:R-:W-:Y:S01]  /*2350*/  IADD3 R28, R28, -0x4, RZ ;  /* 0xfffffffc1c1c7810 */ /* 0x000fe20007ffe0ff */
[----:B--2---:R-:W-:Y:S01]  /*2360*/  @!P0 FADD.FTZ R24, R24, R16 ;  /* 0x0000001018188221 */ /* 0x004fe20000010000 */
[----:B------:R-:W-:Y:S01]  /*2370*/  @!P0 FADD.FTZ R25, R25, R17 ;  /* 0x0000001119198221 */ /* 0x000fe20000010000 */
[----:B------:R-:W-:-:S02]  /*2380*/  PLOP3.LUT P0, PT, PT, PT, PT, 0x8, 0x0 ;  /* 0x000000000000781c */ /* 0x000fc40003f0e170 */
[----:B---3--:R-:W-:Y:S01]  /*2390*/  @!P6 FADD.FTZ R24, R24, R18 ;  /* 0x000000121818e221 */ /* 0x008fe20000010000 */
[----:B------:R-:W-:-:S10]  /*23a0*/  @!P6 FADD.FTZ R25, R25, R19 ;  /* 0x000000131919e221 */ /* 0x000fd40000010000 */
.L_x_3583:
[----:B------:R-:W-:-:S13]  /*23b0*/  ISETP.NE.OR P0, PT, R28, RZ, P0 ;  /* 0x000000ff1c00720c */ /* 0x000fda0000705670 */
[----:B------:R-:W-:Y:S05]  /*23c0*/  @!P0 BRA `(.L_x_3579) ;  /* 0x00000000007c8947 */ /* 0x000fea0003800000 */
.L_x_3580:
        /* <DEDUP_REMOVED lines=12> */
[----:B------:R-:W-:Y:S01]  /*2490*/  @!P0 FADD.FTZ R25, R25, R17 ;  /* 0x0000001119198221 */ /* 0x000fe20000010000 */
[----:B------:R-:W-:Y:S02]  /*24a0*/  ISETP.EQ.OR P0, PT, R33, UR7, P5 ;  /* 0x0000000721007c0c */ /* 0x000fe4000af02670 */
[----:B--2---:R-:W-:Y:S01]  /*24b0*/  @!P6 FADD.FTZ R24, R24, R18 ;  /* 0x000000121818e221 */ /* 0x004fe20000010000 */
        /* <DEDUP_REMOVED lines=8> */
[----:B------:R-:W-:Y:S02]  /*2540*/  IADD3 R28, R28, -0x4, RZ ;  /* 0xfffffffc1c1c7810 */ /* 0x000fe40007ffe0ff */
[----:B------:R-:W-:Y:S01]  /*2550*/  IADD3 R29, R29, 0x4, RZ ;  /* 0x000000041d1d7810 */ /* 0x000fe20007ffe0ff */
[----:B--2---:R-:W-:Y:S01]  /*2560*/  @!P0 FADD.FTZ R24, R24, R16 ;  /* 0x0000001018188221 */ /* 0x004fe20000010000 */
[----:B------:R-:W-:Y:S01]  /*2570*/  @!P0 FADD.FTZ R25, R25, R17 ;  /* 0x0000001119198221 */ /* 0x000fe20000010000 */
[----:B------:R-:W-:Y:S02]  /*2580*/  ISETP.NE.AND P0, PT, R28, RZ, PT ;  /* 0x000000ff1c00720c */ /* 0x000fe40003f05270 */
[----:B---3--:R-:W-:Y:S01]  /*2590*/  @!P6 FADD.FTZ R24, R24, R18 ;  /* 0x000000121818e221 */ /* 0x008fe20000010000 */
[----:B------:R-:W-:-:S10]  /*25a0*/  @!P6 FADD.FTZ R25, R25, R19 ;  /* 0x000000131919e221 */ /* 0x000fd40000010000 */
[----:B------:R-:W-:Y:S05]  /*25b0*/  @P0 BRA `(.L_x_3580) ;  /* 0xfffffffc00840947 */ /* 0x000fea000383ffff */
.L_x_3579:
        /* <DEDUP_REMOVED lines=8> */
[----:B------:R-:W0:Y:S02]  /*2640*/  LDG.E.64 R16, desc[UR8][R16.64] ;  /* 0x0000000810107981 */ /* 0x000e24000c1e1b00 */
[----:B0-----:R-:W-:Y:S01]  /*2650*/  FADD.FTZ R24, R24, R16 ;  /* 0x0000001018187221 */ /* 0x001fe20000010000 */
[----:B------:R-:W-:-:S07]  /*2660*/  FADD.FTZ R25, R25, R17 ;  /* 0x0000001119197221 */ /* 0x000fce0000010000 */
.L_x_3585:
[----:B------:R-:W-:Y:S05]  /*2670*/  BSYNC B0 ;  /* 0x0000000000007941 */ /* 0x000fea0003800000 */
.L_x_3584:
        /* <DEDUP_REMOVED lines=10> */
[----:B------:R-:W0:Y:S04]  /*2720*/  @!P6 LDG.E.64 R16, desc[UR8][R16.64] ;  /* 0x000000081010e981 */ /* 0x000e28000c1e1b00 */
[----:B------:R-:W2:Y:S01]  /*2730*/  @!P0 LDG.E.64 R18, desc[UR8][R18.64] ;  /* 0x0000000812128981 */ /* 0x000ea2000c1e1b00 */
[----:B0-----:R-:W-:Y:S01]  /*2740*/  @!P6 FADD.FTZ R24, R24, R16 ;  /* 0x000000101818e221 */ /* 0x001fe20000010000 */
[----:B------:R-:W-:-:S03]  /*2750*/  @!P6 FADD.FTZ R25, R25, R17 ;  /* 0x000000111919e221 */ /* 0x000fc60000010000 */
[----:B--2---:R-:W-:Y:S01]  /*2760*/  @!P0 FADD.FTZ R24, R24, R18 ;  /* 0x0000001218188221 */ /* 0x004fe20000010000 */
[----:B------:R-:W-:-:S07]  /*2770*/  @!P0 FADD.FTZ R25, R25, R19 ;  /* 0x0000001319198221 */ /* 0x000fce0000010000 */
.L_x_3576:
[----:B------:R-:W-:Y:S01]  /*2780*/  ULDC.64 UR12, c[0x0][0x218] ;  /* 0x00008600000c7ab9 */ /* 0x000fe20000000a00 */
[----:B------:R-:W-:Y:S01]  /*2790*/  LOP3.LUT P0, RZ, R0, UR7, RZ, 0xfc, !PT ;  /* 0x0000000700ff7c12 */ /* 0x000fe2000f80fcff */
[----:B------:R-:W2:Y:S01]  /*27a0*/  S2UR UR6, SR_CgaCtaId ;  /* 0x00000000000679c3 */ /* 0x000ea20000008800 */
[----:B------:R-:W-:Y:S01]  /*27b0*/  ISETP.EQ.U32.AND P6, PT, RZ, UR12, PT ;  /* 0x0000000cff007c0c */ /* 0x000fe2000bfc2070 */
[----:B------:R-:W-:Y:S01]  /*27c0*/  UMOV UR5, 0x400 ;  /* 0x0000040000057882 */ /* 0x000fe20000000000 */
[----:B------:R-:W-:Y:S02]  /*27d0*/  IADD3 R37, R10, R37, RZ ;  /* 0x000000250a257210 */ /* 0x000fe40007ffe0ff */
[----:B------:R-:W-:-:S03]  /*27e0*/  ISETP.EQ.OR.EX P0, PT, RZ, UR13, P0, P6 ;  /* 0x0000000dff007c0c */ /* 0x000fc60008702760 */
[----:B-1----:R-:W1:Y:S08]  /*27f0*/  LDC.64 R18, c[0x0][0x228] ;  /* 0x00008a00ff127b82 */ /* 0x002e700000000a00 */
[----:B------:R-:W3:Y:S08]  /*2800*/  LDC.64 R16, c[0x0][0x230] ;  /* 0x00008c00ff107b82 */ /* 0x000ef00000000a00 */
[----:B------:R-:W4:Y:S01]  /*2810*/  @!P0 LDC.64 R22, c[0x0][0x218] ;  /* 0x00008600ff168b82 */ /* 0x000f220000000a00 */
[----:B--2---:R-:W-:-:S03]  /*2820*/  ULEA UR5, UR6, UR5, 0x18 ;  /* 0x0000000506057291 */ /* 0x004fc6000f8ec03f */
[----:B------:R-:W-:Y:S02]  /*2830*/  ULDC UR6, c[0x0][0x2a4] ;  /* 0x0000a90000067ab9 */ /* 0x000fe40000000800 */
[----:B------:R-:W-:Y:S01]  /*2840*/  @!P0 FMUL.FTZ R29, R25, UR6 ;  /* 0x00000006191d8c20 */ /* 0x000fe20008410000 */
[----:B------:R-:W-:Y:S01]  /*2850*/  @!P0 FMUL.FTZ R28, R24, UR6 ;  /* 0x00000006181c8c20 */ /* 0x000fe20008410000 */
[C---:B-1----:R-:W-:Y:S02]  /*2860*/  IMAD.WIDE R52, R37.reuse, 0x4, R18 ;  /* 0x0000000425347825 */ /* 0x042fe400078e0212 */
[----:B------:R-:W-:Y:S02]  /*2870*/  @!P5 STS.64 [UR5+0x90], R24 ;  /* 0x00009018ff00d988 */ /* 0x000fe40008000a05 */
[----:B---3--:R-:W-:-:S04]  /*2880*/  IMAD.WIDE R18, R37, 0x4, R16 ;  /* 0x0000000425127825 */ /* 0x008fc800078e0210 */
[----:B----4-:R-:W-:-:S05]  /*2890*/  @!P0 IMAD.WIDE R34, R6, 0x8, R22 ;  /* 0x0000000806228825 */ /* 0x010fca00078e0216 */
[----:B------:R1:W-:Y:S01]  /*28a0*/  @!P0 STG.E.64 desc[UR8][R34.64], R28 ;  /* 0x0000001c22008986 */ /* 0x0003e2000c101b08 */
[----:B------:R-:W-:Y:S01]  /*28b0*/  BAR.SYNC.DEFER_BLOCKING 0x0 ;  /* 0x0000000000007b1d */ /* 0x000fe20000010000 */
[----:B-1----:R-:W-:-:S07]  /*28c0*/  HFMA2.MMA R28, -RZ, RZ, 1.875, 0 ;  /* 0x3f800000ff1c7435 */ /* 0x002fce00000001ff */
[----:B------:R-:W1:Y:S01]  /*28d0*/  LDC R29, c[0x0][0x294] ;  /* 0x0000a500ff1d7b82 */ /* 0x000e620000000800 */
[----:B------:R-:W2:Y:S04]  /*28e0*/  LDG.E.64 R16, desc[UR8][R52.64] ;  /* 0x0000000834107981 */ /* 0x000ea8000c1e1b00 */
[----:B------:R-:W2:Y:S01]  /*28f0*/  LDG.E.64 R18, desc[UR8][R18.64] ;  /* 0x0000000812127981 */ /* 0x000ea2000c1e1b00 */
[----:B------:R-:W-:Y:S02]  /*2900*/  ISETP.NE.AND P6, PT, RZ, UR10, PT ;  /* 0x0000000aff007c0c */ /* 0x000fe4000bfc5270 */
[----:B------:R-:W-:Y:S01]  /*2910*/  SHF.L.U32 R40, R40, 0x10, RZ ;  /* 0x0000001028287819 */ /* 0x000fe200000006ff */
[----:B------:R-:W3:Y:S01]  /*2920*/  LDS.64 R22, [UR5+0x90] ;  /* 0x00009005ff167984 */ /* 0x000ee20008000a00 */
[----:B------:R-:W-:-:S02]  /*2930*/  SHF.L.U32 R32, R32, 0x10, RZ ;  /* 0x0000001020207819 */ /* 0x000fc400000006ff */
[----:B------:R-:W-:Y:S02]  /*2940*/  SHF.L.U32 R34, R47, 0x10, RZ ;  /* 0x000000102f227819 */ /* 0x000fe400000006ff */
[----:B------:R-:W-:Y:S01]  /*2950*/  SHF.L.U32 R38, R38, 0x10, RZ ;  /* 0x0000001026267819 */ /* 0x000fe200000006ff */
[----:B---3--:R-:W-:-:S04]  /*2960*/  FMUL.FTZ R33, R22, UR6 ;  /* 0x0000000616217c20 */ /* 0x008fc80008410000 */
[C---:B------:R-:W-:Y:S01]  /*2970*/  FMUL.FTZ R22, R33.reuse, R33 ;  /* 0x0000002121167220 */ /* 0x040fe20000410000 */
[----:B0-----:R-:W-:Y:S01]  /*2980*/  FADD.FTZ R25, R40, -R33 ;  /* 0x8000002128197221 */ /* 0x001fe20000010000 */
[C---:B------:R-:W-:Y:S01]  /*2990*/  FADD.FTZ R35, -R33.reuse, R32 ;  /* 0x0000002021237221 */ /* 0x040fe20000010100 */
[----:B------:R-:W-:Y:S01]  /*29a0*/  FADD.FTZ R37, -R33, R34 ;  /* 0x0000002221257221 */ /* 0x000fe20000010100 */
[----:B------:R-:W-:-:S05]  /*29b0*/  FFMA.FTZ R22, R23, UR6, -R22 ;  /* 0x0000000617167c23 */ /* 0x000fca0008010816 */
[----:B------:R-:W-:-:S13]  /*29c0*/  FSETP.GTU.FTZ.AND P0, PT, R22, RZ, PT ;  /* 0x000000ff1600720b */ /* 0x000fda0003f1c000 */
[----:B------:R-:W0:Y:S02]  /*29d0*/  @P0 LDC R23, c[0x0][0x238] ;  /* 0x00008e00ff170b82 */ /* 0x000e240000000800 */
[----:B0-----:R-:W-:Y:S01]  /*29e0*/  @P0 FADD.FTZ R24, R22, R23 ;  /* 0x0000001716180221 */ /* 0x001fe20000010000 */
[----:B------:R-:W-:-:S03]  /*29f0*/  IMAD.WIDE.U32 R22, R0, -0x77777777, RZ ;  /* 0x8888888900167825 */ /* 0x000fc600078e00ff */
[----:B------:R-:W0:Y:S02]  /*2a00*/  @P0 MUFU.RSQ R28, R24 ;  /* 0x00000018001c0308 */ /* 0x000e240000001400 */
[----:B------:R-:W-:Y:S01]  /*2a10*/  SHF.R.U32.HI R32, RZ, 0x5, R23 ;  /* 0x00000005ff207819 */ /* 0x000fe20000011617 */
[-C--:B0-----:R-:W-:Y:S01]  /*2a20*/  FMUL.FTZ R25, R25, R28.reuse ;  /* 0x0000001c19197220 */ /* 0x081fe20000410000 */
[----:B------:R-:W-:Y:S01]  /*2a30*/  FMUL.FTZ R22, R35, R28 ;  /* 0x0000001c23167220 */ /* 0x000fe20000410000 */
[----:B------:R-:W-:Y:S02]  /*2a40*/  FADD.FTZ R35, R38, -R33 ;  /* 0x8000002126237221 */ /* 0x000fe40000010000 */
[----:B--2---:R-:W-:Y:S01]  /*2a50*/  FFMA.FTZ R34, R16, R25, R18 ;  /* 0x0000001910227223 */ /* 0x004fe20000010012 */
[----:B------:R-:W-:Y:S01]  /*2a60*/  FFMA.FTZ R47, R17, R22, R19 ;  /* 0x00000016112f7223 */ /* 0x000fe20000010013 */
[----:B-1----:R-:W-:Y:S06]  /*2a70*/  @!P6 BRA `(.L_x_3586) ;  /* 0x000000000028e947 */ /* 0x002fec0003800000 */
        /* <DEDUP_REMOVED lines=9> */
[----:B-1----:R-:W-:-:S07]  /*2b10*/  FMUL.FTZ R47, R47, R38 ;  /* 0x000000262f2f7220 */ /* 0x002fce0000410000 */
.L_x_3586:
[----:B------:R-:W-:Y:S04]  /*2b20*/  BSSY B0, `(.L_x_3587) ;  /* 0x000000e000007945 */ /* 0x000fe80003800000 */
[----:B------:R-:W-:Y:S05]  /*2b30*/  @!P1 BRA `(.L_x_3588) ;  /* 0x0000000000309947 */ /* 0x000fea0003800000 */
[----:B------:R-:W-:Y:S01]  /*2b40*/  ULDC.64 UR12, c[0x0][0x270] ;  /* 0x00009c00000c7ab9 */ /* 0x000fe20000000a00 */
[----:B------:R-:W-:Y:S01]  /*2b50*/  MOV R22, R48 ;  /* 0x0000003000167202 */ /* 0x000fe20000000f00 */
[----:B------:R-:W-:Y:S01]  /*2b60*/  IMAD R24, R7, UR12, RZ ;  /* 0x0000000c07187c24 */ /* 0x000fe2000f8e02ff */
[----:B------:R-:W-:Y:S02]  /*2b70*/  MOV R23, R51 ;  /* 0x0000003300177202 */ /* 0x000fe40000000f00 */
[----:B------:R-:W-:Y:S01]  /*2b80*/  F2FP.BF16.F32.PACK_AB R47, R47, R34 ;  /* 0x000000222f2f723e */ /* 0x000fe200000010ff */
[----:B------:R-:W-:-:S04]  /*2b90*/  IMAD.WIDE.U32 R22, R15, UR12, R22 ;  /* 0x0000000c0f167c25 */ /* 0x000fc8000f8e0016 */
[----:B------:R-:W-:Y:S01]  /*2ba0*/  IMAD R15, R15, UR13, R24 ;  /* 0x0000000d0f0f7c24 */ /* 0x000fe2000f8e0218 */
[----:B------:R-:W-:Y:S02]  /*2bb0*/  ULDC.64 UR12, c[0x0][0x210] ;  /* 0x00008400000c7ab9 */ /* 0x000fe40000000a00 */
[----:B------:R-:W-:Y:S02]  /*2bc0*/  LEA R24, P0, R22, UR12, 0x1 ;  /* 0x0000000c16187c11 */ /* 0x000fe4000f8008ff */
[----:B------:R-:W-:-:S04]  /*2bd0*/  IADD3 R15, R23, R15, RZ ;  /* 0x0000000f170f7210 */ /* 0x000fc80007ffe0ff */
[----:B------:R-:W-:-:S05]  /*2be0*/  LEA.HI.X R25, R22, UR13, R15, 0x1, P0 ;  /* 0x0000000d16197c11 */ /* 0x000fca00080f0c0f */
[----:B------:R0:W-:Y:S02]  /*2bf0*/  STG.E desc[UR8][R24.64], R47 ;  /* 0x0000002f18007986 */ /* 0x0001e4000c101908 */
.L_x_3588:
[----:B------:R-:W-:Y:S05]  /*2c00*/  BSYNC B0 ;  /* 0x0000000000007941 */ /* 0x000fea0003800000 */
.L_x_3587:
[-C--:B------:R-:W-:Y:S01]  /*2c10*/  FMUL.FTZ R35, R35, R28.reuse ;  /* 0x0000001c23237220 */ /* 0x080fe20000410000 */
[----:B------:R-:W-:Y:S01]  /*2c20*/  FMUL.FTZ R22, R37, R28 ;  /* 0x0000001c25167220 */ /* 0x000fe20000410000 */
[----:B------:R-:W-:Y:S02]  /*2c30*/  SHF.L.U32 R34, R41, 0x10, RZ ;  /* 0x0000001029227819 */ /* 0x000fe400000006ff */
[----:B------:R-:W-:Y:S01]  /*2c40*/  SHF.L.U32 R38, R31, 0x10, RZ ;  /* 0x000000101f267819 */ /* 0x000fe200000006ff */
[----:B------:R-:W-:Y:S01]  /*2c50*/  FFMA.FTZ R35, R16, R35, R18 ;  /* 0x0000002310237223 */ /* 0x000fe20000010012 */
[----:B------:R-:W-:Y:S01]  /*2c60*/  FFMA.FTZ R40, R17, R22, R19 ;  /* 0x0000001611287223 */ /* 0x000fe20000010013 */
[----:B------:R-:W-:Y:S06]  /*2c70*/  @!P6 BRA `(.L_x_3589) ;  /* 0x000000000028e947 */ /* 0x000fec0003800000 */
        /* <DEDUP_REMOVED lines=8> */
[----:B-1----:R-:W-:Y:S01]  /*2d00*/  FMUL.FTZ R35, R35, R22 ;  /* 0x0000001623237220 */ /* 0x002fe20000410000 */
[----:B0-----:R-:W-:-:S07]  /*2d10*/  FMUL.FTZ R40, R40, R25 ;  /* 0x0000001928287220 */ /* 0x001fce0000410000 */
.L_x_3589:
[----:B------:R-:W-:Y:S04]  /*2d20*/  BSSY B0, `(.L_x_3590) ;  /* 0x000000e000007945 */ /* 0x000fe80003800000 */
[----:B------:R-:W-:Y:S05]  /*2d30*/  @!P2 BRA `(.L_x_3591) ;  /* 0x000000000030a947 */ /* 0x000fea0003800000 */
[----:B------:R-:W-:Y:S01]  /*2d40*/  ULDC.64 UR12, c[0x0][0x270] ;  /* 0x00009c00000c7ab9 */ /* 0x000fe20000000a00 */
[----:B------:R-:W-:Y:S01]  /*2d50*/  MOV R22, R48 ;  /* 0x0000003000167202 */ /* 0x000fe20000000f00 */
[----:B0-----:R-:W-:Y:S01]  /*2d60*/  IMAD R24, R9, UR12, RZ ;  /* 0x0000000c09187c24 */ /* 0x001fe2000f8e02ff */
[----:B------:R-:W-:Y:S02]  /*2d70*/  MOV R23, R51 ;  /* 0x0000003300177202 */ /* 0x000fe40000000f00 */
[----:B------:R-:W-:Y:S01]  /*2d80*/  F2FP.BF16.F32.PACK_AB R35, R40, R35 ;  /* 0x000000232823723e */ /* 0x000fe200000010ff */
[C---:B------:R-:W-:Y:S02]  /*2d90*/  IMAD R15, R3.reuse, UR13, R24 ;  /* 0x0000000d030f7c24 */ /* 0x040fe4000f8e0218 */
[----:B------:R-:W-:Y:S01]  /*2da0*/  IMAD.WIDE.U32 R22, R3, UR12, R22 ;  /* 0x0000000c03167c25 */ /* 0x000fe2000f8e0016 */
[----:B------:R-:W-:Y:S02]  /*2db0*/  ULDC.64 UR12, c[0x0][0x210] ;  /* 0x00008400000c7ab9 */ /* 0x000fe40000000a00 */
[----:B------:R-:W-:-:S02]  /*2dc0*/  LEA R24, P0, R22, UR12, 0x1 ;  /* 0x0000000c16187c11 */ /* 0x000fc4000f8008ff */
[----:B------:R-:W-:-:S04]  /*2dd0*/  IADD3 R15, R23, R15, RZ ;  /* 0x0000000f170f7210 */ /* 0x000fc80007ffe0ff */
[----:B------:R-:W-:-:S05]  /*2de0*/  LEA.HI.X R25, R22, UR13, R15, 0x1, P0 ;  /* 0x0000000d16197c11 */ /* 0x000fca00080f0c0f */
[----:B------:R1:W-:Y:S02]  /*2df0*/  STG.E desc[UR8][R24.64], R35 ;  /* 0x0000002318007986 */ /* 0x0003e4000c101908 */
.L_x_3591:
[----:B------:R-:W-:Y:S05]  /*2e00*/  BSYNC B0 ;  /* 0x0000000000007941 */ /* 0x000fea0003800000 */
.L_x_3590:
[--C-:B------:R-:W-:Y:S01]  /*2e10*/  FADD.FTZ R15, R34, -R33.reuse ;  /* 0x80000021220f7221 */ /* 0x100fe20000010000 */
[----:B------:R-:W-:Y:S01]  /*2e20*/  FADD.FTZ R23, -R33, R38 ;  /* 0x0000002621177221 */ /* 0x000fe20000010100 */
[----:B------:R-:W-:Y:S01]  /*2e30*/  SHF.L.U32 R30, R30, 0x10, RZ ;  /* 0x000000101e1e7819 */ /* 0x000fe200000006ff */
[----:B------:R-:W-:Y:S01]  /*2e40*/  IMAD R31, R29, UR7, R32 ;  /* 0x000000071d1f7c24 */ /* 0x000fe2000f8e0220 */
[----:B------:R-:W-:Y:S01]  /*2e50*/  SHF.L.U32 R42, R42, 0x10, RZ ;  /* 0x000000102a2a7819 */ /* 0x000fe200000006ff */
[-C--:B------:R-:W-:Y:S01]  /*2e60*/  FMUL.FTZ R15, R15, R28.reuse ;  /* 0x0000001c0f0f7220 */ /* 0x080fe20000410000 */
[----:B------:R-:W-:Y:S01]  /*2e70*/  FMUL.FTZ R22, R23, R28 ;  /* 0x0000001c17167220 */ /* 0x000fe20000410000 */
[----:B------:R-:W-:Y:S02]  /*2e80*/  FADD.FTZ R37, -R33, R30 ;  /* 0x0000001e21257221 */ /* 0x000fe40000010100 */
[----:B-1----:R-:W-:Y:S01]  /*2e90*/  FADD.FTZ R35, R42, -R33 ;  /* 0x800000212a237221 */ /* 0x002fe20000010000 */
[----:B------:R-:W-:Y:S01]  /*2ea0*/  FFMA.FTZ R15, R16, R15, R18 ;  /* 0x0000000f100f7223 */ /* 0x000fe20000010012 */
[----:B------:R-:W-:Y:S01]  /*2eb0*/  FFMA.FTZ R30, R17, R22, R19 ;  /* 0x00000016111e7223 */ /* 0x000fe20000010013 */
[----:B------:R-:W-:Y:S06]  /*2ec0*/  @!P6 BRA `(.L_x_3592) ;  /* 0x000000000028e947 */ /* 0x000fec0003800000 */
        /* <DEDUP_REMOVED lines=10> */
.L_x_3592:
        /* <DEDUP_REMOVED lines=14> */
.L_x_3594:
[----:B------:R-:W-:Y:S05]  /*3050*/  BSYNC B0 ;  /* 0x0000000000007941 */ /* 0x000fea0003800000 */
.L_x_3593:
[-C--:B------:R-:W-:Y:S01]  /*3060*/  FMUL.FTZ R35, R35, R28.reuse ;  /* 0x0000001c23237220 */ /* 0x080fe20000410000 */
[----:B------:R-:W-:Y:S01]  /*3070*/  FMUL.FTZ R22, R37, R28 ;  /* 0x0000001c25167220 */ /* 0x000fe20000410000 */
[----:B------:R-:W-:Y:S02]  /*3080*/  SHF.L.U32 R36, R36, 0x10, RZ ;  /* 0x0000001024247819 */ /* 0x000fe400000006ff */
[----:B-1----:R-:W-:Y:S01]  /*3090*/  IADD3 R15, R31, 0x20, RZ ;  /* 0x000000201f0f7810 */ /* 0x002fe20007ffe0ff */
        /* <DEDUP_REMOVED lines=13> */
.L_x_3595:
        /* <DEDUP_REMOVED lines=14> */
.L_x_3597:
[----:B------:R-:W-:Y:S05]  /*3250*/  BSYNC B0 ;  /* 0x0000000000007941 */ /* 0x000fea0003800000 */
.L_x_3596:
[----:B------:R-:W-:Y:S01]  /*3260*/  SHF.L.U32 R22, R27, 0x10, RZ ;  /* 0x000000101b167819 */ /* 0x000fe200000006ff */
[----:B------:R-:W-:Y:S01]  /*3270*/  ULDC.64 UR12, c[0x0][0x278] ;  /* 0x00009e00000c7ab9 */ /* 0x000fe20000000a00 */
[----:B------:R-:W-:Y:S01]  /*3280*/  IADD3 R29, R31, 0x28, RZ ;  /* 0x000000281f1d7810 */ /* 0x000fe20007ffe0ff */
[----:B------:R-:W-:Y:S01]  /*3290*/  FADD.FTZ R23, R36, -R33 ;  /* 0x8000002124177221 */ /* 0x000fe20000010000 */
[----:B------:R-:W-:Y:S01]  /*32a0*/  ISETP.GE.U32.AND P5, PT, R15, UR12, PT ;  /* 0x0000000c0f007c0c */ /* 0x000fe2000bfa6070 */
[----:B01----:R-:W-:Y:S01]  /*32b0*/  FADD.FTZ R25, -R33, R22 ;  /* 0x0000001621197221 */ /* 0x003fe20000010100 */
[----:B------:R-:W-:Y:S01]  /*32c0*/  SHF.R.S32.HI R32, RZ, 0x1f, R15 ;  /* 0x0000001fff207819 */ /* 0x000fe2000001140f */
[-C--:B------:R-:W-:Y:S01]  /*32d0*/  FMUL.FTZ R23, R23, R28.reuse ;  /* 0x0000001c17177220 */ /* 0x080fe20000410000 */
[----:B------:R-:W-:Y:S01]  /*32e0*/  ISETP.GE.U32.AND P0, PT, R29, UR12, PT ;  /* 0x0000000c1d007c0c */ /* 0x000fe2000bf06070 */
[----:B------:R-:W-:Y:S01]  /*32f0*/  FMUL.FTZ R22, R25, R28 ;  /* 0x0000001c19167220 */ /* 0x000fe20000410000 */
[----:B------:R-:W-:-:S02]  /*3300*/  SHF.R.S32.HI R27, RZ, 0x1f, R29 ;  /* 0x0000001fff1b7819 */ /* 0x000fc4000001141d */
[----:B------:R-:W-:Y:S01]  /*3310*/  SHF.L.U32 R26, R26, 0x10, RZ ;  /* 0x000000101a1a7819 */ /* 0x000fe200000006ff */
[----:B------:R-:W-:Y:S01]  /*3320*/  FFMA.FTZ R35, R17, R22, R19 ;  /* 0x0000001611237223 */ /* 0x000fe20000010013 */
[----:B------:R-:W-:Y:S02]  /*3330*/  SHF.L.U32 R24, R43, 0x10, RZ ;  /* 0x000000102b187819 */ /* 0x000fe400000006ff */
[----:B------:R-:W-:Y:S01]  /*3340*/  ISETP.GE.AND.EX P5, PT, R32, UR13, PT, P5 ;  /* 0x0000000d20007c0c */ /* 0x000fe2000bfa6350 */
[----:B------:R-:W-:Y:S01]  /*3350*/  FADD.FTZ R41, -R33, R26 ;  /* 0x0000001a21297221 */ /* 0x000fe20000010100 */
[----:B------:R-:W-:Y:S01]  /*3360*/  ISETP.GE.AND.EX P0, PT, R27, UR13, PT, P0 ;  /* 0x0000000d1b007c0c */ /* 0x000fe2000bf06300 */
[----:B------:R-:W-:Y:S01]  /*3370*/  FADD.FTZ R37, R24, -R33 ;  /* 0x8000002118257221 */ /* 0x000fe20000010000 */
[----:B------:R-:W-:Y:S01]  /*3380*/  ISETP.LT.U32.AND P5, PT, R0, 0x1e0, !P5 ;  /* 0x000001e00000780c */ /* 0x000fe20006fa1070 */
[----:B------:R-:W-:Y:S01]  /*3390*/  FFMA.FTZ R26, R16, R23, R18 ;  /* 0x00000017101a7223 */ /* 0x000fe20000010012 */
[----:B------:R-:W-:Y:S01]  /*33a0*/  ISETP.LT.U32.AND P0, PT, R0, 0x1e0, !P0 ;  /* 0x000001e00000780c */ /* 0x000fe20004701070 */
[----:B------:R-:W-:-:S12]  /*33b0*/  @!P6 BRA `(.L_x_3598) ;  /* 0x000000000028e947 */ /* 0x000fd80003800000 */
        /* <DEDUP_REMOVED lines=10> */
.L_x_3598:
        /* <DEDUP_REMOVED lines=14> */
.L_x_3600:
[----:B------:R-:W-:Y:S05]  /*3540*/  BSYNC B0 ;  /* 0x0000000000007941 */ /* 0x000fea0003800000 */
.L_x_3599:
[-C--:B------:R-:W-:Y:S01]  /*3550*/  FMUL.FTZ R37, R37, R28.reuse ;  /* 0x0000001c25257220 */ /* 0x080fe20000410000 */
[----:B------:R-:W-:Y:S01]  /*3560*/  FMUL.FTZ R22, R41, R28 ;  /* 0x0000001c29167220 */ /* 0x000fe20000410000 */
[----:B------:R-:W-:Y:S02]  /*3570*/  SHF.L.U32 R44, R44, 0x10, RZ ;  /* 0x000000102c2c7819 */ /* 0x000fe400000006ff */
[----:B------:R-:W-:Y:S01]  /*3580*/  IADD3 R15, R31, 0x30, RZ ;  /* 0x000000301f0f7810 */ /* 0x000fe20007ffe0ff */
[----:B------:R-:W-:Y:S01]  /*3590*/  FFMA.FTZ R37, R16, R37, R18 ;  /* 0x0000002510257223 */ /* 0x000fe20000010012 */
[----:B------:R-:W-:Y:S01]  /*35a0*/  FFMA.FTZ R26, R17, R22, R19 ;  /* 0x00000016111a7223 */ /* 0x000fe20000010013 */
[----:B------:R-:W-:Y:S06]  /*35b0*/  @!P6 BRA `(.L_x_3601) ;  /* 0x000000000028e947 */ /* 0x000fec0003800000 */
        /* <DEDUP_REMOVED lines=10> */
.L_x_3601:
[----:B------:R-:W-:Y:S04]  /*3660*/  BSSY B0, `(.L_x_3602) ;  /* 0x000000e000007945 */ /* 0x000fe80003800000 */
[----:B------:R-:W-:Y:S05]  /*3670*/  @!P0 BRA `(.L_x_3603) ;  /* 0x0000000000308947 */ /* 0x000fea0003800000 */
[----:B------:R-:W-:Y:S01]  /*3680*/  ULDC.64 UR14, c[0x0][0x270] ;  /* 0x00009c00000e7ab9 */ /* 0x000fe20000000a00 */
[----:B------:R-:W-:Y:S01]  /*3690*/  MOV R22, R48 ;  /* 0x0000003000167202 */ /* 0x000fe20000000f00 */
[----:B0-----:R-:W-:Y:S01]  /*36a0*/  IMAD R24, R27, UR14, RZ ;  /* 0x0000000e1b187c24 */ /* 0x001fe2000f8e02ff */
        /* <DEDUP_REMOVED lines=9> */
.L_x_3603:
[----:B------:R-:W-:Y:S05]  /*3740*/  BSYNC B0 ;  /* 0x0000000000007941 */ /* 0x000fea0003800000 */
.L_x_3602:
[----:B------:R-:W-:Y:S01]  /*3750*/  SHF.L.U32 R22, R21, 0x10, RZ ;  /* 0x0000001015167819 */ /* 0x000fe200000006ff */
[--C-:B------:R-:W-:Y:S01]  /*3760*/  FADD.FTZ R21, R44, -R33.reuse ;  /* 0x800000212c157221 */ /* 0x100fe20000010000 */
[----:B01----:R-:W-:Y:S02]  /*3770*/  SHF.L.U32 R24, R45, 0x10, RZ ;  /* 0x000000102d187819 */ /* 0x003fe400000006ff */
[----:B------:R-:W-:Y:S01]  /*3780*/  SHF.L.U32 R20, R20, 0x10, RZ ;  /* 0x0000001014147819 */ /* 0x000fe200000006ff */
[----:B------:R-:W-:Y:S01]  /*3790*/  FADD.FTZ R23, -R33, R22 ;  /* 0x0000001621177221 */ /* 0x000fe20000010100 */
[----:B------:R-:W-:Y:S01]  /*37a0*/  ISETP.GE.U32.AND P5, PT, R14, UR12, PT ;  /* 0x0000000c0e007c0c */ /* 0x000fe2000bfa6070 */
[----:B------:R-:W-:Y:S01]  /*37b0*/  FADD.FTZ R25, R24, -R33 ;  /* 0x8000002118197221 */ /* 0x000fe20000010000 */
[----:B------:R-:W-:Y:S01]  /*37c0*/  ISETP.GE.U32.AND P0, PT, R15, UR12, PT ;  /* 0x0000000c0f007c0c */ /* 0x000fe2000bf06070 */
[----:B------:R-:W-:Y:S01]  /*37d0*/  FADD.FTZ R33, -R33, R20 ;  /* 0x0000001421217221 */ /* 0x000fe20000010100 */
[----:B------:R-:W-:Y:S01]  /*37e0*/  SHF.R.S32.HI R26, RZ, 0x1f, R15 ;  /* 0x0000001fff1a7819 */ /* 0x000fe2000001140f */
[-C--:B------:R-:W-:Y:S01]  /*37f0*/  FMUL.FTZ R21, R21, R28.reuse ;  /* 0x0000001c15157220 */ /* 0x080fe20000410000 */
[-C--:B------:R-:W-:Y:S01]  /*3800*/  FMUL.FTZ R25, R25, R28.reuse ;  /* 0x0000001c19197220 */ /* 0x080fe20000410000 */
[-C--:B------:R-:W-:Y:S01]  /*3810*/  FMUL.FTZ R22, R33, R28.reuse ;  /* 0x0000001c21167220 */ /* 0x080fe20000410000 */
[----:B------:R-:W-:Y:S01]  /*3820*/  ISETP.GE.AND.EX P5, PT, R39, UR13, PT, P5 ;  /* 0x0000000d27007c0c */ /* 0x000fe2000bfa6350 */
[----:B------:R-:W-:Y:S01]  /*3830*/  FMUL.FTZ R28, R23, R28 ;  /* 0x0000001c171c7220 */ /* 0x000fe20000410000 */
[----:B------:R-:W-:Y:S01]  /*3840*/  ISETP.GE.AND.EX P0, PT, R26, UR13, PT, P0 ;  /* 0x0000000d1a007c0c */ /* 0x000fe2000bf06300 */
[--C-:B------:R-:W-:Y:S01]  /*3850*/  FFMA.FTZ R20, R16, R21, R18.reuse ;  /* 0x0000001510147223 */ /* 0x100fe20000010012 */
[C-C-:B------:R-:W-:Y:S01]  /*3860*/  FFMA.FTZ R21, R17.reuse, R22, R19.reuse ;  /* 0x0000001611157223 */ /* 0x140fe20000010013 */
[----:B------:R-:W-:Y:S01]  /*3870*/  ISETP.GT.U32.OR P5, PT, R0, 0x1df, P5 ;  /* 0x000001df0000780c */ /* 0x000fe20002fa4470 */
[----:B------:R-:W-:Y:S01]  /*3880*/  FFMA.FTZ R16, R16, R25, R18 ;  /* 0x0000001910107223 */ /* 0x000fe20000010012 */
[----:B------:R-:W-:Y:S01]  /*3890*/  ISETP.LT.U32.AND P0, PT, R0, 0x1e0, !P0 ;  /* 0x000001e00000780c */ /* 0x000fe20004701070 */
[----:B------:R-:W-:Y:S01]  /*38a0*/  FFMA.FTZ R17, R17, R28, R19 ;  /* 0x0000001c11117223 */ /* 0x000fe20000010013 */
[----:B------:R-:W-:Y:S11]  /*38b0*/  @!P6 BRA `(.L_x_3604) ;  /* 0x000000000028e947 */ /* 0x000ff60003800000 */
        /* <DEDUP_REMOVED lines=10> */
.L_x_3604:
        /* <DEDUP_REMOVED lines=14> */
.L_x_3606:
[----:B------:R-:W-:Y:S05]  /*3a40*/  BSYNC B0 ;  /* 0x0000000000007941 */ /* 0x000fea0003800000 */
.L_x_3605:
[----:B------:R-:W-:Y:S05]  /*3a50*/  @!P6 BRA `(.L_x_3607) ;  /* 0x000000000028e947 */ /* 0x000fea0003800000 */
        /* <DEDUP_REMOVED lines=10> */
.L_x_3607:
[----:B------:R-:W-:Y:S04]  /*3b00*/  BSSY B0, `(.L_x_3608) ;  /* 0x000000d000007945 */ /* 0x000fe80003800000 */
[----:B------:R-:W-:Y:S05]  /*3b10*/  @P5 BRA `(.L_x_3609) ;  /* 0x00000000002c5947 */ /* 0x000fea0003800000 */
[----:B------:R-:W-:Y:S01]  /*3b20*/  ULDC.64 UR12, c[0x0][0x270] ;  /* 0x00009c00000c7ab9 */ /* 0x000fe20000000a00 */
[----:B------:R-:W-:Y:S01]  /*3b30*/  MOV R49, R51 ;  /* 0x0000003300317202 */ /* 0x000fe20000000f00 */
[----:B------:R-:W-:Y:S01]  /*3b40*/  IMAD R39, R39, UR12, RZ ;  /* 0x0000000c27277c24 */ /* 0x000fe2000f8e02ff */
[----:B------:R-:W-:Y:S01]  /*3b50*/  F2FP.BF16.F32.PACK_AB R21, R21, R16 ;  /* 0x000000101515723e */ /* 0x000fe200000010ff */
[----:B------:R-:W-:-:S04]  /*3b60*/  IMAD.WIDE.U32 R48, R14, UR12, R48 ;  /* 0x0000000c0e307c25 */ /* 0x000fc8000f8e0030 */
[----:B------:R-:W-:Y:S01]  /*3b70*/  IMAD R39, R14, UR13, R39 ;  /* 0x0000000d0e277c24 */ /* 0x000fe2000f8e0227 */
[----:B------:R-:W-:Y:S02]  /*3b80*/  ULDC.64 UR12, c[0x0][0x210] ;  /* 0x00008400000c7ab9 */ /* 0x000fe40000000a00 */
[----:B0-----:R-:W-:Y:S02]  /*3b90*/  LEA R18, P0, R48, UR12, 0x1 ;  /* 0x0000000c30127c11 */ /* 0x001fe4000f8008ff */
[----:B------:R-:W-:-:S04]  /*3ba0*/  IADD3 R39, R49, R39, RZ ;  /* 0x0000002731277210 */ /* 0x000fc80007ffe0ff */
[----:B------:R-:W-:-:S05]  /*3bb0*/  LEA.HI.X R19, R48, UR13, R39, 0x1, P0 ;  /* 0x0000000d30137c11 */ /* 0x000fca00080f0c27 */
[----:B------:R1:W-:Y:S02]  /*3bc0*/  STG.E desc[UR8][R18.64], R21 ;  /* 0x0000001512007986 */ /* 0x0003e4000c101908 */
.L_x_3609:
[----:B------:R-:W-:Y:S05]  /*3bd0*/  BSYNC B0 ;  /* 0x0000000000007941 */ /* 0x000fea0003800000 */
.L_x_3608:
[----:B------:R-:W2:Y:S01]  /*3be0*/  LDC R15, c[0x0][0x10] ;  /* 0x00000400ff0f7b82 */ /* 0x000ea20000000800 */
[----:B------:R-:W-:Y:S02]  /*3bf0*/  IADD3 R8, R8, 0x1, RZ ;  /* 0x0000000108087810 */ /* 0x000fe40007ffe0ff */
[----:B--2---:R-:W-:-:S04]  /*3c00*/  IADD3 R6, R15, R6, RZ ;  /* 0x000000060f067210 */ /* 0x004fc80007ffe0ff */
[----:B------:R-:W-:-:S13]  /*3c10*/  ISETP.GE.AND P0, PT, R6, UR4, PT ;  /* 0x0000000406007c0c */ /* 0x000fda000bf06270 */
[----:B------:R-:W-:Y:S05]  /*3c20*/  @!P0 BRA `(.L_x_3610) ;  /* 0xffffffc400a88947 */ /* 0x000fea000383ffff */
[----:B------:R-:W-:Y:S05]  /*3c30*/  EXIT ;  /* 0x000000000000794d */ /* 0x000fea0003800000 */
.L_x_3611:
        /* <DEDUP_REMOVED lines=12> */
.L_x_5630:


//--------------------- .text._Z35group_norm_nhwc_fwd_one_pass_kernelI11Bf16IOFp32WLi128ELi120ELi480EEv26Group_norm_nhwc_fwd_params --------------------------
	.section	.text._Z35group_norm_nhwc_fwd_one_pass_kernelI11Bf16IOFp32WLi128ELi120ELi480EEv26Group_norm_nhwc_fwd_params,"ax",@progbits
	.align	128
        .global         _Z35group_norm_nhwc_fwd_one_pass_kernelI11Bf16IOFp32WLi128ELi120ELi480EEv26Group_norm_nhwc_fwd_params
        .type           _Z35group_norm_nhwc_fwd_one_pass_kernelI11Bf16IOFp32WLi128ELi120ELi480EEv26Group_norm_nhwc_fwd_params,@function
        .size           _Z35group_norm_nhwc_fwd_one_pass_kernelI11Bf16IOFp32WLi128ELi120ELi480EEv26Group_norm_nhwc_fwd_params,(.L_x_5631 - _Z35group_norm_nhwc_fwd_one_pass_kernelI11Bf16IOFp32WLi128ELi120ELi480EEv26Group_norm_nhwc_fwd_params)
        .other          _Z35group_norm_nhwc_fwd_one_pass_kernelI11Bf16IOFp32WLi128ELi120ELi480EEv26Group_norm_nhwc_fwd_params,@"STO_CUDA_ENTRY STV_DEFAULT"
_Z35group_norm_nhwc_fwd_one_pass_kernelI11Bf16IOFp32WLi128ELi120ELi480EEv26Group_norm_nhwc_fwd_params:
.text._Z35group_norm_nhwc_fwd_one_pass_kernelI11Bf16IOFp32WLi128ELi120ELi480EEv26Group_norm_nhwc_fwd_params:
        /* <DEDUP_REMOVED lines=9> */
[----:B------:R-:W-:Y:S01]  /*0090*/  ULDC.64 UR8, c[0x0][0x278] ;  /* 0x00009e0000087ab9 */ /* 0x000fe20000000a00 */
[----:B------:R-:W-:Y:S01]  /*00a0*/  UMOV UR5, 0x400 ;  /* 0x0000040000057882 */ /* 0x000fe20000000000 */
[----:B------:R-:W-:-:S05]  /*00b0*/  ULDC.U8 UR10, c[0x0][0x28c] ;  /* 0x0000a300000a7ab9 */ /* 0x000fca0000000000 */
[----:B------:R-:W1:Y:S08]  /*00c0*/  LDC R4, c[0x0][0x294] ;  /* 0x0000a500ff047b82 */ /* 0x000e700000000800 */
[----:B------:R-:W2:Y:S01]  /*00d0*/  S2UR UR6, SR_CgaCtaId ;  /* 0x00000000000679c3 */ /* 0x000ea20000008800 */
[----:B0-----:R-:W-:Y:S01]  /*00e0*/  IMAD.WIDE.U32 R2, R0, -0x77777777, RZ ;  /* 0x8888888900027825 */ /* 0x001fe200078e00ff */
[----:B------:R-:W-:-:S04]  /*00f0*/  SHF.R.S32.HI R7, RZ, 0x1f, R0 ;  /* 0x0000001fff077819 */ /* 0x000fc80000011400 */
[----:B------:R-:W-:Y:S02]  /*0100*/  SHF.R.U32.HI R9, RZ, 0x5, R3 ;  /* 0x00000005ff097819 */ /* 0x000fe40000011603 */
[----:B------:R-:W0:Y:S01]  /*0110*/  S2R R3, SR_LANEID ;  /* 0x0000000000037919 */ /* 0x000e220000000000 */
[----:B--2---:R-:W-:Y:S02]  /*0120*/  ULEA UR5, UR6, UR5, 0x18 ;  /* 0x0000000506057291 */ /* 0x004fe4000f8ec03f */
[----:B-1----:R-:W-:Y:S01]  /*0130*/  IMAD R2, R4, UR7, R9 ;  /* 0x0000000704027c24 */ /* 0x002fe2000f8e0209 */
[----:B------:R-:W-:Y:S01]  /*0140*/  LEA.HI R4, R7, R0, RZ, 0x5 ;  /* 0x0000000007047211 */ /* 0x000fe200078f28ff */
[----:B------:R-:W-:Y:S02]  /*0150*/  IMAD R7, R9, -0x3c, R0 ;  /* 0xffffffc409077824 */ /* 0x000fe400078e0200 */
[C---:B------:R-:W-:Y:S01]  /*0160*/  VIADD R22, R2.reuse, 0x70 ;  /* 0x0000007002167836 */ /* 0x040fe20000000000 */
[----:B------:R-:W-:-:S02]  /*0170*/  ISETP.GE.U32.AND P0, PT, R2, UR8, PT ;  /* 0x0000000802007c0c */ /* 0x000fc4000bf06070 */
[----:B------:R-:W-:Y:S02]  /*0180*/  SHF.R.S32.HI R5, RZ, 0x1f, R2 ;  /* 0x0000001fff057819 */ /* 0x000fe40000011402 */
[----:B------:R-:W-:Y:S02]  /*0190*/  SHF.R.S32.HI R8, RZ, 0x5, R4 ;  /* 0x00000005ff087819 */ /* 0x000fe40000011404 */
[----:B------:R-:W-:Y:S01]  /*01a0*/  ISETP.GE.AND.EX P0, PT, R5, UR9, PT, P0 ;  /* 0x0000000905007c0c */ /* 0x000fe2000bf06300 */
[----:B------:R-:W-:Y:S01]  /*01b0*/  ULDC.64 UR8, c[0x0][0x208] ;  /* 0x0000820000087ab9 */ /* 0x000fe20000000a00 */
[----:B------:R-:W-:Y:S02]  /*01c0*/  IADD3 R9, R2, 0x8, RZ ;  /* 0x0000000802097810 */ /* 0x000fe40007ffe0ff */
[----:B------:R-:W-:Y:S01]  /*01d0*/  MOV R4, R6 ;  /* 0x0000000600047202 */ /* 0x000fe20000000f00 */
[----:B------:R-:W-:Y:S01]  /*01e0*/  HFMA2.MMA R6, -RZ, RZ, 0, 0 ;  /* 0x00000000ff067435 */ /* 0x000fe200000001ff */
[----:B------:R-:W-:-:S02]  /*01f0*/  SHF.L.U32 R7, R7, 0x1, RZ ;  /* 0x0000000107077819 */ /* 0x000fc400000006ff */
[----:B------:R-:W-:Y:S02]  /*0200*/  LEA R8, R8, UR5, 0x3 ;  /* 0x0000000508087c11 */ /* 0x000fe4000f8e18ff */
[C---:B------:R-:W-:Y:S02]  /*0210*/  IADD3 R10, R2.reuse, 0x10, RZ ;  /* 0x00000010020a7810 */ /* 0x040fe40007ffe0ff */
[C---:B------:R-:W-:Y:S02]  /*0220*/  IADD3 R11, R2.reuse, 0x18, RZ ;  /* 0x00000018020b7810 */ /* 0x040fe40007ffe0ff */
[C---:B------:R-:W-:Y:S02]  /*0230*/  IADD3 R12, R2.reuse, 0x20, RZ ;  /* 0x00000020020c7810 */ /* 0x040fe40007ffe0ff */
[C---:B------:R-:W-:Y:S02]  /*0240*/  IADD3 R13, R2.reuse, 0x28, RZ ;  /* 0x00000028020d7810 */ /* 0x040fe40007ffe0ff */
[----:B------:R-:W-:-:S02]  /*0250*/  IADD3 R14, R2, 0x30, RZ ;  /* 0x00000030020e7810 */ /* 0x000fc40007ffe0ff */
[C---:B------:R-:W-:Y:S02]  /*0260*/  IADD3 R15, R2.reuse, 0x38, RZ ;  /* 0x00000038020f7810 */ /* 0x040fe40007ffe0ff */
[C---:B------:R-:W-:Y:S02]  /*0270*/  IADD3 R16, R2.reuse, 0x40, RZ ;  /* 0x0000004002107810 */ /* 0x040fe40007ffe0ff */
[C---:B------:R-:W-:Y:S02]  /*0280*/  IADD3 R17, R2.reuse, 0x48, RZ ;  /* 0x0000004802117810 */ /* 0x040fe40007ffe0ff */
[----:B------:R-:W-:Y:S02]  /*0290*/  IADD3 R18, R2, 0x50, RZ ;  /* 0x0000005002127810 */ /* 0x000fe40007ffe0ff */
[----:B------:R-:W-:Y:S02]  /*02a0*/  ISETP.LT.U32.AND P0, PT, R0, 0x1e0, !P0 ;  /* 0x000001e00000780c */ /* 0x000fe40004701070 */
[----:B------:R-:W-:-:S02]  /*02b0*/  IADD3 R19, R2, 0x58, RZ ;  /* 0x0000005802137810 */ /* 0x000fc40007ffe0ff */
[C---:B------:R-:W-:Y:S02]  /*02c0*/  IADD3 R20, R2.reuse, 0x60, RZ ;  /* 0x0000006002147810 */ /* 0x040fe40007ffe0ff */
[C---:B------:R-:W-:Y:S02]  /*02d0*/  IADD3 R21, R2.reuse, 0x68, RZ ;  /* 0x0000006802157810 */ /* 0x040fe40007ffe0ff */
[----:B------:R-:W-:Y:S02]  /*02e0*/  IADD3 R23, R2, 0x78, RZ ;  /* 0x0000007802177810 */ /* 0x000fe40007ffe0ff */
[----:B0-----:R-:W-:-:S07]  /*02f0*/  SHF.R.S32.HI R25, RZ, 0x1f, R9 ;  /* 0x0000001fff197819 */ /* 0x001fce0000011409 */
.L_x_3669:
[----:B0-----:R-:W0:Y:S01]  /*0300*/  LDC R33, c[0x0][0x288] ;  /* 0x0000a200ff217b82 */ /* 0x001e220000000800 */
[----:B------:R-:W-:Y:S01]  /*0310*/  ULDC.64 UR14, c[0x0][0x278] ;  /* 0x00009e00000e7ab9 */ /* 0x000fe20000000a00 */
[----:B------:R-:W-:Y:S01]  /*0320*/  ULDC.64 UR12, c[0x0][0x280] ;  /* 0x0000a000000c7ab9 */ /* 0x000fe20000000a00 */
[----:B------:R-:W-:Y:S02]  /*0330*/  ISETP.GE.U32.AND P3, PT, R9, UR14, PT ;  /* 0x0000000e09007c0c */ /* 0x000fe4000bf66070 */
[----:B------:R-:W-:Y:S02]  /*0340*/  ISETP.GE.U32.AND P6, PT, R11, UR14, PT ;  /* 0x0000000e0b007c0c */ /* 0x000fe4000bfc6070 */
[----:B------:R-:W-:Y:S01]  /*0350*/  ISETP.GE.AND.EX P3, PT, R25, UR15, PT, P3 ;  /* 0x0000000f19007c0c */ /* 0x000fe2000bf66330 */
[----:B-1----:R-:W1:Y:S01]  /*0360*/  @P0 LDC.64 R40, c[0x0][0x220] ;  /* 0x00008800ff280b82 */ /* 0x002e620000000a00 */
[----:B------:R-:W-:Y:S02]  /*0370*/  SHF.R.S32.HI R49, RZ, 0x1f, R13 ;  /* 0x0000001fff317819 */ /* 0x000fe4000001140d */
[----:B------:R-:W-:-:S02]  /*0380*/  ISETP.LT.U32.AND P3, PT, R0, 0x1e0, !P3 ;  /* 0x000001e00000780c */ /* 0x000fc40005f61070 */
[----:B0-----:R-:W-:-:S11]  /*0390*/  IABS R29, R33 ;  /* 0x00000021001d7213 */ /* 0x001fd60000000000 */
[----:B------:R-:W0:Y:S01]  /*03a0*/  @P3 LDC.64 R38, c[0x0][0x270] ;  /* 0x00009c00ff263b82 */ /* 0x000e220000000a00 */
[----:B--2---:R-:W2:Y:S07]  /*03b0*/  I2F.RP R24, R29 ;  /* 0x0000001d00187306 */ /* 0x004eae0000209400 */
[----:B------:R-:W3:Y:S01]  /*03c0*/  @P3 LDC.64 R42, c[0x0][0x220] ;  /* 0x00008800ff2a3b82 */ /* 0x000ee20000000a00 */
[----:B--2---:R-:W2:Y:S02]  /*03d0*/  MUFU.RCP R24, R24 ;  /* 0x0000001800187308 */ /* 0x004ea40000001000 */
[----:B--2---:R-:W-:-:S06]  /*03e0*/  IADD3 R26, R24, 0xffffffe, RZ ;  /* 0x0ffffffe181a7810 */ /* 0x004fcc0007ffe0ff */
[----:B----4-:R2:W4:Y:S02]  /*03f0*/  F2I.FTZ.U32.TRUNC.NTZ R27, R26 ;  /* 0x0000001a001b7305 */ /* 0x010524000021f000 */
[----:B--2---:R-:W-:Y:S02]  /*0400*/  MOV R26, RZ ;  /* 0x000000ff001a7202 */ /* 0x004fe40000000f00 */
[----:B----4-:R-:W-:-:S05]  /*0410*/  IADD3 R28, RZ, -R27, RZ ;  /* 0x8000001bff1c7210 */ /* 0x010fca0007ffe0ff */
        /* <DEDUP_REMOVED lines=9> */
[----:B------:R-:W-:Y:S02]  /*04b0*/  ISETP.GE.U32.AND P1, PT, R24, R29, PT ;  /* 0x0000001d1800720c */ /* 0x000fe40003f26070 */
[----:B------:R-:W-:Y:S02]  /*04c0*/  LOP3.LUT R24, R4, R33, RZ, 0x3c, !PT ;  /* 0x0000002104187212 */ /* 0x000fe400078e3cff */
[----:B------:R-:W-:Y:S02]  /*04d0*/  ISETP.NE.AND P2, PT, R33, RZ, PT ;  /* 0x000000ff2100720c */ /* 0x000fe40003f45270 */
[----:B------:R-:W-:-:S07]  /*04e0*/  ISETP.GE.AND P4, PT, R24, RZ, PT ;  /* 0x000000ff1800720c */ /* 0x000fce0003f86270 */
[----:B------:R-:W-:Y:S02]  /*04f0*/  @P1 IADD3 R27, R27, 0x1, RZ ;  /* 0x000000011b1b1810 */ /* 0x000fe40007ffe0ff */
[----:B------:R-:W-:Y:S02]  /*0500*/  ISETP.GE.U32.AND P1, PT, R10, UR14, PT ;  /* 0x0000000e0a007c0c */ /* 0x000fe4000bf26070 */
[----:B------:R-:W-:Y:S02]  /*0510*/  MOV R31, R27 ;  /* 0x0000001b001f7202 */ /* 0x000fe40000000f00 */
[----:B------:R-:W-:Y:S02]  /*0520*/  SHF.R.S32.HI R27, RZ, 0x1f, R10 ;  /* 0x0000001fff1b7819 */ /* 0x000fe4000001140a */
[----:B------:R-:W-:Y:S02]  /*0530*/  @!P4 IADD3 R31, -R31, RZ, RZ ;  /* 0x000000ff1f1fc210 */ /* 0x000fe40007ffe1ff */
[----:B------:R-:W-:-:S02]  /*0540*/  @!P2 LOP3.LUT R31, RZ, R33, RZ, 0x33, !PT ;  /* 0x00000021ff1fa212 */ /* 0x000fc400078e33ff */
[----:B------:R-:W-:Y:S02]  /*0550*/  ISETP.GE.AND.EX P1, PT, R27, UR15, PT, P1 ;  /* 0x0000000f1b007c0c */ /* 0x000fe4000bf26310 */
[----:B------:R-:W-:Y:S02]  /*0560*/  IADD3 R29, -R31, RZ, RZ ;  /* 0x000000ff1f1d7210 */ /* 0x000fe40007ffe1ff */
[----:B------:R-:W-:Y:S02]  /*0570*/  ISETP.GT.U32.OR P1, PT, R0, 0x1df, P1 ;  /* 0x000001df0000780c */ /* 0x000fe40000f24470 */
[----:B------:R-:W-:Y:S01]  /*0580*/  SHF.R.S32.HI R24, RZ, 0x1f, R31 ;  /* 0x0000001fff187819 */ /* 0x000fe2000001141f */
[----:B------:R-:W-:Y:S01]  /*0590*/  IMAD R88, R33, R29, R4 ;  /* 0x0000001d21587224 */ /* 0x000fe200078e0204 */
[----:B------:R-:W-:Y:S01]  /*05a0*/  SHF.R.S32.HI R29, RZ, 0x1f, R7 ;  /* 0x0000001fff1d7819 */ /* 0x000fe20000011407 */
[----:B------:R-:W2:Y:S02]  /*05b0*/  @P0 LDC.64 R32, c[0x0][0x270] ;  /* 0x00009c00ff200b82 */ /* 0x000ea40000000a00 */
[----:B------:R-:W-:-:S02]  /*05c0*/  IMAD R88, R88, 0x78, RZ ;  /* 0x0000007858587824 */ /* 0x000fc400078e02ff */
[----:B------:R-:W-:-:S03]  /*05d0*/  IMAD R24, R24, UR12, RZ ;  /* 0x0000000c18187c24 */ /* 0x000fc6000f8e02ff */
[----:B------:R-:W-:Y:S01]  /*05e0*/  IADD3 R72, P2, R7, R88, RZ ;  /* 0x0000005807487210 */ /* 0x000fe20007f5e0ff */
[C---:B------:R-:W-:Y:S01]  /*05f0*/  IMAD R71, R31.reuse, UR13, R24 ;  /* 0x0000000d1f477c24 */ /* 0x040fe2000f8e0218 */
[----:B------:R-:W4:Y:S02]  /*0600*/  @!P1 LDC.64 R44, c[0x0][0x270] ;  /* 0x00009c00ff2c9b82 */ /* 0x000f240000000a00 */
[----:B------:R-:W-:Y:S02]  /*0610*/  LEA.HI.X.SX32 R73, R88, R29, 0x1, P2 ;  /* 0x0000001d58497211 */ /* 0x000fe400010f0eff */
[----:B------:R-:W-:Y:S02]  /*0620*/  SHF.R.S32.HI R29, RZ, 0x1f, R11 ;  /* 0x0000001fff1d7819 */ /* 0x000fe4000001140b */
[----:B------:R-:W-:Y:S01]  /*0630*/  ISETP.GE.U32.AND P2, PT, R12, UR14, PT ;  /* 0x0000000e0c007c0c */ /* 0x000fe2000bf46070 */
[----:B------:R-:W-:Y:S01]  /*0640*/  IMAD.WIDE.U32 R72, R31, UR12, R72 ;  /* 0x0000000c1f487c25 */ /* 0x000fe2000f8e0048 */
[----:B------:R-:W-:Y:S01]  /*0650*/  SHF.R.S32.HI R31, RZ, 0x1f, R12 ;  /* 0x0000001fff1f7819 */ /* 0x000fe2000001140c */
[----:B------:R-:W5:Y:S01]  /*0660*/  @!P1 LDC.64 R46, c[0x0][0x220] ;  /* 0x00008800ff2e9b82 */ /* 0x000f620000000a00 */
[----:B------:R-:W-:-:S02]  /*0670*/  ISETP.GE.AND.EX P6, PT, R29, UR15, PT, P6 ;  /* 0x0000000f1d007c0c */ /* 0x000fc4000bfc6360 */
[----:B------:R-:W-:Y:S02]  /*0680*/  IADD3 R71, R73, R71, RZ ;  /* 0x0000004749477210 */ /* 0x000fe40007ffe0ff */
[----:B------:R-:W-:Y:S01]  /*0690*/  @P0 MOV R70, R72 ;  /* 0x0000004800460202 */ /* 0x000fe20000000f00 */
[----:B--2---:R-:W-:Y:S01]  /*06a0*/  @P0 IMAD R24, R5, R32, RZ ;  /* 0x0000002005180224 */ /* 0x004fe200078e02ff */
[----:B------:R-:W-:Y:S02]  /*06b0*/  ISETP.GE.AND.EX P2, PT, R31, UR15, PT, P2 ;  /* 0x0000000f1f007c0c */ /* 0x000fe4000bf46320 */
[----:B------:R-:W-:Y:S01]  /*06c0*/  ISETP.GT.U32.OR P6, PT, R0, 0x1df, P6 ;  /* 0x000001df0000780c */ /* 0x000fe200037c4470 */
[C---:B------:R-:W-:Y:S01]  /*06d0*/  @P0 IMAD R33, R2.reuse, R33, R24 ;  /* 0x0000002102210224 */ /* 0x040fe200078e0218 */
[----:B------:R-:W-:Y:S01]  /*06e0*/  @P3 MOV R36, R72 ;  /* 0x0000004800243202 */ /* 0x000fe20000000f00 */
[----:B0-----:R-:W-:Y:S01]  /*06f0*/  @P3 IMAD R24, R25, R38, RZ ;  /* 0x0000002619183224 */ /* 0x001fe200078e02ff */
[----:B------:R-:W-:Y:S01]  /*0700*/  @P3 MOV R37, R71 ;  /* 0x0000004700253202 */ /* 0x000fe20000000f00 */
[----:B------:R-:W-:Y:S01]  /*0710*/  @P0 IMAD.WIDE.U32 R34, R2, R32, R70 ;  /* 0x0000002002220225 */ /* 0x000fe200078e0046 */
[----:B------:R-:W-:-:S03]  /*0720*/  ISETP.GT.U32.OR P2, PT, R0, 0x1df, P2 ;  /* 0x000001df0000780c */ /* 0x000fc60001744470 */
[----:B------:R-:W-:Y:S01]  /*0730*/  @P3 IMAD R39, R9, R39, R24 ;  /* 0x0000002709273224 */ /* 0x000fe200078e0218 */
[C---:B-1----:R-:W-:Y:S01]  /*0740*/  @P0 LEA R32, P4, R34.reuse, R40, 0x1 ;  /* 0x0000002822200211 */ /* 0x042fe200078808ff */
[----:B------:R-:W-:Y:S02]  /*0750*/  @P0 IMAD.IADD R24, R35, 0x1, R33 ;  /* 0x0000000123180824 */ /* 0x000fe400078e0221 */
[----:B------:R-:W-:Y:S01]  /*0760*/  @P3 IMAD.WIDE.U32 R36, R9, R38, R36 ;  /* 0x0000002609243225 */ /* 0x000fe200078e0024 */
[----:B------:R-:W0:Y:S02]  /*0770*/  @!P6 LDC.64 R52, c[0x0][0x270] ;  /* 0x00009c00ff34eb82 */ /* 0x000e240000000a00 */
[----:B------:R-:W-:Y:S01]  /*0780*/  @P0 LEA.HI.X R33, R34, R41, R24, 0x1, P4 ;  /* 0x0000002922210211 */ /* 0x000fe200020f0c18 */
[----:B----4-:R-:W-:Y:S01]  /*0790*/  @!P1 IMAD R26, R27, R44, RZ ;  /* 0x0000002c1b1a9224 */ /* 0x010fe200078e02ff */
[----:B------:R-:W-:Y:S02]  /*07a0*/  @P3 IADD3 R24, R37, R39, RZ ;  /* 0x0000002725183210 */ /* 0x000fe40007ffe0ff */
[----:B---3--:R-:W-:Y:S01]  /*07b0*/  @P3 LEA R34, P5, R36, R42, 0x1 ;  /* 0x0000002a24223211 */ /* 0x008fe200078a08ff */
[----:B------:R-:W-:Y:S01]  /*07c0*/  @!P1 IMAD R39, R10, R45, R26 ;  /* 0x0000002d0a279224 */ /* 0x000fe200078e021a */
[----:B------:R-:W1:Y:S01]  /*07d0*/  @!P2 LDC.64 R54, c[0x0][0x270] ;  /* 0x00009c00ff36ab82 */ /* 0x000e620000000a00 */
[----:B------:R-:W-:-:S02]  /*07e0*/  @!P1 MOV R37, R71 ;  /* 0x0000004700259202 */ /* 0x000fc40000000f00 */
[----:B------:R-:W-:Y:S02]  /*07f0*/  @P3 LEA.HI.X R35, R36, R43, R24, 0x1, P5 ;  /* 0x0000002b24233211 */ /* 0x000fe400028f0c18 */
[----:B------:R-:W-:Y:S02]  /*0800*/  @!P1 MOV R36, R72 ;  /* 0x0000004800249202 */ /* 0x000fe40000000f00 */
[----:B------:R-:W-:Y:S01]  /*0810*/  ISETP.GE.U32.AND P4, PT, R13, UR14, PT ;  /* 0x0000000e0d007c0c */ /* 0x000fe2000bf86070 */
[----:B------:R-:W2:Y:S01]  /*0820*/  @!P2 LDC.64 R56, c[0x0][0x220] ;  /* 0x00008800ff38ab82 */ /* 0x000ea20000000a00 */
[----:B------:R-:W-:Y:S01]  /*0830*/  MOV R24, RZ ;  /* 0x000000ff00187202 */ /* 0x000fe20000000f00 */
[----:B------:R-:W-:Y:S01]  /*0840*/  @!P1 IMAD.WIDE.U32 R36, R10, R44, R36 ;  /* 0x0000002c0a249225 */ /* 0x000fe200078e0024 */
[----:B------:R-:W-:-:S04]  /*0850*/  ISETP.GE.AND.EX P4, PT, R49, UR15, PT, P4 ;  /* 0x0000000f31007c0c */ /* 0x000fc8000bf86340 */
[----:B------:R-:W-:Y:S01]  /*0860*/  ISETP.GT.U32.OR P4, PT, R0, 0x1df, P4 ;  /* 0x000001df0000780c */ /* 0x000fe20002784470 */
[----:B------:R-:W3:Y:S01]  /*0870*/  @!P6 LDC.64 R44, c[0x0][0x220] ;  /* 0x00008800ff2ceb82 */ /* 0x000ee20000000a00 */
[----:B------:R-:W-:Y:S01]  /*0880*/  @!P1 IADD3 R26, R37, R39, RZ ;  /* 0x00000027251a9210 */ /* 0x000fe20007ffe0ff */
[----:B------:R4:W2:Y:S01]  /*0890*/  @P3 LDG.E R24, desc[UR8][R34.64] ;  /* 0x0000000822183981 */ /* 0x0008a2000c1e1900 */
[C---:B-----5:R-:W-:Y:S01]  /*08a0*/  @!P1 LEA R38, P5, R36.reuse, R46, 0x1 ;  /* 0x0000002e24269211 */ /* 0x060fe200078a08ff */
[----:B0-----:R-:W-:Y:S01]  /*08b0*/  @!P6 IMAD R28, R29, R52, RZ ;  /* 0x000000341d1ce224 */ /* 0x001fe200078e02ff */
[----:B------:R-:W-:Y:S02]  /*08c0*/  SHF.R.S32.HI R51, RZ, 0x1f, R14 ;  /* 0x0000001fff337819 */ /* 0x000fe4000001140e */
[----:B------:R-:W-:Y:S02]  /*08d0*/  @!P1 LEA.HI.X R39, R36, R47, R26, 0x1, P5 ;  /* 0x0000002f24279211 */ /* 0x000fe400028f0c1a */
[----:B------:R-:W-:-:S02]  /*08e0*/  ISETP.GE.U32.AND P5, PT, R14, UR14, PT ;  /* 0x0000000e0e007c0c */ /* 0x000fc4000bfa6070 */
[----:B----4-:R-:W-:Y:S02]  /*08f0*/  @!P6 MOV R34, R72 ;  /* 0x000000480022e202 */ /* 0x010fe40000000f00 */
[----:B------:R-:W-:Y:S01]  /*0900*/  @!P6 MOV R35, R71 ;  /* 0x000000470023e202 */ /* 0x000fe20000000f00 */
[----:B-1----:R-:W-:Y:S01]  /*0910*/  @!P2 IMAD R26, R31, R54, RZ ;  /* 0x000000361f1aa224 */ /* 0x002fe200078e02ff */
[----:B------:R-:W0:Y:S01]  /*0920*/  @!P4 LDC.64 R46, c[0x0][0x270] ;  /* 0x00009c00ff2ecb82 */ /* 0x000e220000000a00 */
[----:B------:R-:W-:Y:S01]  /*0930*/  @!P6 IMAD R37, R11, R53, R28 ;  /* 0x000000350b25e224 */ /* 0x000fe200078e021c */
[----:B------:R-:W-:Y:S01]  /*0940*/  ISETP.GE.AND.EX P5, PT, R51, UR15, PT, P5 ;  /* 0x0000000f33007c0c */ /* 0x000fe2000bfa6350 */
[----:B------:R-:W-:Y:S01]  /*0950*/  @!P6 IMAD.WIDE.U32 R34, R11, R52, R34 ;  /* 0x000000340b22e225 */ /* 0x000fe200078e0022 */
[----:B------:R-:W-:Y:S02]  /*0960*/  @!P2 MOV R40, R72 ;  /* 0x000000480028a202 */ /* 0x000fe40000000f00 */
[----:B------:R-:W-:Y:S01]  /*0970*/  @!P2 MOV R41, R71 ;  /* 0x000000470029a202 */ /* 0x000fe20000000f00 */
[----:B------:R-:W-:Y:S01]  /*0980*/  @!P2 IMAD R43, R12, R55, R26 ;  /* 0x000000370c2ba224 */ /* 0x000fe200078e021a */
[----:B------:R-:W-:-:S02]  /*0990*/  MOV R26, RZ ;  /* 0x000000ff001a7202 */ /* 0x000fc40000000f00 */
[----:B------:R-:W-:Y:S01]  /*09a0*/  ISETP.GT.U32.OR P5, PT, R0, 0x1df, P5 ;  /* 0x000001df0000780c */ /* 0x000fe20002fa4470 */
[----:B------:R-:W-:Y:S01]  /*09b0*/  @!P2 IMAD.WIDE.U32 R40, R12, R54, R40 ;  /* 0x000000360c28a225 */ /* 0x000fe200078e0028 */
[----:B------:R-:W-:Y:S02]  /*09c0*/  @!P6 IADD3 R28, R35, R37, RZ ;  /* 0x00000025231ce210 */ /* 0x000fe40007ffe0ff */
[C---:B---3--:R-:W-:Y:S01]  /*09d0*/  @!P6 LEA R36, P3, R34.reuse, R44, 0x1 ;  /* 0x0000002c2224e211 */ /* 0x048fe200078608ff */
[----:B------:R-:W3:Y:S01]  /*09e0*/  @!P1 LDG.E R26, desc[UR8][R38.64] ;  /* 0x00000008261a9981 */ /* 0x000ee2000c1e1900 */
[----:B------:R-:W-:Y:S02]  /*09f0*/  @!P2 IADD3 R30, R41, R43, RZ ;  /* 0x0000002b291ea210 */ /* 0x000fe40007ffe0ff */
[----:B------:R-:W-:Y:S02]  /*0a00*/  @!P6 LEA.HI.X R37, R34, R45, R28, 0x1, P3 ;  /* 0x0000002d2225e211 */ /* 0x000fe400018f0c1c */
[----:B--2---:R-:W-:Y:S01]  /*0a10*/  @!P2 LEA R34, P1, R40, R56, 0x1 ;  /* 0x000000382822a211 */ /* 0x004fe200078208ff */
[----:B------:R-:W1:Y:S01]  /*0a20*/  @!P4 LDC.64 R44, c[0x0][0x220] ;  /* 0x00008800ff2ccb82 */ /* 0x000e620000000a00 */
[----:B------:R-:W-:-:S02]  /*0a30*/  SHF.R.S32.HI R53, RZ, 0x1f, R15 ;  /* 0x0000001fff357819 */ /* 0x000fc4000001140f */
[----:B------:R-:W-:Y:S02]  /*0a40*/  ISETP.GE.U32.AND P3, PT, R15, UR14, PT ;  /* 0x0000000e0f007c0c */ /* 0x000fe4000bf66070 */
[----:B------:R-:W-:Y:S02]  /*0a50*/  @!P2 LEA.HI.X R35, R40, R57, R30, 0x1, P1 ;  /* 0x000000392823a211 */ /* 0x000fe400008f0c1e */
[----:B------:R-:W-:Y:S01]  /*0a60*/  MOV R28, RZ ;  /* 0x000000ff001c7202 */ /* 0x000fe20000000f00 */
[----:B------:R-:W2:Y:S01]  /*0a70*/  @!P5 LDC.64 R58, c[0x0][0x270] ;  /* 0x00009c00ff3adb82 */ /* 0x000ea20000000a00 */
[----:B------:R-:W-:Y:S02]  /*0a80*/  SHF.R.S32.HI R55, RZ, 0x1f, R16 ;  /* 0x0000001fff377819 */ /* 0x000fe40000011410 */
[----:B------:R-:W-:Y:S02]  /*0a90*/  ISETP.GE.U32.AND P1, PT, R16, UR14, PT ;  /* 0x0000000e10007c0c */ /* 0x000fe4000bf26070 */
[----:B------:R-:W-:Y:S01]  /*0aa0*/  ISETP.GE.AND.EX P3, PT, R53, UR15, PT, P3 ;  /* 0x0000000f35007c0c */ /* 0x000fe2000bf66330 */
[----:B------:R4:W5:Y:S01]  /*0ab0*/  @!P6 LDG.E R28, desc[UR8][R36.64] ;  /* 0x00000008241ce981 */ /* 0x000962000c1e1900 */
[----:B------:R-:W-:Y:S01]  /*0ac0*/  ISETP.GE.AND.EX P1, PT, R55, UR15, PT, P1 ;  /* 0x0000000f37007c0c */ /* 0x000fe2000bf26310 */
[----:B------:R-:W2:Y:S01]  /*0ad0*/  @!P5 LDC.64 R60, c[0x0][0x220] ;  /* 0x00008800ff3cdb82 */ /* 0x000ea20000000a00 */
[C---:B------:R-:W-:Y:S01]  /*0ae0*/  ISETP.GT.U32.OR P3, PT, R0.reuse, 0x1df, P3 ;  /* 0x000001df0000780c */ /* 0x040fe20001f64470 */
[----:B0-----:R-:W-:Y:S01]  /*0af0*/  @!P4 IMAD R30, R49, R46, RZ ;  /* 0x0000002e311ec224 */ /* 0x001fe200078e02ff */
[----:B------:R-:W-:-:S02]  /*0b00*/  ISETP.GT.U32.OR P1, PT, R0, 0x1df, P1 ;  /* 0x000001df0000780c */ /* 0x000fc40000f24470 */
[----:B----4-:R-:W-:Y:S01]  /*0b10*/  @!P4 MOV R36, R72 ;  /* 0x000000480024c202 */ /* 0x010fe20000000f00 */
[----:B------:R-:W-:Y:S02]  /*0b20*/  @!P4 IMAD.MOV.U32 R37, RZ, RZ, R71 ;  /* 0x000000ffff25c224 */ /* 0x000fe400078e0047 */
[C---:B------:R-:W-:Y:S02]  /*0b30*/  @!P4 IMAD R39, R13.reuse, R47, R30 ;  /* 0x0000002f0d27c224 */ /* 0x040fe400078e021e */
[----:B------:R-:W-:Y:S01]  /*0b40*/  @!P4 IMAD.WIDE.U32 R36, R13, R46, R36 ;  /* 0x0000002e0d24c225 */ /* 0x000fe200078e0024 */
[----:B------:R-:W-:Y:S02]  /*0b50*/  MOV R30, RZ ;  /* 0x000000ff001e7202 */ /* 0x000fe40000000f00 */
[----:B------:R-:W-:-:S03]  /*0b60*/  SHF.R.S32.HI R57, RZ, 0x1f, R17 ;  /* 0x0000001fff397819 */ /* 0x000fc60000011411 */
[----:B------:R-:W0:Y:S01]  /*0b70*/  @!P1 LDC.64 R42, c[0x0][0x270] ;  /* 0x00009c00ff2a9b82 */ /* 0x000e220000000a00 */
[----:B------:R-:W-:Y:S01]  /*0b80*/  @!P4 IADD3 R37, R37, R39, RZ ;  /* 0x000000272525c210 */ /* 0x000fe20007ffe0ff */
[----:B------:R4:W5:Y:S01]  /*0b90*/  @!P2 LDG.E R30, desc[UR8][R34.64] ;  /* 0x00000008221ea981 */ /* 0x000962000c1e1900 */
[----:B-1----:R-:W-:-:S05]  /*0ba0*/  @!P4 LEA R44, P6, R36, R44, 0x1 ;  /* 0x0000002c242cc211 */ /* 0x002fca00078c08ff */
[----:B------:R-:W1:Y:S01]  /*0bb0*/  @!P3 LDC.64 R38, c[0x0][0x270] ;  /* 0x00009c00ff26bb82 */ /* 0x000e620000000a00 */
[----:B------:R-:W-:Y:S02]  /*0bc0*/  ISETP.GE.U32.AND P2, PT, R17, UR14, PT ;  /* 0x0000000e11007c0c */ /* 0x000fe4000bf46070 */
[----:B------:R-:W-:Y:S01]  /*0bd0*/  @!P4 LEA.HI.X R45, R36, R45, R37, 0x1, P6 ;  /* 0x0000002d242dc211 */ /* 0x000fe200030f0c25 */
[----:B--2---:R-:W-:Y:S01]  /*0be0*/  @!P5 IMAD R40, R51, R58, RZ ;  /* 0x0000003a3328d224 */ /* 0x004fe200078e02ff */
[----:B------:R-:W-:Y:S02]  /*0bf0*/  ISETP.GE.AND.EX P2, PT, R57, UR15, PT, P2 ;  /* 0x0000000f39007c0c */ /* 0x000fe4000bf46320 */
[----:B------:R-:W-:Y:S01]  /*0c00*/  @!P5 MOV R36, R72 ;  /* 0x000000480024d202 */ /* 0x000fe20000000f00 */
[----:B----4-:R-:W2:Y:S01]  /*0c10*/  @!P3 LDC.64 R34, c[0x0][0x220] ;  /* 0x00008800ff22bb82 */ /* 0x010ea20000000a00 */
[----:B------:R-:W-:Y:S01]  /*0c20*/  @!P5 MOV R37, R71 ;  /* 0x000000470025d202 */ /* 0x000fe20000000f00 */
[----:B------:R-:W-:Y:S01]  /*0c30*/  @!P5 IMAD R41, R14, R59, R40 ;  /* 0x0000003b0e29d224 */ /* 0x000fe200078e0228 */
[----:B------:R-:W-:-:S02]  /*0c40*/  MOV R50, RZ ;  /* 0x000000ff00327202 */ /* 0x000fc40000000f00 */
[----:B------:R-:W-:Y:S01]  /*0c50*/  ISETP.GT.U32.OR P2, PT, R0, 0x1df, P2 ;  /* 0x000001df0000780c */ /* 0x000fe20001744470 */
[----:B------:R-:W-:Y:S01]  /*0c60*/  @!P5 IMAD.WIDE.U32 R36, R14, R58, R36 ;  /* 0x0000003a0e24d225 */ /* 0x000fe200078e0024 */
[----:B------:R-:W-:Y:S02]  /*0c70*/  SHF.R.S32.HI R59, RZ, 0x1f, R18 ;  /* 0x0000001fff3b7819 */ /* 0x000fe40000011412 */
[----:B------:R4:W5:Y:S01]  /*0c80*/  @!P4 LDG.E R50, desc[UR8][R44.64] ;  /* 0x000000082c32c981 */ /* 0x000962000c1e1900 */
[----:B------:R-:W-:Y:S02]  /*0c90*/  ISETP.GE.U32.AND P4, PT, R18, UR14, PT ;  /* 0x0000000e12007c0c */ /* 0x000fe4000bf86070 */
[----:B------:R-:W-:Y:S02]  /*0ca0*/  @!P5 IADD3 R37, R37, R41, RZ ;  /* 0x000000292525d210 */ /* 0x000fe40007ffe0ff */
[----:B------:R-:W2:Y:S01]  /*0cb0*/  @!P1 LDC.64 R40, c[0x0][0x220] ;  /* 0x00008800ff289b82 */ /* 0x000ea20000000a00 */
[----:B------:R-:W-:-:S02]  /*0cc0*/  @!P5 LEA R46, P6, R36, R60, 0x1 ;  /* 0x0000003c242ed211 */ /* 0x000fc400078c08ff */
[----:B------:R-:W-:Y:S02]  /*0cd0*/  MOV R48, RZ ;  /* 0x000000ff00307202 */ /* 0x000fe40000000f00 */
[----:B------:R-:W-:Y:S01]  /*0ce0*/  ISETP.GE.AND.EX P4, PT, R59, UR15, PT, P4 ;  /* 0x0000000f3b007c0c */ /* 0x000fe2000bf86340 */
[----:B-1----:R-:W-:Y:S01]  /*0cf0*/  @!P3 IMAD R54, R53, R38, RZ ;  /* 0x000000263536b224 */ /* 0x002fe200078e02ff */
[----:B------:R-:W-:Y:S02]  /*0d00*/  @!P5 LEA.HI.X R47, R36, R61, R37, 0x1, P6 ;  /* 0x0000003d242fd211 */ /* 0x000fe400030f0c25 */
[----:B----4-:R-:W-:Y:S01]  /*0d10*/  @!P3 MOV R44, R72 ;  /* 0x00000048002cb202 */ /* 0x010fe20000000f00 */
[----:B------:R-:W1:Y:S01]  /*0d20*/  @!P2 LDC.64 R36, c[0x0][0x270] ;  /* 0x00009c00ff24ab82 */ /* 0x000e620000000a00 */
[----:B------:R-:W-:Y:S01]  /*0d30*/  @!P3 MOV R45, R71 ;  /* 0x00000047002db202 */ /* 0x000fe20000000f00 */
[----:B------:R0:W4:Y:S01]  /*0d40*/  @P0 LDG.E R48, desc[UR8][R32.64] ;  /* 0x0000000820300981 */ /* 0x000122000c1e1900 */
[----:B------:R-:W-:Y:S01]  /*0d50*/  ISETP.GT.U32.OR P4, PT, R0, 0x1df, P4 ;  /* 0x000001df0000780c */ /* 0x000fe20002784470 */
[C---:B------:R-:W-:Y:S01]  /*0d60*/  @!P3 IMAD R39, R15.reuse, R39, R54 ;  /* 0x000000270f27b224 */ /* 0x040fe200078e0236 */
[----:B------:R-:W-:Y:S01]  /*0d70*/  MOV R52, RZ ;  /* 0x000000ff00347202 */ /* 0x000fe20000000f00 */
[----:B------:R-:W-:-:S04]  /*0d80*/  @!P3 IMAD.WIDE.U32 R44, R15, R38, R44 ;  /* 0x000000260f2cb225 */ /* 0x000fc800078e002c */
[----:B0-----:R-:W-:Y:S01]  /*0d90*/  @!P1 IMAD R32, R55, R42, RZ ;  /* 0x0000002a37209224 */ /* 0x001fe200078e02ff */
[----:B------:R-:W-:Y:S01]  /*0da0*/  @!P1 MOV R33, R71 ;  /* 0x0000004700219202 */ /* 0x000fe20000000f00 */
[----:B------:R-:W5:Y:S02]  /*0db0*/  @!P5 LDG.E R52, desc[UR8][R46.64] ;  /* 0x000000082e34d981 */ /* 0x000f64000c1e1900 */
[----:B------:R-:W-:Y:S01]  /*0dc0*/  @!P1 IMAD R63, R16, R43, R32 ;  /* 0x0000002b103f9224 */ /* 0x000fe200078e0220 */
[----:B------:R-:W-:Y:S02]  /*0dd0*/  @!P1 MOV R32, R72 ;  /* 0x0000004800209202 */ /* 0x000fe40000000f00 */
[----:B------:R-:W-:Y:S02]  /*0de0*/  @!P3 IADD3 R45, R45, R39, RZ ;  /* 0x000000272d2db210 */ /* 0x000fe40007ffe0ff */
[----:B--2---:R-:W-:Y:S01]  /*0df0*/  @!P3 LEA R34, P6, R44, R34, 0x1 ;  /* 0x000000222c22b211 */ /* 0x004fe200078c08ff */
[----:B------:R-:W0:Y:S01]  /*0e00*/  @!P2 LDC.64 R38, c[0x0][0x220] ;  /* 0x00008800ff26ab82 */ /* 0x000e220000000a00 */
[----:B------:R-:W-:-:S02]  /*0e10*/  SHF.R.S32.HI R61, RZ, 0x1f, R19 ;  /* 0x0000001fff3d7819 */ /* 0x000fc40000011413 */
[----:B------:R-:W-:Y:S01]  /*0e20*/  ISETP.GE.U32.AND P5, PT, R19, UR14, PT ;  /* 0x0000000e13007c0c */ /* 0x000fe2000bfa6070 */
[----:B------:R-:W-:Y:S01]  /*0e30*/  @!P1 IMAD.WIDE.U32 R42, R16, R42, R32 ;  /* 0x0000002a102a9225 */ /* 0x000fe200078e0020 */
[----:B------:R-:W-:Y:S02]  /*0e40*/  MOV R54, RZ ;  /* 0x000000ff00367202 */ /* 0x000fe40000000f00 */
[----:B------:R-:W-:Y:S01]  /*0e50*/  @!P3 LEA.HI.X R35, R44, R35, R45, 0x1, P6 ;  /* 0x000000232c23b211 */ /* 0x000fe200030f0c2d */
[----:B------:R-:W2:Y:S01]  /*0e60*/  @!P4 LDC.64 R32, c[0x0][0x270] ;  /* 0x00009c00ff20cb82 */ /* 0x000ea20000000a00 */
[----:B------:R-:W-:Y:S02]  /*0e70*/  ISETP.GE.AND.EX P5, PT, R61, UR15, PT, P5 ;  /* 0x0000000f3d007c0c */ /* 0x000fe4000bfa6350 */
[----:B------:R-:W-:Y:S01]  /*0e80*/  @!P1 IADD3 R43, R43, R63, RZ ;  /* 0x0000003f2b2b9210 */ /* 0x000fe20007ffe0ff */
[----:B------:R1:W5:Y:S01]  /*0e90*/  @!P3 LDG.E R54, desc[UR8][R34.64] ;  /* 0x000000082236b981 */ /* 0x000362000c1e1900 */
[----:B------:R-:W-:-:S02]  /*0ea0*/  @!P1 LEA R40, P6, R42, R40, 0x1 ;  /* 0x000000282a289211 */ /* 0x000fc400078c08ff */
[----:B------:R-:W-:Y:S02]  /*0eb0*/  ISETP.GT.U32.OR P3, PT, R0, 0x1df, P5 ;  /* 0x000001df0000780c */ /* 0x000fe40002f64470 */
[----:B------:R-:W-:Y:S01]  /*0ec0*/  @!P1 LEA.HI.X R41, R42, R41, R43, 0x1, P6 ;  /* 0x000000292a299211 */ /* 0x000fe200030f0c2b */
[----:B-1----:R-:W-:Y:S01]  /*0ed0*/  @!P2 IMAD R44, R57, R36, RZ ;  /* 0x00000024392ca224 */ /* 0x002fe200078e02ff */
[----:B------:R-:W-:Y:S01]  /*0ee0*/  @!P2 MOV R42, R72 ;  /* 0x00000048002aa202 */ /* 0x000fe20000000f00 */
[----:B------:R-:W-:Y:S01]  /*0ef0*/  @!P2 IMAD.MOV.U32 R43, RZ, RZ, R71 ;  /* 0x000000ffff2ba224 */ /* 0x000fe200078e0047 */
[----:B------:R-:W-:Y:S01]  /*0f00*/  MOV R56, RZ ;  /* 0x000000ff00387202 */ /* 0x000fe20000000f00 */
[C---:B------:R-:W-:Y:S01]  /*0f10*/  @!P2 IMAD R45, R17.reuse, R37, R44 ;  /* 0x00000025112da224 */ /* 0x040fe200078e022c */
[----:B------:R-:W-:Y:S01]  /*0f20*/  SHF.R.S32.HI R63, RZ, 0x1f, R20 ;  /* 0x0000001fff3f7819 */ /* 0x000fe20000011414 */
[----:B------:R-:W-:Y:S01]  /*0f30*/  @!P2 IMAD.WIDE.U32 R42, R17, R36, R42 ;  /* 0x00000024112aa225 */ /* 0x000fe200078e002a */
[----:B------:R-:W-:Y:S01]  /*0f40*/  ISETP.GE.U32.AND P5, PT, R20, UR14, PT ;  /* 0x0000000e14007c0c */ /* 0x000fe2000bfa6070 */
[----:B------:R-:W1:Y:S01]  /*0f50*/  @!P4 LDC.64 R36, c[0x0][0x220] ;  /* 0x00008800ff24cb82 */ /* 0x000e620000000a00 */
[----:B------:R2:W5:Y:S01]  /*0f60*/  @!P1 LDG.E R56, desc[UR8][R40.64] ;  /* 0x0000000828389981 */ /* 0x000562000c1e1900 */
[----:B------:R-:W-:-:S02]  /*0f70*/  SHF.R.S32.HI R65, RZ, 0x1f, R21 ;  /* 0x0000001fff417819 */ /* 0x000fc40000011415 */
[----:B------:R-:W-:Y:S02]  /*0f80*/  ISETP.GE.AND.EX P5, PT, R63, UR15, PT, P5 ;  /* 0x0000000f3f007c0c */ /* 0x000fe4000bfa6350 */
[----:B------:R-:W-:Y:S02]  /*0f90*/  ISETP.GE.U32.AND P1, PT, R21, UR14, PT ;  /* 0x0000000e15007c0c */ /* 0x000fe4000bf26070 */
[----:B------:R-:W1:Y:S01]  /*0fa0*/  @!P3 LDC.64 R34, c[0x0][0x270] ;  /* 0x00009c00ff22bb82 */ /* 0x000e620000000a00 */
[----:B------:R-:W-:Y:S02]  /*0fb0*/  @!P2 IADD3 R43, R43, R45, RZ ;  /* 0x0000002d2b2ba210 */ /* 0x000fe40007ffe0ff */
[----:B0-----:R-:W-:Y:S02]  /*0fc0*/  @!P2 LEA R74, P6, R42, R38, 0x1 ;  /* 0x000000262a4aa211 */ /* 0x001fe400078c08ff */
[----:B------:R-:W-:Y:S02]  /*0fd0*/  ISETP.GT.U32.OR P5, PT, R0, 0x1df, P5 ;  /* 0x000001df0000780c */ /* 0x000fe40002fa4470 */
[----:B------:R-:W-:Y:S01]  /*0fe0*/  ISETP.GE.AND.EX P1, PT, R65, UR15, PT, P1 ;  /* 0x0000000f41007c0c */ /* 0x000fe2000bf26310 */
[----:B--2---:R-:W-:Y:S01]  /*0ff0*/  @!P4 IMAD R38, R59, R32, RZ ;  /* 0x000000203b26c224 */ /* 0x004fe200078e02ff */
[----:B------:R-:W-:Y:S01]  /*1000*/  @!P4 MOV R40, R72 ;  /* 0x000000480028c202 */ /* 0x000fe20000000f00 */
[----:B------:R-:W0:Y:S01]  /*1010*/  @!P3 LDC.64 R46, c[0x0][0x220] ;  /* 0x00008800ff2ebb82 */ /* 0x000e220000000a00 */
[----:B------:R-:W-:-:S02]  /*1020*/  @!P4 MOV R41, R71 ;  /* 0x000000470029c202 */ /* 0x000fc40000000f00 */
[----:B------:R-:W-:Y:S02]  /*1030*/  MOV R58, RZ ;  /* 0x000000ff003a7202 */ /* 0x000fe40000000f00 */
[----:B------:R-:W-:Y:S02]  /*1040*/  @!P2 LEA.HI.X R75, R42, R39, R43, 0x1, P6 ;  /* 0x000000272a4ba211 */ /* 0x000fe400030f0c2b */
[----:B------:R-:W-:Y:S01]  /*1050*/  ISETP.GT.U32.OR P1, PT, R0, 0x1df, P1 ;  /* 0x000001df0000780c */ /* 0x000fe20000f24470 */
[C---:B------:R-:W-:Y:S01]  /*1060*/  @!P4 IMAD R33, R18.reuse, R33, R38 ;  /* 0x000000211221c224 */ /* 0x040fe200078e0226 */
[----:B------:R-:W-:Y:S01]  /*1070*/  SHF.R.S32.HI R67, RZ, 0x1f, R22 ;  /* 0x0000001fff437819 */ /* 0x000fe20000011416 */
[----:B------:R-:W-:Y:S01]  /*1080*/  @!P4 IMAD.WIDE.U32 R40, R18, R32, R40 ;  /* 0x000000201228c225 */ /* 0x000fe200078e0028 */
[----:B------:R2:W5:Y:S01]  /*1090*/  @!P2 LDG.E R58, desc[UR8][R74.64] ;  /* 0x000000084a3aa981 */ /* 0x000562000c1e1900 */
[----:B------:R-:W-:Y:S01]  /*10a0*/  ISETP.GE.U32.AND P2, PT, R22, UR14, PT ;  /* 0x0000000e16007c0c */ /* 0x000fe2000bf46070 */
[----:B------:R-:W0:Y:S02]  /*10b0*/  @!P5 LDC.64 R42, c[0x0][0x220] ;  /* 0x00008800ff2adb82 */ /* 0x000e240000000a00 */
[----:B------:R-:W-:-:S02]  /*10c0*/  @!P4 IADD3 R39, R41, R33, RZ ;  /* 0x000000212927c210 */ /* 0x000fc40007ffe0ff */
[----:B------:R-:W-:-:S04]  /*10d0*/  ISETP.GE.AND.EX P2, PT, R67, UR15, PT, P2 ;  /* 0x0000000f43007c0c */ /* 0x000fc8000bf46320 */
[----:B------:R-:W0:Y:S01]  /*10e0*/  @!P5 LDC.64 R32, c[0x0][0x270] ;  /* 0x00009c00ff20db82 */ /* 0x000e220000000a00 */
[----:B-1----:R-:W-:Y:S02]  /*10f0*/  @!P4 LEA R38, P6, R40, R36, 0x1 ;  /* 0x000000242826c211 */ /* 0x002fe400078c08ff */
[----:B------:R-:W-:Y:S01]  /*1100*/  ISETP.GT.U32.OR P2, PT, R0, 0x1df, P2 ;  /* 0x000001df0000780c */ /* 0x000fe20001744470 */
[----:B------:R-:W-:Y:S01]  /*1110*/  @!P3 IMAD R36, R61, R34, RZ ;  /* 0x000000223d24b224 */ /* 0x000fe200078e02ff */
[----:B------:R-:W-:-:S03]  /*1120*/  @!P4 LEA.HI.X R39, R40, R37, R39, 0x1, P6 ;  /* 0x000000252827c211 */ /* 0x000fc600030f0c27 */
[----:B------:R-:W1:Y:S01]  /*1130*/  @!P1 LDC.64 R44, c[0x0][0x270] ;  /* 0x00009c00ff2c9b82 */ /* 0x000e620000000a00 */
[----:B------:R-:W-:Y:S02]  /*1140*/  SHF.R.S32.HI R69, RZ, 0x1f, R23 ;  /* 0x0000001fff457819 */ /* 0x000fe40000011417 */
[----:B------:R-:W-:Y:S01]  /*1150*/  ISETP.GE.U32.AND P6, PT, R23, UR14, PT ;  /* 0x0000000e17007c0c */ /* 0x000fe2000bfc6070 */
[----:B--2---:R-:W-:Y:S01]  /*1160*/  @!P3 IMAD R75, R19, R35, R36 ;  /* 0x00000023134bb224 */ /* 0x004fe200078e0224 */
[----:B------:R-:W-:Y:S02]  /*1170*/  @!P3 MOV R36, R72 ;  /* 0x000000480024b202 */ /* 0x000fe40000000f00 */
[----:B------:R-:W-:Y:S01]  /*1180*/  @!P3 MOV R37, R71 ;  /* 0x000000470025b202 */ /* 0x000fe20000000f00 */
[----:B------:R-:W2:Y:S01]  /*1190*/  @!P1 LDC.64 R40, c[0x0][0x220] ;  /* 0x00008800ff289b82 */ /* 0x000ea20000000a00 */
[----:B------:R-:W-:Y:S02]  /*11a0*/  ISETP.GE.AND.EX P6, PT, R69, UR15, PT, P6 ;  /* 0x0000000f45007c0c */ /* 0x000fe4000bfc6360 */
[----:B------:R-:W-:Y:S01]  /*11b0*/  MOV R60, RZ ;  /* 0x000000ff003c7202 */ /* 0x000fe20000000f00 */
[----:B------:R-:W-:Y:S01]  /*11c0*/  @!P3 IMAD.WIDE.U32 R36, R19, R34, R36 ;  /* 0x000000221324b225 */ /* 0x000fe200078e0024 */
[----:B------:R-:W-:-:S03]  /*11d0*/  ISETP.GT.U32.OR P6, PT, R0, 0x1df, P6 ;  /* 0x000001df0000780c */ /* 0x000fc600037c4470 */
[----:B------:R-:W2:Y:S01]  /*11e0*/  @!P2 LDC.64 R34, c[0x0][0x270] ;  /* 0x00009c00ff22ab82 */ /* 0x000ea20000000a00 */
[----:B------:R0:W5:Y:S01]  /*11f0*/  @!P4 LDG.E R60, desc[UR8][R38.64] ;  /* 0x00000008263cc981 */ /* 0x000162000c1e1900 */
[----:B------:R-:W-:Y:S01]  /*1200*/  @!P3 IADD3 R37, R37, R75, RZ ;  /* 0x0000004b2525b210 */ /* 0x000fe20007ffe0ff */
[----:B0-----:R-:W-:Y:S01]  /*1210*/  @!P5 IMAD R62, R63, R32, RZ ;  /* 0x000000203f3ed224 */ /* 0x001fe200078e02ff */
[----:B------:R-:W-:-:S03]  /*1220*/  @!P3 LEA R46, P4, R36, R46, 0x1 ;  /* 0x0000002e242eb211 */ /* 0x000fc600078808ff */
[----:B------:R-:W-:Y:S01]  /*1230*/  @!P5 IMAD R77, R20, R33, R62 ;  /* 0x00000021144dd224 */ /* 0x000fe200078e023e */
[----:B------:R-:W-:Y:S02]  /*1240*/  @!P5 MOV R38, R72 ;  /* 0x000000480026d202 */ /* 0x000fe40000000f00 */
[----:B------:R-:W-:Y:S01]  /*1250*/  @!P5 MOV R39, R71 ;  /* 0x000000470027d202 */ /* 0x000fe20000000f00 */
[----:B-1----:R-:W-:Y:S01]  /*1260*/  @!P1 IMAD R62, R65, R44, RZ ;  /* 0x0000002c413e9224 */ /* 0x002fe200078e02ff */
[----:B------:R-:W-:Y:S02]  /*1270*/  @!P3 LEA.HI.X R47, R36, R47, R37, 0x1, P4 ;  /* 0x0000002f242fb211 */ /* 0x000fe400020f0c25 */
[----:B------:R-:W0:Y:S01]  /*1280*/  @!P6 LDC.64 R36, c[0x0][0x270] ;  /* 0x00009c00ff24eb82 */ /* 0x000e220000000a00 */
[----:B------:R-:W-:Y:S01]  /*1290*/  @!P5 IMAD.WIDE.U32 R32, R20, R32, R38 ;  /* 0x000000201420d225 */ /* 0x000fe200078e0026 */
[----:B------:R-:W-:Y:S02]  /*12a0*/  @!P1 MOV R74, R72 ;  /* 0x00000048004a9202 */ /* 0x000fe40000000f00 */
[----:B------:R-:W-:Y:S01]  /*12b0*/  @!P1 MOV R75, R71 ;  /* 0x00000047004b9202 */ /* 0x000fe20000000f00 */
[----:B------:R-:W-:Y:S01]  /*12c0*/  @!P1 IMAD R79, R21, R45, R62 ;  /* 0x0000002d154f9224 */ /* 0x000fe200078e023e */
[----:B------:R-:W-:Y:S01]  /*12d0*/  MOV R62, RZ ;  /* 0x000000ff003e7202 */ /* 0x000fe20000000f00 */
[----:B------:R-:W-:Y:S01]  /*12e0*/  @!P5 IMAD.IADD R33, R33, 0x1, R77 ;  /* 0x000000012121d824 */ /* 0x000fe200078e024d */
[----:B------:R-:W1:Y:S01]  /*12f0*/  @!P2 LDC.64 R38, c[0x0][0x220] ;  /* 0x00008800ff26ab82 */ /* 0x000e620000000a00 */
[C---:B------:R-:W-:Y:S01]  /*1300*/  @!P5 LEA R42, P4, R32.reuse, R42, 0x1 ;  /* 0x0000002a202ad211 */ /* 0x040fe200078808ff */
[----:B------:R-:W-:Y:S01]  /*1310*/  @!P1 IMAD.WIDE.U32 R44, R21, R44, R74 ;  /* 0x0000002c152c9225 */ /* 0x000fe200078e004a */
[----:B------:R-:W-:Y:S01]  /*1320*/  MOV R64, RZ ;  /* 0x000000ff00407202 */ /* 0x000fe20000000f00 */
[----:B------:R-:W5:Y:S01]  /*1330*/  @!P3 LDG.E R62, desc[UR8][R46.64] ;  /* 0x000000082e3eb981 */ /* 0x000f62000c1e1900 */
[----:B------:R-:W-:Y:S01]  /*1340*/  @!P5 LEA.HI.X R43, R32, R43, R33, 0x1, P4 ;  /* 0x0000002b202bd211 */ /* 0x000fe200020f0c21 */
[----:B--2---:R-:W-:Y:S01]  /*1350*/  @!P2 IMAD R66, R67, R34, RZ ;  /* 0x000000224342a224 */ /* 0x004fe200078e02ff */
[----:B------:R-:W-:Y:S01]  /*1360*/  @!P1 IADD3 R45, R45, R79, RZ ;  /* 0x0000004f2d2d9210 */ /* 0x000fe20007ffe0ff */
[----:B------:R-:W2:Y:S01]  /*1370*/  @!P6 LDC.64 R32, c[0x0][0x220] ;  /* 0x00008800ff20eb82 */ /* 0x000ea20000000a00 */
[C---:B------:R-:W-:Y:S01]  /*1380*/  @!P1 LEA R40, P3, R44.reuse, R40, 0x1 ;  /* 0x000000282c289211 */ /* 0x040fe200078608ff */
[----:B------:R3:W5:Y:S03]  /*1390*/  @!P5 LDG.E R64, desc[UR8][R42.64] ;  /* 0x000000082a40d981 */ /* 0x000766000c1e1900 */
[----:B------:R-:W-:Y:S01]  /*13a0*/  @!P1 LEA.HI.X R41, R44, R41, R45, 0x1, P3 ;  /* 0x000000292c299211 */ /* 0x000fe200018f0c2d */
[----:B------:R-:W-:Y:S01]  /*13b0*/  @!P2 IMAD R45, R22, R35, R66 ;  /* 0x00000023162da224 */ /* 0x000fe200078e0242 */
[----:B------:R-:W-:-:S02]  /*13c0*/  MOV R66, RZ ;  /* 0x000000ff00427202 */ /* 0x000fc40000000f00 */
[----:B---3--:R-:W-:-:S04]  /*13d0*/  @!P2 MOV R42, R72 ;  /* 0x00000048002aa202 */ /* 0x008fc80000000f00 */
[----:B------:R3:W5:Y:S01]  /*13e0*/  @!P1 LDG.E R66, desc[UR8][R40.64] ;  /* 0x0000000828429981 */ /* 0x000762000c1e1900 */
[-C--:B------:R-:W-:Y:S01]  /*13f0*/  @!P2 MOV R43, R71.reuse ;  /* 0x00000047002ba202 */ /* 0x080fe20000000f00 */
[----:B0-----:R-:W-:Y:S02]  /*1400*/  @!P6 IMAD R44, R69, R36, RZ ;  /* 0x00000024452ce224 */ /* 0x001fe400078e02ff */
[----:B------:R-:W-:Y:S01]  /*1410*/  @!P2 IMAD.WIDE.U32 R34, R22, R34, R42 ;  /* 0x000000221622a225 */ /* 0x000fe200078e002a */
[----:B---3--:R-:W-:Y:S02]  /*1420*/  @!P6 MOV R40, R72 ;  /* 0x000000480028e202 */ /* 0x008fe40000000f00 */
[----:B------:R-:W-:Y:S01]  /*1430*/  @!P6 MOV R41, R71 ;  /* 0x000000470029e202 */ /* 0x000fe20000000f00 */
[----:B------:R-:W-:Y:S01]  /*1440*/  @!P6 IMAD R47, R23, R37, R44 ;  /* 0x00000025172fe224 */ /* 0x000fe200078e022c */
[----:B------:R-:W-:Y:S02]  /*1450*/  @!P2 IADD3 R35, R35, R45, RZ ;  /* 0x0000002d2323a210 */ /* 0x000fe40007ffe0ff */
[----:B-1----:R-:W-:Y:S01]  /*1460*/  @!P2 LEA R38, P1, R34, R38, 0x1 ;  /* 0x000000262226a211 */ /* 0x002fe200078208ff */
[----:B------:R-:W-:Y:S01]  /*1470*/  @!P6 IMAD.WIDE.U32 R36, R23, R36, R40 ;  /* 0x000000241724e225 */ /* 0x000fe200078e0028 */
[----:B------:R-:W-:-:S02]  /*1480*/  MOV R68, RZ ;  /* 0x000000ff00447202 */ /* 0x000fc40000000f00 */
[----:B------:R-:W-:Y:S02]  /*1490*/  @!P2 LEA.HI.X R39, R34, R39, R35, 0x1, P1 ;  /* 0x000000272227a211 */ /* 0x000fe400008f0c23 */
[----:B------:R-:W-:Y:S02]  /*14a0*/  @!P6 IADD3 R34, R37, R47, RZ ;  /* 0x0000002f2522e210 */ /* 0x000fe40007ffe0ff */
[C---:B--2---:R-:W-:Y:S01]  /*14b0*/  @!P6 LEA R32, P1, R36.reuse, R32, 0x1 ;  /* 0x000000202420e211 */ /* 0x044fe200078208ff */
[----:B------:R0:W2:Y:S01]  /*14c0*/  @!P2 LDG.E R68, desc[UR8][R38.64] ;  /* 0x000000082644a981 */ /* 0x0000a2000c1e1900 */
[----:B------:R-:W-:Y:S02]  /*14d0*/  MOV R76, RZ ;  /* 0x000000ff004c7202 */ /* 0x000fe40000000f00 */
[----:B------:R-:W-:-:S05]  /*14e0*/  @!P6 LEA.HI.X R33, R36, R33, R34, 0x1, P1 ;  /* 0x000000212421e211 */ /* 0x000fca00008f0c22 */
[----:B------:R1:W3:Y:S01]  /*14f0*/  @!P6 LDG.E R76, desc[UR8][R32.64] ;  /* 0x00000008204ce981 */ /* 0x0002e2000c1e1900 */
[----:B------:R-:W-:-:S04]  /*1500*/  PRMT R35, R24, 0x7632, R35 ;  /* 0x0000763218237816 */ /* 0x000fc80000000023 */
[----:B------:R-:W-:Y:S02]  /*1510*/  SHF.L.U32 R41, R35, 0x10, RZ ;  /* 0x0000001023297819 */ /* 0x000fe400000006ff */
[----:B------:R-:W-:-:S03]  /*1520*/  SHF.L.U32 R36, R24, 0x10, RZ ;  /* 0x0000001018247819 */ /* 0x000fc600000006ff */
[----:B0-----:R-:W-:Y:S02]  /*1530*/  FMUL.FTZ R39, R41, R41 ;  /* 0x0000002929277220 */ /* 0x001fe40000410000 */
[C---:B------:R-:W-:Y:S02]  /*1540*/  FADD.FTZ R38, R36.reuse, R41 ;  /* 0x0000002924267221 */ /* 0x040fe40000010000 */
[----:B------:R-:W-:Y:S01]  /*1550*/  FFMA.FTZ R36, R36, R36, R39 ;  /* 0x0000002424247223 */ /* 0x000fe20000010027 */
[C---:B------:R-:W-:Y:S02]  /*1560*/  PRMT R40, R26.reuse, 0x7632, R40 ;  /* 0x000076321a287816 */ /* 0x040fe40000000028 */
[----:B-1----:R-:W-:-:S03]  /*1570*/  SHF.L.U32 R32, R26, 0x10, RZ ;  /* 0x000000101a207819 */ /* 0x002fc600000006ff */
[----:B------:R-:W-:-:S04]  /*1580*/  IMAD.U32 R33, R40, 0x10000, RZ ;  /* 0x0001000028217824 */ /* 0x000fc800078e00ff */
[----:B------:R-:W-:-:S04]  /*1590*/  FMUL.FTZ R39, R33, R33 ;  /* 0x0000002121277220 */ /* 0x000fc80000410000 */
[----:B------:R-:W-:Y:S01]  /*15a0*/  FFMA.FTZ R39, R32, R32, R39 ;  /* 0x0000002020277223 */ /* 0x000fe20000010027 */
[----:B----4-:R-:W-:-:S04]  /*15b0*/  PRMT R34, R48, 0x7632, R34 ;  /* 0x0000763230227816 */ /* 0x010fc80000000022 */
[----:B------:R-:W-:Y:S02]  /*15c0*/  SHF.L.U32 R35, R34, 0x10, RZ ;  /* 0x0000001022237819 */ /* 0x000fe400000006ff */
[----:B------:R-:W-:-:S03]  /*15d0*/  SHF.L.U32 R34, R48, 0x10, RZ ;  /* 0x0000001030227819 */ /* 0x000fc600000006ff */
[----:B------:R-:W-:-:S04]  /*15e0*/  FMUL.FTZ R37, R35, R35 ;  /* 0x0000002323257220 */ /* 0x000fc80000410000 */
[C---:B------:R-:W-:Y:S01]  /*15f0*/  FFMA.FTZ R37, R34.reuse, R34, R37 ;  /* 0x0000002222257223 */ /* 0x040fe20000010025 */
[----:B------:R-:W-:Y:S01]  /*1600*/  FADD.FTZ R35, R34, R35 ;  /* 0x0000002322237221 */ /* 0x000fe20000010000 */
[----:B-----5:R-:W-:Y:S02]  /*1610*/  PRMT R34, R28, 0x7632, R34 ;  /* 0x000076321c227816 */ /* 0x020fe40000000022 */
[----:B------:R-:W-:Y:S01]  /*1620*/  FADD.FTZ R37, RZ, R37 ;  /* 0x00000025ff257221 */ /* 0x000fe20000010000 */
[----:B------:R-:W-:-:S03]  /*1630*/  FADD.FTZ R35, RZ, R35 ;  /* 0x00000023ff237221 */ /* 0x000fc60000010000 */
[----:B------:R-:W-:Y:S01]  /*1640*/  FADD.FTZ R36, R37, R36 ;  /* 0x0000002425247221 */ /* 0x000fe20000010000 */
[----:B------:R-:W-:Y:S01]  /*1650*/  SHF.L.U32 R37, R34, 0x10, RZ ;  /* 0x0000001022257819 */ /* 0x000fe200000006ff */
[----:B------:R-:W-:Y:S01]  /*1660*/  FADD.FTZ R34, R32, R33 ;  /* 0x0000002120227221 */ /* 0x000fe20000010000 */
[--C-:B------:R-:W-:Y:S01]  /*1670*/  FADD.FTZ R35, R35, R38.reuse ;  /* 0x0000002623237221 */ /* 0x100fe20000010000 */
[----:B------:R-:W-:Y:S02]  /*1680*/  SHF.L.U32 R32, R28, 0x10, RZ ;  /* 0x000000101c207819 */ /* 0x000fe400000006ff */
[----:B------:R-:W-:Y:S01]  /*1690*/  PRMT R38, R30, 0x7632, R38 ;  /* 0x000076321e267816 */ /* 0x000fe20000000026 */
[----:B------:R-:W-:Y:S01]  /*16a0*/  FMUL.FTZ R33, R37, R37 ;  /* 0x0000002525217220 */ /* 0x000fe20000410000 */
[----:B------:R-:W-:Y:S01]  /*16b0*/  FADD.FTZ R34, R35, R34 ;  /* 0x0000002223227221 */ /* 0x000fe20000010000 */
[----:B------:R-:W-:Y:S01]  /*16c0*/  FADD.FTZ R37, R32, R37 ;  /* 0x0000002520257221 */ /* 0x000fe20000010000 */
[----:B------:R-:W-:Y:S01]  /*16d0*/  SHF.L.U32 R35, R38, 0x10, RZ ;  /* 0x0000001026237819 */ /* 0x000fe200000006ff */
[----:B------:R-:W-:Y:S01]  /*16e0*/  FFMA.FTZ R33, R32, R32, R33 ;  /* 0x0000002020217223 */ /* 0x000fe20000010021 */
[----:B------:R-:W-:-:S02]  /*16f0*/  SHF.L.U32 R32, R30, 0x10, RZ ;  /* 0x000000101e207819 */ /* 0x000fc400000006ff */
[----:B------:R-:W-:Y:S01]  /*1700*/  PRMT R38, R50, 0x7632, R38 ;  /* 0x0000763232267816 */ /* 0x000fe20000000026 */
[----:B------:R-:W-:Y:S01]  /*1710*/  FADD.FTZ R34, R34, R37 ;  /* 0x0000002522227221 */ /* 0x000fe20000010000 */
[----:B------:R-:W-:Y:S01]  /*1720*/  FADD.FTZ R36, R36, R39 ;  /* 0x0000002724247221 */ /* 0x000fe20000010000 */
[----:B------:R-:W-:Y:S01]  /*1730*/  FMUL.FTZ R37, R35, R35 ;  /* 0x0000002323257220 */ /* 0x000fe20000410000 */
[----:B------:R-:W-:Y:S01]  /*1740*/  SHF.L.U32 R39, R38, 0x10, RZ ;  /* 0x0000001026277819 */ /* 0x000fe200000006ff */
[----:B------:R-:W-:Y:S01]  /*1750*/  FADD.FTZ R35, R32, R35 ;  /* 0x0000002320237221 */ /* 0x000fe20000010000 */
[----:B------:R-:W-:Y:S01]  /*1760*/  FADD.FTZ R33, R36, R33 ;  /* 0x0000002124217221 */ /* 0x000fe20000010000 */
[----:B------:R-:W-:Y:S01]  /*1770*/  FFMA.FTZ R32, R32, R32, R37 ;  /* 0x0000002020207223 */ /* 0x000fe20000010025 */
[----:B------:R-:W-:Y:S01]  /*1780*/  SHF.L.U32 R36, R50, 0x10, RZ ;  /* 0x0000001032247819 */ /* 0x000fe200000006ff */
[----:B------:R-:W-:Y:S01]  /*1790*/  FADD.FTZ R34, R34, R35 ;  /* 0x0000002322227221 */ /* 0x000fe20000010000 */
[C---:B------:R-:W-:Y:S01]  /*17a0*/  PRMT R37, R52.reuse, 0x7632, R37 ;  /* 0x0000763234257816 */ /* 0x040fe20000000025 */
[----:B------:R-:W-:Y:S01]  /*17b0*/  FMUL.FTZ R35, R39, R39 ;  /* 0x0000002727237220 */ /* 0x000fe20000410000 */
[----:B------:R-:W-:Y:S01]  /*17c0*/  FADD.FTZ R32, R33, R32 ;  /* 0x0000002021207221 */ /* 0x000fe20000010000 */
[----:B------:R-:W-:-:S02]  /*17d0*/  SHF.L.U32 R33, R52, 0x10, RZ ;  /* 0x0000001034217819 */ /* 0x000fc400000006ff */
[----:B------:R-:W-:Y:S01]  /*17e0*/  SHF.L.U32 R38, R37, 0x10, RZ ;  /* 0x0000001025267819 */ /* 0x000fe200000006ff */
[C---:B------:R-:W-:Y:S01]  /*17f0*/  FFMA.FTZ R35, R36.reuse, R36, R35 ;  /* 0x0000002424237223 */ /* 0x040fe20000010023 */
[----:B------:R-:W-:Y:S01]  /*1800*/  FADD.FTZ R39, R36, R39 ;  /* 0x0000002724277221 */ /* 0x000fe20000010000 */
[----:B------:R-:W-:Y:S02]  /*1810*/  PRMT R37, R54, 0x7632, R37 ;  /* 0x0000763236257816 */ /* 0x000fe40000000025 */
[----:B------:R-:W-:Y:S01]  /*1820*/  FMUL.FTZ R36, R38, R38 ;  /* 0x0000002626247220 */ /* 0x000fe20000410000 */
[----:B------:R-:W-:Y:S01]  /*1830*/  FADD.FTZ R32, R32, R35 ;  /* 0x0000002320207221 */ /* 0x000fe20000010000 */
[----:B------:R-:W-:Y:S01]  /*1840*/  FADD.FTZ R34, R34, R39 ;  /* 0x0000002722227221 */ /* 0x000fe20000010000 */
[----:B------:R-:W-:Y:S01]  /*1850*/  SHF.L.U32 R37, R37, 0x10, RZ ;  /* 0x0000001025257819 */ /* 0x000fe200000006ff */
[C---:B------:R-:W-:Y:S01]  /*1860*/  FADD.FTZ R35, R33.reuse, R38 ;  /* 0x0000002621237221 */ /* 0x040fe20000010000 */
        /* <DEDUP_REMOVED lines=8> */
[----:B------:R-:W-:Y:S01]  /*18f0*/  FFMA.FTZ R35, R36, R36, R35 ;  /* 0x0000002424237223 */ /* 0x000fe20000010023 */
[----:B------:R-:W-:Y:S02]  /*1900*/  SHF.L.U32 R33, R56, 0x10, RZ ;  /* 0x0000001038217819 */ /* 0x000fe400000006ff */
[----:B------:R-:W-:Y:S01]  /*1910*/  FMUL.FTZ R36, R38, R38 ;  /* 0x0000002626247220 */ /* 0x000fe20000410000 */
[----:B------:R-:W-:Y:S01]  /*1920*/  PRMT R39, R58, 0x7632, R39 ;  /* 0x000076323a277816 */ /* 0x000fe20000000027 */
[----:B------:R-:W-:Y:S01]  /*1930*/  FADD.FTZ R32, R32, R35 ;  /* 0x0000002320207221 */ /* 0x000fe20000010000 */
[----:B------:R-:W-:Y:S01]  /*1940*/  FADD.FTZ R34, R34, R37 ;  /* 0x0000002522227221 */ /* 0x000fe20000010000 */
[----:B------:R-:W-:Y:S01]  /*1950*/  FADD.FTZ R35, R33, R38 ;  /* 0x0000002621237221 */ /* 0x000fe20000010000 */
[----:B------:R-:W-:Y:S01]  /*1960*/  SHF.L.U32 R39, R39, 0x10, RZ ;  /* 0x0000001027277819 */ /* 0x000fe200000006ff */
[----:B------:R-:W-:Y:S01]  /*1970*/  FFMA.FTZ R33, R33, R33, R36 ;  /* 0x0000002121217223 */ /* 0x000fe20000010024 */
[----:B------:R-:W-:Y:S01]  /*1980*/  SHF.L.U32 R36, R58, 0x10, RZ ;  /* 0x000000103a247819 */ /* 0x000fe200000006ff */
[----:B------:R-:W-:-:S02]  /*1990*/  FADD.FTZ R34, R34, R35 ;  /* 0x0000002322227221 */ /* 0x000fc40000010000 */
[----:B------:R-:W-:Y:S01]  /*19a0*/  FMUL.FTZ R35, R39, R39 ;  /* 0x0000002727237220 */ /* 0x000fe20000410000 */
[----:B------:R-:W-:Y:S01]  /*19b0*/  FADD.FTZ R32, R32, R33 ;  /* 0x0000002120207221 */ /* 0x000fe20000010000 */
[C---:B------:R-:W-:Y:S02]  /*19c0*/  FADD.FTZ R39, R36.reuse, R39 ;  /* 0x0000002724277221 */ /* 0x040fe40000010000 */
[----:B------:R-:W-:Y:S02]  /*19d0*/  FFMA.FTZ R35, R36, R36, R35 ;  /* 0x0000002424237223 */ /* 0x000fe40000010023 */
[----:B------:R-:W-:Y:S02]  /*19e0*/  FADD.FTZ R34, R34, R39 ;  /* 0x0000002722227221 */ /* 0x000fe40000010000 */
[----:B------:R-:W-:Y:S01]  /*19f0*/  FADD.FTZ R32, R32, R35 ;  /* 0x0000002320207221 */ /* 0x000fe20000010000 */
[C---:B------:R-:W-:Y:S02]  /*1a00*/  PRMT R37, R60.reuse, 0x7632, R37 ;  /* 0x000076323c257816 */ /* 0x040fe40000000025 */
[----:B------:R-:W-:-:S03]  /*1a10*/  SHF.L.U32 R33, R60, 0x10, RZ ;  /* 0x000000103c217819 */ /* 0x000fc600000006ff */
[----:B------:R-:W-:-:S04]  /*1a20*/  IMAD.U32 R38, R37, 0x10000, RZ ;  /* 0x0001000025267824 */ /* 0x000fc800078e00ff */
[----:B------:R-:W-:Y:S01]  /*1a30*/  FMUL.FTZ R36, R38, R38 ;  /* 0x0000002626247220 */ /* 0x000fe20000410000 */
[----:B------:R-:W-:-:S03]  /*1a40*/  FADD.FTZ R35, R33, R38 ;  /* 0x0000002621237221 */ /* 0x000fc60000010000 */
[----:B------:R-:W-:Y:S01]  /*1a50*/  FFMA.FTZ R33, R33, R33, R36 ;  /* 0x0000002121217223 */ /* 0x000fe20000010024 */
[----:B------:R-:W-:Y:S01]  /*1a60*/  FADD.FTZ R34, R34, R35 ;  /* 0x0000002322227221 */ /* 0x000fe20000010000 */
[----:B------:R-:W-:-:S04]  /*1a70*/  PRMT R37, R62, 0x7632, R37 ;  /* 0x000076323e257816 */ /* 0x000fc80000000025 */
[----:B------:R-:W-:Y:S02]  /*1a80*/  SHF.L.U32 R37, R37, 0x10, RZ ;  /* 0x0000001025257819 */ /* 0x000fe400000006ff */
[----:B------:R-:W-:Y:S02]  /*1a90*/  SHF.L.U32 R36, R62, 0x10, RZ ;  /* 0x000000103e247819 */ /* 0x000fe400000006ff */
[----:B------:R-:W-:Y:S01]  /*1aa0*/  PRMT R38, R64, 0x7632, R38 ;  /* 0x0000763240267816 */ /* 0x000fe20000000026 */
[----:B------:R-:W-:Y:S01]  /*1ab0*/  FMUL.FTZ R35, R37, R37 ;  /* 0x0000002525237220 */ /* 0x000fe20000410000 */
[----:B------:R-:W-:Y:S01]  /*1ac0*/  FADD.FTZ R32, R32, R33 ;  /* 0x0000002120207221 */ /* 0x000fe20000010000 */
[----:B------:R-:W-:Y:S02]  /*1ad0*/  SHF.L.U32 R33, R64, 0x10, RZ ;  /* 0x0000001040217819 */ /* 0x000fe400000006ff */
[----:B------:R-:W-:Y:S01]  /*1ae0*/  SHF.L.U32 R38, R38, 0x10, RZ ;  /* 0x0000001026267819 */ /* 0x000fe200000006ff */
[C---:B------:R-:W-:Y:S01]  /*1af0*/  FFMA.FTZ R35, R36.reuse, R36, R35 ;  /* 0x0000002424237223 */ /* 0x040fe20000010023 */
[----:B------:R-:W-:Y:S01]  /*1b00*/  FADD.FTZ R37, R36, R37 ;  /* 0x0000002524257221 */ /* 0x000fe20000010000 */
[----:B------:R-:W-:-:S02]  /*1b10*/  PRMT R39, R66, 0x7632, R39 ;  /* 0x0000763242277816 */ /* 0x000fc40000000027 */
[----:B------:R-:W-:Y:S01]  /*1b20*/  FMUL.FTZ R36, R38, R38 ;  /* 0x0000002626247220 */ /* 0x000fe20000410000 */
[----:B------:R-:W-:Y:S01]  /*1b30*/  FADD.FTZ R32, R32, R35 ;  /* 0x0000002320207221 */ /* 0x000fe20000010000 */
[----:B------:R-:W-:Y:S01]  /*1b40*/  FADD.FTZ R34, R34, R37 ;  /* 0x0000002522227221 */ /* 0x000fe20000010000 */
[----:B------:R-:W-:Y:S01]  /*1b50*/  SHF.L.U32 R39, R39, 0x10, RZ ;  /* 0x0000001027277819 */ /* 0x000fe200000006ff */
[C---:B------:R-:W-:Y:S01]  /*1b60*/  FADD.FTZ R35, R33.reuse, R38 ;  /* 0x0000002621237221 */ /* 0x040fe20000010000 */
[----:B------:R-:W-:Y:S01]  /*1b70*/  FFMA.FTZ R33, R33, R33, R36 ;  /* 0x0000002121217223 */ /* 0x000fe20000010024 */
[----:B------:R-:W-:Y:S02]  /*1b80*/  SHF.L.U32 R36, R66, 0x10, RZ ;  /* 0x0000001042247819 */ /* 0x000fe400000006ff */
[----:B------:R-:W-:Y:S01]  /*1b90*/  FADD.FTZ R34, R34, R35 ;  /* 0x0000002322227221 */ /* 0x000fe20000010000 */
[----:B------:R-:W-:Y:S01]  /*1ba0*/  FMUL.FTZ R35, R39, R39 ;  /* 0x0000002727237220 */ /* 0x000fe20000410000 */
[----:B------:R-:W-:Y:S01]  /*1bb0*/  FADD.FTZ R32, R32, R33 ;  /* 0x0000002120207221 */ /* 0x000fe20000010000 */
[----:B------:R-:W-:-:S02]  /*1bc0*/  FADD.FTZ R39, R36, R39 ;  /* 0x0000002724277221 */ /* 0x000fc40000010000 */
[----:B------:R-:W-:Y:S01]  /*1bd0*/  FFMA.FTZ R35, R36, R36, R35 ;  /* 0x0000002424237223 */ /* 0x000fe20000010023 */
[----:B--2---:R-:W-:-:S04]  /*1be0*/  PRMT R37, R68, 0x7632, R37 ;  /* 0x0000763244257816 */ /* 0x004fc80000000025 */
[----:B------:R-:W-:Y:S02]  /*1bf0*/  SHF.L.U32 R38, R37, 0x10, RZ ;  /* 0x0000001025267819 */ /* 0x000fe400000006ff */
[----:B------:R-:W-:Y:S02]  /*1c00*/  SHF.L.U32 R33, R68, 0x10, RZ ;  /* 0x0000001044217819 */ /* 0x000fe400000006ff */
[----:B---3--:R-:W-:Y:S01]  /*1c10*/  PRMT R37, R76, 0x7632, R37 ;  /* 0x000076324c257816 */ /* 0x008fe20000000025 */
[----:B------:R-:W-:Y:S01]  /*1c20*/  FMUL.FTZ R36, R38, R38 ;  /* 0x0000002626247220 */ /* 0x000fe20000410000 */
[----:B------:R-:W-:Y:S02]  /*1c30*/  FADD.FTZ R32, R32, R35 ;  /* 0x0000002320207221 */ /* 0x000fe40000010000 */
[----:B------:R-:W-:Y:S01]  /*1c40*/  SHF.L.U32 R37, R37, 0x10, RZ ;  /* 0x0000001025257819 */ /* 0x000fe200000006ff */
[C---:B------:R-:W-:Y:S01]  /*1c50*/  FADD.FTZ R35, R33.reuse, R38 ;  /* 0x0000002621237221 */ /* 0x040fe20000010000 */
[----:B------:R-:W-:Y:S01]  /*1c60*/  FFMA.FTZ R33, R33, R33, R36 ;  /* 0x0000002121217223 */ /* 0x000fe20000010024 */
[----:B------:R-:W-:Y:S01]  /*1c70*/  FADD.FTZ R34, R34, R39 ;  /* 0x0000002722227221 */ /* 0x000fe20000010000 */
[----:B------:R-:W-:Y:S01]  /*1c80*/  SHF.L.U32 R36, R76, 0x10, RZ ;  /* 0x000000104c247819 */ /* 0x000fe200000006ff */
[----:B------:R-:W-:Y:S01]  /*1c90*/  FMUL.FTZ R39, R37, R37 ;  /* 0x0000002525277220 */ /* 0x000fe20000410000 */
[----:B------:R-:W-:Y:S01]  /*1ca0*/  FADD.FTZ R32, R32, R33 ;  /* 0x0000002120207221 */ /* 0x000fe20000010000 */
[----:B------:R-:W-:-:S02]  /*1cb0*/  FADD.FTZ R34, R34, R35 ;  /* 0x0000002322227221 */ /* 0x000fc40000010000 */
[C---:B------:R-:W-:Y:S01]  /*1cc0*/  FADD.FTZ R37, R36.reuse, R37 ;  /* 0x0000002524257221 */ /* 0x040fe20000010000 */
[----:B------:R-:W-:-:S03]  /*1cd0*/  FFMA.FTZ R39, R36, R36, R39 ;  /* 0x0000002424277223 */ /* 0x000fc60000010027 */
[----:B------:R-:W-:Y:S01]  /*1ce0*/  FADD.FTZ R74, R34, R37 ;  /* 0x00000025224a7221 */ /* 0x000fe20000010000 */
[----:B------:R-:W-:-:S04]  /*1cf0*/  FADD.FTZ R75, R32, R39 ;  /* 0x00000027204b7221 */ /* 0x000fc80000010000 */
        /* <DEDUP_REMOVED lines=17> */
[----:B------:R-:W-:Y:S01]  /*1e10*/  ISETP.GT.AND P1, PT, R3, 0x17, PT ;  /* 0x000000170300780c */ /* 0x000fe20003f24270 */
[----:B------:R-:W2:-:S12]  /*1e20*/  LDC R87, c[0x0][0xc] ;  /* 0x00000300ff577b82 */ /* 0x000e980000000800 */
[----:B0-----:R-:W-:Y:S01]  /*1e30*/  @!P1 FADD.FTZ R74, R74, R33 ;  /* 0x000000214a4a9221 */ /* 0x001fe20000010000 */
[----:B-1----:R-:W-:-:S04]  /*1e40*/  @!P1 FADD.FTZ R75, R75, R32 ;  /* 0x000000204b4b9221 */ /* 0x002fc80000010000 */
[----:B------:R-:W0:Y:S04]  /*1e50*/  SHFL.DOWN PT, R33, R74, 0x10, 0x1f ;  /* 0x0a001f004a217f89 */ /* 0x000e2800000e0000 */
[----:B------:R-:W1:Y:S01]  /*1e60*/  SHFL.DOWN PT, R32, R75, 0x10, 0x1f ;  /* 0x0a001f004b207f89 */ /* 0x000e6200000e0000 */
[C---:B------:R-:W-:Y:S02]  /*1e70*/  ISETP.GT.AND P1, PT, R3.reuse, 0xf, PT ;  /* 0x0000000f0300780c */ /* 0x040fe40003f24270 */
[----:B------:R-:W-:Y:S02]  /*1e80*/  ISETP.NE.AND P2, PT, R3, RZ, PT ;  /* 0x000000ff0300720c */ /* 0x000fe40003f45270 */
[----:B------:R-:W-:Y:S01]  /*1e90*/  ISETP.NE.AND P3, PT, R0, RZ, PT ;  /* 0x000000ff0000720c */ /* 0x000fe20003f65270 */
[----:B------:R-:W-:Y:S01]  /*1ea0*/  BSSY B0, `(.L_x_3612) ;  /* 0x0000038000007945 */ /* 0x000fe20003800000 */
[----:B------:R-:W-:-:S02]  /*1eb0*/  PRMT R77, R24, 0x7632, R77 ;  /* 0x00007632184d7816 */ /* 0x000fc4000000004d */
[----:B------:R-:W-:Y:S02]  /*1ec0*/  PRMT R78, R48, 0x7632, R78 ;  /* 0x00007632304e7816 */ /* 0x000fe4000000004e */
[----:B------:R-:W-:-:S03]  /*1ed0*/  PRMT R79, R26, 0x7632, R79 ;  /* 0x000076321a4f7816 */ /* 0x000fc6000000004f */
[----:B0-----:R-:W-:Y:S01]  /*1ee0*/  @!P1 FADD.FTZ R74, R74, R33 ;  /* 0x000000214a4a9221 */ /* 0x001fe20000010000 */
[----:B-1----:R-:W-:Y:S01]  /*1ef0*/  @!P1 FADD.FTZ R75, R75, R32 ;  /* 0x000000204b4b9221 */ /* 0x002fe20000010000 */
[----:B--2---:R-:W-:-:S04]  /*1f00*/  ISETP.GE.U32.AND P1, PT, R87, 0x2, PT ;  /* 0x000000025700780c */ /* 0x004fc80003f26070 */
[----:B------:R0:W-:Y:S01]  /*1f10*/  @!P2 STS.64 [R8+0x10], R74 ;  /* 0x0000104a0800a388 */ /* 0x0001e20000000a00 */
[----:B------:R-:W-:Y:S02]  /*1f20*/  PRMT R80, R28, 0x7632, R80 ;  /* 0x000076321c507816 */ /* 0x000fe40000000050 */
[----:B------:R-:W-:Y:S02]  /*1f30*/  PRMT R81, R30, 0x7632, R81 ;  /* 0x000076321e517816 */ /* 0x000fe40000000051 */
[----:B------:R-:W-:Y:S02]  /*1f40*/  PRMT R82, R50, 0x7632, R82 ;  /* 0x0000763232527816 */ /* 0x000fe40000000052 */
[----:B------:R-:W-:Y:S02]  /*1f50*/  PRMT R83, R52, 0x7632, R83 ;  /* 0x0000763234537816 */ /* 0x000fe40000000053 */
[----:B------:R-:W-:Y:S02]  /*1f60*/  PRMT R84, R54, 0x7632, R84 ;  /* 0x0000763236547816 */ /* 0x000fe40000000054 */
[----:B------:R-:W-:-:S02]  /*1f70*/  PRMT R85, R56, 0x7632, R85 ;  /* 0x0000763238557816 */ /* 0x000fc40000000055 */
[----:B------:R-:W-:Y:S01]  /*1f80*/  PRMT R86, R58, 0x7632, R86 ;  /* 0x000076323a567816 */ /* 0x000fe20000000056 */
[----:B------:R-:W-:Y:S06]  /*1f90*/  BAR.SYNC.DEFER_BLOCKING 0x0 ;  /* 0x0000000000007b1d */ /* 0x000fec0000010000 */
[----:B0-----:R-:W-:Y:S05]  /*1fa0*/  @P3 BRA `(.L_x_3613) ;  /* 0x00000000009c3947 */ /* 0x001fea0003800000 */
[----:B------:R-:W0:Y:S01]  /*1fb0*/  S2UR UR6, SR_CgaCtaId ;  /* 0x00000000000679c3 */ /* 0x000e220000008800 */
[----:B------:R-:W-:Y:S02]  /*1fc0*/  UMOV UR5, 0x400 ;  /* 0x0000040000057882 */ /* 0x000fe40000000000 */
[----:B0-----:R-:W-:-:S09]  /*1fd0*/  ULEA UR5, UR6, UR5, 0x18 ;  /* 0x0000000506057291 */ /* 0x001fd2000f8ec03f */
[----:B------:R-:W0:Y:S04]  /*1fe0*/  LDS.64 R32, [UR5+0x18] ;  /* 0x00001805ff207984 */ /* 0x000e280008000a00 */
[----:B------:R-:W1:Y:S04]  /*1ff0*/  LDS.128 R44, [UR5+0x20] ;  /* 0x00002005ff2c7984 */ /* 0x000e680008000c00 */
[----:B------:R-:W2:Y:S04]  /*2000*/  LDS.128 R36, [UR5+0x30] ;  /* 0x00003005ff247984 */ /* 0x000ea80008000c00 */
[----:B------:R-:W3:Y:S01]  /*2010*/  LDS.128 R40, [UR5+0x40] ;  /* 0x00004005ff287984 */ /* 0x000ee20008000c00 */
[----:B0-----:R-:W-:Y:S01]  /*2020*/  FADD.FTZ R35, R74, R32 ;  /* 0x000000204a237221 */ /* 0x001fe20000010000 */
[----:B------:R-:W-:-:S03]  /*2030*/  FADD.FTZ R32, R75, R33 ;  /* 0x000000214b207221 */ /* 0x000fc60000010000 */
[----:B-1----:R-:W-:Y:S01]  /*2040*/  FADD.FTZ R35, R35, R44 ;  /* 0x0000002c23237221 */ /* 0x002fe20000010000 */
[----:B------:R-:W-:-:S03]  /*2050*/  FADD.FTZ R44, R32, R45 ;  /* 0x0000002d202c7221 */ /* 0x000fc60000010000 */
[----:B------:R-:W-:Y:S01]  /*2060*/  FADD.FTZ R45, R35, R46 ;  /* 0x0000002e232d7221 */ /* 0x000fe20000010000 */
[----:B------:R-:W-:Y:S01]  /*2070*/  FADD.FTZ R44, R44, R47 ;  /* 0x0000002f2c2c7221 */ /* 0x000fe20000010000 */
[----:B------:R-:W0:Y:S02]  /*2080*/  LDS.128 R32, [UR5+0x50] ;  /* 0x00005005ff207984 */ /* 0x000e240008000c00 */
[----:B--2---:R-:W-:Y:S01]  /*2090*/  FADD.FTZ R75, R45, R36 ;  /* 0x000000242d4b7221 */ /* 0x004fe20000010000 */
[----:B------:R-:W-:Y:S02]  /*20a0*/  FADD.FTZ R36, R44, R37 ;  /* 0x000000252c247221 */ /* 0x000fe40000010000 */
[----:B------:R-:W1:Y:S01]  /*20b0*/  LDS.128 R44, [UR5+0x60] ;  /* 0x00006005ff2c7984 */ /* 0x000e620008000c00 */
[----:B------:R-:W-:Y:S01]  /*20c0*/  FADD.FTZ R89, R75, R38 ;  /* 0x000000264b597221 */ /* 0x000fe20000010000 */
[----:B------:R-:W-:Y:S02]  /*20d0*/  FADD.FTZ R90, R36, R39 ;  /* 0x00000027245a7221 */ /* 0x000fe40000010000 */
[----:B------:R-:W2:Y:S01]  /*20e0*/  LDS.128 R36, [UR5+0x70] ;  /* 0x00007005ff247984 */ /* 0x000ea20008000c00 */
[----:B---3--:R-:W-:Y:S01]  /*20f0*/  FADD.FTZ R89, R89, R40 ;  /* 0x0000002859597221 */ /* 0x008fe20000010000 */
[----:B------:R-:W-:-:S02]  /*2100*/  FADD.FTZ R90, R90, R41 ;  /* 0x000000295a5a7221 */ /* 0x000fc40000010000 */
[----:B------:R-:W3:Y:S01]  /*2110*/  LDS.64 R74, [UR5+0x80] ;  /* 0x00008005ff4a7984 */ /* 0x000ee20008000a00 */
        /* <DEDUP_REMOVED lines=16> */
.L_x_3613:
[----:B------:R-:W-:Y:S05]  /*2220*/  BSYNC B0 ;  /* 0x0000000000007941 */ /* 0x000fea0003800000 */
.L_x_3612:
[----:B------:R-:W-:Y:S02]  /*2230*/  PRMT R42, R60, 0x7632, R42 ;  /* 0x000076323c2a7816 */ /* 0x000fe4000000002a */
[----:B------:R-:W-:Y:S02]  /*2240*/  PRMT R43, R62, 0x7632, R43 ;  /* 0x000076323e2b7816 */ /* 0x000fe4000000002b */
[----:B------:R-:W-:Y:S02]  /*2250*/  PRMT R44, R64, 0x7632, R44 ;  /* 0x00007632402c7816 */ /* 0x000fe4000000002c */
[----:B------:R-:W-:Y:S02]  /*2260*/  PRMT R45, R66, 0x7632, R45 ;  /* 0x00007632422d7816 */ /* 0x000fe4000000002d */
[----:B------:R-:W-:Y:S02]  /*2270*/  PRMT R46, R68, 0x7632, R46 ;  /* 0x00007632442e7816 */ /* 0x000fe4000000002e */
[----:B------:R-:W-:Y:S01]  /*2280*/  PRMT R47, R76, 0x7632, R47 ;  /* 0x000076324c2f7816 */ /* 0x000fe2000000002f */
[----:B------:R-:W-:Y:S06]  /*2290*/  @!P1 BRA `(.L_x_3614) ;  /* 0x0000000800709947 */ /* 0x000fec0003800000 */
[----:B------:R-:W-:Y:S05]  /*22a0*/  @P3 BRA `(.L_x_3615) ;  /* 0x0000000000743947 */ /* 0x000fea0003800000 */
[----:B------:R-:W0:Y:S01]  /*22b0*/  LDC R39, c[0x0][0x10] ;  /* 0x00000400ff277b82 */ /* 0x000e220000000800 */
[----:B------:R-:W1:Y:S01]  /*22c0*/  S2R R38, SR_CTAID.Y ;  /* 0x0000000000267919 */ /* 0x000e620000002600 */
[C---:B------:R-:W-:Y:S02]  /*22d0*/  LOP3.LUT R36, R6.reuse, 0x1, RZ, 0xc0, !PT ;  /* 0x0000000106247812 */ /* 0x040fe400078ec0ff */
[----:B------:R-:W-:-:S04]  /*22e0*/  LOP3.LUT P1, RZ, R6, 0x2, RZ, 0xc0, !PT ;  /* 0x0000000206ff7812 */ /* 0x000fc8000782c0ff */
[----:B------:R-:W2:Y:S08]  /*22f0*/  LDC.64 R34, c[0x0][0x248] ;  /* 0x00009200ff227b82 */ /* 0x000eb00000000a00 */
[----:B------:R-:W3:Y:S01]  /*2300*/  LDC.64 R32, c[0x0][0x240] ;  /* 0x00009000ff207b82 */ /* 0x000ee20000000a00 */
[----:B0-----:R-:W-:-:S04]  /*2310*/  IMAD R36, R36, R39, RZ ;  /* 0x0000002724247224 */ /* 0x001fc800078e02ff */
[----:B------:R-:W-:-:S05]  /*2320*/  IMAD R37, R36, R87, RZ ;  /* 0x0000005724257224 */ /* 0x000fca00078e02ff */
[----:B------:R-:W-:Y:S01]  /*2330*/  SHF.L.U32 R37, R37, 0x1, RZ ;  /* 0x0000000125257819 */ /* 0x000fe200000006ff */
[----:B-1----:R-:W-:-:S04]  /*2340*/  IMAD R39, R39, UR7, R38 ;  /* 0x0000000727277c24 */ /* 0x002fc8000f8e0226 */
[----:B--2---:R-:W-:Y:S01]  /*2350*/  IMAD.WIDE R34, R37, 0x4, R34 ;  /* 0x0000000425227825 */ /* 0x004fe200078e0222 */
[----:B------:R-:W-:Y:S02]  /*2360*/  IADD3 R37, R36, R38, RZ ;  /* 0x0000002624257210 */ /* 0x000fe40007ffe0ff */
[----:B------:R-:W-:-:S03]  /*2370*/  MOV R36, 0xffffffff ;  /* 0xffffffff00247802 */ /* 0x000fc60000000f00 */
[----:B---3--:R-:W-:Y:S01]  /*2380*/  IMAD.WIDE.U32 R32, R37, 0x4, R32 ;  /* 0x0000000425207825 */ /* 0x008fe200078e0020 */
[----:B------:R-:W-:-:S03]  /*2390*/  SEL R37, R87, RZ, !P1 ;  /* 0x000000ff57257207 */ /* 0x000fc60004800000 */
        /* <DEDUP_REMOVED lines=9> */
.L_x_3616:
[----:B0-----:R-:W2:Y:S04]  /*2430*/  LDG.E.STRONG.GPU R34, desc[UR8][R32.64] ;  /* 0x0000000820227981 */ /* 0x001ea8000c1ef900 */
[----:B--2---:R-:W-:Y:S01]  /*2440*/  CCTL.IVALL ;  /* 0x00000000ff00798f */ /* 0x004fe20002000000 */
[----:B------:R-:W-:Y:S05]  /*2450*/  YIELD ;  /* 0x0000000000007946 */ /* 0x000fea0003800000 */
[----:B------:R-:W-:-:S13]  /*2460*/  ISETP.NE.AND P1, PT, R34, R37, PT ;  /* 0x000000252200720c */ /* 0x000fda0003f25270 */
[----:B------:R-:W-:Y:S05]  /*2470*/  @P1 BRA `(.L_x_3616) ;  /* 0xfffffffc00ec1947 */ /* 0x000fea000383ffff */
.L_x_3615:
[----:B------:R-:W-:Y:S01]  /*2480*/  ISETP.NE.AND P1, PT, R87, RZ, PT ;  /* 0x000000ff5700720c */ /* 0x000fe20003f25270 */
[----:B------:R-:W-:Y:S05]  /*2490*/  WARPSYNC.ALL ;  /* 0x0000000000007948 */ /* 0x000fea0003800000 */
[----:B------:R-:W-:Y:S07]  /*24a0*/  BAR.SYNC.DEFER_BLOCKING 0x0 ;  /* 0x0000000000007b1d */ /* 0x000fee0000010000 */
[----:B------:R-:W-:Y:S05]  /*24b0*/  @!P1 BRA `(.L_x_3614) ;  /* 0x0000000400e89947 */ /* 0x000fea0003800000 */
[----:B0-----:R-:W-:Y:S01]  /*24c0*/  IADD3 R32, R87, -0x1, RZ ;  /* 0xffffffff57207810 */ /* 0x001fe20007ffe0ff */
[----:B------:R-:W-:-:S03]  /*24d0*/  IMAD.MOV.U32 R40, RZ, RZ, RZ ;  /* 0x000000ffff287224 */ /* 0x000fc600078e00ff */
[----:B------:R-:W-:-:S13]  /*24e0*/  ISETP.GE.U32.AND P1, PT, R32, 0x3, PT ;  /* 0x000000032000780c */ /* 0x000fda0003f26070 */
[----:B------:R-:W-:Y:S05]  /*24f0*/  @!P1 BRA `(.L_x_3617) ;  /* 0x0000000400089947 */ /* 0x000fea0003800000 */
[----:B------:R-:W-:Y:S01]  /*2500*/  LOP3.LUT R32, R87, 0x3, RZ, 0xc0, !PT ;  /* 0x0000000357207812 */ /* 0x000fe200078ec0ff */
[----:B------:R-:W-:-:S03]  /*2510*/  HFMA2.MMA R40, -RZ, RZ, 0, 0 ;  /* 0x00000000ff287435 */ /* 0x000fc600000001ff */
[----:B------:R-:W-:-:S08]  /*2520*/  IADD3 R41, -R32, R87, RZ ;  /* 0x0000005720297210 */ /* 0x000fd00007ffe1ff */
.L_x_3618:
[C---:B------:R-:W-:Y:S02]  /*2530*/  IADD3 R39, R40.reuse, 0x1, RZ ;  /* 0x0000000128277810 */ /* 0x040fe40007ffe0ff */
[C---:B------:R-:W-:Y:S02]  /*2540*/  ISETP.EQ.OR P1, PT, R40.reuse, UR7, P3 ;  /* 0x0000000728007c0c */ /* 0x040fe40009f22670 */
[----:B------:R-:W-:Y:S02]  /*2550*/  ISETP.EQ.OR P2, PT, R39, UR7, P3 ;  /* 0x0000000727007c0c */ /* 0x000fe40009f42670 */
[----:B------:R-:W-:-:S04]  /*2560*/  IADD3 R89, R40, 0x2, RZ ;  /* 0x0000000228597810 */ /* 0x000fc80007ffe0ff */
[----:B------:R-:W-:-:S05]  /*2570*/  ISETP.EQ.OR P4, PT, R89, UR7, P3 ;  /* 0x0000000759007c0c */ /* 0x000fca0009f82670 */
[----:B------:R-:W0:Y:S01]  /*2580*/  @!P1 LDC R37, c[0x0][0x10] ;  /* 0x00000400ff259b82 */ /* 0x000e220000000800 */
[----:B------:R-:W1:Y:S01]  /*2590*/  @!P1 S2R R35, SR_CTAID.Y ;  /* 0x0000000000239919 */ /* 0x000e620000002600 */
[C---:B------:R-:W-:Y:S02]  /*25a0*/  @!P1 LOP3.LUT R34, R6.reuse, 0x1, RZ, 0xc0, !PT ;  /* 0x0000000106229812 */ /* 0x040fe400078ec0ff */
[----:B------:R-:W-:Y:S01]  /*25b0*/  @!P2 LOP3.LUT R91, R6, 0x1, RZ, 0xc0, !PT ;  /* 0x00000001065ba812 */ /* 0x000fe200078ec0ff */
[----:B------:R-:W2:Y:S03]  /*25c0*/  @!P2 S2R R38, SR_CTAID.Y ;  /* 0x000000000026a919 */ /* 0x000ea60000002600 */
[----:B------:R-:W2:Y:S01]  /*25d0*/  @!P2 LDC R36, c[0x0][0x10] ;  /* 0x00000400ff24ab82 */ /* 0x000ea20000000800 */
[----:B------:R-:W3:Y:S07]  /*25e0*/  @!P4 S2R R90, SR_CTAID.Y ;  /* 0x00000000005ac919 */ /* 0x000eee0000002600 */
[----:B------:R-:W4:Y:S01]  /*25f0*/  @!P1 LDC.64 R32, c[0x0][0x248] ;  /* 0x00009200ff209b82 */ /* 0x000f220000000a00 */
[----:B0-----:R-:W-:-:S04]  /*2600*/  @!P1 IMAD R34, R34, R37, RZ ;  /* 0x0000002522229224 */ /* 0x001fc800078e02ff */
[----:B------:R-:W-:Y:S02]  /*2610*/  @!P1 IMAD R34, R34, R87, RZ ;  /* 0x0000005722229224 */ /* 0x000fe400078e02ff */
[----:B-1----:R-:W-:-:S03]  /*2620*/  @!P1 IMAD R37, R37, R40, R35 ;  /* 0x0000002825259224 */ /* 0x002fc600078e0223 */
[----:B------:R-:W-:Y:S01]  /*2630*/  @!P1 SHF.L.U32 R35, R34, 0x1, RZ ;  /* 0x0000000122239819 */ /* 0x000fe200000006ff */
[----:B--2---:R-:W-:Y:S02]  /*2640*/  @!P2 IMAD R39, R39, R36, R38 ;  /* 0x000000242727a224 */ /* 0x004fe400078e0226 */
[----:B------:R-:W3:Y:S02]  /*2650*/  @!P4 LDC R38, c[0x0][0x10] ;  /* 0x00000400ff26cb82 */ /* 0x000ee40000000800 */
[----:B----4-:R-:W-:-:S04]  /*2660*/  @!P1 IMAD.WIDE R32, R35, 0x4, R32 ;  /* 0x0000000423209825 */ /* 0x010fc800078e0220 */
[----:B------:R-:W-:Y:S01]  /*2670*/  @!P2 IMAD R36, R91, R36, RZ ;  /* 0x000000245b24a224 */ /* 0x000fe200078e02ff */
[----:B------:R-:W-:Y:S01]  /*2680*/  @!P4 LOP3.LUT R91, R6, 0x1, RZ, 0xc0, !PT ;  /* 0x00000001065bc812 */ /* 0x000fe200078ec0ff */
[----:B------:R-:W-:Y:S01]  /*2690*/  @!P1 IMAD.WIDE.U32 R32, R37, 0x8, R32 ;  /* 0x0000000825209825 */ /* 0x000fe200078e0020 */
[----:B------:R-:W0:Y:S03]  /*26a0*/  @!P2 LDC.64 R34, c[0x0][0x248] ;  /* 0x00009200ff22ab82 */ /* 0x000e260000000a00 */
[----:B------:R-:W-:Y:S02]  /*26b0*/  @!P2 IMAD R36, R36, R87, RZ ;  /* 0x000000572424a224 */ /* 0x000fe400078e02ff */
[----:B------:R-:W2:Y:S03]  /*26c0*/  @!P1 LDG.E.64 R32, desc[UR8][R32.64] ;  /* 0x0000000820209981 */ /* 0x000ea6000c1e1b00 */
[----:B------:R-:W-:Y:S01]  /*26d0*/  @!P2 SHF.L.U32 R37, R36, 0x1, RZ ;  /* 0x000000012425a819 */ /* 0x000fe200000006ff */
[----:B---3--:R-:W-:-:S02]  /*26e0*/  @!P4 IMAD R89, R89, R38, R90 ;  /* 0x000000265959c224 */ /* 0x008fc400078e025a */
[----:B------:R-:W-:Y:S01]  /*26f0*/  @!P4 IMAD R38, R91, R38, RZ ;  /* 0x000000265b26c224 */ /* 0x000fe200078e02ff */
[----:B------:R-:W-:-:S03]  /*2700*/  IADD3 R91, R40, 0x3, RZ ;  /* 0x00000003285b7810 */ /* 0x000fc60007ffe0ff */
[----:B------:R-:W-:Y:S01]  /*2710*/  @!P4 IMAD R38, R38, R87, RZ ;  /* 0x000000572626c224 */ /* 0x000fe200078e02ff */
[----:B------:R-:W-:Y:S01]  /*2720*/  ISETP.EQ.OR P5, PT, R91, UR7, P3 ;  /* 0x000000075b007c0c */ /* 0x000fe20009fa2670 */
[----:B0-----:R-:W-:Y:S02]  /*2730*/  @!P2 IMAD.WIDE R34, R37, 0x4, R34 ;  /* 0x000000042522a825 */ /* 0x001fe400078e0222 */
[----:B------:R-:W0:Y:S02]  /*2740*/  @!P4 LDC.64 R36, c[0x0][0x248] ;  /* 0x00009200ff24cb82 */ /* 0x000e240000000a00 */
[----:B------:R-:W-:Y:S01]  /*2750*/  @!P2 IMAD.WIDE.U32 R34, R39, 0x8, R34 ;  /* 0x000000082722a825 */ /* 0x000fe200078e0022 */
[----:B------:R-:W-:-:S07]  /*2760*/  @!P4 SHF.L.U32 R39, R38, 0x1, RZ ;  /* 0x000000012627c819 */ /* 0x000fce00000006ff */
[----:B------:R-:W1:Y:S01]  /*2770*/  @!P5 S2R R92, SR_CTAID.Y ;  /* 0x00000000005cd919 */ /* 0x000e620000002600 */
[----:B------:R-:W1:Y:S01]  /*2780*/  @!P5 LDC R90, c[0x0][0x10] ;  /* 0x00000400ff5adb82 */ /* 0x000e620000000800 */
[----:B------:R-:W3:Y:S01]  /*2790*/  @!P2 LDG.E.64 R34, desc[UR8][R34.64] ;  /* 0x000000082222a981 */ /* 0x000ee2000c1e1b00 */
[----:B0-----:R-:W-:-:S04]  /*27a0*/  @!P4 IMAD.WIDE R36, R39, 0x4, R36 ;  /* 0x000000042724c825 */ /* 0x001fc800078e0224 */
[----:B------:R-:W-:Y:S01]  /*27b0*/  @!P4 IMAD.WIDE.U32 R38, R89, 0x8, R36 ;  /* 0x000000085926c825 */ /* 0x000fe200078e0024 */
[----:B------:R-:W-:-:S05]  /*27c0*/  @!P5 LOP3.LUT R37, R6, 0x1, RZ, 0xc0, !PT ;  /* 0x000000010625d812 */ /* 0x000fca00078ec0ff */
[----:B------:R-:W4:Y:S01]  /*27d0*/  @!P4 LDG.E.64 R38, desc[UR8][R38.64] ;  /* 0x000000082626c981 */ /* 0x000f22000c1e1b00 */
[-C--:B-1----:R-:W-:Y:S02]  /*27e0*/  @!P5 IMAD R91, R91, R90.reuse, R92 ;  /* 0x0000005a5b5bd224 */ /* 0x082fe400078e025c */
[----:B------:R-:W-:Y:S02]  /*27f0*/  @!P5 IMAD R90, R37, R90, RZ ;  /* 0x0000005a255ad224 */ /* 0x000fe400078e02ff */
[----:B------:R-:W0:Y:S02]  /*2800*/  @!P5 LDC.64 R36, c[0x0][0x248] ;  /* 0x00009200ff24db82 */ /* 0x000e240000000a00 */
[----:B------:R-:W-:-:S05]  /*2810*/  @!P5 IMAD R90, R90, R87, RZ ;  /* 0x000000575a5ad224 */ /* 0x000fca00078e02ff */
[----:B------:R-:W-:-:S05]  /*2820*/  @!P5 SHF.L.U32 R89, R90, 0x1, RZ ;  /* 0x000000015a59d819 */ /* 0x000fca00000006ff */
[----:B0-----:R-:W-:-:S04]  /*2830*/  @!P5 IMAD.WIDE R36, R89, 0x4, R36 ;  /* 0x000000045924d825 */ /* 0x001fc800078e0224 */
[----:B------:R-:W-:-:S06]  /*2840*/  @!P5 IMAD.WIDE.U32 R36, R91, 0x8, R36 ;  /* 0x000000085b24d825 */ /* 0x000fcc00078e0024 */
[----:B------:R-:W5:Y:S01]  /*2850*/  @!P5 LDG.E.64 R36, desc[UR8][R36.64] ;  /* 0x000000082424d981 */ /* 0x000f62000c1e1b00 */
[----:B------:R-:W-:Y:S02]  /*2860*/  IADD3 R41, R41, -0x4, RZ ;  /* 0xfffffffc29297810 */ /* 0x000fe40007ffe0ff */
        /* <DEDUP_REMOVED lines=11> */
.L_x_3617:
[----:B------:R-:W-:-:S13]  /*2920*/  LOP3.LUT P1, R38, R87, 0x3, RZ, 0xc0, !PT ;  /* 0x0000000357267812 */ /* 0x000fda000782c0ff */
[----:B------:R-:W-:Y:S05]  /*2930*/  @!P1 BRA `(.L_x_3614) ;  /* 0x0000000000c89947 */ /* 0x000fea0003800000 */
[----:B------:R-:W-:Y:S01]  /*2940*/  ISETP.EQ.OR P1, PT, R40, UR7, P3 ;  /* 0x0000000728007c0c */ /* 0x000fe20009f22670 */
[----:B------:R-:W-:Y:S01]  /*2950*/  BSSY B0, `(.L_x_3619) ;  /* 0x0000010000007945 */ /* 0x000fe20003800000 */
[----:B------:R-:W-:-:S11]  /*2960*/  ISETP.NE.AND P2, PT, R38, 0x1, PT ;  /* 0x000000012600780c */ /* 0x000fd60003f45270 */
[----:B------:R-:W-:Y:S05]  /*2970*/  @P1 BRA `(.L_x_3620) ;  /* 0x0000000000341947 */ /* 0x000fea0003800000 */
[----:B------:R-:W0:Y:S01]  /*2980*/  S2R R37, SR_CTAID.Y ;  /* 0x0000000000257919 */ /* 0x000e220000002600 */
[----:B------:R-:W1:Y:S01]  /*2990*/  LDC.64 R32, c[0x0][0x248] ;  /* 0x00009200ff207b82 */ /* 0x000e620000000a00 */
[----:B------:R-:W-:Y:S01]  /*29a0*/  LOP3.LUT R34, R6, 0x1, RZ, 0xc0, !PT ;  /* 0x0000000106227812 */ /* 0x000fe200078ec0ff */
[----:B------:R-:W-:-:S04]  /*29b0*/  ULDC UR5, c[0x0][0x10] ;  /* 0x0000040000057ab9 */ /* 0x000fc80000000800 */
[----:B------:R-:W-:-:S04]  /*29c0*/  IMAD R34, R34, UR5, RZ ;  /* 0x0000000522227c24 */ /* 0x000fc8000f8e02ff */
[----:B------:R-:W-:-:S05]  /*29d0*/  IMAD R34, R34, R87, RZ ;  /* 0x0000005722227224 */ /* 0x000fca00078e02ff */
[----:B------:R-:W-:-:S05]  /*29e0*/  SHF.L.U32 R35, R34, 0x1, RZ ;  /* 0x0000000122237819 */ /* 0x000fca00000006ff */
[----:B-1----:R-:W-:-:S04]  /*29f0*/  IMAD.WIDE R32, R35, 0x4, R32 ;  /* 0x0000000423207825 */ /* 0x002fc800078e0220 */
[----:B0-----:R-:W-:-:S04]  /*2a00*/  IMAD R35, R40, UR5, R37 ;  /* 0x0000000528237c24 */ /* 0x001fc8000f8e0225 */
[----:B------:R-:W-:-:S06]  /*2a10*/  IMAD.WIDE.U32 R32, R35, 0x8, R32 ;  /* 0x0000000823207825 */ /* 0x000fcc00078e0020 */
[----:B------:R-:W2:Y:S02]  /*2a20*/  LDG.E.64 R32, desc[UR8][R32.64] ;  /* 0x0000000820207981 */ /* 0x000ea4000c1e1b00 */
[----:B--2---:R-:W-:Y:S01]  /*2a30*/  FADD.FTZ R74, R74, R32 ;  /* 0x000000204a4a7221 */ /* 0x004fe20000010000 */
[----:B------:R-:W-:-:S07]  /*2a40*/  FADD.FTZ R75, R75, R33 ;  /* 0x000000214b4b7221 */ /* 0x000fce0000010000 */
.L_x_3620:
[----:B------:R-:W-:Y:S05]  /*2a50*/  BSYNC B0 ;  /* 0x0000000000007941 */ /* 0x000fea0003800000 */
.L_x_3619:
[----:B------:R-:W-:Y:S05]  /*2a60*/  @!P2 BRA `(.L_x_3614) ;  /* 0x00000000007ca947 */ /* 0x000fea0003800000 */
[C---:B------:R-:W-:Y:S02]  /*2a70*/  IADD3 R39, R40.reuse, 0x1, RZ ;  /* 0x0000000128277810 */ /* 0x040fe40007ffe0ff */
[----:B------:R-:W-:Y:S02]  /*2a80*/  IADD3 R40, R40, 0x2, RZ ;  /* 0x0000000228287810 */ /* 0x000fe40007ffe0ff */
[----:B------:R-:W-:Y:S02]  /*2a90*/  ISETP.EQ.OR P2, PT, R39, UR7, P3 ;  /* 0x0000000727007c0c */ /* 0x000fe40009f42670 */
[----:B------:R-:W-:-:S04]  /*2aa0*/  ISETP.EQ.OR P1, PT, R40, UR7, P3 ;  /* 0x0000000728007c0c */ /* 0x000fc80009f22670 */
[----:B------:R-:W-:-:S07]  /*2ab0*/  ISETP.EQ.OR P1, PT, R38, 0x2, P1 ;  /* 0x000000022600780c */ /* 0x000fce0000f22670 */
[----:B------:R-:W0:Y:S01]  /*2ac0*/  @!P2 S2R R32, SR_CTAID.Y ;  /* 0x000000000020a919 */ /* 0x000e220000002600 */
[----:B------:R-:W0:Y:S01]  /*2ad0*/  @!P2 LDC R36, c[0x0][0x10] ;  /* 0x00000400ff24ab82 */ /* 0x000e220000000800 */
[----:B------:R-:W-:-:S04]  /*2ae0*/  @!P2 LOP3.LUT R33, R6, 0x1, RZ, 0xc0, !PT ;  /* 0x000000010621a812 */ /* 0x000fc800078ec0ff */
[----:B------:R-:W1:Y:S01]  /*2af0*/  @!P1 S2R R89, SR_CTAID.Y ;  /* 0x0000000000599919 */ /* 0x000e620000002600 */
[----:B------:R-:W-:Y:S02]  /*2b00*/  @!P1 LOP3.LUT R38, R6, 0x1, RZ, 0xc0, !PT ;  /* 0x0000000106269812 */ /* 0x000fe400078ec0ff */
[----:B------:R-:W2:Y:S08]  /*2b10*/  @!P1 LDC R41, c[0x0][0x10] ;  /* 0x00000400ff299b82 */ /* 0x000eb00000000800 */
[----:B------:R-:W3:Y:S01]  /*2b20*/  @!P2 LDC.64 R34, c[0x0][0x248] ;  /* 0x00009200ff22ab82 */ /* 0x000ee20000000a00 */
[----:B0-----:R-:W-:-:S02]  /*2b30*/  @!P2 IMAD R39, R39, R36, R32 ;  /* 0x000000242727a224 */ /* 0x001fc400078e0220 */
[----:B------:R-:W-:-:S05]  /*2b40*/  @!P2 IMAD R36, R33, R36, RZ ;  /* 0x000000242124a224 */ /* 0x000fca00078e02ff */
[----:B------:R-:W0:Y:S01]  /*2b50*/  @!P1 LDC.64 R32, c[0x0][0x248] ;  /* 0x00009200ff209b82 */ /* 0x000e220000000a00 */
[----:B--2---:R-:W-:Y:S02]  /*2b60*/  @!P1 IMAD R38, R38, R41, RZ ;  /* 0x0000002926269224 */ /* 0x004fe400078e02ff */
[-C--:B------:R-:W-:Y:S02]  /*2b70*/  @!P2 IMAD R36, R36, R87.reuse, RZ ;  /* 0x000000572424a224 */ /* 0x080fe400078e02ff */
[----:B------:R-:W-:Y:S02]  /*2b80*/  @!P1 IMAD R38, R38, R87, RZ ;  /* 0x0000005726269224 */ /* 0x000fe400078e02ff */
[----:B-1----:R-:W-:Y:S01]  /*2b90*/  @!P1 IMAD R41, R40, R41, R89 ;  /* 0x0000002928299224 */ /* 0x002fe200078e0259 */
[----:B------:R-:W-:-:S05]  /*2ba0*/  @!P2 SHF.L.U32 R37, R36, 0x1, RZ ;  /* 0x000000012425a819 */ /* 0x000fca00000006ff */
[----:B---3--:R-:W-:-:S04]  /*2bb0*/  @!P2 IMAD.WIDE R36, R37, 0x4, R34 ;  /* 0x000000042524a825 */ /* 0x008fc800078e0222 */
[----:B------:R-:W-:-:S04]  /*2bc0*/  @!P1 IMAD.SHL.U32 R35, R38, 0x2, RZ ;  /* 0x0000000226239824 */ /* 0x000fc800078e00ff */
[----:B0-----:R-:W-:-:S04]  /*2bd0*/  @!P1 IMAD.WIDE R34, R35, 0x4, R32 ;  /* 0x0000000423229825 */ /* 0x001fc800078e0220 */
        /* <DEDUP_REMOVED lines=8> */
.L_x_3614:
[----:B------:R-:W-:Y:S01]  /*2c60*/  ULDC.64 UR12, c[0x0][0x218] ;  /* 0x00008600000c7ab9 */ /* 0x000fe20000000a00 */
[----:B------:R-:W-:Y:S01]  /*2c70*/  LOP3.LUT P1, RZ, R0, UR7, RZ, 0xfc, !PT ;  /* 0x0000000700ff7c12 */ /* 0x000fe2000f82fcff */
[----:B------:R-:W1:Y:S01]  /*2c80*/  S2UR UR6, SR_CgaCtaId ;  /* 0x00000000000679c3 */ /* 0x000e620000008800 */
[----:B------:R-:W-:Y:S01]  /*2c90*/  ISETP.EQ.U32.AND P2, PT, RZ, UR12, PT ;  /* 0x0000000cff007c0c */ /* 0x000fe2000bf42070 */
[----:B------:R-:W-:Y:S01]  /*2ca0*/  UMOV UR5, 0x400 ;  /* 0x0000040000057882 */ /* 0x000fe20000000000 */
[----:B------:R-:W-:Y:S02]  /*2cb0*/  IADD3 R87, R7, R88, RZ ;  /* 0x0000005807577210 */ /* 0x000fe40007ffe0ff */
[----:B------:R-:W-:-:S03]  /*2cc0*/  ISETP.EQ.OR.EX P1, PT, RZ, UR13, P1, P2 ;  /* 0x0000000dff007c0c */ /* 0x000fc60008f22720 */
[----:B0-----:R-:W0:Y:S08]  /*2cd0*/  LDC.64 R34, c[0x0][0x228] ;  /* 0x00008a00ff227b82 */ /* 0x001e300000000a00 */
[----:B------:R-:W2:Y:S08]  /*2ce0*/  LDC.64 R32, c[0x0][0x230] ;  /* 0x00008c00ff207b82 */ /* 0x000eb00000000a00 */
[----:B------:R-:W3:Y:S01]  /*2cf0*/  @!P1 LDC.64 R36, c[0x0][0x218] ;  /* 0x00008600ff249b82 */ /* 0x000ee20000000a00 */
[----:B-1----:R-:W-:-:S03]  /*2d00*/  ULEA UR5, UR6, UR5, 0x18 ;  /* 0x0000000506057291 */ /* 0x002fc6000f8ec03f */
[----:B------:R-:W-:Y:S02]  /*2d10*/  ULDC UR6, c[0x0][0x2a4] ;  /* 0x0000a90000067ab9 */ /* 0x000fe40000000800 */
[----:B------:R-:W-:Y:S01]  /*2d20*/  @!P1 FMUL.FTZ R39, R75, UR6 ;  /* 0x000000064b279c20 */ /* 0x000fe20008410000 */
[----:B------:R-:W-:Y:S01]  /*2d30*/  @!P1 FMUL.FTZ R38, R74, UR6 ;  /* 0x000000064a269c20 */ /* 0x000fe20008410000 */
[C---:B0-----:R-:W-:Y:S02]  /*2d40*/  IMAD.WIDE R88, R87.reuse, 0x4, R34 ;  /* 0x0000000457587825 */ /* 0x041fe400078e0222 */
[----:B------:R-:W-:Y:S02]  /*2d50*/  @!P3 STS.64 [UR5+0x90], R74 ;  /* 0x0000904aff00b988 */ /* 0x000fe40008000a05 */
[----:B--2---:R-:W-:-:S04]  /*2d60*/  IMAD.WIDE R34, R87, 0x4, R32 ;  /* 0x0000000457227825 */ /* 0x004fc800078e0220 */
[----:B---3--:R-:W-:-:S05]  /*2d70*/  @!P1 IMAD.WIDE R40, R4, 0x8, R36 ;  /* 0x0000000804289825 */ /* 0x008fca00078e0224 */
[----:B------:R0:W-:Y:S01]  /*2d80*/  @!P1 STG.E.64 desc[UR8][R40.64], R38 ;  /* 0x0000002628009986 */ /* 0x0001e2000c101b08 */
[----:B------:R-:W-:Y:S06]  /*2d90*/  BAR.SYNC.DEFER_BLOCKING 0x0 ;  /* 0x0000000000007b1d */ /* 0x000fec0000010000 */
[----:B------:R-:W2:Y:S04]  /*2da0*/  LDG.E.64 R32, desc[UR8][R88.64] ;  /* 0x0000000858207981 */ /* 0x000ea8000c1e1b00 */
[----:B------:R-:W2:Y:S01]  /*2db0*/  LDG.E.64 R34, desc[UR8][R34.64] ;  /* 0x0000000822227981 */ /* 0x000ea2000c1e1b00 */
[----:B0-----:R-:W-:-:S02]  /*2dc0*/  MOV R40, 0x3f800000 ;  /* 0x3f80000000287802 */ /* 0x001fc40000000f00 */
[----:B------:R-:W-:Y:S01]  /*2dd0*/  ISETP.NE.AND P5, PT, RZ, UR10, PT ;  /* 0x0000000aff007c0c */ /* 0x000fe2000bfa5270 */
[----:B------:R-:W0:Y:S01]  /*2de0*/  LDS.64 R36, [UR5+0x90] ;  /* 0x00009005ff247984 */ /* 0x000e220008000a00 */
[----:B------:R-:W-:Y:S02]  /*2df0*/  SHF.L.U32 R48, R48, 0x10, RZ ;  /* 0x0000001030307819 */ /* 0x000fe400000006ff */
[----:B------:R-:W-:Y:S01]  /*2e00*/  SHF.L.U32 R78, R78, 0x10, RZ ;  /* 0x000000104e4e7819 */ /* 0x000fe200000006ff */
[----:B0-----:R-:W-:-:S04]  /*2e10*/  FMUL.FTZ R87, R36, UR6 ;  /* 0x0000000624577c20 */ /* 0x001fc80008410000 */
[C---:B------:R-:W-:Y:S01]  /*2e20*/  FMUL.FTZ R36, R87.reuse, R87 ;  /* 0x0000005757247220 */ /* 0x040fe20000410000 */
[----:B------:R-:W-:-:S03]  /*2e30*/  FADD.FTZ R39, -R87, R78 ;  /* 0x0000004e57277221 */ /* 0x000fc60000010100 */
[----:B------:R-:W-:-:S05]  /*2e40*/  FFMA.FTZ R36, R37, UR6, -R36 ;  /* 0x0000000625247c23 */ /* 0x000fca0008010824 */
[----:B------:R-:W-:-:S13]  /*2e50*/  FSETP.GTU.FTZ.AND P1, PT, R36, RZ, PT ;  /* 0x000000ff2400720b */ /* 0x000fda0003f3c000 */
[----:B------:R-:W0:Y:S02]  /*2e60*/  @P1 LDC R37, c[0x0][0x238] ;  /* 0x00008e00ff251b82 */ /* 0x000e240000000800 */
[----:B0-----:R-:W-:Y:S01]  /*2e70*/  @P1 FADD.FTZ R36, R36, R37 ;  /* 0x0000002524241221 */ /* 0x001fe20000010000 */
[----:B------:R-:W-:Y:S01]  /*2e80*/  FADD.FTZ R37, R48, -R87 ;  /* 0x8000005730257221 */ /* 0x000fe20000010000 */
[----:B------:R-:W-:Y:S02]  /*2e90*/  SHF.L.U32 R48, R24, 0x10, RZ ;  /* 0x0000001018307819 */ /* 0x000fe400000006ff */
[----:B------:R-:W0:Y:S01]  /*2ea0*/  @P1 MUFU.RSQ R40, R36 ;  /* 0x0000002400281308 */ /* 0x000e220000001400 */
[----:B------:R-:W-:Y:S01]  /*2eb0*/  SHF.L.U32 R24, R77, 0x10, RZ ;  /* 0x000000104d187819 */ /* 0x000fe200000006ff */
[-C--:B0-----:R-:W-:Y:S01]  /*2ec0*/  FMUL.FTZ R37, R37, R40.reuse ;  /* 0x0000002825257220 */ /* 0x081fe20000410000 */
[----:B------:R-:W-:-:S03]  /*2ed0*/  FMUL.FTZ R38, R39, R40 ;  /* 0x0000002827267220 */ /* 0x000fc60000410000 */
[----:B--2---:R-:W-:Y:S01]  /*2ee0*/  FFMA.FTZ R41, R32, R37, R34 ;  /* 0x0000002520297223 */ /* 0x004fe20000010022 */
[----:B------:R-:W-:Y:S01]  /*2ef0*/  FFMA.FTZ R74, R33, R38, R35 ;  /* 0x00000026214a7223 */ /* 0x000fe20000010023 */
[----:B------:R-:W-:Y:S06]  /*2f00*/  @!P5 BRA `(.L_x_3621) ;  /* 0x000000000028d947 */ /* 0x000fec0003800000 */
        /* <DEDUP_REMOVED lines=10> */
.L_x_3621:
[----:B------:R-:W-:Y:S04]  /*2fb0*/  BSSY B0, `(.L_x_3622) ;  /* 0x000000e000007945 */ /* 0x000fe80003800000 */
[----:B------:R-:W-:Y:S05]  /*2fc0*/  @!P0 BRA `(.L_x_3623) ;  /* 0x0000000000308947 */ /* 0x000fea0003800000 */
[----:B------:R-:W-:Y:S01]  /*2fd0*/  ULDC.64 UR12, c[0x0][0x270] ;  /* 0x00009c00000c7ab9 */ /* 0x000fe20000000a00 */
[----:B------:R-:W-:Y:S01]  /*2fe0*/  MOV R36, R72 ;  /* 0x0000004800247202 */ /* 0x000fe20000000f00 */
[----:B------:R-:W-:Y:S01]  /*2ff0*/  IMAD R39, R5, UR12, RZ ;  /* 0x0000000c05277c24 */ /* 0x000fe2000f8e02ff */
        /* <DEDUP_REMOVED lines=9> */
.L_x_3623:
[----:B------:R-:W-:Y:S05]  /*3090*/  BSYNC B0 ;  /* 0x0000000000007941 */ /* 0x000fea0003800000 */
.L_x_3622:
[----:B------:R-:W-:Y:S01]  /*30a0*/  ULDC.64 UR12, c[0x0][0x278] ;  /* 0x00009e00000c7ab9 */ /* 0x000fe20000000a00 */
[--C-:B------:R-:W-:Y:S01]  /*30b0*/  FADD.FTZ R37, R48, -R87.reuse ;  /* 0x8000005730257221 */ /* 0x100fe20000010000 */
[----:B------:R-:W-:Y:S01]  /*30c0*/  ISETP.GE.U32.AND P6, PT, R9, UR12, PT ;  /* 0x0000000c09007c0c */ /* 0x000fe2000bfc6070 */
[----:B0-----:R-:W-:Y:S01]  /*30d0*/  FADD.FTZ R39, -R87, R24 ;  /* 0x0000001857277221 */ /* 0x001fe20000010100 */
[----:B------:R-:W-:Y:S01]  /*30e0*/  ISETP.GE.U32.AND P1, PT, R10, UR12, PT ;  /* 0x0000000c0a007c0c */ /* 0x000fe2000bf26070 */
[----:B------:R-:W-:Y:S01]  /*30f0*/  IMAD.U32 R90, R50, 0x10000, RZ ;  /* 0x00010000325a7824 */ /* 0x000fe200078e00ff */
[----:B------:R-:W-:Y:S01]  /*3100*/  ISETP.GE.U32.AND P2, PT, R11, UR12, PT ;  /* 0x0000000c0b007c0c */ /* 0x000fe2000bf46070 */
[----:B------:R-:W-:Y:S01]  /*3110*/  IMAD.U32 R50, R45, 0x10000, RZ ;  /* 0x000100002d327824 */ /* 0x000fe200078e00ff */
[----:B------:R-:W-:Y:S01]  /*3120*/  ISETP.GE.U32.AND P3, PT, R12, UR12, PT ;  /* 0x0000000c0c007c0c */ /* 0x000fe2000bf66070 */
[-C--:B------:R-:W-:Y:S01]  /*3130*/  FMUL.FTZ R37, R37, R40.reuse ;  /* 0x0000002825257220 */ /* 0x080fe20000410000 */
[----:B------:R-:W-:Y:S01]  /*3140*/  ISETP.GE.U32.AND P4, PT, R13, UR12, PT ;  /* 0x0000000c0d007c0c */ /* 0x000fe2000bf86070 */
[----:B------:R-:W-:Y:S01]  /*3150*/  FMUL.FTZ R24, R39, R40 ;  /* 0x0000002827187220 */ /* 0x000fe20000410000 */
[----:B------:R-:W-:Y:S01]  /*3160*/  SHF.L.U32 R74, R26, 0x10, RZ ;  /* 0x000000101a4a7819 */ /* 0x000fe200000006ff */
[----:B------:R-:W-:Y:S01]  /*3170*/  FADD.FTZ R111, R90, -R87 ;  /* 0x800000575a6f7221 */ /* 0x000fe20000010000 */
[----:B------:R-:W-:Y:S01]  /*3180*/  SHF.L.U32 R78, R28, 0x10, RZ ;  /* 0x000000101c4e7819 */ /* 0x000fe200000006ff */
[----:B------:R-:W-:Y:S01]  /*3190*/  FFMA.FTZ R123, R33, R24, R35 ;  /* 0x00000018217b7223 */ /* 0x000fe20000010023 */
[----:B------:R-:W-:Y:S01]  /*31a0*/  SHF.L.U32 R88, R30, 0x10, RZ ;  /* 0x000000101e587819 */ /* 0x000fe200000006ff */
[--C-:B------:R-:W-:Y:S01]  /*31b0*/  FADD.FTZ R121, R74, -R87.reuse ;  /* 0x800000574a797221 */ /* 0x100fe20000010000 */
[----:B------:R-:W-:Y:S01]  /*31c0*/  SHF.L.U32 R26, R79, 0x10, RZ ;  /* 0x000000104f1a7819 */ /* 0x000fe200000006ff */
[--C-:B------:R-:W-:Y:S01]  /*31d0*/  FADD.FTZ R117, R78, -R87.reuse ;  /* 0x800000574e757221 */ /* 0x100fe20000010000 */
[----:B------:R-:W-:Y:S01]  /*31e0*/  SHF.L.U32 R80, R80, 0x10, RZ ;  /* 0x0000001050507819 */ /* 0x000fe200000006ff */
[--C-:B------:R-:W-:Y:S01]  /*31f0*/  FADD.FTZ R107, R88, -R87.reuse ;  /* 0x80000057586b7221 */ /* 0x100fe20000010000 */
[----:B------:R-:W-:Y:S01]  /*3200*/  SHF.L.U32 R28, R81, 0x10, RZ ;  /* 0x00000010511c7819 */ /* 0x000fe200000006ff */
[C---:B------:R-:W-:Y:S01]  /*3210*/  FADD.FTZ R119, -R87.reuse, R26 ;  /* 0x0000001a57777221 */ /* 0x040fe20000010100 */
[----:B------:R-:W-:Y:S01]  /*3220*/  SHF.L.U32 R82, R82, 0x10, RZ ;  /* 0x0000001052527819 */ /* 0x000fe200000006ff */
[C---:B------:R-:W-:Y:S01]  /*3230*/  FADD.FTZ R115, -R87.reuse, R80 ;  /* 0x0000005057737221 */ /* 0x040fe20000010100 */
[----:B------:R-:W-:Y:S01]  /*3240*/  SHF.L.U32 R92, R52, 0x10, RZ ;  /* 0x00000010345c7819 */ /* 0x000fe200000006ff */
[----:B------:R-:W-:Y:S01]  /*3250*/  FADD.FTZ R109, -R87, R28 ;  /* 0x0000001c576d7221 */ /* 0x000fe20000010100 */
[----:B------:R-:W-:Y:S01]  /*3260*/  SHF.L.U32 R30, R83, 0x10, RZ ;  /* 0x00000010531e7819 */ /* 0x000fe200000006ff */
[C---:B------:R-:W-:Y:S01]  /*3270*/  FADD.FTZ R113, -R87.reuse, R82 ;  /* 0x0000005257717221 */ /* 0x040fe20000010100 */
[----:B------:R-:W-:Y:S01]  /*3280*/  SHF.L.U32 R54, R54, 0x10, RZ ;  /* 0x0000001036367819 */ /* 0x000fe200000006ff */
[--C-:B------:R-:W-:Y:S01]  /*3290*/  FADD.FTZ R93, R92, -R87.reuse ;  /* 0x800000575c5d7221 */ /* 0x100fe20000010000 */
[----:B------:R-:W-:Y:S01]  /*32a0*/  SHF.L.U32 R84, R84, 0x10, RZ ;  /* 0x0000001054547819 */ /* 0x000fe200000006ff */
[----:B------:R-:W-:Y:S01]  /*32b0*/  FADD.FTZ R95, -R87, R30 ;  /* 0x0000001e575f7221 */ /* 0x000fe20000010100 */
[----:B------:R-:W-:Y:S01]  /*32c0*/  SHF.L.U32 R56, R56, 0x10, RZ ;  /* 0x0000001038387819 */ /* 0x000fe200000006ff */
[--C-:B------:R-:W-:Y:S01]  /*32d0*/  FADD.FTZ R97, R54, -R87.reuse ;  /* 0x8000005736617221 */ /* 0x100fe20000010000 */
[----:B------:R-:W-:Y:S01]  /*32e0*/  SHF.L.U32 R36, R85, 0x10, RZ ;  /* 0x0000001055247819 */ /* 0x000fe200000006ff */
[C---:B------:R-:W-:Y:S01]  /*32f0*/  FADD.FTZ R99, -R87.reuse, R84 ;  /* 0x0000005457637221 */ /* 0x040fe20000010100 */
[----:B------:R-:W-:Y:S01]  /*3300*/  SHF.L.U32 R58, R58, 0x10, RZ ;  /* 0x000000103a3a7819 */ /* 0x000fe200000006ff */
[--C-:B------:R-:W-:Y:S01]  /*3310*/  FADD.FTZ R101, R56, -R87.reuse ;  /* 0x8000005738657221 */ /* 0x100fe20000010000 */
        /* <DEDUP_REMOVED lines=21> */
[--C-:B------:R-:W-:Y:S01]  /*3470*/  FADD.FTZ R43, R68, -R87.reuse ;  /* 0x80000057442b7221 */ /* 0x100fe20000010000 */
[----:B------:R-:W-:Y:S01]  /*3480*/  SHF.L.U32 R52, R47, 0x10, RZ ;  /* 0x000000102f347819 */ /* 0x000fe200000006ff */
[----:B------:R-:W-:Y:S01]  /*3490*/  FADD.FTZ R47, -R87, R50 ;  /* 0x00000032572f7221 */ /* 0x000fe20000010100 */
[----:B------:R-:W-:Y:S01]  /*34a0*/  ISETP.GE.AND.EX P6, PT, R25, UR13, PT, P6 ;  /* 0x0000000d19007c0c */ /* 0x000fe2000bfc6360 */
[----:B------:R-:W-:Y:S01]  /*34b0*/  FADD.FTZ R41, -R87, R46 ;  /* 0x0000002e57297221 */ /* 0x000fe20000010100 */
[----:B------:R-:W-:Y:S01]  /*34c0*/  ISETP.GE.AND.EX P1, PT, R27, UR13, PT, P1 ;  /* 0x0000000d1b007c0c */ /* 0x000fe2000bf26310 */
[----:B------:R-:W-:Y:S01]  /*34d0*/  FADD.FTZ R45, R76, -R87 ;  /* 0x800000574c2d7221 */ /* 0x000fe20000010000 */
[----:B------:R-:W-:Y:S01]  /*34e0*/  ISETP.GE.AND.EX P2, PT, R29, UR13, PT, P2 ;  /* 0x0000000d1d007c0c */ /* 0x000fe2000bf46320 */
[----:B------:R-:W-:Y:S01]  /*34f0*/  FADD.FTZ R87, -R87, R52 ;  /* 0x0000003457577221 */ /* 0x000fe20000010100 */
[----:B------:R-:W-:Y:S01]  /*3500*/  ISETP.GE.AND.EX P3, PT, R31, UR13, PT, P3 ;  /* 0x0000000d1f007c0c */ /* 0x000fe2000bf66330 */
[----:B------:R-:W-:Y:S01]  /*3510*/  FFMA.FTZ R26, R32, R37, R34 ;  /* 0x00000025201a7223 */ /* 0x000fe20000010022 */
[----:B------:R-:W-:-:S02]  /*3520*/  ISETP.GE.AND.EX P4, PT, R49, UR13, PT, P4 ;  /* 0x0000000d31007c0c */ /* 0x000fc4000bf86340 */
[C---:B------:R-:W-:Y:S02]  /*3530*/  ISETP.LT.U32.AND P6, PT, R0.reuse, 0x1e0, !P6 ;  /* 0x000001e00000780c */ /* 0x040fe400077c1070 */
[C---:B------:R-:W-:Y:S02]  /*3540*/  ISETP.GT.U32.OR P1, PT, R0.reuse, 0x1df, P1 ;  /* 0x000001df0000780c */ /* 0x040fe40000f24470 */
[C---:B------:R-:W-:Y:S02]  /*3550*/  ISETP.GT.U32.OR P2, PT, R0.reuse, 0x1df, P2 ;  /* 0x000001df0000780c */ /* 0x040fe40001744470 */
[C---:B------:R-:W-:Y:S02]  /*3560*/  ISETP.GT.U32.OR P3, PT, R0.reuse, 0x1df, P3 ;  /* 0x000001df0000780c */ /* 0x040fe40001f64470 */
[----:B------:R-:W-:Y:S01]  /*3570*/  ISETP.GT.U32.OR P4, PT, R0, 0x1df, P4 ;  /* 0x000001df0000780c */ /* 0x000fe20002784470 */
        /* <DEDUP_REMOVED lines=11> */
.L_x_3624:
        /* <DEDUP_REMOVED lines=14> */
.L_x_3626:
[----:B------:R-:W-:Y:S05]  /*3710*/  BSYNC B0 ;  /* 0x0000000000007941 */ /* 0x000fea0003800000 */
.L_x_3625:
[-C--:B------:R-:W-:Y:S01]  /*3720*/  FMUL.FTZ R121, R121, R40.reuse ;  /* 0x0000002879797220 */ /* 0x080fe20000410000 */
[-C--:B------:R-:W-:Y:S01]  /*3730*/  FMUL.FTZ R24, R119, R40.reuse ;  /* 0x0000002877187220 */ /* 0x080fe20000410000 */
[-C--:B------:R-:W-:Y:S01]  /*3740*/  FMUL.FTZ R117, R117, R40.reuse ;  /* 0x0000002875757220 */ /* 0x080fe20000410000 */
[----:B0-----:R-:W-:Y:S01]  /*3750*/  FMUL.FTZ R38, R115, R40 ;  /* 0x0000002873267220 */ /* 0x001fe20000410000 */
[----:B------:R-:W-:Y:S01]  /*3760*/  FFMA.FTZ R121, R32, R121, R34 ;  /* 0x0000007920797223 */ /* 0x000fe20000010022 */
        /* <DEDUP_REMOVED lines=12> */
.L_x_3627:
[----:B------:R-:W-:Y:S04]  /*3830*/  BSSY B0, `(.L_x_3628) ;  /* 0x000000e000007945 */ /* 0x000fe80003800000 */
[----:B------:R-:W-:Y:S05]  /*3840*/  @P1 BRA `(.L_x_3629) ;  /* 0x0000000000301947 */ /* 0x000fea0003800000 */
        /* <DEDUP_REMOVED lines=12> */
.L_x_3629:
[----:B------:R-:W-:Y:S05]  /*3910*/  BSYNC B0 ;  /* 0x0000000000007941 */ /* 0x000fea0003800000 */
.L_x_3628:
[----:B------:R-:W-:Y:S01]  /*3920*/  FFMA.FTZ R117, R32, R117, R34 ;  /* 0x0000007520757223 */ /* 0x000fe20000010022 */
[----:B------:R-:W-:Y:S01]  /*3930*/  FFMA.FTZ R38, R33, R38, R35 ;  /* 0x0000002621267223 */ /* 0x000fe20000010023 */
[----:B------:R-:W-:Y:S06]  /*3940*/  @!P5 BRA `(.L_x_3630) ;  /* 0x000000000028d947 */ /* 0x000fec0003800000 */
[----:B------:R-:W-:Y:S01]  /*3950*/  FMUL.FTZ R24, R117, -1.4426950216293334961 ;  /* 0xbfb8aa3b75187820 */ /* 0x000fe20000410000 */
[----:B------:R-:W-:-:S05]  /*3960*/  FMUL.FTZ R27, R38, -1.4426950216293334961 ;  /* 0xbfb8aa3b261b7820 */ /* 0x000fca0000410000 */
[----:B------:R-:W1:Y:S08]  /*3970*/  MUFU.EX2 R24, R24 ;  /* 0x0000001800187308 */ /* 0x000e700000000800 */
[----:B------:R-:W2:Y:S01]  /*3980*/  MUFU.EX2 R27, R27 ;  /* 0x0000001b001b7308 */ /* 0x000ea20000000800 */
[----:B-1----:R-:W-:-:S07]  /*3990*/  FADD.FTZ R26, R24, 1 ;  /* 0x3f800000181a7421 */ /* 0x002fce0000010000 */
[----:B------:R-:W1:Y:S01]  /*39a0*/  MUFU.RCP R26, R26 ;  /* 0x0000001a001a7308 */ /* 0x000e620000001000 */
[----:B--2---:R-:W-:-:S07]  /*39b0*/  FADD.FTZ R28, R27, 1 ;  /* 0x3f8000001b1c7421 */ /* 0x004fce0000010000 */
[----:B0-----:R-:W0:Y:S01]  /*39c0*/  MUFU.RCP R37, R28 ;  /* 0x0000001c00257308 */ /* 0x001e220000001000 */
[----:B-1----:R-:W-:Y:S01]  /*39d0*/  FMUL.FTZ R117, R117, R26 ;  /* 0x0000001a75757220 */ /* 0x002fe20000410000 */
[----:B0-----:R-:W-:-:S07]  /*39e0*/  FMUL.FTZ R38, R38, R37 ;  /* 0x0000002526267220 */ /* 0x001fce0000410000 */
.L_x_3630:
        /* <DEDUP_REMOVED lines=14> */
.L_x_3632:
[----:B------:R-:W-:Y:S05]  /*3ad0*/  BSYNC B0 ;  /* 0x0000000000007941 */ /* 0x000fea0003800000 */
.L_x_3631:
        /* <DEDUP_REMOVED lines=8> */
[----:B-1----:R-:W-:-:S05]  /*3b60*/  FMUL.FTZ R29, R24, -1.4426950216293334961 ;  /* 0xbfb8aa3b181d7820 */ /* 0x002fca0000410000 */
        /* <DEDUP_REMOVED lines=8> */
.L_x_3633:
        /* <DEDUP_REMOVED lines=10> */
[----:B-1----:R-:W-:-:S02]  /*3c90*/  LEA R28, P1, R26, UR14, 0x1 ;  /* 0x0000000e1a1c7c11 */ /* 0x002fc4000f8208ff */
[----:B------:R-:W-:-:S04]  /*3ca0*/  IADD3 R31, R27, R31, RZ ;  /* 0x0000001f1b1f7210 */ /* 0x000fc80007ffe0ff */
[----:B------:R-:W-:-:S05]  /*3cb0*/  LEA.HI.X R29, R26, UR15, R31, 0x1, P1 ;  /* 0x0000000f1a1d7c11 */ /* 0x000fca00088f0c1f */
[----:B------:R0:W-:Y:S02]  /*3cc0*/  STG.E desc[UR8][R28.64], R107 ;  /* 0x0000006b1c007986 */ /* 0x0001e4000c101908 */
.L_x_3635:
[----:B------:R-:W-:Y:S05]  /*3cd0*/  BSYNC B0 ;  /* 0x0000000000007941 */ /* 0x000fea0003800000 */
.L_x_3634:
[----:B------:R-:W-:Y:S01]  /*3ce0*/  FFMA.FTZ R111, R32, R111, R34 ;  /* 0x0000006f206f7223 */ /* 0x000fe20000010022 */
[----:B------:R-:W-:Y:S01]  /*3cf0*/  FFMA.FTZ R36, R33, R36, R35 ;  /* 0x0000002421247223 */ /* 0x000fe20000010023 */
[----:B------:R-:W-:Y:S06]  /*3d00*/  @!P5 BRA `(.L_x_3636) ;  /* 0x000000000028d947 */ /* 0x000fec0003800000 */
[----:B------:R-:W-:Y:S01]  /*3d10*/  FMUL.FTZ R24, R111, -1.4426950216293334961 ;  /* 0xbfb8aa3b6f187820 */ /* 0x000fe20000410000 */
[----:B------:R-:W-:-:S05]  /*3d20*/  FMUL.FTZ R27, R36, -1.4426950216293334961 ;  /* 0xbfb8aa3b241b7820 */ /* 0x000fca0000410000 */
[----:B------:R-:W2:Y:S08]  /*3d30*/  MUFU.EX2 R24, R24 ;  /* 0x0000001800187308 */ /* 0x000eb00000000800 */
[----:B------:R-:W0:Y:S01]  /*3d40*/  MUFU.EX2 R27, R27 ;  /* 0x0000001b001b7308 */ /* 0x000e220000000800 */
[----:B--2---:R-:W-:-:S07]  /*3d50*/  FADD.FTZ R26, R24, 1 ;  /* 0x3f800000181a7421 */ /* 0x004fce0000010000 */
[----:B------:R-:W2:Y:S01]  /*3d60*/  MUFU.RCP R26, R26 ;  /* 0x0000001a001a7308 */ /* 0x000ea20000001000 */
[----:B01----:R-:W-:-:S07]  /*3d70*/  FADD.FTZ R28, R27, 1 ;  /* 0x3f8000001b1c7421 */ /* 0x003fce0000010000 */
[----:B------:R-:W0:Y:S01]  /*3d80*/  MUFU.RCP R29, R28 ;  /* 0x0000001c001d7308 */ /* 0x000e220000001000 */
[----:B--2---:R-:W-:Y:S01]  /*3d90*/  FMUL.FTZ R111, R111, R26 ;  /* 0x0000001a6f6f7220 */ /* 0x004fe20000410000 */
[----:B0-----:R-:W-:-:S07]  /*3da0*/  FMUL.FTZ R36, R36, R29 ;  /* 0x0000001d24247220 */ /* 0x001fce0000410000 */
.L_x_3636:
[----:B------:R-:W-:Y:S04]  /*3db0*/  BSSY B0, `(.L_x_3637) ;  /* 0x000000e000007945 */ /* 0x000fe80003800000 */
[----:B------:R-:W-:Y:S05]  /*3dc0*/  @P4 BRA `(.L_x_3638) ;  /* 0x0000000000304947 */ /* 0x000fea0003800000 */
[----:B------:R-:W-:Y:S01]  /*3dd0*/  ULDC.64 UR14, c[0x0][0x270] ;  /* 0x00009c00000e7ab9 */ /* 0x000fe20000000a00 */
[----:B------:R-:W-:Y:S01]  /*3de0*/  MOV R27, R71 ;  /* 0x00000047001b7202 */ /* 0x000fe20000000f00 */
[----:B------:R-:W-:Y:S01]  /*3df0*/  IMAD R24, R49, UR14, RZ ;  /* 0x0000000e31187c24 */ /* 0x000fe2000f8e02ff */
[----:B------:R-:W-:Y:S01]  /*3e00*/  F2FP.BF16.F32.PACK_AB R111, R36, R111 ;  /* 0x0000006f246f723e */ /* 0x000fe200000010ff */
[----:B------:R-:W-:Y:S02]  /*3e10*/  IMAD.MOV.U32 R26, RZ, RZ, R72 ;  /* 0x000000ffff1a7224 */ /* 0x000fe400078e0048 */
[C---:B01----:R-:W-:Y:S02]  /*3e20*/  IMAD R29, R13.reuse, UR15, R24 ;  /* 0x0000000f0d1d7c24 */ /* 0x043fe4000f8e0218 */
[----:B------:R-:W-:Y:S01]  /*3e30*/  IMAD.WIDE.U32 R26, R13, UR14, R26 ;  /* 0x0000000e0d1a7c25 */ /* 0x000fe2000f8e001a */
[----:B------:R-:W-:Y:S02]  /*3e40*/  ULDC.64 UR14, c[0x0][0x210] ;  /* 0x00008400000e7ab9 */ /* 0x000fe40000000a00 */
[----:B------:R-:W-:-:S02]  /*3e50*/  LEA R28, P1, R26, UR14, 0x1 ;  /* 0x0000000e1a1c7c11 */ /* 0x000fc4000f8208ff */
[----:B------:R-:W-:-:S04]  /*3e60*/  IADD3 R29, R27, R29, RZ ;  /* 0x0000001d1b1d7210 */ /* 0x000fc80007ffe0ff */
[----:B------:R-:W-:-:S05]  /*3e70*/  LEA.HI.X R29, R26, UR15, R29, 0x1, P1 ;  /* 0x0000000f1a1d7c11 */ /* 0x000fca00088f0c1d */
[----:B------:R2:W-:Y:S02]  /*3e80*/  STG.E desc[UR8][R28.64], R111 ;  /* 0x0000006f1c007986 */ /* 0x0005e4000c101908 */
.L_x_3638:
[----:B------:R-:W-:Y:S05]  /*3e90*/  BSYNC B0 ;  /* 0x0000000000007941 */ /* 0x000fea0003800000 */
.L_x_3637:
[----:B------:R-:W-:Y:S01]  /*3ea0*/  ISETP.GE.U32.AND P6, PT, R14, UR12, PT ;  /* 0x0000000c0e007c0c */ /* 0x000fe2000bfc6070 */
[-C--:B------:R-:W-:Y:S01]  /*3eb0*/  FMUL.FTZ R93, R93, R40.reuse ;  /* 0x000000285d5d7220 */ /* 0x080fe20000410000 */
        /* <DEDUP_REMOVED lines=8> */
[----:B------:R-:W-:Y:S01]  /*3f40*/  ISETP.GE.AND.EX P6, PT, R51, UR13, PT, P6 ;  /* 0x0000000d33007c0c */ /* 0x000fe2000bfc6360 */
        /* <DEDUP_REMOVED lines=9> */
[-C--:B------:R-:W-:Y:S01]  /*3fe0*/  FMUL.FTZ R83, R83, R40.reuse ;  /* 0x0000002853537220 */ /* 0x080fe20000410000 */
[-C--:B------:R-:W-:Y:S01]  /*3ff0*/  FMUL.FTZ R24, R81, R40.reuse ;  /* 0x0000002851187220 */ /* 0x080fe20000410000 */
[-C--:B------:R-:W-:Y:S01]  /*4000*/  FMUL.FTZ R79, R79, R40.reuse ;  /* 0x000000284f4f7220 */ /* 0x080fe20000410000 */
[-C--:B------:R-:W-:Y:S01]  /*4010*/  FMUL.FTZ R26, R77, R40.reuse ;  /* 0x000000284d1a7220 */ /* 0x080fe20000410000 */
[-C--:B------:R-:W-:Y:S01]  /*4020*/  FMUL.FTZ R75, R75, R40.reuse ;  /* 0x000000284b4b7220 */ /* 0x080fe20000410000 */
[-C--:B012---:R-:W-:Y:S01]  /*4030*/  FMUL.FTZ R28, R47, R40.reuse ;  /* 0x000000282f1c7220 */ /* 0x087fe20000410000 */
[-C--:B------:R-:W-:Y:S01]  /*4040*/  FMUL.FTZ R43, R43, R40.reuse ;  /* 0x000000282b2b7220 */ /* 0x080fe20000410000 */
[-C--:B------:R-:W-:Y:S01]  /*4050*/  FMUL.FTZ R36, R41, R40.reuse ;  /* 0x0000002829247220 */ /* 0x080fe20000410000 */
[-C--:B------:R-:W-:Y:S01]  /*4060*/  FMUL.FTZ R45, R45, R40.reuse ;  /* 0x000000282d2d7220 */ /* 0x080fe20000410000 */
[C---:B------:R-:W-:Y:S01]  /*4070*/  ISETP.GT.U32.OR P6, PT, R0.reuse, 0x1df, P6 ;  /* 0x000001df0000780c */ /* 0x040fe200037c4470 */
[----:B------:R-:W-:Y:S01]  /*4080*/  FMUL.FTZ R40, R87, R40 ;  /* 0x0000002857287220 */ /* 0x000fe20000410000 */
[----:B------:R-:W-:Y:S01]  /*4090*/  ISETP.GT.U32.OR P1, PT, R0, 0x1df, P1 ;  /* 0x000001df0000780c */ /* 0x000fe20000f24470 */
[----:B------:R-:W-:Y:S01]  /*40a0*/  FFMA.FTZ R93, R32, R93, R34 ;  /* 0x0000005d205d7223 */ /* 0x000fe20000010022 */
[C---:B------:R-:W-:Y:S01]  /*40b0*/  ISETP.GT.U32.OR P2, PT, R0.reuse, 0x1df, P2 ;  /* 0x000001df0000780c */ /* 0x040fe20001744470 */
[----:B------:R-:W-:Y:S01]  /*40c0*/  FFMA.FTZ R42, R33, R42, R35 ;  /* 0x0000002a212a7223 */ /* 0x000fe20000010023 */
[----:B------:R-:W-:-:S02]  /*40d0*/  ISETP.GT.U32.OR P3, PT, R0, 0x1df, P3 ;  /* 0x000001df0000780c */ /* 0x000fc40001f64470 */
        /* <DEDUP_REMOVED lines=12> */
.L_x_3639:
        /* <DEDUP_REMOVED lines=14> */
.L_x_3641:
[----:B------:R-:W-:Y:S05]  /*4280*/  BSYNC B0 ;  /* 0x0000000000007941 */ /* 0x000fea0003800000 */
.L_x_3640:
        /* <DEDUP_REMOVED lines=11> */
[----:B-1----:R-:W-:Y:S01]  /*4340*/  FMUL.FTZ R50, R50, R37 ;  /* 0x0000002532327220 */ /* 0x002fe20000410000 */
[----:B--2---:R-:W-:-:S07]  /*4350*/  FMUL.FTZ R97, R97, R42 ;  /* 0x0000002a61617220 */ /* 0x004fce0000410000 */
.L_x_3642:
[----:B------:R-:W-:Y:S04]  /*4360*/  BSSY B0, `(.L_x_3643) ;  /* 0x000000e000007945 */ /* 0x000fe80003800000 */
[----:B------:R-:W-:Y:S05]  /*4370*/  @P1 BRA `(.L_x_3644) ;  /* 0x0000000000301947 */ /* 0x000fea0003800000 */
[----:B------:R-:W-:Y:S01]  /*4380*/  ULDC.64 UR14, c[0x0][0x270] ;  /* 0x00009c00000e7ab9 */ /* 0x000fe20000000a00 */
[----:B0-----:R-:W-:Y:S01]  /*4390*/  MOV R46, R72 ;  /* 0x00000048002e7202 */ /* 0x001fe20000000f00 */
        /* <DEDUP_REMOVED lines=10> */
.L_x_3644:
[----:B------:R-:W-:Y:S05]  /*4440*/  BSYNC B0 ;  /* 0x0000000000007941 */ /* 0x000fea0003800000 */
.L_x_3643:
[----:B------:R-:W-:Y:S01]  /*4450*/  FFMA.FTZ R101, R32, R101, R34 ;  /* 0x0000006520657223 */ /* 0x000fe20000010022 */
[----:B------:R-:W-:Y:S01]  /*4460*/  FFMA.FTZ R52, R33, R52, R35 ;  /* 0x0000003421347223 */ /* 0x000fe20000010023 */
[----:B------:R-:W-:Y:S06]  /*4470*/  @!P5 BRA `(.L_x_3645) ;  /* 0x000000000028d947 */ /* 0x000fec0003800000 */
[----:B------:R-:W-:Y:S01]  /*4480*/  FMUL.FTZ R31, R52, -1.4426950216293334961 ;  /* 0xbfb8aa3b341f7820 */ /* 0x000fe20000410000 */
[----:B------:R-:W-:-:S05]  /*4490*/  FMUL.FTZ R27, R101, -1.4426950216293334961 ;  /* 0xbfb8aa3b651b7820 */ /* 0x000fca0000410000 */
[----:B------:R-:W2:Y:S08]  /*44a0*/  MUFU.EX2 R31, R31 ;  /* 0x0000001f001f7308 */ /* 0x000eb00000000800 */
[----:B------:R-:W3:Y:S01]  /*44b0*/  MUFU.EX2 R27, R27 ;  /* 0x0000001b001b7308 */ /* 0x000ee20000000800 */
[----:B--2---:R-:W-:-:S07]  /*44c0*/  FADD.FTZ R37, R31, 1 ;  /* 0x3f8000001f257421 */ /* 0x004fce0000010000 */
[----:B------:R-:W2:Y:S01]  /*44d0*/  MUFU.RCP R37, R37 ;  /* 0x0000002500257308 */ /* 0x000ea20000001000 */
[----:B---3--:R-:W-:-:S07]  /*44e0*/  FADD.FTZ R29, R27, 1 ;  /* 0x3f8000001b1d7421 */ /* 0x008fce0000010000 */
[----:B------:R-:W3:Y:S01]  /*44f0*/  MUFU.RCP R42, R29 ;  /* 0x0000001d002a7308 */ /* 0x000ee20000001000 */
[----:B--2---:R-:W-:Y:S01]  /*4500*/  FMUL.FTZ R52, R52, R37 ;  /* 0x0000002534347220 */ /* 0x004fe20000410000 */
[----:B---3--:R-:W-:-:S07]  /*4510*/  FMUL.FTZ R101, R101, R42 ;  /* 0x0000002a65657220 */ /* 0x008fce0000410000 */
.L_x_3645:
[----:B------:R-:W-:Y:S04]  /*4520*/  BSSY B0, `(.L_x_3646) ;  /* 0x000000e000007945 */ /* 0x000fe80003800000 */
[----:B------:R-:W-:Y:S05]  /*4530*/  @P2 BRA `(.L_x_3647) ;  /* 0x0000000000302947 */ /* 0x000fea0003800000 */
[----:B------:R-:W-:Y:S01]  /*4540*/  ULDC.64 UR14, c[0x0][0x270] ;  /* 0x00009c00000e7ab9 */ /* 0x000fe20000000a00 */
[----:B01----:R-:W-:Y:S01]  /*4550*/  MOV R46, R72 ;  /* 0x00000048002e7202 */ /* 0x003fe20000000f00 */
        /* <DEDUP_REMOVED lines=10> */
.L_x_3647:
[----:B------:R-:W-:Y:S05]  /*4600*/  BSYNC B0 ;  /* 0x0000000000007941 */ /* 0x000fea0003800000 */
.L_x_3646:
[----:B------:R-:W-:Y:S01]  /*4610*/  FFMA.FTZ R105, R32, R105, R34 ;  /* 0x0000006920697223 */ /* 0x000fe20000010022 */
[----:B------:R-:W-:Y:S01]  /*4620*/  FFMA.FTZ R42, R33, R38, R35 ;  /* 0x00000026212a7223 */ /* 0x000fe20000010023 */
[----:B------:R-:W-:Y:S06]  /*4630*/  @!P5 BRA `(.L_x_3648) ;  /* 0x000000000028d947 */ /* 0x000fec0003800000 */
[----:B------:R-:W-:Y:S01]  /*4640*/  FMUL.FTZ R31, R42, -1.4426950216293334961 ;  /* 0xbfb8aa3b2a1f7820 */ /* 0x000fe20000410000 */
[----:B------:R-:W-:-:S05]  /*4650*/  FMUL.FTZ R27, R105, -1.4426950216293334961 ;  /* 0xbfb8aa3b691b7820 */ /* 0x000fca0000410000 */
[----:B------:R-:W3:Y:S08]  /*4660*/  MUFU.EX2 R31, R31 ;  /* 0x0000001f001f7308 */ /* 0x000ef00000000800 */
[----:B------:R-:W4:Y:S01]  /*4670*/  MUFU.EX2 R27, R27 ;  /* 0x0000001b001b7308 */ /* 0x000f220000000800 */
[----:B---3--:R-:W-:-:S07]  /*4680*/  FADD.FTZ R37, R31, 1 ;  /* 0x3f8000001f257421 */ /* 0x008fce0000010000 */
[----:B------:R-:W3:Y:S01]  /*4690*/  MUFU.RCP R37, R37 ;  /* 0x0000002500257308 */ /* 0x000ee20000001000 */
[----:B----4-:R-:W-:-:S07]  /*46a0*/  FADD.FTZ R29, R27, 1 ;  /* 0x3f8000001b1d7421 */ /* 0x010fce0000010000 */
[----:B------:R-:W4:Y:S01]  /*46b0*/  MUFU.RCP R38, R29 ;  /* 0x0000001d00267308 */ /* 0x000f220000001000 */
[----:B---3--:R-:W-:Y:S01]  /*46c0*/  FMUL.FTZ R42, R42, R37 ;  /* 0x000000252a2a7220 */ /* 0x008fe20000410000 */
[----:B----4-:R-:W-:-:S07]  /*46d0*/  FMUL.FTZ R105, R105, R38 ;  /* 0x0000002669697220 */ /* 0x010fce0000410000 */
.L_x_3648:
        /* <DEDUP_REMOVED lines=8> */
[----:B012---:R-:W-:Y:S01]  /*4760*/  IMAD.WIDE.U32 R46, R17, UR14, R38 ;  /* 0x0000000e112e7c25 */ /* 0x007fe2000f8e0026 */
[----:B------:R-:W-:Y:S02]  /*4770*/  ULDC.64 UR14, c[0x0][0x210] ;  /* 0x00008400000e7ab9 */ /* 0x000fe40000000a00 */
[----:B------:R-:W-:-:S02]  /*4780*/  LEA R38, P1, R46, UR14, 0x1 ;  /* 0x0000000e2e267c11 */ /* 0x000fc4000f8208ff */
[----:B------:R-:W-:-:S04]  /*4790*/  IADD3 R27, R47, R27, RZ ;  /* 0x0000001b2f1b7210 */ /* 0x000fc80007ffe0ff */
[----:B------:R-:W-:-:S05]  /*47a0*/  LEA.HI.X R39, R46, UR15, R27, 0x1, P1 ;  /* 0x0000000f2e277c11 */ /* 0x000fca00088f0c1b */
[----:B------:R3:W-:Y:S02]  /*47b0*/  STG.E desc[UR8][R38.64], R105 ;  /* 0x0000006926007986 */ /* 0x0007e4000c101908 */
.L_x_3650:
[----:B------:R-:W-:Y:S05]  /*47c0*/  BSYNC B0 ;  /* 0x0000000000007941 */ /* 0x000fea0003800000 */
.L_x_3649:
[----:B------:R-:W-:Y:S01]  /*47d0*/  FFMA.FTZ R89, R32, R89, R34 ;  /* 0x0000005920597223 */ /* 0x000fe20000010022 */
[----:B------:R-:W-:Y:S01]  /*47e0*/  FFMA.FTZ R42, R33, R30, R35 ;  /* 0x0000001e212a7223 */ /* 0x000fe20000010023 */
[----:B------:R-:W-:Y:S06]  /*47f0*/  @!P5 BRA `(.L_x_3651) ;  /* 0x000000000028d947 */ /* 0x000fec0003800000 */
[----:B------:R-:W-:Y:S01]  /*4800*/  FMUL.FTZ R31, R42, -1.4426950216293334961 ;  /* 0xbfb8aa3b2a1f7820 */ /* 0x000fe20000410000 */
[----:B------:R-:W-:-:S05]  /*4810*/  FMUL.FTZ R27, R89, -1.4426950216293334961 ;  /* 0xbfb8aa3b591b7820 */ /* 0x000fca0000410000 */
[----:B------:R-:W4:Y:S08]  /*4820*/  MUFU.EX2 R31, R31 ;  /* 0x0000001f001f7308 */ /* 0x000f300000000800 */
[----:B------:R-:W5:Y:S01]  /*4830*/  MUFU.EX2 R27, R27 ;  /* 0x0000001b001b7308 */ /* 0x000f620000000800 */
[----:B----4-:R-:W-:-:S07]  /*4840*/  FADD.FTZ R37, R31, 1 ;  /* 0x3f8000001f257421 */ /* 0x010fce0000010000 */
[----:B------:R-:W4:Y:S01]  /*4850*/  MUFU.RCP R37, R37 ;  /* 0x0000002500257308 */ /* 0x000f220000001000 */
[----:B-----5:R-:W-:-:S07]  /*4860*/  FADD.FTZ R29, R27, 1 ;  /* 0x3f8000001b1d7421 */ /* 0x020fce0000010000 */
[----:B------:R-:W5:Y:S01]  /*4870*/  MUFU.RCP R30, R29 ;  /* 0x0000001d001e7308 */ /* 0x000f620000001000 */
[----:B----4-:R-:W-:Y:S01]  /*4880*/  FMUL.FTZ R42, R42, R37 ;  /* 0x000000252a2a7220 */ /* 0x010fe20000410000 */
[----:B-----5:R-:W-:-:S07]  /*4890*/  FMUL.FTZ R89, R89, R30 ;  /* 0x0000001e59597220 */ /* 0x020fce0000410000 */
.L_x_3651:
        /* <DEDUP_REMOVED lines=8> */
[----:B---3--:R-:W-:Y:S01]  /*4920*/  IMAD.WIDE.U32 R38, R18, UR14, R30 ;  /* 0x0000000e12267c25 */ /* 0x008fe2000f8e001e */
[----:B------:R-:W-:-:S03]  /*4930*/  ULDC.64 UR14, c[0x0][0x210] ;  /* 0x00008400000e7ab9 */ /* 0x000fc60000000a00 */
[----:B------:R-:W-:Y:S01]  /*4940*/  IMAD.IADD R59, R39, 0x1, R59 ;  /* 0x00000001273b7824 */ /* 0x000fe200078e023b */
[----:B------:R-:W-:-:S04]  /*4950*/  LEA R30, P1, R38, UR14, 0x1 ;  /* 0x0000000e261e7c11 */ /* 0x000fc8000f8208ff */
[----:B------:R-:W-:-:S05]  /*4960*/  LEA.HI.X R31, R38, UR15, R59, 0x1, P1 ;  /* 0x0000000f261f7c11 */ /* 0x000fca00088f0c3b */
[----:B------:R4:W-:Y:S04]  /*4970*/  STG.E desc[UR8][R30.64], R89 ;  /* 0x000000591e007986 */ /* 0x0009e8000c101908 */
.L_x_3653:
[----:B------:R-:W-:Y:S05]  /*4980*/  BSYNC B0 ;  /* 0x0000000000007941 */ /* 0x000fea0003800000 */
.L_x_3652:
[----:B------:R-:W-:Y:S01]  /*4990*/  ISETP.GE.U32.AND P6, PT, R19, UR12, PT ;  /* 0x0000000c13007c0c */ /* 0x000fe2000bfc6070 */
[--C-:B------:R-:W-:Y:S01]  /*49a0*/  FFMA.FTZ R83, R32, R83, R34.reuse ;  /* 0x0000005320537223 */ /* 0x100fe20000010022 */
[----:B------:R-:W-:Y:S01]  /*49b0*/  ISETP.GE.U32.AND P1, PT, R20, UR12, PT ;  /* 0x0000000c14007c0c */ /* 0x000fe2000bf26070 */
[C-C-:B------:R-:W-:Y:S01]  /*49c0*/  FFMA.FTZ R79, R32.reuse, R79, R34.reuse ;  /* 0x0000004f204f7223 */ /* 0x140fe20000010022 */
[----:B------:R-:W-:Y:S01]  /*49d0*/  ISETP.GE.U32.AND P2, PT, R21, UR12, PT ;  /* 0x0000000c15007c0c */ /* 0x000fe2000bf46070 */
[--C-:B------:R-:W-:Y:S01]  /*49e0*/  FFMA.FTZ R75, R32, R75, R34.reuse ;  /* 0x0000004b204b7223 */ /* 0x100fe20000010022 */
[----:B------:R-:W-:Y:S01]  /*49f0*/  ISETP.GE.U32.AND P3, PT, R22, UR12, PT ;  /* 0x0000000c16007c0c */ /* 0x000fe2000bf66070 */
[C-C-:B------:R-:W-:Y:S01]  /*4a00*/  FFMA.FTZ R43, R32.reuse, R43, R34.reuse ;  /* 0x0000002b202b7223 */ /* 0x140fe20000010022 */
[----:B------:R-:W-:Y:S01]  /*4a10*/  ISETP.GE.U32.AND P4, PT, R23, UR12, PT ;  /* 0x0000000c17007c0c */ /* 0x000fe2000bf86070 */
[----:B------:R-:W-:Y:S01]  /*4a20*/  FFMA.FTZ R32, R32, R45, R34 ;  /* 0x0000002d20207223 */ /* 0x000fe20000010022 */
[----:B------:R-:W-:Y:S01]  /*4a30*/  ISETP.GE.AND.EX P6, PT, R61, UR13, PT, P6 ;  /* 0x0000000d3d007c0c */ /* 0x000fe2000bfc6360 */
[--C-:B------:R-:W-:Y:S01]  /*4a40*/  FFMA.FTZ R34, R33, R26, R35.reuse ;  /* 0x0000001a21227223 */ /* 0x100fe20000010023 */
[----:B------:R-:W-:Y:S01]  /*4a50*/  ISETP.GE.AND.EX P1, PT, R63, UR13, PT, P1 ;  /* 0x0000000d3f007c0c */ /* 0x000fe2000bf26310 */
[--C-:B---3--:R-:W-:Y:S01]  /*4a60*/  FFMA.FTZ R38, R33, R28, R35.reuse ;  /* 0x0000001c21267223 */ /* 0x108fe20000010023 */
[----:B------:R-:W-:Y:S01]  /*4a70*/  ISETP.GE.AND.EX P2, PT, R65, UR13, PT, P2 ;  /* 0x0000000d41007c0c */ /* 0x000fe2000bf46320 */
[--C-:B------:R-:W-:Y:S01]  /*4a80*/  FFMA.FTZ R36, R33, R36, R35.reuse ;  /* 0x0000002421247223 */ /* 0x100fe20000010023 */
[----:B------:R-:W-:Y:S01]  /*4a90*/  ISETP.GE.AND.EX P3, PT, R67, UR13, PT, P3 ;  /* 0x0000000d43007c0c */ /* 0x000fe2000bf66330 */
[--C-:B------:R-:W-:Y:S01]  /*4aa0*/  FFMA.FTZ R27, R33, R40, R35.reuse ;  /* 0x00000028211b7223 */ /* 0x100fe20000010023 */
[----:B------:R-:W-:Y:S01]  /*4ab0*/  ISETP.GE.AND.EX P4, PT, R69, UR13, PT, P4 ;  /* 0x0000000d45007c0c */ /* 0x000fe2000bf86340 */
[----:B------:R-:W-:Y:S01]  /*4ac0*/  FFMA.FTZ R24, R33, R24, R35 ;  /* 0x0000001821187223 */ /* 0x000fe20000010023 */
[----:B------:R-:W-:-:S02]  /*4ad0*/  ISETP.GT.U32.OR P6, PT, R0, 0x1df, P6 ;  /* 0x000001df0000780c */ /* 0x000fc400037c4470 */
[C---:B------:R-:W-:Y:S02]  /*4ae0*/  ISETP.GT.U32.OR P1, PT, R0.reuse, 0x1df, P1 ;  /* 0x000001df0000780c */ /* 0x040fe40000f24470 */
[C---:B------:R-:W-:Y:S02]  /*4af0*/  ISETP.GT.U32.OR P2, PT, R0.reuse, 0x1df, P2 ;  /* 0x000001df0000780c */ /* 0x040fe40001744470 */
[C---:B------:R-:W-:Y:S02]  /*4b00*/  ISETP.GT.U32.OR P3, PT, R0.reuse, 0x1df, P3 ;  /* 0x000001df0000780c */ /* 0x040fe40001f64470 */
[----:B------:R-:W-:Y:S01]  /*4b10*/  ISETP.GT.U32.OR P4, PT, R0, 0x1df, P4 ;  /* 0x000001df0000780c */ /* 0x000fe20002784470 */
[----:B------:R-:W-:-:S12]  /*4b20*/  @!P5 BRA `(.L_x_3654) ;  /* 0x000000000028d947 */ /* 0x000fd80003800000 */
        /* <DEDUP_REMOVED lines=10> */
.L_x_3654:
[----:B------:R-:W-:Y:S04]  /*4bd0*/  BSSY B0, `(.L_x_3655) ;  /* 0x000000e000007945 */ /* 0x000fe80003800000 */
[----:B------:R-:W-:Y:S05]  /*4be0*/  @P6 BRA `(.L_x_3656) ;  /* 0x0000000000306947 */ /* 0x000fea0003800000 */
[----:B------:R-:W-:Y:S01]  /*4bf0*/  ULDC.64 UR12, c[0x0][0x270] ;  /* 0x00009c00000c7ab9 */ /* 0x000fe20000000a00 */
[----:B------:R-:W-:Y:S01]  /*4c00*/  MOV R28, R72 ;  /* 0x00000048001c7202 */ /* 0x000fe20000000f00 */
[----:B------:R-:W-:Y:S01]  /*4c10*/  IMAD R26, R61, UR12, RZ ;  /* 0x0000000c3d1a7c24 */ /* 0x000fe2000f8e02ff */
[----:B------:R-:W-:Y:S02]  /*4c20*/  MOV R29, R71 ;  /* 0x00000047001d7202 */ /* 0x000fe40000000f00 */
[----:B------:R-:W-:Y:S01]  /*4c30*/  F2FP.BF16.F32.PACK_AB R83, R24, R83 ;  /* 0x000000531853723e */ /* 0x000fe200000010ff */
[----:B----4-:R-:W-:-:S04]  /*4c40*/  IMAD.WIDE.U32 R30, R19, UR12, R28 ;  /* 0x0000000c131e7c25 */ /* 0x010fc8000f8e001c */
[----:B------:R-:W-:Y:S01]  /*4c50*/  IMAD R29, R19, UR13, R26 ;  /* 0x0000000d131d7c24 */ /* 0x000fe2000f8e021a */
[----:B------:R-:W-:Y:S02]  /*4c60*/  ULDC.64 UR12, c[0x0][0x210] ;  /* 0x00008400000c7ab9 */ /* 0x000fe40000000a00 */
[----:B------:R-:W-:Y:S02]  /*4c70*/  LEA R28, P6, R30, UR12, 0x1 ;  /* 0x0000000c1e1c7c11 */ /* 0x000fe4000f8c08ff */
[----:B------:R-:W-:-:S04]  /*4c80*/  IADD3 R29, R31, R29, RZ ;  /* 0x0000001d1f1d7210 */ /* 0x000fc80007ffe0ff */
[----:B------:R-:W-:-:S05]  /*4c90*/  LEA.HI.X R29, R30, UR13, R29, 0x1, P6 ;  /* 0x0000000d1e1d7c11 */ /* 0x000fca000b0f0c1d */
[----:B------:R3:W-:Y:S02]  /*4ca0*/  STG.E desc[UR8][R28.64], R83 ;  /* 0x000000531c007986 */ /* 0x0007e4000c101908 */
.L_x_3656:
[----:B------:R-:W-:Y:S05]  /*4cb0*/  BSYNC B0 ;  /* 0x0000000000007941 */ /* 0x000fea0003800000 */
.L_x_3655:
[----:B------:R-:W-:Y:S05]  /*4cc0*/  @!P5 BRA `(.L_x_3657) ;  /* 0x000000000028d947 */ /* 0x000fea0003800000 */
[----:B------:R-:W-:Y:S01]  /*4cd0*/  FMUL.FTZ R24, R79, -1.4426950216293334961 ;  /* 0xbfb8aa3b4f187820 */ /* 0x000fe20000410000 */
[----:B---3--:R-:W-:-:S05]  /*4ce0*/  FMUL.FTZ R28, R34, -1.4426950216293334961 ;  /* 0xbfb8aa3b221c7820 */ /* 0x008fca0000410000 */
[----:B------:R-:W3:Y:S08]  /*4cf0*/  MUFU.EX2 R24, R24 ;  /* 0x0000001800187308 */ /* 0x000ef00000000800 */
[----:B------:R-:W5:Y:S01]  /*4d00*/  MUFU.EX2 R28, R28 ;  /* 0x0000001c001c7308 */ /* 0x000f620000000800 */
[----:B---3--:R-:W-:-:S07]  /*4d10*/  FADD.FTZ R26, R24, 1 ;  /* 0x3f800000181a7421 */ /* 0x008fce0000010000 */
[----:B------:R-:W3:Y:S01]  /*4d20*/  MUFU.RCP R26, R26 ;  /* 0x0000001a001a7308 */ /* 0x000ee20000001000 */
[----:B-----5:R-:W-:-:S07]  /*4d30*/  FADD.FTZ R29, R28, 1 ;  /* 0x3f8000001c1d7421 */ /* 0x020fce0000010000 */
[----:B------:R-:W5:Y:S01]  /*4d40*/  MUFU.RCP R29, R29 ;  /* 0x0000001d001d7308 */ /* 0x000f620000001000 */
[----:B---3--:R-:W-:Y:S01]  /*4d50*/  FMUL.FTZ R79, R79, R26 ;  /* 0x0000001a4f4f7220 */ /* 0x008fe20000410000 */
[----:B-----5:R-:W-:-:S07]  /*4d60*/  FMUL.FTZ R34, R34, R29 ;  /* 0x0000001d22227220 */ /* 0x020fce0000410000 */
.L_x_3657:
[----:B------:R-:W-:Y:S04]  /*4d70*/  BSSY B0, `(.L_x_3658) ;  /* 0x000000e000007945 */ /* 0x000fe80003800000 */
[----:B------:R-:W-:Y:S05]  /*4d80*/  @P1 BRA `(.L_x_3659) ;  /* 0x0000000000301947 */ /* 0x000fea0003800000 */
[----:B------:R-:W-:Y:S01]  /*4d90*/  ULDC.64 UR12, c[0x0][0x270] ;  /* 0x00009c00000c7ab9 */ /* 0x000fe20000000a00 */
[----:B---3--:R-:W-:Y:S01]  /*4da0*/  MOV R28, R72 ;  /* 0x00000048001c7202 */ /* 0x008fe20000000f00 */
[----:B------:R-:W-:Y:S01]  /*4db0*/  IMAD R63, R63, UR12, RZ ;  /* 0x0000000c3f3f7c24 */ /* 0x000fe2000f8e02ff */
[----:B------:R-:W-:Y:S02]  /*4dc0*/  MOV R29, R71 ;  /* 0x00000047001d7202 */ /* 0x000fe40000000f00 */
[----:B------:R-:W-:Y:S01]  /*4dd0*/  F2FP.BF16.F32.PACK_AB R79, R34, R79 ;  /* 0x0000004f224f723e */ /* 0x000fe200000010ff */
[C---:B------:R-:W-:Y:S02]  /*4de0*/  IMAD R63, R20.reuse, UR13, R63 ;  /* 0x0000000d143f7c24 */ /* 0x040fe4000f8e023f */
[----:B----4-:R-:W-:Y:S01]  /*4df0*/  IMAD.WIDE.U32 R30, R20, UR12, R28 ;  /* 0x0000000c141e7c25 */ /* 0x010fe2000f8e001c */
[----:B------:R-:W-:Y:S02]  /*4e00*/  ULDC.64 UR12, c[0x0][0x210] ;  /* 0x00008400000c7ab9 */ /* 0x000fe40000000a00 */
[----:B------:R-:W-:-:S02]  /*4e10*/  LEA R28, P1, R30, UR12, 0x1 ;  /* 0x0000000c1e1c7c11 */ /* 0x000fc4000f8208ff */
[----:B------:R-:W-:-:S04]  /*4e20*/  IADD3 R63, R31, R63, RZ ;  /* 0x0000003f1f3f7210 */ /* 0x000fc80007ffe0ff */
[----:B------:R-:W-:-:S05]  /*4e30*/  LEA.HI.X R29, R30, UR13, R63, 0x1, P1 ;  /* 0x0000000d1e1d7c11 */ /* 0x000fca00088f0c3f */
[----:B------:R3:W-:Y:S02]  /*4e40*/  STG.E desc[UR8][R28.64], R79 ;  /* 0x0000004f1c007986 */ /* 0x0007e4000c101908 */
.L_x_3659:
[----:B------:R-:W-:Y:S05]  /*4e50*/  BSYNC B0 ;  /* 0x0000000000007941 */ /* 0x000fea0003800000 */
.L_x_3658:
        /* <DEDUP_REMOVED lines=11> */
.L_x_3660:
[----:B------:R-:W-:Y:S04]  /*4f10*/  BSSY B0, `(.L_x_3661) ;  /* 0x000000e000007945 */ /* 0x000fe80003800000 */
[----:B------:R-:W-:Y:S05]  /*4f20*/  @P2 BRA `(.L_x_3662) ;  /* 0x0000000000302947 */ /* 0x000fea0003800000 */
[----:B------:R-:W-:Y:S01]  /*4f30*/  ULDC.64 UR12, c[0x0][0x270] ;  /* 0x00009c00000c7ab9 */ /* 0x000fe20000000a00 */
[----:B---3--:R-:W-:Y:S01]  /*4f40*/  MOV R28, R72 ;  /* 0x00000048001c7202 */ /* 0x008fe20000000f00 */
        /* <DEDUP_REMOVED lines=10> */
.L_x_3662:
[----:B------:R-:W-:Y:S05]  /*4ff0*/  BSYNC B0 ;  /* 0x0000000000007941 */ /* 0x000fea0003800000 */
.L_x_3661:
        /* <DEDUP_REMOVED lines=11> */
.L_x_3663:
        /* <DEDUP_REMOVED lines=14> */
.L_x_3665:
[----:B------:R-:W-:Y:S05]  /*5190*/  BSYNC B0 ;  /* 0x0000000000007941 */ /* 0x000fea0003800000 */
.L_x_3664:
[----:B------:R-:W-:Y:S05]  /*51a0*/  @!P5 BRA `(.L_x_3666) ;  /* 0x000000000028d947 */ /* 0x000fea0003800000 */
[----:B---3--:R-:W-:Y:S01]  /*51b0*/  FMUL.FTZ R28, R27, -1.4426950216293334961 ;  /* 0xbfb8aa3b1b1c7820 */ /* 0x008fe20000410000 */
[----:B------:R-:W-:-:S05]  /*51c0*/  FMUL.FTZ R24, R32, -1.4426950216293334961 ;  /* 0xbfb8aa3b20187820 */ /* 0x000fca0000410000 */
[----:B------:R-:W4:Y:S08]  /*51d0*/  MUFU.EX2 R28, R28 ;  /* 0x0000001c001c7308 */ /* 0x000f300000000800 */
[----:B------:R-:W3:Y:S01]  /*51e0*/  MUFU.EX2 R24, R24 ;  /* 0x0000001800187308 */ /* 0x000ee20000000800 */
[----:B----4-:R-:W-:-:S07]  /*51f0*/  FADD.FTZ R30, R28, 1 ;  /* 0x3f8000001c1e7421 */ /* 0x010fce0000010000 */
[----:B------:R-:W4:Y:S01]  /*5200*/  MUFU.RCP R30, R30 ;  /* 0x0000001e001e7308 */ /* 0x000f220000001000 */
[----:B---3--:R-:W-:-:S07]  /*5210*/  FADD.FTZ R26, R24, 1 ;  /* 0x3f800000181a7421 */ /* 0x008fce0000010000 */
[----:B------:R-:W3:Y:S01]  /*5220*/  MUFU.RCP R29, R26 ;  /* 0x0000001a001d7308 */ /* 0x000ee20000001000 */
[----:B----4-:R-:W-:Y:S01]  /*5230*/  FMUL.FTZ R27, R27, R30 ;  /* 0x0000001e1b1b7220 */ /* 0x010fe20000410000 */
[----:B---3--:R-:W-:-:S07]  /*5240*/  FMUL.FTZ R32, R32, R29 ;  /* 0x0000001d20207220 */ /* 0x008fce0000410000 */
.L_x_3666:
[----:B------:R-:W-:Y:S04]  /*5250*/  BSSY B0, `(.L_x_3667) ;  /* 0x000000d000007945 */ /* 0x000fe80003800000 */
[----:B------:R-:W-:Y:S05]  /*5260*/  @P4 BRA `(.L_x_3668) ;  /* 0x00000000002c4947 */ /* 0x000fea0003800000 */
[----:B------:R-:W-:Y:S01]  /*5270*/  ULDC.64 UR12, c[0x0][0x270] ;  /* 0x00009c00000c7ab9 */ /* 0x000fe20000000a00 */
[----:B------:R-:W-:Y:S01]  /*5280*/  MOV R70, R72 ;  /* 0x0000004800467202 */ /* 0x000fe20000000f00 */
[----:B------:R-:W-:Y:S01]  /*5290*/  IMAD R24, R69, UR12, RZ ;  /* 0x0000000c45187c24 */ /* 0x000fe2000f8e02ff */
[----:B------:R-:W-:-:S03]  /*52a0*/  F2FP.BF16.F32.PACK_AB R27, R27, R32 ;  /* 0x000000201b1b723e */ /* 0x000fc600000010ff */
[----:B------:R-:W-:-:S04]  /*52b0*/  IMAD.WIDE.U32 R70, R23, UR12, R70 ;  /* 0x0000000c17467c25 */ /* 0x000fc8000f8e0046 */
[----:B---3--:R-:W-:Y:S01]  /*52c0*/  IMAD R29, R23, UR13, R24 ;  /* 0x0000000d171d7c24 */ /* 0x008fe2000f8e0218 */
[----:B------:R-:W-:Y:S02]  /*52d0*/  ULDC.64 UR12, c[0x0][0x210] ;  /* 0x00008400000c7ab9 */ /* 0x000fe40000000a00 */
[----:B------:R-:W-:Y:S02]  /*52e0*/  LEA R28, P1, R70, UR12, 0x1 ;  /* 0x0000000c461c7c11 */ /* 0x000fe4000f8208ff */
[----:B------:R-:W-:-:S04]  /*52f0*/  IADD3 R29, R71, R29, RZ ;  /* 0x0000001d471d7210 */ /* 0x000fc80007ffe0ff */
[----:B------:R-:W-:-:S05]  /*5300*/  LEA.HI.X R29, R70, UR13, R29, 0x1, P1 ;  /* 0x0000000d461d7c11 */ /* 0x000fca00088f0c1d */
[----:B------:R3:W-:Y:S02]  /*5310*/  STG.E desc[UR8][R28.64], R27 ;  /* 0x0000001b1c007986 */ /* 0x0007e4000c101908 */
.L_x_3668:
[----:B------:R-:W-:Y:S05]  /*5320*/  BSYNC B0 ;  /* 0x0000000000007941 */ /* 0x000fea0003800000 */
.L_x_3667:
[----:B---3--:R-:W3:Y:S01]  /*5330*/  LDC R27, c[0x0][0x10] ;  /* 0x00000400ff1b7b82 */ /* 0x008ee20000000800 */
[----:B------:R-:W-:Y:S02]  /*5340*/  IADD3 R6, R6, 0x1, RZ ;  /* 0x0000000106067810 */ /* 0x000fe40007ffe0ff */
[----:B---3--:R-:W-:-:S04]  /*5350*/  IADD3 R4, R27, R4, RZ ;  /* 0x000000041b047210 */ /* 0x008fc80007ffe0ff */
[----:B------:R-:W-:-:S13]  /*5360*/  ISETP.GE.AND P1, PT, R4, UR4, PT ;  /* 0x0000000404007c0c */ /* 0x000fda000bf26270 */
[----:B------:R-:W-:Y:S05]  /*5370*/  @!P1 BRA `(.L_x_3669) ;  /* 0xffffffac00e09947 */ /* 0x000fea000383ffff */
[----:B------:R-:W-:Y:S05]  /*5380*/  EXIT ;  /* 0x000000000000794d */ /* 0x000fea0003800000 */
.L_x_3670:
        /* <DEDUP_REMOVED lines=15> */
.L_x_5631:


//--------------------- .text._Z35group_norm_nhwc_fwd_one_pass_kernelI11Bf16IOFp32WLi256ELi120ELi480EEv26Group_norm_nhwc_fwd_params --------------------------
	.section	.text._Z35group_norm_nhwc_fwd_one_pass_kernelI11Bf16IOFp32WLi256ELi120ELi480EEv26Group_norm_nhwc_fwd_params,"ax",@progbits
	.align	128
        .global         _Z35group_norm_nhwc_fwd_one_pass_kernelI11Bf16IOFp32WLi256ELi120ELi480EEv26Group_norm_nhwc_fwd_params
        .type           _Z35group_norm_nhwc_fwd_one_pass_kernelI11Bf16IOFp32WLi256ELi120ELi480EEv26Group_norm_nhwc_fwd_params,@function
        .size           _Z35group_norm_nhwc_fwd_one_pass_kernelI11Bf16IOFp32WLi256ELi120ELi480EEv26Group_norm_nhwc_fwd_params,(.L_x_5632 - _Z35group_norm_nhwc_fwd_one_pass_kernelI11Bf16IOFp32WLi256ELi120ELi480EEv26Group_norm_nhwc_fwd_params)
        .other          _Z35group_norm_nhwc_fwd_one_pass_kernelI11Bf16IOFp32WLi256ELi120ELi480EEv26Group_norm_nhwc_fwd_params,@"STO_CUDA_ENTRY STV_DEFAULT"
_Z35group_norm_nhwc_fwd_one_pass_kernelI11Bf16IOFp32WLi256ELi120ELi480EEv26Group_norm_nhwc_fwd_params:
.text._Z35group_norm_nhwc_fwd_one_pass_kernelI11Bf16IOFp32WLi256ELi120ELi480EEv26Group_norm_nhwc_fwd_params:
        /* <DEDUP_REMOVED lines=8> */
[----:B------:R-:W1:Y:S01]  /*0080*/  S2UR UR7, SR_CTAID.X ;  /* 0x00000000000779c3 */ /* 0x000e620000002500 */
[----:B------:R-:W-:Y:S01]  /*0090*/  ULDC.64 UR8, c[0x0][0x278] ;  /* 0x00009e0000087ab9 */ /* 0x000fe20000000a00 */
[----:B------:R-:W-:Y:S01]  /*00a0*/  LOP3.LUT R5, R5, 0xfffffff7, RZ, 0xc0, !PT ;  /* 0xfffffff705057812 */ /* 0x000fe200078ec0ff */
[----:B------:R-:W-:-:S05]  /*00b0*/  ULDC.U8 UR10, c[0x0][0x28c] ;  /* 0x0000a300000a7ab9 */ /* 0x000fca0000000000 */
[----:B------:R-:W1:Y:S01]  /*00c0*/  LDC R0, c[0x0][0x294] ;  /* 0x0000a500ff007b82 */ /* 0x000e620000000800 */
[C---:B0-----:R-:W-:Y:S01]  /*00d0*/  IMAD.WIDE.U32 R2, R104.reuse, -0x77777777, RZ ;  /* 0x8888888968027825 */ /* 0x041fe200078e00ff */
[----:B------:R-:W-:-:S04]  /*00e0*/  ISETP.GE.U32.AND P6, PT, R104, 0x1e0, PT ;  /* 0x000001e06800780c */ /* 0x000fc80003fc6070 */
[----:B------:R-:W-:-:S05]  /*00f0*/  SHF.R.U32.HI R7, RZ, 0x5, R3 ;  /* 0x00000005ff077819 */ /* 0x000fca0000011603 */
[----:B-1----:R-:W-:-:S04]  /*0100*/  IMAD R0, R0, UR7, R7 ;  /* 0x0000000700007c24 */ /* 0x002fc8000f8e0207 */
[C---:B------:R-:W-:Y:S01]  /*0110*/  VIADD R98, R0.reuse, 0x20 ;  /* 0x0000002000627836 */ /* 0x040fe20000000000 */
[C---:B------:R-:W-:Y:S01]  /*0120*/  IADD3 R2, R0.reuse, 0xb8, RZ ;  /* 0x000000b800027810 */ /* 0x040fe20007ffe0ff */
[C---:B------:R-:W-:Y:S01]  /*0130*/  VIADD R91, R0.reuse, 0x40 ;  /* 0x00000040005b7836 */ /* 0x040fe20000000000 */
[C---:B------:R-:W-:Y:S01]  /*0140*/  IADD3 R3, R0.reuse, 0xc0, RZ ;  /* 0x000000c000037810 */ /* 0x040fe20007ffe0ff */
[----:B------:R-:W-:Y:S01]  /*0150*/  VIADD R87, R0, 0x60 ;  /* 0x0000006000577836 */ /* 0x000fe20000000000 */
[----:B------:R-:W-:Y:S01]  /*0160*/  ISETP.LT.U32.AND P0, PT, R2, UR8, PT ;  /* 0x0000000802007c0c */ /* 0x000fe2000bf01070 */
[C---:B------:R-:W-:Y:S01]  /*0170*/  VIADD R83, R0.reuse, 0x80 ;  /* 0x0000008000537836 */ /* 0x040fe20000000000 */
[----:B------:R-:W-:Y:S01]  /*0180*/  SHF.R.S32.HI R2, RZ, 0x1f, R2 ;  /* 0x0000001fff027819 */ /* 0x000fe20000011402 */
[----:B------:R-:W-:Y:S01]  /*0190*/  VIADD R79, R0, 0xa0 ;  /* 0x000000a0004f7836 */ /* 0x000fe20000000000 */
[----:B------:R-:W-:Y:S02]  /*01a0*/  ISETP.LT.U32.AND P1, PT, R3, UR8, PT ;  /* 0x0000000803007c0c */ /* 0x000fe4000bf21070 */
[----:B------:R-:W-:Y:S01]  /*01b0*/  ISETP.LT.AND.EX P0, PT, R2, UR9, !P6, P0 ;  /* 0x0000000902007c0c */ /* 0x000fe2000f701300 */
[----:B------:R-:W-:Y:S01]  /*01c0*/  VIADD R2, R0, 0xd0 ;  /* 0x000000d000027836 */ /* 0x000fe20000000000 */
[----:B------:R-:W-:-:S02]  /*01d0*/  SHF.R.S32.HI R3, RZ, 0x1f, R3 ;  /* 0x0000001fff037819 */ /* 0x000fc40000011403 */
[----:B------:R-:W-:Y:S02]  /*01e0*/  IADD3 R4, R0, 0xc8, RZ ;  /* 0x000000c800047810 */ /* 0x000fe40007ffe0ff */
[----:B------:R-:W-:Y:S02]  /*01f0*/  ISETP.LT.AND.EX P1, PT, R3, UR9, !P6, P1 ;  /* 0x0000000903007c0c */ /* 0x000fe4000f721310 */
[----:B------:R-:W-:Y:S02]  /*0200*/  ISETP.LT.U32.AND P2, PT, R4, UR8, PT ;  /* 0x0000000804007c0c */ /* 0x000fe4000bf41070 */
[----:B------:R-:W-:Y:S02]  /*0210*/  SHF.R.S32.HI R4, RZ, 0x1f, R4 ;  /* 0x0000001fff047819 */ /* 0x000fe40000011404 */
[----:B------:R-:W-:Y:S02]  /*0220*/  SHF.R.S32.HI R8, RZ, 0x1f, R0 ;  /* 0x0000001fff087819 */ /* 0x000fe40000011400 */
[----:B------:R-:W-:-:S02]  /*0230*/  @P0 LOP3.LUT R5, R5, 0x8, RZ, 0xfc, !PT ;  /* 0x0000000805050812 */ /* 0x000fc400078efcff */
[----:B------:R-:W-:Y:S02]  /*0240*/  ISETP.LT.AND.EX P0, PT, R4, UR9, !P6, P2 ;  /* 0x0000000904007c0c */ /* 0x000fe4000f701320 */
[----:B------:R-:W-:Y:S02]  /*0250*/  LOP3.LUT R5, R5, 0xfffffffb, RZ, 0xc0, !PT ;  /* 0xfffffffb05057812 */ /* 0x000fe400078ec0ff */
[----:B------:R-:W-:Y:S02]  /*0260*/  ISETP.LT.U32.AND P5, PT, R0, UR8, PT ;  /* 0x0000000800007c0c */ /* 0x000fe4000bfa1070 */
[----:B------:R-:W-:Y:S02]  /*0270*/  @P1 LOP3.LUT R5, R5, 0x4, RZ, 0xfc, !PT ;  /* 0x0000000405051812 */ /* 0x000fe400078efcff */
[----:B------:R-:W-:Y:S02]  /*0280*/  ISETP.LT.AND.EX P5, PT, R8, UR9, !P6, P5 ;  /* 0x0000000908007c0c */ /* 0x000fe4000f7a1350 */
[----:B------:R-:W-:-:S02]  /*0290*/  LOP3.LUT R5, R5, 0xfffffffe, RZ, 0xc0, !PT ;  /* 0xfffffffe05057812 */ /* 0x000fc400078ec0ff */
[C---:B------:R-:W-:Y:S02]  /*02a0*/  IADD3 R103, R0.reuse, 0x8, RZ ;  /* 0x0000000800677810 */ /* 0x040fe40007ffe0ff */
[----:B------:R-:W-:Y:S02]  /*02b0*/  @P0 LOP3.LUT R5, R5, 0x1, RZ, 0xfc, !PT ;  /* 0x0000000105050812 */ /* 0x000fe400078efcff */
[----:B------:R-:W-:Y:S02]  /*02c0*/  SHF.R.S32.HI R18, RZ, 0x1f, R103 ;  /* 0x0000001fff127819 */ /* 0x000fe40000011467 */
[----:B------:R-:W-:Y:S02]  /*02d0*/  LOP3.LUT R5, R5, 0xfbffffff, RZ, 0xc0, !PT ;  /* 0xfbffffff05057812 */ /* 0x000fe400078ec0ff */
[----:B------:R-:W-:Y:S02]  /*02e0*/  IADD3 R102, R0, 0x10, RZ ;  /* 0x0000001000667810 */ /* 0x000fe40007ffe0ff */
[----:B------:R-:W-:-:S02]  /*02f0*/  @P5 LOP3.LUT R5, R5, 0x4000000, RZ, 0xfc, !PT ;  /* 0x0400000005055812 */ /* 0x000fc400078efcff */
[----:B------:R-:W-:Y:S02]  /*0300*/  ISETP.LT.U32.AND P5, PT, R103, UR8, PT ;  /* 0x0000000867007c0c */ /* 0x000fe4000bfa1070 */
[----:B------:R-:W-:Y:S02]  /*0310*/  LOP3.LUT R5, R5, 0xfdffffff, RZ, 0xc0, !PT ;  /* 0xfdffffff05057812 */ /* 0x000fe400078ec0ff */
[----:B------:R-:W-:Y:S02]  /*0320*/  ISETP.LT.AND.EX P5, PT, R18, UR9, !P6, P5 ;  /* 0x0000000912007c0c */ /* 0x000fe4000f7a1350 */
[----:B------:R-:W-:Y:S02]  /*0330*/  SHF.R.S32.HI R17, RZ, 0x1f, R102 ;  /* 0x0000001fff117819 */ /* 0x000fe40000011466 */
        /* <DEDUP_REMOVED lines=9> */
[----:B------:R-:W-:Y:S02]  /*03d0*/  SHF.R.S32.HI R14, RZ, 0x1f, R97 ;  /* 0x0000001fff0e7819 */ /* 0x000fe40000011461 */
[----:B------:R-:W-:Y:S02]  /*03e0*/  SHF.R.S32.HI R13, RZ, 0x1f, R94 ;  /* 0x0000001fff0d7819 */ /* 0x000fe4000001145e */
[----:B------:R-:W-:Y:S02]  /*03f0*/  IADD3 R93, R0, 0x38, RZ ;  /* 0x00000038005d7810 */ /* 0x000fe40007ffe0ff */
[----:B------:R-:W-:Y:S02]  /*0400*/  SHF.R.S32.HI R11, RZ, 0x1f, R91 ;  /* 0x0000001fff0b7819 */ /* 0x000fe4000001145b */
[----:B------:R-:W-:-:S02]  /*0410*/  SHF.R.S32.HI R12, RZ, 0x1f, R93 ;  /* 0x0000001fff0c7819 */ /* 0x000fc4000001145d */
[----:B------:R-:W-:Y:S02]  /*0420*/  IADD3 R90, R0, 0x48, RZ ;  /* 0x00000048005a7810 */ /* 0x000fe40007ffe0ff */
[----:B------:R-:W-:Y:S02]  /*0430*/  @P5 LOP3.LUT R5, R5, 0x1000000, RZ, 0xfc, !PT ;  /* 0x0100000005055812 */ /* 0x000fe400078efcff */
[----:B------:R-:W-:Y:S02]  /*0440*/  ISETP.LT.U32.AND P5, PT, R99, UR8, PT ;  /* 0x0000000863007c0c */ /* 0x000fe4000bfa1070 */
[----:B------:R-:W-:Y:S02]  /*0450*/  LOP3.LUT R5, R5, 0xff7fffff, RZ, 0xc0, !PT ;  /* 0xff7fffff05057812 */ /* 0x000fe400078ec0ff */
[----:B------:R-:W-:Y:S02]  /*0460*/  ISETP.LT.AND.EX P5, PT, R16, UR9, !P6, P5 ;  /* 0x0000000910007c0c */ /* 0x000fe4000f7a1350 */
[----:B------:R-:W-:-:S02]  /*0470*/  SHF.R.S32.HI R10, RZ, 0x1f, R90 ;  /* 0x0000001fff0a7819 */ /* 0x000fc4000001145a */
[C---:B------:R-:W-:Y:S02]  /*0480*/  IADD3 R89, R0.reuse, 0x50, RZ ;  /* 0x0000005000597810 */ /* 0x040fe40007ffe0ff */
[C---:B------:R-:W-:Y:S02]  /*0490*/  IADD3 R88, R0.reuse, 0x58, RZ ;  /* 0x0000005800587810 */ /* 0x040fe40007ffe0ff */
[----:B------:R-:W-:Y:S02]  /*04a0*/  SHF.R.S32.HI R9, RZ, 0x1f, R89 ;  /* 0x0000001fff097819 */ /* 0x000fe40000011459 */
[----:B------:R-:W-:Y:S02]  /*04b0*/  SHF.R.S32.HI R8, RZ, 0x1f, R88 ;  /* 0x0000001fff087819 */ /* 0x000fe40000011458 */
[----:B------:R-:W-:Y:S02]  /*04c0*/  IADD3 R4, R0, 0xe0, RZ ;  /* 0x000000e000047810 */ /* 0x000fe40007ffe0ff */
[----:B------:R-:W-:-:S02]  /*04d0*/  @P5 LOP3.LUT R5, R5, 0x800000, RZ, 0xfc, !PT ;  /* 0x0080000005055812 */ /* 0x000fc400078efcff */
[----:B------:R-:W-:Y:S02]  /*04e0*/  ISETP.LT.U32.AND P5, PT, R98, UR8, PT ;  /* 0x0000000862007c0c */ /* 0x000fe4000bfa1070 */
[----:B------:R-:W-:Y:S02]  /*04f0*/  LOP3.LUT R5, R5, 0xffbfffff, RZ, 0xc0, !PT ;  /* 0xffbfffff05057812 */ /* 0x000fe400078ec0ff */
[----:B------:R-:W-:Y:S02]  /*0500*/  ISETP.LT.AND.EX P5, PT, R15, UR9, !P6, P5 ;  /* 0x000000090f007c0c */ /* 0x000fe4000f7a1350 */
[----:B------:R-:W-:Y:S02]  /*0510*/  ISETP.LT.U32.AND P0, PT, R2, UR8, PT ;  /* 0x0000000802007c0c */ /* 0x000fe4000bf01070 */
[----:B------:R-:W-:Y:S02]  /*0520*/  SHF.R.S32.HI R2, RZ, 0x1f, R2 ;  /* 0x0000001fff027819 */ /* 0x000fe40000011402 */
[----:B------:R-:W-:-:S02]  /*0530*/  ISETP.LT.U32.AND P2, PT, R4, UR8, PT ;  /* 0x0000000804007c0c */ /* 0x000fc4000bf41070 */
[----:B------:R-:W-:Y:S02]  /*0540*/  SHF.R.S32.HI R4, RZ, 0x1f, R4 ;  /* 0x0000001fff047819 */ /* 0x000fe40000011404 */
[----:B------:R-:W-:Y:S02]  /*0550*/  ISETP.LT.AND.EX P0, PT, R2, UR9, !P6, P0 ;  /* 0x0000000902007c0c */ /* 0x000fe4000f701300 */
[----:B------:R-:W-:Y:S02]  /*0560*/  IADD3 R2, R0, 0xe8, RZ ;  /* 0x000000e800027810 */ /* 0x000fe40007ffe0ff */
[----:B------:R-:W-:Y:S02]  /*0570*/  @P5 LOP3.LUT R5, R5, 0x400000, RZ, 0xfc, !PT ;  /* 0x0040000005055812 */ /* 0x000fe400078efcff */
[----:B------:R-:W-:Y:S02]  /*0580*/  ISETP.LT.U32.AND P5, PT, R97, UR8, PT ;  /* 0x0000000861007c0c */ /* 0x000fe4000bfa1070 */
[----:B------:R-:W-:-:S02]  /*0590*/  LOP3.LUT R5, R5, 0xffdfffff, RZ, 0xc0, !PT ;  /* 0xffdfffff05057812 */ /* 0x000fc400078ec0ff */
[----:B------:R-:W-:Y:S02]  /*05a0*/  ISETP.LT.AND.EX P5, PT, R14, UR9, !P6, P5 ;  /* 0x000000090e007c0c */ /* 0x000fe4000f7a1350 */
[----:B------:R-:W-:Y:S02]  /*05b0*/  ISETP.LT.AND.EX P2, PT, R4, UR9, !P6, P2 ;  /* 0x0000000904007c0c */ /* 0x000fe4000f741320 */
[----:B------:R-:W-:Y:S02]  /*05c0*/  SHF.R.S32.HI R4, RZ, 0x1f, R2 ;  /* 0x0000001fff047819 */ /* 0x000fe40000011402 */
[----:B------:R-:W-:Y:S02]  /*05d0*/  ISETP.LT.U32.AND P3, PT, R2, UR8, PT ;  /* 0x0000000802007c0c */ /* 0x000fe4000bf61070 */
[----:B------:R-:W-:Y:S02]  /*05e0*/  IADD3 R3, R0, 0xd8, RZ ;  /* 0x000000d800037810 */ /* 0x000fe40007ffe0ff */
[----:B------:R-:W-:-:S02]  /*05f0*/  ISETP.LT.AND.EX P3, PT, R4, UR9, !P6, P3 ;  /* 0x0000000904007c0c */ /* 0x000fc4000f761330 */
[----:B------:R-:W-:Y:S02]  /*0600*/  SHF.R.S32.HI R4, RZ, 0x1f, R87 ;  /* 0x0000001fff047819 */ /* 0x000fe40000011457 */
[----:B------:R-:W-:Y:S02]  /*0610*/  @P5 LOP3.LUT R5, R5, 0x200000, RZ, 0xfc, !PT ;  /* 0x0020000005055812 */ /* 0x000fe400078efcff */
[----:B------:R-:W-:Y:S02]  /*0620*/  ISETP.LT.U32.AND P5, PT, R94, UR8, PT ;  /* 0x000000085e007c0c */ /* 0x000fe4000bfa1070 */
[----:B------:R-:W-:Y:S02]  /*0630*/  LOP3.LUT R5, R5, 0xffefffff, RZ, 0xc0, !PT ;  /* 0xffefffff05057812 */ /* 0x000fe400078ec0ff */
[----:B------:R-:W-:Y:S02]  /*0640*/  ISETP.LT.AND.EX P5, PT, R13, UR9, !P6, P5 ;  /* 0x000000090d007c0c */ /* 0x000fe4000f7a1350 */
[----:B------:R-:W-:-:S02]  /*0650*/  ISETP.LT.U32.AND P1, PT, R3, UR8, PT ;  /* 0x0000000803007c0c */ /* 0x000fc4000bf21070 */
[----:B------:R-:W-:Y:S02]  /*0660*/  SHF.R.S32.HI R3, RZ, 0x1f, R3 ;  /* 0x0000001fff037819 */ /* 0x000fe40000011403 */
[C---:B------:R-:W-:Y:S02]  /*0670*/  IADD3 R86, R0.reuse, 0x68, RZ ;  /* 0x0000006800567810 */ /* 0x040fe40007ffe0ff */
[----:B------:R-:W-:Y:S01]  /*0680*/  ISETP.LT.AND.EX P1, PT, R3, UR9, !P6, P1 ;  /* 0x0000000903007c0c */ /* 0x000fe2000f721310 */
[C---:B------:R-:W-:Y:S01]  /*0690*/  VIADD R3, R0.reuse, 0xf0 ;  /* 0x000000f000037836 */ /* 0x040fe20000000000 */
[C---:B------:R-:W-:Y:S02]  /*06a0*/  IADD3 R85, R0.reuse, 0x70, RZ ;  /* 0x0000007000557810 */ /* 0x040fe40007ffe0ff */
[----:B------:R-:W-:Y:S02]  /*06b0*/  IADD3 R84, R0, 0x78, RZ ;  /* 0x0000007800547810 */ /* 0x000fe40007ffe0ff */
[----:B------:R-:W-:-:S02]  /*06c0*/  @P5 LOP3.LUT R5, R5, 0x100000, RZ, 0xfc, !PT ;  /* 0x0010000005055812 */ /* 0x000fc400078efcff */
[----:B------:R-:W-:Y:S02]  /*06d0*/  ISETP.LT.U32.AND P5, PT, R93, UR8, PT ;  /* 0x000000085d007c0c */ /* 0x000fe4000bfa1070 */
[----:B------:R-:W-:Y:S02]  /*06e0*/  LOP3.LUT R5, R5, 0xfff7ffff, RZ, 0xc0, !PT ;  /* 0xfff7ffff05057812 */ /* 0x000fe400078ec0ff */
[----:B------:R-:W-:Y:S02]  /*06f0*/  ISETP.LT.AND.EX P5, PT, R12, UR9, !P6, P5 ;  /* 0x000000090c007c0c */ /* 0x000fe4000f7a1350 */
[----:B------:R-:W-:Y:S02]  /*0700*/  SHF.R.S32.HI R2, RZ, 0x1f, R3 ;  /* 0x0000001fff027819 */ /* 0x000fe40000011403 */
[----:B------:R-:W-:Y:S02]  /*0710*/  ISETP.LT.U32.AND P4, PT, R3, UR8, PT ;  /* 0x0000000803007c0c */ /* 0x000fe4000bf81070 */
[----:B------:R-:W-:-:S02]  /*0720*/  SHF.R.S32.HI R3, RZ, 0x1f, R86 ;  /* 0x0000001fff037819 */ /* 0x000fc40000011456 */
[----:B------:R-:W-:Y:S02]  /*0730*/  ISETP.LT.AND.EX P4, PT, R2, UR9, !P6, P4 ;  /* 0x0000000902007c0c */ /* 0x000fe4000f781340 */
[----:B------:R-:W-:Y:S02]  /*0740*/  SHF.R.S32.HI R2, RZ, 0x1f, R85 ;  /* 0x0000001fff027819 */ /* 0x000fe40000011455 */
[----:B------:R-:W-:Y:S02]  /*0750*/  SHF.R.S32.HI R125, RZ, 0x1f, R84 ;  /* 0x0000001fff7d7819 */ /* 0x000fe40000011454 */
[----:B------:R-:W-:Y:S02]  /*0760*/  @P5 LOP3.LUT R5, R5, 0x80000, RZ, 0xfc, !PT ;  /* 0x0008000005055812 */ /* 0x000fe400078efcff */
[----:B------:R-:W-:Y:S02]  /*0770*/  ISETP.LT.U32.AND P5, PT, R91, UR8, PT ;  /* 0x000000085b007c0c */ /* 0x000fe4000bfa1070 */
[----:B------:R-:W-:-:S02]  /*0780*/  LOP3.LUT R5, R5, 0xfffbffff, RZ, 0xc0, !PT ;  /* 0xfffbffff05057812 */ /* 0x000fc400078ec0ff */
[----:B------:R-:W-:Y:S02]  /*0790*/  ISETP.LT.AND.EX P5, PT, R11, UR9, !P6, P5 ;  /* 0x000000090b007c0c */ /* 0x000fe4000f7a1350 */
[----:B------:R-:W-:Y:S02]  /*07a0*/  SHF.R.S32.HI R124, RZ, 0x1f, R83 ;  /* 0x0000001fff7c7819 */ /* 0x000fe40000011453 */
[C---:B------:R-:W-:Y:S02]  /*07b0*/  IADD3 R82, R0.reuse, 0x88, RZ ;  /* 0x0000008800527810 */ /* 0x040fe40007ffe0ff */
        /* <DEDUP_REMOVED lines=9> */
[----:B------:R-:W-:Y:S02]  /*0850*/  SHF.R.S32.HI R120, RZ, 0x1f, R79 ;  /* 0x0000001fff787819 */ /* 0x000fe4000001144f */
[C---:B------:R-:W-:Y:S02]  /*0860*/  IADD3 R78, R0.reuse, 0xa8, RZ ;  /* 0x000000a8004e7810 */ /* 0x040fe40007ffe0ff */
[----:B------:R-:W-:Y:S02]  /*0870*/  IADD3 R77, R0, 0xb0, RZ ;  /* 0x000000b0004d7810 */ /* 0x000fe40007ffe0ff */
[----:B------:R-:W-:Y:S02]  /*0880*/  SHF.R.S32.HI R119, RZ, 0x1f, R78 ;  /* 0x0000001fff777819 */ /* 0x000fe4000001144e */
[----:B------:R-:W-:Y:S02]  /*0890*/  SHF.R.S32.HI R105, RZ, 0x1f, R77 ;  /* 0x0000001fff697819 */ /* 0x000fe4000001144d */
[----:B------:R-:W-:-:S02]  /*08a0*/  @P5 LOP3.LUT R5, R5, 0x20000, RZ, 0xfc, !PT ;  /* 0x0002000005055812 */ /* 0x000fc400078efcff */
[----:B------:R-:W-:Y:S02]  /*08b0*/  ISETP.LT.U32.AND P5, PT, R89, UR8, PT ;  /* 0x0000000859007c0c */ /* 0x000fe4000bfa1070 */
[----:B------:R-:W-:Y:S02]  /*08c0*/  LOP3.LUT R5, R5, 0xfffeffff, RZ, 0xc0, !PT ;  /* 0xfffeffff05057812 */ /* 0x000fe400078ec0ff */
[----:B------:R-:W-:-:S13]  /*08d0*/  ISETP.LT.AND.EX P5, PT, R9, UR9, !P6, P5 ;  /* 0x0000000909007c0c */ /* 0x000fda000f7a1350 */
[----:B------:R-:W-:Y:S02]  /*08e0*/  @P5 LOP3.LUT R5, R5, 0x10000, RZ, 0xfc, !PT ;  /* 0x0001000005055812 */ /* 0x000fe400078efcff */
[----:B------:R-:W-:Y:S02]  /*08f0*/  ISETP.LT.U32.AND P5, PT, R88, UR8, PT ;  /* 0x0000000858007c0c */ /* 0x000fe4000bfa1070 */
[----:B------:R-:W-:Y:S02]  /*0900*/  LOP3.LUT R5, R5, 0xffff7fff, RZ, 0xc0, !PT ;  /* 0xffff7fff05057812 */ /* 0x000fe400078ec0ff */
[----:B------:R-:W-:-:S13]  /*0910*/  ISETP.LT.AND.EX P5, PT, R8, UR9, !P6, P5 ;  /* 0x0000000908007c0c */ /* 0x000fda000f7a1350 */
[----:B------:R-:W-:Y:S02]  /*0920*/  @P5 LOP3.LUT R5, R5, 0x8000, RZ, 0xfc, !PT ;  /* 0x0000800005055812 */ /* 0x000fe400078efcff */
[----:B------:R-:W-:Y:S02]  /*0930*/  ISETP.LT.U32.AND P5, PT, R87, UR8, PT ;  /* 0x0000000857007c0c */ /* 0x000fe4000bfa1070 */
[----:B------:R-:W-:Y:S02]  /*0940*/  LOP3.LUT R5, R5, 0xffffbfff, RZ, 0xc0, !PT ;  /* 0xffffbfff05057812 */ /* 0x000fe400078ec0ff */
[----:B------:R-:W-:Y:S01]  /*0950*/  ISETP.LT.AND.EX P5, PT, R4, UR9, !P6, P5 ;  /* 0x0000000904007c0c */ /* 0x000fe2000f7a1350 */
[----:B------:R-:W-:-:S05]  /*0960*/  IMAD R4, R7, -0x3c, R104 ;  /* 0xffffffc407047824 */ /* 0x000fca00078e0268 */
[----:B------:R-:W-:-:S07]  /*0970*/  SHF.L.U32 R4, R4, 0x1, RZ ;  /* 0x0000000104047819 */ /* 0x000fce00000006ff */
[----:B------:R-:W-:Y:S02]  /*0980*/  @P5 LOP3.LUT R5, R5, 0x4000, RZ, 0xfc, !PT ;  /* 0x0000400005055812 */ /* 0x000fe400078efcff */
[----:B------:R-:W-:Y:S02]  /*0990*/  ISETP.LT.U32.AND P5, PT, R86, UR8, PT ;  /* 0x0000000856007c0c */ /* 0x000fe4000bfa1070 */
[----:B------:R-:W-:Y:S02]  /*09a0*/  LOP3.LUT R5, R5, 0xffffdfff, RZ, 0xc0, !PT ;  /* 0xffffdfff05057812 */ /* 0x000fe400078ec0ff */
[----:B------:R-:W-:Y:S01]  /*09b0*/  ISETP.LT.AND.EX P5, PT, R3, UR9, !P6, P5 ;  /* 0x0000000903007c0c */ /* 0x000fe2000f7a1350 */
[----:B------:R-:W-:-:S12]  /*09c0*/  IMAD.MOV.U32 R3, RZ, RZ, RZ ;  /* 0x000000ffff037224 */ /* 0x000fd800078e00ff */
[----:B------:R-:W-:Y:S02]  /*09d0*/  @P5 LOP3.LUT R5, R5, 0x2000, RZ, 0xfc, !PT ;  /* 0x0000200005055812 */ /* 0x000fe400078efcff */
[----:B------:R-:W-:Y:S02]  /*09e0*/  ISETP.LT.U32.AND P5, PT, R85, UR8, PT ;  /* 0x0000000855007c0c */ /* 0x000fe4000bfa1070 */
[----:B------:R-:W-:Y:S02]  /*09f0*/  LOP3.LUT R5, R5, 0xffffefff, RZ, 0xc0, !PT ;  /* 0xffffefff05057812 */ /* 0x000fe400078ec0ff */
[----:B------:R-:W-:Y:S02]  /*0a00*/  ISETP.LT.AND.EX P5, PT, R2, UR9, !P6, P5 ;  /* 0x0000000902007c0c */ /* 0x000fe4000f7a1350 */
[----:B------:R-:W-:-:S11]  /*0a10*/  MOV R2, R6 ;  /* 0x0000000600027202 */ /* 0x000fd60000000f00 */
[----:B------:R-:W-:Y:S02]  /*0a20*/  @P5 LOP3.LUT R5, R5, 0x1000, RZ, 0xfc, !PT ;  /* 0x0000100005055812 */ /* 0x000fe400078efcff */
        /* <DEDUP_REMOVED lines=31> */
[----:B------:R-:W-:-:S12]  /*0c20*/  ULDC.64 UR8, c[0x0][0x208] ;  /* 0x0000820000087ab9 */ /* 0x000fd80000000a00 */
[----:B------:R-:W-:-:S07]  /*0c30*/  @P5 LOP3.LUT R5, R5, 0x10, RZ, 0xfc, !PT ;  /* 0x0000001005055812 */ /* 0x000fce00078efcff */
.L_x_3776:
[----:B------:R-:W0:Y:S01]  /*0c40*/  LDC R15, c[0x0][0x288] ;  /* 0x0000a200ff0f7b82 */ /* 0x000e220000000800 */
[----:B------:R-:W-:Y:S01]  /*0c50*/  P2R R7, PR, RZ, 0x10 ;  /* 0x00000010ff077803 */ /* 0x000fe20000000000 */
[----:B------:R-:W-:Y:S01]  /*0c60*/  ULDC.64 UR12, c[0x0][0x280] ;  /* 0x0000a000000c7ab9 */ /* 0x000fe20000000a00 */
[C---:B------:R-:W-:Y:S01]  /*0c70*/  LOP3.LUT P4, RZ, R5.reuse, 0x4000000, RZ, 0xc0, !PT ;  /* 0x0400000005ff7812 */ /* 0x040fe2000788c0ff */
[----:B------:R-:W-:Y:S01]  /*0c80*/  VIADD R95, R0, 0xe8 ;  /* 0x000000e8005f7836 */ /* 0x000fe20000000000 */
[----:B------:R-:W-:Y:S02]  /*0c90*/  LOP3.LUT P6, RZ, R5, 0x2000000, RZ, 0xc0, !PT ;  /* 0x0200000005ff7812 */ /* 0x000fe400078cc0ff */
[----:B------:R-:W-:Y:S01]  /*0ca0*/  SHF.R.S32.HI R12, RZ, 0x1f, R0 ;  /* 0x0000001fff0c7819 */ /* 0x000fe20000011400 */
[----:B-1----:R-:W1:Y:S01]  /*0cb0*/  @P0 LDC.64 R36, c[0x0][0x220] ;  /* 0x00008800ff240b82 */ /* 0x002e620000000a00 */
[----:B------:R-:W-:Y:S02]  /*0cc0*/  SHF.R.S32.HI R14, RZ, 0x1f, R103 ;  /* 0x0000001fff0e7819 */ /* 0x000fe40000011467 */
[----:B------:R-:W-:-:S02]  /*0cd0*/  P2R R30, PR, RZ, 0x8 ;  /* 0x00000008ff1e7803 */ /* 0x000fc40000000000 */
[----:B------:R-:W-:Y:S02]  /*0ce0*/  LOP3.LUT P3, RZ, R5, 0x1000000, RZ, 0xc0, !PT ;  /* 0x0100000005ff7812 */ /* 0x000fe4000786c0ff */
[----:B------:R-:W-:Y:S01]  /*0cf0*/  SHF.R.S32.HI R16, RZ, 0x1f, R98 ;  /* 0x0000001fff107819 */ /* 0x000fe20000011462 */
[----:B--234-:R-:W2:Y:S01]  /*0d00*/  @P4 LDC.64 R58, c[0x0][0x220] ;  /* 0x00008800ff3a4b82 */ /* 0x01cea20000000a00 */
[----:B------:R-:W-:Y:S02]  /*0d10*/  SHF.R.S32.HI R18, RZ, 0x1f, R94 ;  /* 0x0000001fff127819 */ /* 0x000fe4000001145e */
[----:B------:R-:W-:Y:S02]  /*0d20*/  SHF.R.S32.HI R20, RZ, 0x1f, R93 ;  /* 0x0000001fff147819 */ /* 0x000fe4000001145d */
[----:B------:R-:W-:Y:S02]  /*0d30*/  SHF.R.S32.HI R22, RZ, 0x1f, R91 ;  /* 0x0000001fff167819 */ /* 0x000fe4000001145b */
[----:B------:R-:W-:Y:S01]  /*0d40*/  SHF.R.S32.HI R24, RZ, 0x1f, R89 ;  /* 0x0000001fff187819 */ /* 0x000fe20000011459 */
[----:B------:R-:W3:Y:S01]  /*0d50*/  @P1 LDC.64 R34, c[0x0][0x220] ;  /* 0x00008800ff221b82 */ /* 0x000ee20000000a00 */
[----:B0-----:R-:W-:-:S02]  /*0d60*/  IABS R11, R15 ;  /* 0x0000000f000b7213 */ /* 0x001fc40000000000 */
[----:B------:R-:W-:Y:S02]  /*0d70*/  SHF.R.S32.HI R26, RZ, 0x1f, R87 ;  /* 0x0000001fff1a7819 */ /* 0x000fe40000011457 */
[----:B------:R-:W0:Y:S01]  /*0d80*/  I2F.RP R6, R11 ;  /* 0x0000000b00067306 */ /* 0x000e220000209400 */
[----:B------:R-:W-:Y:S02]  /*0d90*/  IADD3 R31, R0, 0xb8, RZ ;  /* 0x000000b8001f7810 */ /* 0x000fe40007ffe0ff */
[----:B------:R-:W4:Y:S08]  /*0da0*/  @P3 LDC.64 R74, c[0x0][0x220] ;  /* 0x00008800ff4a3b82 */ /* 0x000f300000000a00 */
[----:B------:R-:W5:Y:S01]  /*0db0*/  @P2 LDC.64 R32, c[0x0][0x220] ;  /* 0x00008800ff202b82 */ /* 0x000f620000000a00 */
[----:B0-----:R-:W0:Y:S02]  /*0dc0*/  MUFU.RCP R6, R6 ;  /* 0x0000000600067308 */ /* 0x001e240000001000 */
[----:B0-----:R-:W-:-:S06]  /*0dd0*/  IADD3 R8, R6, 0xffffffe, RZ ;  /* 0x0ffffffe06087810 */ /* 0x001fcc0007ffe0ff */
[----:B------:R0:W1:Y:S02]  /*0de0*/  F2I.FTZ.U32.TRUNC.NTZ R9, R8 ;  /* 0x0000000800097305 */ /* 0x000064000021f000 */
[----:B0-----:R-:W-:Y:S01]  /*0df0*/  IMAD.MOV.U32 R8, RZ, RZ, RZ ;  /* 0x000000ffff087224 */ /* 0x001fe200078e00ff */
        /* <DEDUP_REMOVED lines=11> */
[----:B------:R-:W-:-:S11]  /*0eb0*/  LOP3.LUT R6, R2, R15, RZ, 0x3c, !PT ;  /* 0x0000000f02067212 */ /* 0x000fd600078e3cff */
[----:B------:R-:W-:Y:S01]  /*0ec0*/  @P5 VIADD R9, R9, 0x1 ;  /* 0x0000000109095836 */ /* 0x000fe20000000000 */
[----:B------:R-:W-:-:S04]  /*0ed0*/  ISETP.GE.AND P5, PT, R6, RZ, PT ;  /* 0x000000ff0600720c */ /* 0x000fc80003fa6270 */
[----:B------:R-:W-:-:S09]  /*0ee0*/  MOV R11, R9 ;  /* 0x00000009000b7202 */ /* 0x000fd20000000f00 */
[----:B------:R-:W-:Y:S02]  /*0ef0*/  @!P5 IADD3 R11, -R11, RZ, RZ ;  /* 0x000000ff0b0bd210 */ /* 0x000fe40007ffe1ff */
[----:B------:R-:W-:-:S13]  /*0f00*/  ISETP.NE.AND P5, PT, R15, RZ, PT ;  /* 0x000000ff0f00720c */ /* 0x000fda0003fa5270 */
[----:B------:R-:W-:-:S04]  /*0f10*/  @!P5 LOP3.LUT R11, RZ, R15, RZ, 0x33, !PT ;  /* 0x0000000fff0bd212 */ /* 0x000fc800078e33ff */
[----:B------:R-:W-:Y:S02]  /*0f20*/  IADD3 R9, -R11, RZ, RZ ;  /* 0x000000ff0b097210 */ /* 0x000fe40007ffe1ff */
[----:B------:R-:W-:-:S03]  /*0f30*/  SHF.R.S32.HI R10, RZ, 0x1f, R11 ;  /* 0x0000001fff0a7819 */ /* 0x000fc6000001140b */
[----:B------:R-:W-:Y:S01]  /*0f40*/  IMAD R6, R15, R9, R2 ;  /* 0x000000090f067224 */ /* 0x000fe200078e0202 */
[----:B------:R-:W-:Y:S01]  /*0f50*/  SHF.R.S32.HI R9, RZ, 0x1f, R4 ;  /* 0x0000001fff097819 */ /* 0x000fe20000011404 */
[----:B------:R-:W-:Y:S02]  /*0f60*/  IMAD R10, R10, UR12, RZ ;  /* 0x0000000c0a0a7c24 */ /* 0x000fe4000f8e02ff */
[----:B------:R-:W-:Y:S02]  /*0f70*/  IMAD R6, R6, 0x78, RZ ;  /* 0x0000007806067824 */ /* 0x000fe400078e02ff */
[----:B------:R-:W-:-:S03]  /*0f80*/  IMAD R67, R11, UR13, R10 ;  /* 0x0000000d0b437c24 */ /* 0x000fc6000f8e020a */
[----:B------:R-:W-:-:S04]  /*0f90*/  IADD3 R68, P5, R4, R6, RZ ;  /* 0x0000000604447210 */ /* 0x000fc80007fbe0ff */
[----:B------:R-:W-:Y:S02]  /*0fa0*/  LEA.HI.X.SX32 R69, R6, R9, 0x1, P5 ;  /* 0x0000000906457211 */ /* 0x000fe400028f0eff */
[----:B------:R-:W0:Y:S01]  /*0fb0*/  @P4 LDC.64 R8, c[0x0][0x270] ;  /* 0x00009c00ff084b82 */ /* 0x000e220000000a00 */
[----:B------:R-:W-:Y:S01]  /*0fc0*/  IMAD.WIDE.U32 R68, R11, UR12, R68 ;  /* 0x0000000c0b447c25 */ /* 0x000fe2000f8e0044 */
[----:B------:R-:W-:-:S03]  /*0fd0*/  ULDC.64 UR12, c[0x0][0x278] ;  /* 0x00009e00000c7ab9 */ /* 0x000fc60000000a00 */
[----:B------:R-:W-:Y:S01]  /*0fe0*/  IMAD.IADD R67, R69, 0x1, R67 ;  /* 0x0000000145437824 */ /* 0x000fe200078e0243 */
[----:B------:R-:W-:Y:S01]  /*0ff0*/  @P4 MOV R66, R68 ;  /* 0x0000004400424202 */ /* 0x000fe20000000f00 */
[-C--:B0-----:R-:W-:Y:S02]  /*1000*/  @P4 IMAD R10, R12, R8.reuse, RZ ;  /* 0x000000080c0a4224 */ /* 0x081fe400078e02ff */
[----:B------:R-:W0:Y:S02]  /*1010*/  @P6 LDC.64 R12, c[0x0][0x270] ;  /* 0x00009c00ff0c6b82 */ /* 0x000e240000000a00 */
[C---:B------:R-:W-:Y:S02]  /*1020*/  @P4 IMAD R11, R0.reuse, R9, R10 ;  /* 0x00000009000b4224 */ /* 0x040fe400078e020a */
[----:B------:R-:W-:-:S05]  /*1030*/  @P4 IMAD.WIDE.U32 R8, R0, R8, R66 ;  /* 0x0000000800084225 */ /* 0x000fca00078e0042 */
[----:B------:R-:W-:Y:S02]  /*1040*/  @P4 IADD3 R9, R9, R11, RZ ;  /* 0x0000000b09094210 */ /* 0x000fe40007ffe0ff */
[----:B------:R-:W1:Y:S01]  /*1050*/  @P6 LDC.64 R10, c[0x0][0x220] ;  /* 0x00008800ff0a6b82 */ /* 0x000e620000000a00 */
[----:B--2---:R-:W-:-:S04]  /*1060*/  @P4 LEA R58, P5, R8, R58, 0x1 ;  /* 0x0000003a083a4211 */ /* 0x004fc800078a08ff */
[----:B------:R-:W-:Y:S01]  /*1070*/  @P4 LEA.HI.X R59, R8, R59, R9, 0x1, P5 ;  /* 0x0000003b083b4211 */ /* 0x000fe200028f0c09 */
[----:B------:R-:W-:Y:S01]  /*1080*/  @P6 IMAD.MOV.U32 R9, RZ, RZ, R67 ;  /* 0x000000ffff096224 */ /* 0x000fe200078e0043 */
[----:B------:R-:W-:Y:S01]  /*1090*/  LOP3.LUT P4, RZ, R5, 0x800000, RZ, 0xc0, !PT ;  /* 0x0080000005ff7812 */ /* 0x000fe2000788c0ff */
[----:B0-----:R-:W-:Y:S01]  /*10a0*/  @P6 IMAD R8, R14, R12, RZ ;  /* 0x0000000c0e086224 */ /* 0x001fe200078e02ff */
[----:B------:R-:W-:-:S03]  /*10b0*/  SHF.R.S32.HI R14, RZ, 0x1f, R102 ;  /* 0x0000001fff0e7819 */ /* 0x000fc60000011466 */
[----:B------:R-:W-:Y:S01]  /*10c0*/  @P6 IMAD R13, R103, R13, R8 ;  /* 0x0000000d670d6224 */ /* 0x000fe200078e0208 */
[----:B------:R-:W-:-:S05]  /*10d0*/  @P6 MOV R8, R68 ;  /* 0x0000004400086202 */ /* 0x000fca0000000f00 */
[----:B------:R-:W-:-:S05]  /*10e0*/  @P6 IMAD.WIDE.U32 R8, R103, R12, R8 ;  /* 0x0000000c67086225 */ /* 0x000fca00078e0008 */
[----:B------:R-:W-:Y:S02]  /*10f0*/  @P6 IADD3 R9, R9, R13, RZ ;  /* 0x0000000d09096210 */ /* 0x000fe40007ffe0ff */
[C---:B-1----:R-:W-:Y:S02]  /*1100*/  @P6 LEA R10, P5, R8.reuse, R10, 0x1 ;  /* 0x0000000a080a6211 */ /* 0x042fe400078a08ff */
[----:B------:R-:W-:Y:S02]  /*1110*/  @P3 MOV R13, R67 ;  /* 0x00000043000d3202 */ /* 0x000fe40000000f00 */
[----:B------:R-:W-:Y:S02]  /*1120*/  @P6 LEA.HI.X R11, R8, R11, R9, 0x1, P5 ;  /* 0x0000000b080b6211 */ /* 0x000fe400028f0c09 */
[----:B------:R-:W0:Y:S01]  /*1130*/  @P3 LDC.64 R8, c[0x0][0x270] ;  /* 0x00009c00ff083b82 */ /* 0x000e220000000a00 */
[----:B------:R-:W-:-:S13]  /*1140*/  LOP3.LUT P6, RZ, R5, 0x400000, RZ, 0xc0, !PT ;  /* 0x0040000005ff7812 */ /* 0x000fda00078cc0ff */
[----:B------:R-:W1:Y:S01]  /*1150*/  @P6 LDC.64 R72, c[0x0][0x220] ;  /* 0x00008800ff486b82 */ /* 0x000e620000000a00 */
[----:B0-----:R-:W-:Y:S01]  /*1160*/  @P3 IMAD R12, R14, R8, RZ ;  /* 0x000000080e0c3224 */ /* 0x001fe200078e02ff */
[----:B------:R-:W-:-:S03]  /*1170*/  SHF.R.S32.HI R14, RZ, 0x1f, R99 ;  /* 0x0000001fff0e7819 */ /* 0x000fc60000011463 */
[----:B------:R-:W-:Y:S01]  /*1180*/  @P3 IMAD R15, R102, R9, R12 ;  /* 0x00000009660f3224 */ /* 0x000fe200078e020c */
[----:B------:R-:W-:-:S05]  /*1190*/  @P3 MOV R12, R68 ;  /* 0x00000044000c3202 */ /* 0x000fca0000000f00 */
[----:B------:R-:W-:Y:S02]  /*11a0*/  @P3 IMAD.WIDE.U32 R8, R102, R8, R12 ;  /* 0x0000000866083225 */ /* 0x000fe400078e000c */
[----:B------:R-:W0:Y:S02]  /*11b0*/  @P4 LDC.64 R12, c[0x0][0x220] ;  /* 0x00008800ff0c4b82 */ /* 0x000e240000000a00 */
[----:B------:R-:W-:Y:S01]  /*11c0*/  @P3 IMAD.IADD R9, R9, 0x1, R15 ;  /* 0x0000000109093824 */ /* 0x000fe200078e020f */
[C---:B----4-:R-:W-:Y:S02]  /*11d0*/  @P3 LEA R74, P5, R8.reuse, R74, 0x1 ;  /* 0x0000004a084a3211 */ /* 0x050fe400078a08ff */
[----:B------:R-:W-:Y:S02]  /*11e0*/  @P4 MOV R15, R67 ;  /* 0x00000043000f4202 */ /* 0x000fe40000000f00 */
[----:B------:R-:W-:Y:S02]  /*11f0*/  @P3 LEA.HI.X R75, R8, R75, R9, 0x1, P5 ;  /* 0x0000004b084b3211 */ /* 0x000fe400028f0c09 */
[----:B------:R-:W2:Y:S01]  /*1200*/  @P4 LDC.64 R8, c[0x0][0x270] ;  /* 0x00009c00ff084b82 */ /* 0x000ea20000000a00 */
[----:B------:R-:W-:Y:S01]  /*1210*/  LOP3.LUT P3, RZ, R5, 0x200000, RZ, 0xc0, !PT ;  /* 0x0020000005ff7812 */ /* 0x000fe2000786c0ff */
[----:B--2---:R-:W-:-:S04]  /*1220*/  @P4 IMAD R14, R14, R8, RZ ;  /* 0x000000080e0e4224 */ /* 0x004fc800078e02ff */
[----:B------:R-:W-:Y:S01]  /*1230*/  @P4 IMAD R17, R99, R9, R14 ;  /* 0x0000000963114224 */ /* 0x000fe200078e020e */
[----:B------:R-:W-:-:S05]  /*1240*/  @P4 MOV R14, R68 ;  /* 0x00000044000e4202 */ /* 0x000fca0000000f00 */
[----:B------:R-:W-:Y:S01]  /*1250*/  @P4 IMAD.WIDE.U32 R8, R99, R8, R14 ;  /* 0x0000000863084225 */ /* 0x000fe200078e000e */
[----:B------:R-:W-:-:S04]  /*1260*/  @P6 MOV R15, R67 ;  /* 0x00000043000f6202 */ /* 0x000fc80000000f00 */
[----:B------:R-:W-:Y:S01]  /*1270*/  @P4 IADD3 R9, R9, R17, RZ ;  /* 0x0000001109094210 */ /* 0x000fe20007ffe0ff */
[----:B------:R-:W-:Y:S01]  /*1280*/  @P3 IMAD.MOV.U32 R17, RZ, RZ, R67 ;  /* 0x000000ffff113224 */ /* 0x000fe200078e0043 */
[----:B0-----:R-:W-:-:S04]  /*1290*/  @P4 LEA R12, P5, R8, R12, 0x1 ;  /* 0x0000000c080c4211 */ /* 0x001fc800078a08ff */
[----:B------:R-:W-:Y:S02]  /*12a0*/  @P4 LEA.HI.X R13, R8, R13, R9, 0x1, P5 ;  /* 0x0000000d080d4211 */ /* 0x000fe400028f0c09 */
[----:B------:R-:W0:Y:S01]  /*12b0*/  @P6 LDC.64 R8, c[0x0][0x270] ;  /* 0x00009c00ff086b82 */ /* 0x000e220000000a00 */
[----:B------:R-:W-:-:S13]  /*12c0*/  LOP3.LUT P4, RZ, R5, 0x100000, RZ, 0xc0, !PT ;  /* 0x0010000005ff7812 */ /* 0x000fda000788c0ff */
[----:B------:R-:W-:Y:S01]  /*12d0*/  @P4 MOV R19, R67 ;  /* 0x0000004300134202 */ /* 0x000fe20000000f00 */
[----:B0-----:R-:W-:Y:S01]  /*12e0*/  @P6 IMAD R14, R16, R8, RZ ;  /* 0x00000008100e6224 */ /* 0x001fe200078e02ff */
[----:B------:R-:W-:-:S03]  /*12f0*/  SHF.R.S32.HI R16, RZ, 0x1f, R97 ;  /* 0x0000001fff107819 */ /* 0x000fc60000011461 */
[----:B------:R-:W-:Y:S02]  /*1300*/  @P6 IMAD R9, R98, R9, R14 ;  /* 0x0000000962096224 */ /* 0x000fe400078e020e */
[----:B------:R-:W-:-:S04]  /*1310*/  @P6 IMAD.MOV.U32 R14, RZ, RZ, R68 ;  /* 0x000000ffff0e6224 */ /* 0x000fc800078e0044 */
[----:B------:R-:W-:-:S05]  /*1320*/  @P6 IMAD.WIDE.U32 R14, R98, R8, R14 ;  /* 0x00000008620e6225 */ /* 0x000fca00078e000e */
[----:B------:R-:W-:Y:S02]  /*1330*/  @P6 IADD3 R8, R15, R9, RZ ;  /* 0x000000090f086210 */ /* 0x000fe40007ffe0ff */
[----:B-1----:R-:W-:-:S04]  /*1340*/  @P6 LEA R72, P5, R14, R72, 0x1 ;  /* 0x000000480e486211 */ /* 0x002fc800078a08ff */
[----:B------:R-:W-:Y:S02]  /*1350*/  @P6 LEA.HI.X R73, R14, R73, R8, 0x1, P5 ;  /* 0x000000490e496211 */ /* 0x000fe400028f0c08 */
[----:B------:R-:W0:Y:S01]  /*1360*/  @P3 LDC.64 R8, c[0x0][0x270] ;  /* 0x00009c00ff083b82 */ /* 0x000e220000000a00 */
[----:B------:R-:W-:-:S07]  /*1370*/  LOP3.LUT P6, RZ, R5, 0x80000, RZ, 0xc0, !PT ;  /* 0x0008000005ff7812 */ /* 0x000fce00078cc0ff */
[----:B------:R-:W1:Y:S06]  /*1380*/  @P3 LDC.64 R14, c[0x0][0x220] ;  /* 0x00008800ff0e3b82 */ /* 0x000e6c0000000a00 */
[----:B------:R-:W-:Y:S01]  /*1390*/  @P6 MOV R21, R67 ;  /* 0x0000004300156202 */ /* 0x000fe20000000f00 */
[----:B0-----:R-:W-:-:S04]  /*13a0*/  @P3 IMAD R16, R16, R8, RZ ;  /* 0x0000000810103224 */ /* 0x001fc800078e02ff */
[----:B------:R-:W-:Y:S01]  /*13b0*/  @P3 IMAD R9, R97, R9, R16 ;  /* 0x0000000961093224 */ /* 0x000fe200078e0210 */
[----:B------:R-:W-:-:S05]  /*13c0*/  @P3 MOV R16, R68 ;  /* 0x0000004400103202 */ /* 0x000fca0000000f00 */
[----:B------:R-:W-:-:S05]  /*13d0*/  @P3 IMAD.WIDE.U32 R16, R97, R8, R16 ;  /* 0x0000000861103225 */ /* 0x000fca00078e0010 */
[----:B------:R-:W-:Y:S02]  /*13e0*/  @P3 IADD3 R8, R17, R9, RZ ;  /* 0x0000000911083210 */ /* 0x000fe40007ffe0ff */
[----:B-1----:R-:W-:-:S04]  /*13f0*/  @P3 LEA R14, P5, R16, R14, 0x1 ;  /* 0x0000000e100e3211 */ /* 0x002fc800078a08ff */
[----:B------:R-:W-:Y:S02]  /*1400*/  @P3 LEA.HI.X R15, R16, R15, R8, 0x1, P5 ;  /* 0x0000000f100f3211 */ /* 0x000fe400028f0c08 */
[----:B------:R-:W0:Y:S01]  /*1410*/  @P4 LDC.64 R8, c[0x0][0x270] ;  /* 0x00009c00ff084b82 */ /* 0x000e220000000a00 */
[----:B------:R-:W-:-:S07]  /*1420*/  LOP3.LUT P3, RZ, R5, 0x40000, RZ, 0xc0, !PT ;  /* 0x0004000005ff7812 */ /* 0x000fce000786c0ff */
[----:B------:R-:W1:Y:S08]  /*1430*/  @P4 LDC.64 R16, c[0x0][0x220] ;  /* 0x00008800ff104b82 */ /* 0x000e700000000a00 */
[----:B------:R-:W2:Y:S01]  /*1440*/  @P3 LDC.64 R70, c[0x0][0x220] ;  /* 0x00008800ff463b82 */ /* 0x000ea20000000a00 */
[----:B0-----:R-:W-:-:S04]  /*1450*/  @P4 IMAD R18, R18, R8, RZ ;  /* 0x0000000812124224 */ /* 0x001fc800078e02ff */
[----:B------:R-:W-:Y:S01]  /*1460*/  @P4 IMAD R9, R94, R9, R18 ;  /* 0x000000095e094224 */ /* 0x000fe200078e0212 */
[----:B------:R-:W-:-:S05]  /*1470*/  @P4 MOV R18, R68 ;  /* 0x0000004400124202 */ /* 0x000fca0000000f00 */
[----:B------:R-:W-:-:S04]  /*1480*/  @P4 IMAD.WIDE.U32 R18, R94, R8, R18 ;  /* 0x000000085e124225 */ /* 0x000fc800078e0012 */
[----:B------:R-:W-:Y:S01]  /*1490*/  @P4 IMAD.IADD R8, R19, 0x1, R9 ;  /* 0x0000000113084824 */ /* 0x000fe200078e0209 */
[----:B-1----:R-:W-:-:S04]  /*14a0*/  @P4 LEA R16, P5, R18, R16, 0x1 ;  /* 0x0000001012104211 */ /* 0x002fc800078a08ff */
[----:B------:R-:W-:Y:S02]  /*14b0*/  @P4 LEA.HI.X R17, R18, R17, R8, 0x1, P5 ;  /* 0x0000001112114211 */ /* 0x000fe400028f0c08 */
[----:B------:R-:W0:Y:S01]  /*14c0*/  @P6 LDC.64 R8, c[0x0][0x270] ;  /* 0x00009c00ff086b82 */ /* 0x000e220000000a00 */
[----:B------:R-:W-:-:S07]  /*14d0*/  LOP3.LUT P4, RZ, R5, 0x20000, RZ, 0xc0, !PT ;  /* 0x0002000005ff7812 */ /* 0x000fce000788c0ff */
[----:B------:R-:W1:Y:S06]  /*14e0*/  @P6 LDC.64 R18, c[0x0][0x220] ;  /* 0x00008800ff126b82 */ /* 0x000e6c0000000a00 */
[----:B------:R-:W-:Y:S02]  /*14f0*/  @P4 IMAD.MOV.U32 R23, RZ, RZ, R67 ;  /* 0x000000ffff174224 */ /* 0x000fe400078e0043 */
[----:B0-----:R-:W-:-:S04]  /*1500*/  @P6 IMAD R20, R20, R8, RZ ;  /* 0x0000000814146224 */ /* 0x001fc800078e02ff */
        /* <DEDUP_REMOVED lines=12> */
[----:B------:R-:W-:Y:S02]  /*15d0*/  @P3 IMAD R9, R91, R9, R20 ;  /* 0x000000095b093224 */ /* 0x000fe400078e0214 */
[----:B------:R-:W-:-:S04]  /*15e0*/  @P3 IMAD.MOV.U32 R20, RZ, RZ, R68 ;  /* 0x000000ffff143224 */ /* 0x000fc800078e0044 */
[----:B------:R-:W-:-:S05]  /*15f0*/  @P3 IMAD.WIDE.U32 R20, R91, R8, R20 ;  /* 0x000000085b143225 */ /* 0x000fca00078e0014 */
[----:B------:R-:W-:Y:S02]  /*1600*/  @P3 IADD3 R8, R21, R9, RZ ;  /* 0x0000000915083210 */ /* 0x000fe40007ffe0ff */
[----:B--2---:R-:W-:-:S04]  /*1610*/  @P3 LEA R70, P5, R20, R70, 0x1 ;  /* 0x0000004614463211 */ /* 0x004fc800078a08ff */
[----:B------:R-:W-:Y:S02]  /*1620*/  @P3 LEA.HI.X R71, R20, R71, R8, 0x1, P5 ;  /* 0x0000004714473211 */ /* 0x000fe400028f0c08 */
[----:B------:R-:W0:Y:S01]  /*1630*/  @P4 LDC.64 R8, c[0x0][0x270] ;  /* 0x00009c00ff084b82 */ /* 0x000e220000000a00 */
[----:B------:R-:W-:-:S07]  /*1640*/  LOP3.LUT P3, RZ, R5, 0x8000, RZ, 0xc0, !PT ;  /* 0x0000800005ff7812 */ /* 0x000fce000786c0ff */
[----:B------:R-:W2:Y:S06]  /*1650*/  @P4 LDC.64 R20, c[0x0][0x220] ;  /* 0x00008800ff144b82 */ /* 0x000eac0000000a00 */
[----:B------:R-:W-:Y:S01]  /*1660*/  @P3 MOV R25, R67 ;  /* 0x0000004300193202 */ /* 0x000fe20000000f00 */
[----:B0-----:R-:W-:-:S04]  /*1670*/  @P4 IMAD R22, R22, R8, RZ ;  /* 0x0000000816164224 */ /* 0x001fc800078e02ff */
[----:B------:R-:W-:Y:S01]  /*1680*/  @P4 IMAD R9, R90, R9, R22 ;  /* 0x000000095a094224 */ /* 0x000fe200078e0216 */
[----:B------:R-:W-:-:S05]  /*1690*/  @P4 MOV R22, R68 ;  /* 0x0000004400164202 */ /* 0x000fca0000000f00 */
[----:B------:R-:W-:-:S05]  /*16a0*/  @P4 IMAD.WIDE.U32 R22, R90, R8, R22 ;  /* 0x000000085a164225 */ /* 0x000fca00078e0016 */
[----:B------:R-:W-:Y:S02]  /*16b0*/  @P4 IADD3 R8, R23, R9, RZ ;  /* 0x0000000917084210 */ /* 0x000fe40007ffe0ff */
[C---:B--2---:R-:W-:Y:S02]  /*16c0*/  @P4 LEA R20, P5, R22.reuse, R20, 0x1 ;  /* 0x0000001416144211 */ /* 0x044fe400078a08ff */
[----:B------:R-:W-:Y:S02]  /*16d0*/  @P6 MOV R23, R67 ;  /* 0x0000004300176202 */ /* 0x000fe40000000f00 */
[----:B------:R-:W-:Y:S02]  /*16e0*/  @P4 LEA.HI.X R21, R22, R21, R8, 0x1, P5 ;  /* 0x0000001516154211 */ /* 0x000fe400028f0c08 */
[----:B------:R-:W0:Y:S01]  /*16f0*/  @P6 LDC.64 R8, c[0x0][0x270] ;  /* 0x00009c00ff086b82 */ /* 0x000e220000000a00 */
[----:B------:R-:W-:-:S13]  /*1700*/  LOP3.LUT P4, RZ, R5, 0x4000, RZ, 0xc0, !PT ;  /* 0x0000400005ff7812 */ /* 0x000fda000788c0ff */
[----:B------:R-:W2:Y:S01]  /*1710*/  @P4 LDC.64 R62, c[0x0][0x220] ;  /* 0x00008800ff3e4b82 */ /* 0x000ea20000000a00 */
[----:B0-----:R-:W-:Y:S01]  /*1720*/  @P6 IMAD R22, R24, R8, RZ ;  /* 0x0000000818166224 */ /* 0x001fe200078e02ff */
[----:B------:R-:W-:-:S03]  /*1730*/  SHF.R.S32.HI R24, RZ, 0x1f, R88 ;  /* 0x0000001fff187819 */ /* 0x000fc60000011458 */
        /* <DEDUP_REMOVED lines=8> */
[----:B------:R-:W1:Y:S08]  /*17c0*/  @P3 LDC.64 R22, c[0x0][0x220] ;  /* 0x00008800ff163b82 */ /* 0x000e700000000a00 */
[----:B------:R-:W4:Y:S01]  /*17d0*/  @P6 LDC.64 R60, c[0x0][0x220] ;  /* 0x00008800ff3c6b82 */ /* 0x000f220000000a00 */
        /* <DEDUP_REMOVED lines=16> */
[----:B------:R-:W-:Y:S01]  /*18e0*/  @P4 IADD3 R8, R25, R9, RZ ;  /* 0x0000000919084210 */ /* 0x000fe20007ffe0ff */
[----:B------:R-:W-:Y:S01]  /*18f0*/  @P6 IMAD.MOV.U32 R25, RZ, RZ, R67 ;  /* 0x000000ffff196224 */ /* 0x000fe200078e0043 */
[----:B--2---:R-:W-:-:S04]  /*1900*/  @P4 LEA R62, P5, R24, R62, 0x1 ;  /* 0x0000003e183e4211 */ /* 0x004fc800078a08ff */
        /* <DEDUP_REMOVED lines=8> */
[----:B------:R-:W-:-:S05]  /*1990*/  @P6 IMAD.WIDE.U32 R24, R86, R8, R24 ;  /* 0x0000000856186225 */ /* 0x000fca00078e0018 */
[----:B------:R-:W-:Y:S02]  /*19a0*/  @P6 IADD3 R8, R25, R9, RZ ;  /* 0x0000000919086210 */ /* 0x000fe40007ffe0ff */
[----:B----4-:R-:W-:-:S04]  /*19b0*/  @P6 LEA R60, P5, R24, R60, 0x1 ;  /* 0x0000003c183c6211 */ /* 0x010fc800078a08ff */
        /* <DEDUP_REMOVED lines=8> */
[----:B------:R-:W-:-:S04]  /*1a40*/  @P3 IMAD.WIDE.U32 R26, R85, R8, R26 ;  /* 0x00000008551a3225 */ /* 0x000fc800078e001a */
[----:B------:R-:W-:Y:S01]  /*1a50*/  @P3 IMAD.IADD R8, R27, 0x1, R9 ;  /* 0x000000011b083824 */ /* 0x000fe200078e0209 */
[C---:B--2---:R-:W-:Y:S02]  /*1a60*/  @P3 LEA R24, P5, R26.reuse, R24, 0x1 ;  /* 0x000000181a183211 */ /* 0x044fe400078a08ff */
[----:B------:R-:W-:Y:S02]  /*1a70*/  @P4 MOV R27, R67 ;  /* 0x00000043001b4202 */ /* 0x000fe40000000f00 */
[----:B------:R-:W-:Y:S02]  /*1a80*/  @P3 LEA.HI.X R25, R26, R25, R8, 0x1, P5 ;  /* 0x000000191a193211 */ /* 0x000fe400028f0c08 */
[----:B------:R-:W0:Y:S01]  /*1a90*/  @P4 LDC.64 R8, c[0x0][0x270] ;  /* 0x00009c00ff084b82 */ /* 0x000e220000000a00 */
[----:B------:R-:W-:-:S13]  /*1aa0*/  LOP3.LUT P3, RZ, R5, 0x200, RZ, 0xc0, !PT ;  /* 0x0000020005ff7812 */ /* 0x000fda000786c0ff */
[----:B------:R-:W2:Y:S01]  /*1ab0*/  @P3 LDC.64 R54, c[0x0][0x220] ;  /* 0x00008800ff363b82 */ /* 0x000ea20000000a00 */
        /* <DEDUP_REMOVED lines=10> */
[----:B------:R-:W4:Y:S01]  /*1b60*/  @P4 LDC.64 R44, c[0x0][0x220] ;  /* 0x00008800ff2c4b82 */ /* 0x000f220000000a00 */
[----:B0-----:R-:W-:-:S04]  /*1b70*/  @P6 IMAD R28, R124, R8, RZ ;  /* 0x000000087c1c6224 */ /* 0x001fc800078e02ff */
[----:B------:R-:W-:Y:S02]  /*1b80*/  @P6 IMAD R9, R83, R9, R28 ;  /* 0x0000000953096224 */ /* 0x000fe400078e021c */
[----:B------:R-:W-:-:S04]  /*1b90*/  @P6 IMAD.MOV.U32 R28, RZ, RZ, R68 ;  /* 0x000000ffff1c6224 */ /* 0x000fc800078e0044 */
        /* <DEDUP_REMOVED lines=23> */
[----:B------:R-:W-:Y:S01]  /*1d10*/  @P4 IADD3 R8, R29, R9, RZ ;  /* 0x000000091d084210 */ /* 0x000fe20007ffe0ff */
[----:B------:R-:W-:Y:S01]  /*1d20*/  @P6 IMAD.MOV.U32 R29, RZ, RZ, R67 ;  /* 0x000000ffff1d6224 */ /* 0x000fe200078e0043 */
[----:B----4-:R-:W-:-:S04]  /*1d30*/  @P4 LEA R44, P5, R28, R44, 0x1 ;  /* 0x0000002c1c2c4211 */ /* 0x010fc800078a08ff */
[----:B------:R-:W-:Y:S02]  /*1d40*/  @P4 LEA.HI.X R45, R28, R45, R8, 0x1, P5 ;  /* 0x0000002d1c2d4211 */ /* 0x000fe400028f0c08 */
[----:B------:R-:W0:Y:S01]  /*1d50*/  @P6 LDC.64 R8, c[0x0][0x270] ;  /* 0x00009c00ff086b82 */ /* 0x000e220000000a00 */
[----:B------:R-:W-:-:S13]  /*1d60*/  LOP3.LUT P4, RZ, R5, 0x20, RZ, 0xc0, !PT ;  /* 0x0000002005ff7812 */ /* 0x000fda000788c0ff */
        /* <DEDUP_REMOVED lines=23> */
[----:B0-----:R-:W-:-:S04]  /*1ee0*/  @P4 IMAD R28, R119, R8, RZ ;  /* 0x00000008771c4224 */ /* 0x001fc800078e02ff */
[----:B------:R-:W-:Y:S02]  /*1ef0*/  @P4 IMAD R9, R78, R9, R28 ;  /* 0x000000094e094224 */ /* 0x000fe400078e021c */
[----:B------:R-:W-:-:S04]  /*1f00*/  @P4 IMAD.MOV.U32 R28, RZ, RZ, R68 ;  /* 0x000000ffff1c4224 */ /* 0x000fc800078e0044 */
[----:B------:R-:W-:-:S05]  /*1f10*/  @P4 IMAD.WIDE.U32 R28, R78, R8, R28 ;  /* 0x000000084e1c4225 */ /* 0x000fca00078e001c */
[----:B------:R-:W-:Y:S02]  /*1f20*/  @P4 IADD3 R8, R29, R9, RZ ;  /* 0x000000091d084210 */ /* 0x000fe40007ffe0ff */
[C---:B----4-:R-:W-:Y:S02]  /*1f30*/  @P4 LEA R50, P5, R28.reuse, R50, 0x1 ;  /* 0x000000321c324211 */ /* 0x050fe400078a08ff */
[----:B------:R-:W-:Y:S02]  /*1f40*/  @P6 MOV R29, R67 ;  /* 0x00000043001d6202 */ /* 0x000fe40000000f00 */
[----:B------:R-:W-:Y:S02]  /*1f50*/  @P4 LEA.HI.X R51, R28, R51, R8, 0x1, P5 ;  /* 0x000000331c334211 */ /* 0x000fe400028f0c08 */
[----:B------:R-:W0:Y:S01]  /*1f60*/  @P6 LDC.64 R8, c[0x0][0x270] ;  /* 0x00009c00ff086b82 */ /* 0x000e220000000a00 */
[----:B------:R-:W-:-:S13]  /*1f70*/  LOP3.LUT P4, RZ, R5, 0x4, RZ, 0xc0, !PT ;  /* 0x0000000405ff7812 */ /* 0x000fda000788c0ff */
[----:B------:R-:W4:Y:S01]  /*1f80*/  @P4 LDC.64 R40, c[0x0][0x220] ;  /* 0x00008800ff284b82 */ /* 0x000f220000000a00 */
[----:B0-----:R-:W-:-:S04]  /*1f90*/  @P6 IMAD R28, R105, R8, RZ ;  /* 0x00000008691c6224 */ /* 0x001fc800078e02ff */
[----:B------:R-:W-:Y:S01]  /*1fa0*/  @P6 IMAD R9, R77, R9, R28 ;  /* 0x000000094d096224 */ /* 0x000fe200078e021c */
[----:B------:R-:W-:-:S05]  /*1fb0*/  @P6 MOV R28, R68 ;  /* 0x00000044001c6202 */ /* 0x000fca0000000f00 */
[----:B------:R-:W-:-:S04]  /*1fc0*/  @P6 IMAD.WIDE.U32 R28, R77, R8, R28 ;  /* 0x000000084d1c6225 */ /* 0x000fc800078e001c */
[----:B------:R-:W-:Y:S01]  /*1fd0*/  @P6 IMAD.IADD R8, R29, 0x1, R9 ;  /* 0x000000011d086824 */ /* 0x000fe200078e0209 */
[C---:B-1----:R-:W-:Y:S02]  /*1fe0*/  @P6 LEA R48, P5, R28.reuse, R48, 0x1 ;  /* 0x000000301c306211 */ /* 0x042fe400078a08ff */
[----:B------:R-:W-:Y:S02]  /*1ff0*/  SHF.R.S32.HI R29, RZ, 0x1f, R31 ;  /* 0x0000001fff1d7819 */ /* 0x000fe4000001141f */
[----:B------:R-:W-:Y:S02]  /*2000*/  @P6 LEA.HI.X R49, R28, R49, R8, 0x1, P5 ;  /* 0x000000311c316211 */ /* 0x000fe400028f0c08 */
[----:B------:R-:W0:Y:S01]  /*2010*/  @P3 LDC.64 R8, c[0x0][0x270] ;  /* 0x00009c00ff083b82 */ /* 0x000e220000000a00 */
[C---:B------:R-:W-:Y:S02]  /*2020*/  LOP3.LUT P6, RZ, R5.reuse, 0x1, RZ, 0xc0, !PT ;  /* 0x0000000105ff7812 */ /* 0x040fe400078cc0ff */
[----:B------:R-:W-:-:S04]  /*2030*/  LOP3.LUT R5, R5, 0xf7ffffff, RZ, 0xc0, !PT ;  /* 0xf7ffffff05057812 */ /* 0x000fc800078ec0ff */
[----:B------:R-:W-:-:S07]  /*2040*/  @P0 LOP3.LUT R5, R5, 0x8000000, RZ, 0xfc, !PT ;  /* 0x0800000005050812 */ /* 0x000fce00078efcff */
[----:B------:R-:W1:Y:S01]  /*2050*/  @P6 LDC.64 R38, c[0x0][0x220] ;  /* 0x00008800ff266b82 */ /* 0x000e620000000a00 */
[----:B0-----:R-:W-:Y:S01]  /*2060*/  @P3 IMAD R28, R29, R8, RZ ;  /* 0x000000081d1c3224 */ /* 0x001fe200078e02ff */
[----:B------:R-:W-:-:S03]  /*2070*/  @P3 MOV R29, R67 ;  /* 0x00000043001d3202 */ /* 0x000fc60000000f00 */
[----:B------:R-:W-:Y:S01]  /*2080*/  @P3 IMAD R9, R31, R9, R28 ;  /* 0x000000091f093224 */ /* 0x000fe200078e021c */
[----:B------:R-:W-:-:S05]  /*2090*/  @P3 MOV R28, R68 ;  /* 0x00000044001c3202 */ /* 0x000fca0000000f00 */
[----:B------:R-:W-:-:S04]  /*20a0*/  @P3 IMAD.WIDE.U32 R28, R31, R8, R28 ;  /* 0x000000081f1c3225 */ /* 0x000fc800078e001c */
[----:B------:R-:W-:Y:S01]  /*20b0*/  VIADD R31, R0, 0xc0 ;  /* 0x000000c0001f7836 */ /* 0x000fe20000000000 */
[----:B------:R-:W-:Y:S02]  /*20c0*/  @P3 IADD3 R8, R29, R9, RZ ;  /* 0x000000091d083210 */ /* 0x000fe40007ffe0ff */
[C---:B--2---:R-:W-:Y:S02]  /*20d0*/  @P3 LEA R42, P5, R28.reuse, R42, 0x1 ;  /* 0x0000002a1c2a3211 */ /* 0x044fe400078a08ff */
[----:B------:R-:W-:Y:S02]  /*20e0*/  SHF.R.S32.HI R29, RZ, 0x1f, R31 ;  /* 0x0000001fff1d7819 */ /* 0x000fe4000001141f */
[----:B------:R-:W-:Y:S02]  /*20f0*/  @P3 LEA.HI.X R43, R28, R43, R8, 0x1, P5 ;  /* 0x0000002b1c2b3211 */ /* 0x000fe400028f0c08 */
[----:B------:R-:W0:Y:S01]  /*2100*/  @P4 LDC.64 R8, c[0x0][0x270] ;  /* 0x00009c00ff084b82 */ /* 0x000e220000000a00 */
[----:B------:R-:W-:Y:S01]  /*2110*/  ISETP.NE.AND P3, PT, R30, RZ, PT ;  /* 0x000000ff1e00720c */ /* 0x000fe20003f65270 */
[----:B0-----:R-:W-:Y:S01]  /*2120*/  @P4 IMAD R28, R29, R8, RZ ;  /* 0x000000081d1c4224 */ /* 0x001fe200078e02ff */
[----:B------:R-:W-:-:S03]  /*2130*/  @P4 MOV R29, R67 ;  /* 0x00000043001d4202 */ /* 0x000fc60000000f00 */
[----:B------:R-:W-:Y:S01]  /*2140*/  @P4 IMAD R9, R31, R9, R28 ;  /* 0x000000091f094224 */ /* 0x000fe200078e021c */
[----:B------:R-:W-:-:S05]  /*2150*/  @P4 MOV R28, R68 ;  /* 0x00000044001c4202 */ /* 0x000fca0000000f00 */
[----:B------:R-:W-:Y:S01]  /*2160*/  @P4 IMAD.WIDE.U32 R28, R31, R8, R28 ;  /* 0x000000081f1c4225 */ /* 0x000fe200078e001c */
[----:B------:R-:W-:-:S04]  /*2170*/  IADD3 R31, R0, 0xc8, RZ ;  /* 0x000000c8001f7810 */ /* 0x000fc80007ffe0ff */
[----:B------:R-:W-:Y:S02]  /*2180*/  @P4 IADD3 R8, R29, R9, RZ ;  /* 0x000000091d084210 */ /* 0x000fe40007ffe0ff */
[C---:B----4-:R-:W-:Y:S02]  /*2190*/  @P4 LEA R40, P5, R28.reuse, R40, 0x1 ;  /* 0x000000281c284211 */ /* 0x050fe400078a08ff */
[----:B------:R-:W-:Y:S02]  /*21a0*/  @P6 MOV R29, R67 ;  /* 0x00000043001d6202 */ /* 0x000fe40000000f00 */
[----:B------:R-:W-:Y:S02]  /*21b0*/  @P4 LEA.HI.X R41, R28, R41, R8, 0x1, P5 ;  /* 0x000000291c294211 */ /* 0x000fe400028f0c08 */
[----:B------:R-:W0:Y:S01]  /*21c0*/  @P6 LDC.64 R8, c[0x0][0x270] ;  /* 0x00009c00ff086b82 */ /* 0x000e220000000a00 */
[----:B------:R-:W-:Y:S02]  /*21d0*/  ISETP.NE.AND P4, PT, R7, RZ, PT ;  /* 0x000000ff0700720c */ /* 0x000fe40003f85270 */
[----:B------:R-:W-:-:S11]  /*21e0*/  SHF.R.S32.HI R7, RZ, 0x1f, R31 ;  /* 0x0000001fff077819 */ /* 0x000fd6000001141f */
[----:B------:R-:W-:Y:S01]  /*21f0*/  @P4 MOV R101, R67 ;  /* 0x0000004300654202 */ /* 0x000fe20000000f00 */
[----:B------:R-:W-:Y:S02]  /*2200*/  @P4 IMAD.MOV.U32 R100, RZ, RZ, R68 ;  /* 0x000000ffff644224 */ /* 0x000fe400078e0044 */
[----:B0-----:R-:W-:-:S04]  /*2210*/  @P6 IMAD R28, R7, R8, RZ ;  /* 0x00000008071c6224 */ /* 0x001fc800078e02ff */
[----:B------:R-:W-:Y:S02]  /*2220*/  @P6 IMAD R7, R31, R9, R28 ;  /* 0x000000091f076224 */ /* 0x000fe400078e021c */
[----:B------:R-:W-:-:S04]  /*2230*/  @P6 IMAD.MOV.U32 R28, RZ, RZ, R68 ;  /* 0x000000ffff1c6224 */ /* 0x000fc800078e0044 */
[----:B------:R-:W-:Y:S01]  /*2240*/  @P6 IMAD.WIDE.U32 R28, R31, R8, R28 ;  /* 0x000000081f1c6225 */ /* 0x000fe200078e001c */
[----:B------:R-:W-:Y:S01]  /*2250*/  IADD3 R31, R0, 0xd0, RZ ;  /* 0x000000d0001f7810 */ /* 0x000fe20007ffe0ff */
[----:B------:R-:W0:Y:S03]  /*2260*/  @P0 LDC.64 R8, c[0x0][0x270] ;  /* 0x00009c00ff080b82 */ /* 0x000e260000000a00 */
[----:B------:R-:W-:Y:S01]  /*2270*/  @P6 IADD3 R7, R29, R7, RZ ;  /* 0x000000071d076210 */ /* 0x000fe20007ffe0ff */
[----:B------:R-:W-:Y:S01]  /*2280*/  @P0 IMAD.MOV.U32 R29, RZ, RZ, R67 ;  /* 0x000000ffff1d0224 */ /* 0x000fe200078e0043 */
[----:B-1----:R-:W-:-:S04]  /*2290*/  @P6 LEA R38, P5, R28, R38, 0x1 ;  /* 0x000000261c266211 */ /* 0x002fc800078a08ff */
[----:B------:R-:W-:Y:S02]  /*22a0*/  @P6 LEA.HI.X R39, R28, R39, R7, 0x1, P5 ;  /* 0x000000271c276211 */ /* 0x000fe400028f0c07 */
[----:B------:R-:W-:-:S05]  /*22b0*/  SHF.R.S32.HI R7, RZ, 0x1f, R31 ;  /* 0x0000001fff077819 */ /* 0x000fca000001141f */
[----:B0-----:R-:W-:-:S04]  /*22c0*/  @P0 IMAD R28, R7, R8, RZ ;  /* 0x00000008071c0224 */ /* 0x001fc800078e02ff */
[----:B------:R-:W-:Y:S01]  /*22d0*/  @P0 IMAD R7, R31, R9, R28 ;  /* 0x000000091f070224 */ /* 0x000fe200078e021c */
[----:B------:R-:W-:-:S05]  /*22e0*/  @P0 MOV R28, R68 ;  /* 0x00000044001c0202 */ /* 0x000fca0000000f00 */
[----:B------:R-:W-:Y:S01]  /*22f0*/  @P0 IMAD.WIDE.U32 R28, R31, R8, R28 ;  /* 0x000000081f1c0225 */ /* 0x000fe200078e001c */
[----:B------:R-:W-:Y:S01]  /*2300*/  IADD3 R31, R0, 0xd8, RZ ;  /* 0x000000d8001f7810 */ /* 0x000fe20007ffe0ff */
[----:B------:R-:W0:Y:S03]  /*2310*/  @P1 LDC.64 R8, c[0x0][0x270] ;  /* 0x00009c00ff081b82 */ /* 0x000e260000000a00 */
[----:B------:R-:W-:Y:S02]  /*2320*/  @P0 IADD3 R7, R29, R7, RZ ;  /* 0x000000071d070210 */ /* 0x000fe40007ffe0ff */
[C---:B------:R-:W-:Y:S02]  /*2330*/  @P0 LEA R36, P5, R28.reuse, R36, 0x1 ;  /* 0x000000241c240211 */ /* 0x040fe400078a08ff */
[----:B------:R-:W-:Y:S02]  /*2340*/  @P1 MOV R29, R67 ;  /* 0x00000043001d1202 */ /* 0x000fe40000000f00 */
[----:B------:R-:W-:-:S02]  /*2350*/  @P0 LEA.HI.X R37, R28, R37, R7, 0x1, P5 ;  /* 0x000000251c250211 */ /* 0x000fc400028f0c07 */
[----:B------:R-:W-:Y:S02]  /*2360*/  SHF.R.S32.HI R7, RZ, 0x1f, R31 ;  /* 0x0000001fff077819 */ /* 0x000fe4000001141f */
[C---:B------:R-:W-:Y:S02]  /*2370*/  LOP3.LUT P0, RZ, R5.reuse, 0x200000, RZ, 0xc0, !PT ;  /* 0x0020000005ff7812 */ /* 0x040fe4000780c0ff */
[----:B------:R-:W-:-:S04]  /*2380*/  LOP3.LUT R5, R5, 0xefffffff, RZ, 0xc0, !PT ;  /* 0xefffffff05057812 */ /* 0x000fc800078ec0ff */
[----:B------:R-:W-:Y:S01]  /*2390*/  @P1 LOP3.LUT R5, R5, 0x10000000, RZ, 0xfc, !PT ;  /* 0x1000000005051812 */ /* 0x000fe200078efcff */
[----:B0-----:R-:W-:-:S04]  /*23a0*/  @P1 IMAD R28, R7, R8, RZ ;  /* 0x00000008071c1224 */ /* 0x001fc800078e02ff */
[----:B------:R-:W-:Y:S01]  /*23b0*/  @P1 IMAD R7, R31, R9, R28 ;  /* 0x000000091f071224 */ /* 0x000fe200078e021c */
[----:B------:R-:W-:-:S05]  /*23c0*/  @P1 MOV R28, R68 ;  /* 0x00000044001c1202 */ /* 0x000fca0000000f00 */
[----:B------:R-:W-:Y:S01]  /*23d0*/  @P1 IMAD.WIDE.U32 R28, R31, R8, R28 ;  /* 0x000000081f1c1225 */ /* 0x000fe200078e001c */
[----:B------:R-:W-:Y:S01]  /*23e0*/  IADD3 R31, R0, 0xe0, RZ ;  /* 0x000000e0001f7810 */ /* 0x000fe20007ffe0ff */
[----:B------:R-:W0:Y:S02]  /*23f0*/  @P2 LDC.64 R8, c[0x0][0x270] ;  /* 0x00009c00ff082b82 */ /* 0x000e240000000a00 */
[----:B------:R-:W-:Y:S01]  /*2400*/  @P1 IMAD.IADD R7, R29, 0x1, R7 ;  /* 0x000000011d071824 */ /* 0x000fe200078e0207 */
[C---:B---3--:R-:W-:Y:S02]  /*2410*/  @P1 LEA R34, P5, R28.reuse, R34, 0x1 ;  /* 0x000000221c221211 */ /* 0x048fe400078a08ff */
[----:B------:R-:W-:Y:S02]  /*2420*/  @P2 MOV R29, R67 ;  /* 0x00000043001d2202 */ /* 0x000fe40000000f00 */
[----:B------:R-:W-:Y:S02]  /*2430*/  @P1 LEA.HI.X R35, R28, R35, R7, 0x1, P5 ;  /* 0x000000231c231211 */ /* 0x000fe400028f0c07 */
[----:B------:R-:W-:-:S02]  /*2440*/  SHF.R.S32.HI R7, RZ, 0x1f, R31 ;  /* 0x0000001fff077819 */ /* 0x000fc4000001141f */
[C---:B------:R-:W-:Y:S02]  /*2450*/  LOP3.LUT P1, RZ, R5.reuse, 0x800000, RZ, 0xc0, !PT ;  /* 0x0080000005ff7812 */ /* 0x040fe4000782c0ff */
[----:B------:R-:W-:-:S04]  /*2460*/  LOP3.LUT R5, R5, 0xdfffffff, RZ, 0xc0, !PT ;  /* 0xdfffffff05057812 */ /* 0x000fc800078ec0ff */
[----:B------:R-:W-:Y:S01]  /*2470*/  @P2 LOP3.LUT R5, R5, 0x20000000, RZ, 0xfc, !PT ;  /* 0x2000000005052812 */ /* 0x000fe200078efcff */
[----:B0-----:R-:W-:-:S04]  /*2480*/  @P2 IMAD R28, R7, R8, RZ ;  /* 0x00000008071c2224 */ /* 0x001fc800078e02ff */
[----:B------:R-:W-:Y:S01]  /*2490*/  @P2 IMAD R7, R31, R9, R28 ;  /* 0x000000091f072224 */ /* 0x000fe200078e021c */
[----:B------:R-:W-:-:S05]  /*24a0*/  @P2 MOV R28, R68 ;  /* 0x00000044001c2202 */ /* 0x000fca0000000f00 */
[----:B------:R-:W-:Y:S02]  /*24b0*/  @P2 IMAD.WIDE.U32 R28, R31, R8, R28 ;  /* 0x000000081f1c2225 */ /* 0x000fe400078e001c */
[----:B------:R-:W0:Y:S03]  /*24c0*/  @P3 LDC.64 R8, c[0x0][0x270] ;  /* 0x00009c00ff083b82 */ /* 0x000e260000000a00 */
[----:B------:R-:W-:Y:S02]  /*24d0*/  @P2 IADD3 R7, R29, R7, RZ ;  /* 0x000000071d072210 */ /* 0x000fe40007ffe0ff */
[C---:B-----5:R-:W-:Y:S02]  /*24e0*/  @P2 LEA R32, P5, R28.reuse, R32, 0x1 ;  /* 0x000000201c202211 */ /* 0x060fe400078a08ff */
[----:B------:R-:W-:Y:S01]  /*24f0*/  @P3 MOV R29, R67 ;  /* 0x00000043001d3202 */ /* 0x000fe20000000f00 */
[----:B------:R-:W1:Y:S01]  /*2500*/  @P3 LDC.64 R30, c[0x0][0x220] ;  /* 0x00008800ff1e3b82 */ /* 0x000e620000000a00 */
        /* <DEDUP_REMOVED lines=11> */
[----:B-1----:R-:W-:-:S04]  /*25c0*/  @P3 LEA R30, P5, R28, R30, 0x1 ;  /* 0x0000001e1c1e3211 */ /* 0x002fc800078a08ff */
[----:B------:R-:W-:Y:S02]  /*25d0*/  @P3 LEA.HI.X R31, R28, R31, R7, 0x1, P5 ;  /* 0x0000001f1c1f3211 */ /* 0x000fe400028f0c07 */
[----:B------:R-:W1:Y:S01]  /*25e0*/  @P4 LDC.64 R28, c[0x0][0x220] ;  /* 0x00008800ff1c4b82 */ /* 0x000e620000000a00 */
[----:B------:R-:W-:Y:S02]  /*25f0*/  IADD3 R7, R0, 0xf0, RZ ;  /* 0x000000f000077810 */ /* 0x000fe40007ffe0ff */
[C---:B------:R-:W-:Y:S02]  /*2600*/  LOP3.LUT P3, RZ, R5.reuse, 0x100000, RZ, 0xc0, !PT ;  /* 0x0010000005ff7812 */ /* 0x040fe4000786c0ff */
[----:B------:R-:W-:Y:S02]  /*2610*/  SHF.R.S32.HI R95, RZ, 0x1f, R7 ;  /* 0x0000001fff5f7819 */ /* 0x000fe40000011407 */
[----:B------:R-:W-:-:S04]  /*2620*/  LOP3.LUT R5, R5, 0x7fffffff, RZ, 0xc0, !PT ;  /* 0x7fffffff05057812 */ /* 0x000fc800078ec0ff */
[----:B------:R-:W-:Y:S01]  /*2630*/  @P4 LOP3.LUT R5, R5, 0x80000000, RZ, 0xfc, !PT ;  /* 0x8000000005054812 */ /* 0x000fe200078efcff */
[-C--:B0-----:R-:W-:Y:S02]  /*2640*/  @P4 IMAD R76, R95, R8.reuse, RZ ;  /* 0x000000085f4c4224 */ /* 0x081fe400078e02ff */
[----:B------:R-:W-:-:S04]  /*2650*/  @P4 IMAD.WIDE.U32 R100, R7, R8, R100 ;  /* 0x0000000807644225 */ /* 0x000fc800078e0064 */
[----:B------:R-:W-:Y:S01]  /*2660*/  @P4 IMAD R9, R7, R9, R76 ;  /* 0x0000000907094224 */ /* 0x000fe200078e024c */
[----:B------:R-:W-:-:S04]  /*2670*/  IADD3 R76, R0, 0xf8, RZ ;  /* 0x000000f8004c7810 */ /* 0x000fc80007ffe0ff */
[----:B------:R-:W-:Y:S02]  /*2680*/  @P4 IADD3 R7, R101, R9, RZ ;  /* 0x0000000965074210 */ /* 0x000fe40007ffe0ff */
[----:B-1----:R-:W-:-:S04]  /*2690*/  @P4 LEA R28, P5, R100, R28, 0x1 ;  /* 0x0000001c641c4211 */ /* 0x002fc800078a08ff */
[----:B------:R-:W-:Y:S02]  /*26a0*/  @P4 LEA.HI.X R29, R100, R29, R7, 0x1, P5 ;  /* 0x0000001d641d4211 */ /* 0x000fe400028f0c07 */
[----:B------:R-:W-:Y:S02]  /*26b0*/  SHF.R.S32.HI R7, RZ, 0x1f, R76 ;  /* 0x0000001fff077819 */ /* 0x000fe4000001144c */
[----:B------:R-:W-:Y:S02]  /*26c0*/  ISETP.GE.U32.AND P5, PT, R76, UR12, PT ;  /* 0x0000000c4c007c0c */ /* 0x000fe4000bfa6070 */
[----:B------:R-:W-:Y:S02]  /*26d0*/  LOP3.LUT P4, RZ, R5, 0x400000, RZ, 0xc0, !PT ;  /* 0x0040000005ff7812 */ /* 0x000fe4000788c0ff */
[----:B------:R-:W-:-:S04]  /*26e0*/  ISETP.GE.AND.EX P5, PT, R7, UR13, PT, P5 ;  /* 0x0000000d07007c0c */ /* 0x000fc8000bfa6350 */
[----:B------:R-:W-:-:S13]  /*26f0*/  ISETP.GT.U32.OR P5, PT, R104, 0x1df, P5 ;  /* 0x000001df6800780c */ /* 0x000fda0002fa4470 */
[----:B------:R-:W0:Y:S01]  /*2700*/  @!P5 LDC.64 R100, c[0x0][0x270] ;  /* 0x00009c00ff64db82 */ /* 0x000e220000000a00 */
[----:B------:R-:W-:Y:S01]  /*2710*/  @!P5 MOV R8, R68 ;  /* 0x000000440008d202 */ /* 0x000fe20000000f00 */
[----:B------:R-:W-:-:S04]  /*2720*/  @!P5 IMAD.MOV.U32 R9, RZ, RZ, R67 ;  /* 0x000000ffff09d224 */ /* 0x000fc800078e0043 */
[----:B0-----:R-:W-:-:S04]  /*2730*/  @!P5 IMAD.WIDE.U32 R8, R76, R100, R8 ;  /* 0x000000644c08d225 */ /* 0x001fc800078e0008 */
[----:B------:R-:W-:-:S04]  /*2740*/  @!P5 IMAD R100, R7, R100, RZ ;  /* 0x000000640764d224 */ /* 0x000fc800078e02ff */
[----:B------:R-:W-:Y:S02]  /*2750*/  @!P5 IMAD R95, R76, R101, R100 ;  /* 0x000000654c5fd224 */ /* 0x000fe400078e0264 */
[----:B------:R-:W0:Y:S03]  /*2760*/  @!P5 LDC.64 R100, c[0x0][0x220] ;  /* 0x00008800ff64db82 */ /* 0x000e260000000a00 */
[----:B------:R-:W-:Y:S02]  /*2770*/  @!P5 IADD3 R9, R9, R95, RZ ;  /* 0x0000005f0909d210 */ /* 0x000fe40007ffe0ff */
[----:B0-----:R-:W-:-:S04]  /*2780*/  @!P5 LEA R100, P6, R8, R100, 0x1 ;  /* 0x000000640864d211 */ /* 0x001fc800078c08ff */
[----:B------:R-:W-:Y:S02]  /*2790*/  @!P5 LEA.HI.X R101, R8, R101, R9, 0x1, P6 ;  /* 0x000000650865d211 */ /* 0x000fe400030f0c09 */
[----:B------:R-:W-:Y:S02]  /*27a0*/  CS2R R8, SRZ ;  /* 0x0000000000087805 */ /* 0x000fe4000001ff00 */
[----:B------:R-:W-:-:S04]  /*27b0*/  LOP3.LUT P6, RZ, R5, 0x1000000, RZ, 0xc0, !PT ;  /* 0x0100000005ff7812 */ /* 0x000fc800078cc0ff */
[----:B------:R-:W2:Y:S01]  /*27c0*/  @!P5 LDG.E R8, desc[UR8][R100.64] ;  /* 0x000000086408d981 */ /* 0x000ea2000c1e1900 */
[----:B------:R-:W-:-:S13]  /*27d0*/  LOP3.LUT P5, RZ, R5, 0x2000000, RZ, 0xc0, !PT ;  /* 0x0200000005ff7812 */ /* 0x000fda00078ac0ff */
[----:B------:R0:W3:Y:S02]  /*27e0*/  @P5 LDG.E R9, desc[UR8][R10.64] ;  /* 0x000000080a095981 */ /* 0x0000e4000c1e1900 */
[----:B0-----:R-:W-:-:S06]  /*27f0*/  CS2R R10, SRZ ;  /* 0x00000000000a7805 */ /* 0x001fcc000001ff00 */
[----:B------:R0:W4:Y:S04]  /*2800*/  @P1 LDG.E R11, desc[UR8][R12.64] ;  /* 0x000000080c0b1981 */ /* 0x000128000c1e1900 */
[----:B------:R-:W5:Y:S01]  /*2810*/  @P6 LDG.E R10, desc[UR8][R74.64] ;  /* 0x000000084a0a6981 */ /* 0x000f62000c1e1900 */
[----:B0-----:R-:W-:-:S06]  /*2820*/  CS2R R12, SRZ ;  /* 0x00000000000c7805 */ /* 0x001fcc000001ff00 */
[----:B------:R0:W2:Y:S01]  /*2830*/  @P4 LDG.E R12, desc[UR8][R72.64] ;  /* 0x00000008480c4981 */ /* 0x0000a2000c1e1900 */
[----:B------:R-:W-:-:S03]  /*2840*/  LOP3.LUT P4, RZ, R5, 0x80, RZ, 0xc0, !PT ;  /* 0x0000008005ff7812 */ /* 0x000fc6000788c0ff */
[----:B------:R1:W2:Y:S01]  /*2850*/  @P0 LDG.E R13, desc[UR8][R14.64] ;  /* 0x000000080e0d0981 */ /* 0x0002a2000c1e1900 */
[----:B0-----:R-:W-:Y:S02]  /*2860*/  P2R R72, PR, RZ, 0x10 ;  /* 0x00000010ff487803 */ /* 0x001fe40000000000 */
[----:B------:R-:W-:-:S04]  /*2870*/  LOP3.LUT P4, RZ, R5, 0x100, RZ, 0xc0, !PT ;  /* 0x0000010005ff7812 */ /* 0x000fc8000788c0ff */
[----:B------:R-:W-:Y:S02]  /*2880*/  P2R R73, PR, RZ, 0x10 ;  /* 0x00000010ff497803 */ /* 0x000fe40000000000 */
        /* <DEDUP_REMOVED lines=12> */
[C---:B------:R-:W-:Y:S02]  /*2950*/  LOP3.LUT P4, RZ, R5.reuse, 0x4000, RZ, 0xc0, !PT ;  /* 0x0000400005ff7812 */ /* 0x040fe4000788c0ff */
[----:B-1----:R-:W-:Y:S02]  /*2960*/  CS2R R14, SRZ ;  /* 0x00000000000e7805 */ /* 0x002fe4000001ff00 */
[----:B------:R-:W-:Y:S02]  /*2970*/  P2R R100, PR, RZ, 0x10 ;  /* 0x00000010ff647803 */ /* 0x000fe40000000000 */
[C---:B------:R-:W-:Y:S02]  /*2980*/  LOP3.LUT P4, RZ, R5.reuse, 0x8000, RZ, 0xc0, !PT ;  /* 0x0000800005ff7812 */ /* 0x040fe4000788c0ff */
[----:B------:R0:W2:Y:S01]  /*2990*/  @P2 LDG.E R15, desc[UR8][R18.64] ;  /* 0x00000008120f2981 */ /* 0x0000a2000c1e1900 */
[----:B------:R-:W-:-:S03]  /*29a0*/  LOP3.LUT P0, RZ, R5, 0x20000, RZ, 0xc0, !PT ;  /* 0x0002000005ff7812 */ /* 0x000fc6000780c0ff */
[----:B------:R1:W2:Y:S01]  /*29b0*/  @P3 LDG.E R14, desc[UR8][R16.64] ;  /* 0x00000008100e3981 */ /* 0x0002a2000c1e1900 */
[----:B0-----:R-:W-:Y:S02]  /*29c0*/  CS2R R18, SRZ ;  /* 0x0000000000127805 */ /* 0x001fe4000001ff00 */
[----:B-1----:R-:W-:-:S04]  /*29d0*/  CS2R R16, SRZ ;  /* 0x0000000000107805 */ /* 0x002fc8000001ff00 */
[----:B------:R-:W2:Y:S01]  /*29e0*/  @P4 LDG.E R19, desc[UR8][R22.64] ;  /* 0x0000000816134981 */ /* 0x000ea2000c1e1900 */
[----:B------:R-:W-:-:S03]  /*29f0*/  ISETP.NE.AND P4, PT, R100, RZ, PT ;  /* 0x000000ff6400720c */ /* 0x000fc60003f85270 */
[----:B------:R0:W2:Y:S02]  /*2a00*/  @P0 LDG.E R17, desc[UR8][R20.64] ;  /* 0x0000000814110981 */ /* 0x0000a4000c1e1900 */
[----:B0-----:R-:W-:-:S08]  /*2a10*/  CS2R R20, SRZ ;  /* 0x0000000000147805 */ /* 0x001fd0000001ff00 */
[----:B------:R-:W2:Y:S01]  /*2a20*/  @P4 LDG.E R20, desc[UR8][R62.64] ;  /* 0x000000083e144981 */ /* 0x000ea2000c1e1900 */
[----:B------:R-:W-:Y:S02]  /*2a30*/  ISETP.NE.AND P4, PT, R96, RZ, PT ;  /* 0x000000ff6000720c */ /* 0x000fe40003f85270 */
[----:B------:R-:W-:-:S11]  /*2a40*/  CS2R R22, SRZ ;  /* 0x0000000000167805 */ /* 0x000fd6000001ff00 */
[----:B------:R-:W2:Y:S01]  /*2a50*/  @P4 LDG.E R21, desc[UR8][R60.64] ;  /* 0x000000083c154981 */ /* 0x000ea2000c1e1900 */
[----:B------:R-:W-:Y:S02]  /*2a60*/  ISETP.NE.AND P4, PT, R92, RZ, PT ;  /* 0x000000ff5c00720c */ /* 0x000fe40003f85270 */
[C---:B------:R-:W-:Y:S02]  /*2a70*/  LOP3.LUT P1, RZ, R5.reuse, 0x40000, RZ, 0xc0, !PT ;  /* 0x0004000005ff7812 */ /* 0x040fe4000782c0ff */
[----:B------:R-:W-:-:S09]  /*2a80*/  LOP3.LUT P6, RZ, R5, 0x10000, RZ, 0xc0, !PT ;  /* 0x0001000005ff7812 */ /* 0x000fd200078cc0ff */
[----:B------:R-:W2:Y:S01]  /*2a90*/  @P4 LDG.E R22, desc[UR8][R58.64] ;  /* 0x000000083a164981 */ /* 0x000ea2000c1e1900 */
[----:B------:R-:W-:-:S03]  /*2aa0*/  ISETP.NE.AND P4, PT, R95, RZ, PT ;  /* 0x000000ff5f00720c */ /* 0x000fc60003f85270 */
[----:B------:R-:W2:Y:S04]  /*2ab0*/  @P1 LDG.E R16, desc[UR8][R70.64] ;  /* 0x0000000846101981 */ /* 0x000ea8000c1e1900 */
[----:B------:R-:W2:Y:S06]  /*2ac0*/  @P6 LDG.E R18, desc[UR8][R64.64] ;  /* 0x0000000840126981 */ /* 0x000eac000c1e1900 */
[----:B------:R0:W2:Y:S01]  /*2ad0*/  @P4 LDG.E R23, desc[UR8][R24.64] ;  /* 0x0000000818174981 */ /* 0x0000a2000c1e1900 */
[----:B------:R-:W-:-:S02]  /*2ae0*/  ISETP.NE.AND P4, PT, R76, RZ, PT ;  /* 0x000000ff4c00720c */ /* 0x000fc40003f85270 */
[----:B0-----:R-:W-:-:S11]  /*2af0*/  CS2R R24, SRZ ;  /* 0x0000000000187805 */ /* 0x001fd6000001ff00 */
[----:B------:R-:W2:Y:S01]  /*2b00*/  @P4 LDG.E R24, desc[UR8][R56.64] ;  /* 0x0000000838184981 */ /* 0x000ea2000c1e1900 */
[----:B------:R-:W-:-:S13]  /*2b10*/  ISETP.NE.AND P4, PT, R75, RZ, PT ;  /* 0x000000ff4b00720c */ /* 0x000fda0003f85270 */
[----:B------:R0:W2:Y:S01]  /*2b20*/  @P4 LDG.E R25, desc[UR8][R26.64] ;  /* 0x000000081a194981 */ /* 0x0000a2000c1e1900 */
[----:B------:R-:W-:Y:S02]  /*2b30*/  ISETP.NE.AND P4, PT, R74, RZ, PT ;  /* 0x000000ff4a00720c */ /* 0x000fe40003f85270 */
[----:B0-----:R-:W-:-:S11]  /*2b40*/  CS2R R26, SRZ ;  /* 0x00000000001a7805 */ /* 0x001fd6000001ff00 */
[----:B------:R-:W2:Y:S01]  /*2b50*/  @P4 LDG.E R26, desc[UR8][R54.64] ;  /* 0x00000008361a4981 */ /* 0x000ea2000c1e1900 */
[----:B------:R-:W-:Y:S02]  /*2b60*/  ISETP.NE.AND P4, PT, R73, RZ, PT ;  /* 0x000000ff4900720c */ /* 0x000fe40003f85270 */
[----:B------:R-:W-:-:S11]  /*2b70*/  LOP3.LUT P3, RZ, R5, 0x40, RZ, 0xc0, !PT ;  /* 0x0000004005ff7812 */ /* 0x000fd6000786c0ff */
[----:B------:R0:W2:Y:S01]  /*2b80*/  @P4 LDG.E R27, desc[UR8][R44.64] ;  /* 0x000000082c1b4981 */ /* 0x0000a2000c1e1900 */
[----:B------:R-:W-:Y:S02]  /*2b90*/  ISETP.NE.AND P4, PT, R72, RZ, PT ;  /* 0x000000ff4800720c */ /* 0x000fe40003f85270 */
[----:B------:R-:W-:Y:S02]  /*2ba0*/  LOP3.LUT P2, RZ, R5, 0x20, RZ, 0xc0, !PT ;  /* 0x0000002005ff7812 */ /* 0x000fe4000784c0ff */
[----:B0-----:R-:W-:-:S09]  /*2bb0*/  CS2R R44, SRZ ;  /* 0x00000000002c7805 */ /* 0x001fd2000001ff00 */
[----:B------:R-:W2:Y:S01]  /*2bc0*/  @P4 LDG.E R44, desc[UR8][R52.64] ;  /* 0x00000008342c4981 */ /* 0x000ea2000c1e1900 */
[----:B------:R-:W-:-:S03]  /*2bd0*/  LOP3.LUT P1, RZ, R5, 0x10, RZ, 0xc0, !PT ;  /* 0x0000001005ff7812 */ /* 0x000fc6000782c0ff */
[----:B------:R0:W2:Y:S01]  /*2be0*/  @P3 LDG.E R45, desc[UR8][R46.64] ;  /* 0x000000082e2d3981 */ /* 0x0000a2000c1e1900 */
[----:B------:R-:W-:Y:S02]  /*2bf0*/  LOP3.LUT P0, RZ, R5, 0x8, RZ, 0xc0, !PT ;  /* 0x0000000805ff7812 */ /* 0x000fe4000780c0ff */
[----:B0-----:R-:W-:-:S06]  /*2c00*/  CS2R R46, SRZ ;  /* 0x00000000002e7805 */ /* 0x001fcc000001ff00 */
[----:B------:R-:W2:Y:S01]  /*2c10*/  @P2 LDG.E R46, desc[UR8][R50.64] ;  /* 0x00000008322e2981 */ /* 0x000ea2000c1e1900 */
[----:B------:R-:W-:-:S03]  /*2c20*/  LOP3.LUT P5, RZ, R5, 0x4, RZ, 0xc0, !PT ;  /* 0x0000000405ff7812 */ /* 0x000fc600078ac0ff */
[----:B------:R0:W2:Y:S01]  /*2c30*/  @P1 LDG.E R47, desc[UR8][R48.64] ;  /* 0x00000008302f1981 */ /* 0x0000a2000c1e1900 */
[----:B------:R-:W-:Y:S02]  /*2c40*/  LOP3.LUT P6, RZ, R5, 0x1, RZ, 0xc0, !PT ;  /* 0x0000000105ff7812 */ /* 0x000fe400078cc0ff */
[----:B0-----:R-:W-:-:S06]  /*2c50*/  CS2R R48, SRZ ;  /* 0x0000000000307805 */ /* 0x001fcc000001ff00 */
[----:B------:R-:W2:Y:S01]  /*2c60*/  @P0 LDG.E R48, desc[UR8][R42.64] ;  /* 0x000000082a300981 */ /* 0x000ea2000c1e1900 */
[----:B------:R-:W-:-:S03]  /*2c70*/  CS2R R50, SRZ ;  /* 0x0000000000327805 */ /* 0x000fc6000001ff00 */
[----:B------:R5:W2:Y:S01]  /*2c80*/  @P5 LDG.E R49, desc[UR8][R40.64] ;  /* 0x0000000828315981 */ /* 0x000aa2000c1e1900 */
[----:B------:R-:W-:-:S03]  /*2c90*/  LOP3.LUT P1, RZ, R5, 0x10000000, RZ, 0xc0, !PT ;  /* 0x1000000005ff7812 */ /* 0x000fc6000782c0ff */
[----:B------:R3:W2:Y:S01]  /*2ca0*/  @P6 LDG.E R50, desc[UR8][R38.64] ;  /* 0x0000000826326981 */ /* 0x0006a2000c1e1900 */
[C---:B------:R-:W-:Y:S02]  /*2cb0*/  LOP3.LUT P0, RZ, R5.reuse, 0x8000000, RZ, 0xc0, !PT ;  /* 0x0800000005ff7812 */ /* 0x040fe4000780c0ff */
[----:B------:R-:W-:Y:S02]  /*2cc0*/  CS2R R52, SRZ ;  /* 0x0000000000347805 */ /* 0x000fe4000001ff00 */
[C---:B------:R-:W-:Y:S02]  /*2cd0*/  LOP3.LUT P2, RZ, R5.reuse, 0x20000000, RZ, 0xc0, !PT ;  /* 0x2000000005ff7812 */ /* 0x040fe4000784c0ff */
[----:B------:R-:W-:-:S03]  /*2ce0*/  LOP3.LUT P3, RZ, R5, 0x40000000, RZ, 0xc0, !PT ;  /* 0x4000000005ff7812 */ /* 0x000fc6000786c0ff */
[----:B------:R0:W2:Y:S04]  /*2cf0*/  @P1 LDG.E R52, desc[UR8][R34.64] ;  /* 0x0000000822341981 */ /* 0x0000a8000c1e1900 */
[----:B------:R-:W2:Y:S01]  /*2d00*/  @P0 LDG.E R51, desc[UR8][R36.64] ;  /* 0x0000000824330981 */ /* 0x000ea2000c1e1900 */
[----:B------:R-:W-:-:S03]  /*2d10*/  LOP3.LUT P4, RZ, R5, 0x80000000, RZ, 0xc0, !PT ;  /* 0x8000000005ff7812 */ /* 0x000fc6000788c0ff */
[----:B------:R4:W2:Y:S01]  /*2d20*/  @P2 LDG.E R53, desc[UR8][R32.64] ;  /* 0x0000000820352981 */ /* 0x0008a2000c1e1900 */
[----:B------:R-:W-:-:S06]  /*2d30*/  CS2R R54, SRZ ;  /* 0x0000000000367805 */ /* 0x000fcc000001ff00 */
[----:B------:R-:W2:Y:S04]  /*2d40*/  @P3 LDG.E R54, desc[UR8][R30.64] ;  /* 0x000000081e363981 */ /* 0x000ea8000c1e1900 */
[----:B------:R1:W2:Y:S01]  /*2d50*/  @P4 LDG.E R55, desc[UR8][R28.64] ;  /* 0x000000081c374981 */ /* 0x0002a2000c1e1900 */
[----:B-----5:R-:W-:Y:S02]  /*2d60*/  PRMT R40, R10, 0x7632, R40 ;  /* 0x000076320a287816 */ /* 0x020fe40000000028 */
[----:B---3--:R-:W-:Y:S02]  /*2d70*/  PRMT R38, R9, 0x7632, R38 ;  /* 0x0000763209267816 */ /* 0x008fe40000000026 */
[----:B0-----:R-:W-:Y:S02]  /*2d80*/  SHF.L.U32 R35, R40, 0x10, RZ ;  /* 0x0000001028237819 */ /* 0x001fe400000006ff */
[----:B----4-:R-:W-:-:S02]  /*2d90*/  PRMT R32, R11, 0x7632, R32 ;  /* 0x000076320b207816 */ /* 0x010fc40000000020 */
[----:B------:R-:W-:Y:S02]  /*2da0*/  SHF.L.U32 R38, R38, 0x10, RZ ;  /* 0x0000001026267819 */ /* 0x000fe400000006ff */
[----:B------:R-:W-:Y:S01]  /*2db0*/  SHF.L.U32 R39, R9, 0x10, RZ ;  /* 0x0000001009277819 */ /* 0x000fe200000006ff */
[----:B------:R-:W-:Y:S02]  /*2dc0*/  IMAD.U32 R40, R10, 0x10000, RZ ;  /* 0x000100000a287824 */ /* 0x000fe400078e00ff */
[----:B-1----:R-:W-:Y:S01]  /*2dd0*/  FMUL.FTZ R29, R35, R35 ;  /* 0x00000023231d7220 */ /* 0x002fe20000410000 */
[----:B------:R-:W-:Y:S01]  /*2de0*/  SHF.L.U32 R41, R32, 0x10, RZ ;  /* 0x0000001020297819 */ /* 0x000fe200000006ff */
[----:B------:R-:W-:Y:S01]  /*2df0*/  FMUL.FTZ R34, R38, R38 ;  /* 0x0000002626227220 */ /* 0x000fe20000410000 */
[----:B------:R-:W-:Y:S01]  /*2e00*/  FADD.FTZ R36, R39, R38 ;  /* 0x0000002627247221 */ /* 0x000fe20000010000 */
[C---:B------:R-:W-:Y:S01]  /*2e10*/  FADD.FTZ R38, R40.reuse, R35 ;  /* 0x0000002328267221 */ /* 0x040fe20000010000 */
[----:B------:R-:W-:Y:S01]  /*2e20*/  SHF.L.U32 R62, R11, 0x10, RZ ;  /* 0x000000100b3e7819 */ /* 0x000fe200000006ff */
[----:B------:R-:W-:Y:S01]  /*2e30*/  FFMA.FTZ R40, R40, R40, R29 ;  /* 0x0000002828287223 */ /* 0x000fe2000001001d */
[----:B--2---:R-:W-:Y:S01]  /*2e40*/  PRMT R28, R12, 0x7632, R28 ;  /* 0x000076320c1c7816 */ /* 0x004fe2000000001c */
[----:B------:R-:W-:Y:S01]  /*2e50*/  FMUL.FTZ R29, R41, R41 ;  /* 0x00000029291d7220 */ /* 0x000fe20000410000 */
[----:B------:R-:W-:Y:S01]  /*2e60*/  PRMT R31, R13, 0x7632, R31 ;  /* 0x000076320d1f7816 */ /* 0x000fe2000000001f */
[----:B------:R-:W-:Y:S01]  /*2e70*/  FADD.FTZ R41, R62, R41 ;  /* 0x000000293e297221 */ /* 0x000fe20000010000 */
[----:B------:R-:W-:Y:S01]  /*2e80*/  SHF.L.U32 R28, R28, 0x10, RZ ;  /* 0x000000101c1c7819 */ /* 0x000fe200000006ff */
[----:B------:R-:W-:Y:S01]  /*2e90*/  FFMA.FTZ R62, R62, R62, R29 ;  /* 0x0000003e3e3e7223 */ /* 0x000fe2000001001d */
[----:B------:R-:W-:Y:S01]  /*2ea0*/  SHF.L.U32 R65, R12, 0x10, RZ ;  /* 0x000000100c417819 */ /* 0x000fe200000006ff */
[----:B------:R-:W-:Y:S01]  /*2eb0*/  IMAD.U32 R31, R31, 0x10000, RZ ;  /* 0x000100001f1f7824 */ /* 0x000fe200078e00ff */
[----:B------:R-:W-:Y:S01]  /*2ec0*/  SHF.L.U32 R64, R13, 0x10, RZ ;  /* 0x000000100d407819 */ /* 0x000fe200000006ff */
[----:B------:R-:W-:-:S02]  /*2ed0*/  FMUL.FTZ R30, R28, R28 ;  /* 0x0000001c1c1e7220 */ /* 0x000fc40000410000 */
[C---:B------:R-:W-:Y:S02]  /*2ee0*/  FADD.FTZ R70, R65.reuse, R28 ;  /* 0x0000001c41467221 */ /* 0x040fe40000010000 */
[----:B------:R-:W-:Y:S01]  /*2ef0*/  FADD.FTZ R63, R64, R31 ;  /* 0x0000001f403f7221 */ /* 0x000fe20000010000 */
[----:B------:R-:W-:Y:S01]  /*2f00*/  FFMA.FTZ R65, R65, R65, R30 ;  /* 0x0000004141417223 */ /* 0x000fe2000001001e */
[----:B------:R-:W-:Y:S01]  /*2f10*/  FFMA.FTZ R39, R39, R39, R34 ;  /* 0x0000002727277223 */ /* 0x000fe20000010022 */
[C---:B------:R-:W-:Y:S02]  /*2f20*/  PRMT R29, R14.reuse, 0x7632, R29 ;  /* 0x000076320e1d7816 */ /* 0x040fe4000000001d */
[----:B------:R-:W-:Y:S02]  /*2f30*/  PRMT R32, R15, 0x7632, R32 ;  /* 0x000076320f207816 */ /* 0x000fe40000000020 */
[----:B------:R-:W-:Y:S01]  /*2f40*/  SHF.L.U32 R28, R29, 0x10, RZ ;  /* 0x000000101d1c7819 */ /* 0x000fe200000006ff */
[----:B------:R-:W-:Y:S01]  /*2f50*/  FMUL.FTZ R29, R31, R31 ;  /* 0x0000001f1f1d7220 */ /* 0x000fe20000410000 */
[----:B------:R-:W-:-:S02]  /*2f60*/  SHF.L.U32 R57, R14, 0x10, RZ ;  /* 0x000000100e397819 */ /* 0x000fc400000006ff */
[----:B------:R-:W-:Y:S01]  /*2f70*/  SHF.L.U32 R59, R32, 0x10, RZ ;  /* 0x00000010203b7819 */ /* 0x000fe200000006ff */
[----:B------:R-:W-:Y:S01]  /*2f80*/  FFMA.FTZ R64, R64, R64, R29 ;  /* 0x0000004040407223 */ /* 0x000fe2000001001d */
[----:B------:R-:W-:Y:S01]  /*2f90*/  FMUL.FTZ R30, R28, R28 ;  /* 0x0000001c1c1e7220 */ /* 0x000fe20000410000 */
[----:B------:R-:W-:Y:S01]  /*2fa0*/  FADD.FTZ R61, R57, R28 ;  /* 0x0000001c393d7221 */ /* 0x000fe20000010000 */
[----:B------:R-:W-:Y:S02]  /*2fb0*/  IMAD.U32 R60, R15, 0x10000, RZ ;  /* 0x000100000f3c7824 */ /* 0x000fe400078e00ff */
[----:B------:R-:W-:Y:S01]  /*2fc0*/  FFMA.FTZ R57, R57, R57, R30 ;  /* 0x0000003939397223 */ /* 0x000fe2000001001e */
[----:B------:R-:W-:-:S04]  /*2fd0*/  PRMT R28, R17, 0x7632, R28 ;  /* 0x00007632111c7816 */ /* 0x000fc8000000001c */
[----:B------:R-:W-:Y:S02]  /*2fe0*/  SHF.L.U32 R28, R28, 0x10, RZ ;  /* 0x000000101c1c7819 */ /* 0x000fe400000006ff */
[----:B------:R-:W-:-:S05]  /*2ff0*/  SHF.L.U32 R43, R17, 0x10, RZ ;  /* 0x00000010112b7819 */ /* 0x000fca00000006ff */
[----:B------:R-:W-:Y:S01]  /*3000*/  FADD.FTZ R56, R43, R28 ;  /* 0x0000001c2b387221 */ /* 0x000fe20000010000 */
[----:B------:R-:W-:Y:S01]  /*3010*/  IMAD.U32 R34, R20, 0x10000, RZ ;  /* 0x0001000014227824 */ /* 0x000fe200078e00ff */
[----:B------:R-:W-:-:S04]  /*3020*/  PRMT R29, R16, 0x7632, R29 ;  /* 0x00007632101d7816 */ /* 0x000fc8000000001d */
[----:B------:R-:W-:Y:S01]  /*3030*/  SHF.L.U32 R31, R29, 0x10, RZ ;  /* 0x000000101d1f7819 */ /* 0x000fe200000006ff */
[----:B------:R-:W-:Y:S01]  /*3040*/  FMUL.FTZ R29, R59, R59 ;  /* 0x0000003b3b1d7220 */ /* 0x000fe20000410000 */
[----:B------:R-:W-:Y:S01]  /*3050*/  SHF.L.U32 R42, R16, 0x10, RZ ;  /* 0x00000010102a7819 */ /* 0x000fe200000006ff */
[----:B------:R-:W-:Y:S01]  /*3060*/  FADD.FTZ R59, R60, R59 ;  /* 0x0000003b3c3b7221 */ /* 0x000fe20000010000 */
[----:B------:R-:W-:Y:S01]  /*3070*/  PRMT R30, R18, 0x7632, R30 ;  /* 0x00007632121e7816 */ /* 0x000fe2000000001e */
[----:B------:R-:W-:Y:S01]  /*3080*/  FFMA.FTZ R60, R60, R60, R29 ;  /* 0x0000003c3c3c7223 */ /* 0x000fe2000001001d */
[----:B------:R-:W-:Y:S01]  /*3090*/  FMUL.FTZ R29, R31, R31 ;  /* 0x0000001f1f1d7220 */ /* 0x000fe20000410000 */
[----:B------:R-:W-:Y:S02]  /*30a0*/  FADD.FTZ R58, R42, R31 ;  /* 0x0000001f2a3a7221 */ /* 0x000fe40000010000 */
[----:B------:R-:W-:Y:S02]  /*30b0*/  IMAD.U32 R32, R30, 0x10000, RZ ;  /* 0x000100001e207824 */ /* 0x000fe400078e00ff */
[--C-:B------:R-:W-:Y:S01]  /*30c0*/  FFMA.FTZ R42, R42, R42, R29.reuse ;  /* 0x0000002a2a2a7223 */ /* 0x100fe2000001001d */
[----:B------:R-:W-:Y:S01]  /*30d0*/  FMUL.FTZ R30, R28, R28 ;  /* 0x0000001c1c1e7220 */ /* 0x000fe20000410000 */
[----:B------:R-:W-:-:S02]  /*30e0*/  PRMT R29, R19, 0x7632, R29 ;  /* 0x00007632131d7816 */ /* 0x000fc4000000001d */
[----:B------:R-:W-:Y:S01]  /*30f0*/  SHF.L.U32 R33, R18, 0x10, RZ ;  /* 0x0000001012217819 */ /* 0x000fe200000006ff */
[----:B------:R-:W-:Y:S01]  /*3100*/  FFMA.FTZ R43, R43, R43, R30 ;  /* 0x0000002b2b2b7223 */ /* 0x000fe2000001001e */
[----:B------:R-:W-:Y:S01]  /*3110*/  PRMT R31, R20, 0x7632, R31 ;  /* 0x00007632141f7816 */ /* 0x000fe2000000001f */
[----:B------:R-:W-:Y:S01]  /*3120*/  FMUL.FTZ R28, R32, R32 ;  /* 0x00000020201c7220 */ /* 0x000fe20000410000 */
[----:B------:R-:W-:Y:S01]  /*3130*/  SHF.L.U32 R30, R29, 0x10, RZ ;  /* 0x000000101d1e7819 */ /* 0x000fe200000006ff */
[----:B------:R-:W-:Y:S01]  /*3140*/  FADD.FTZ R32, R33, R32 ;  /* 0x0000002021207221 */ /* 0x000fe20000010000 */
[----:B------:R-:W-:Y:S02]  /*3150*/  SHF.L.U32 R29, R19, 0x10, RZ ;  /* 0x00000010131d7819 */ /* 0x000fe400000006ff */
[----:B------:R-:W-:Y:S01]  /*3160*/  SHF.L.U32 R31, R31, 0x10, RZ ;  /* 0x000000101f1f7819 */ /* 0x000fe200000006ff */
[----:B------:R-:W-:Y:S01]  /*3170*/  FFMA.FTZ R33, R33, R33, R28 ;  /* 0x0000002121217223 */ /* 0x000fe2000001001c */
[----:B------:R-:W-:Y:S01]  /*3180*/  FMUL.FTZ R28, R30, R30 ;  /* 0x0000001e1e1c7220 */ /* 0x000fe20000410000 */
[--C-:B------:R-:W-:Y:S01]  /*3190*/  FADD.FTZ R35, R29, R30.reuse ;  /* 0x0000001e1d237221 */ /* 0x100fe20000010000 */
[----:B------:R-:W-:Y:S01]  /*31a0*/  PRMT R30, R22, 0x7632, R30 ;  /* 0x00007632161e7816 */ /* 0x000fe2000000001e */
[----:B------:R-:W-:Y:S01]  /*31b0*/  FMUL.FTZ R37, R31, R31 ;  /* 0x0000001f1f257220 */ /* 0x000fe20000410000 */
[----:B------:R-:W-:Y:S01]  /*31c0*/  FFMA.FTZ R29, R29, R29, R28 ;  /* 0x0000001d1d1d7223 */ /* 0x000fe2000001001c */
[C---:B------:R-:W-:Y:S01]  /*31d0*/  FADD.FTZ R28, R34.reuse, R31 ;  /* 0x0000001f221c7221 */ /* 0x040fe20000010000 */
[----:B------:R-:W-:Y:S01]  /*31e0*/  PRMT R71, R21, 0x7632, R71 ;  /* 0x0000763215477816 */ /* 0x000fe20000000047 */
[----:B------:R-:W-:Y:S01]  /*31f0*/  FFMA.FTZ R34, R34, R34, R37 ;  /* 0x0000002222227223 */ /* 0x000fe20000010025 */
[----:B------:R-:W-:-:S02]  /*3200*/  SHF.L.U32 R72, R30, 0x10, RZ ;  /* 0x000000101e487819 */ /* 0x000fc400000006ff */
[----:B------:R-:W-:Y:S02]  /*3210*/  SHF.L.U32 R37, R22, 0x10, RZ ;  /* 0x0000001016257819 */ /* 0x000fe400000006ff */
[----:B------:R-:W-:-:S03]  /*3220*/  SHF.L.U32 R74, R71, 0x10, RZ ;  /* 0x00000010474a7819 */ /* 0x000fc600000006ff */
[----:B------:R-:W-:Y:S01]  /*3230*/  FADD.FTZ R71, R37, R72 ;  /* 0x0000004825477221 */ /* 0x000fe20000010000 */
[----:B------:R-:W-:-:S03]  /*3240*/  FMUL.FTZ R72, R72, R72 ;  /* 0x0000004848487220 */ /* 0x000fc60000410000 */
[----:B------:R-:W-:Y:S01]  /*3250*/  FADD.FTZ R71, RZ, R71 ;  /* 0x00000047ff477221 */ /* 0x000fe20000010000 */
[----:B------:R-:W-:-:S03]  /*3260*/  FFMA.FTZ R72, R37, R37, R72 ;  /* 0x0000002525487223 */ /* 0x000fc60000010048 */
[----:B------:R-:W-:Y:S01]  /*3270*/  FADD.FTZ R71, R71, R36 ;  /* 0x0000002447477221 */ /* 0x000fe20000010000 */
[----:B------:R-:W-:-:S04]  /*3280*/  FADD.FTZ R72, RZ, R72 ;  /* 0x00000048ff487221 */ /* 0x000fc80000010000 */
[----:B------:R-:W-:Y:S01]  /*3290*/  FADD.FTZ R73, R72, R39 ;  /* 0x0000002748497221 */ /* 0x000fe20000010000 */
[----:B------:R-:W-:-:S03]  /*32a0*/  FADD.FTZ R72, R71, R38 ;  /* 0x0000002647487221 */ /* 0x000fc60000010000 */
[----:B------:R-:W-:Y:S01]  /*32b0*/  FADD.FTZ R73, R73, R40 ;  /* 0x0000002849497221 */ /* 0x000fe20000010000 */
[----:B------:R-:W-:-:S03]  /*32c0*/  FADD.FTZ R71, R72, R41 ;  /* 0x0000002948477221 */ /* 0x000fc60000010000 */
[----:B------:R-:W-:Y:S01]  /*32d0*/  FADD.FTZ R62, R73, R62 ;  /* 0x0000003e493e7221 */ /* 0x000fe20000010000 */
[----:B------:R-:W-:Y:S01]  /*32e0*/  FADD.FTZ R70, R71, R70 ;  /* 0x0000004647467221 */ /* 0x000fe20000010000 */
[----:B------:R-:W-:Y:S02]  /*32f0*/  PRMT R71, R26, 0x7632, R71 ;  /* 0x000076321a477816 */ /* 0x000fe40000000047 */
[----:B------:R-:W-:Y:S01]  /*3300*/  FADD.FTZ R65, R62, R65 ;  /* 0x000000413e417221 */ /* 0x000fe20000010000 */
[----:B------:R-:W-:Y:S01]  /*3310*/  FADD.FTZ R70, R70, R63 ;  /* 0x0000003f46467221 */ /* 0x000fe20000010000 */
[----:B------:R-:W-:Y:S02]  /*3320*/  SHF.L.U32 R71, R71, 0x10, RZ ;  /* 0x0000001047477819 */ /* 0x000fe400000006ff */
[----:B------:R-:W-:Y:S01]  /*3330*/  FADD.FTZ R64, R65, R64 ;  /* 0x0000004041407221 */ /* 0x000fe20000010000 */
[----:B------:R-:W-:Y:S01]  /*3340*/  SHF.L.U32 R62, R26, 0x10, RZ ;  /* 0x000000101a3e7819 */ /* 0x000fe200000006ff */
[----:B------:R-:W-:Y:S01]  /*3350*/  FADD.FTZ R70, R70, R61 ;  /* 0x0000003d46467221 */ /* 0x000fe20000010000 */
[----:B------:R-:W-:Y:S01]  /*3360*/  PRMT R65, R27, 0x7632, R65 ;  /* 0x000076321b417816 */ /* 0x000fe20000000041 */
[----:B------:R-:W-:Y:S01]  /*3370*/  FMUL.FTZ R63, R71, R71 ;  /* 0x00000047473f7220 */ /* 0x000fe20000410000 */
[----:B------:R-:W-:Y:S01]  /*3380*/  FADD.FTZ R57, R64, R57 ;  /* 0x0000003940397221 */ /* 0x000fe20000010000 */
[----:B------:R-:W-:Y:S01]  /*3390*/  FADD.FTZ R59, R70, R59 ;  /* 0x0000003b463b7221 */ /* 0x000fe20000010000 */
[C---:B------:R-:W-:Y:S01]  /*33a0*/  FADD.FTZ R61, R62.reuse, R71 ;  /* 0x000000473e3d7221 */ /* 0x040fe20000010000 */
[----:B------:R-:W-:Y:S01]  /*33b0*/  SHF.L.U32 R65, R65, 0x10, RZ ;  /* 0x0000001041417819 */ /* 0x000fe200000006ff */
[----:B------:R-:W-:Y:S01]  /*33c0*/  FFMA.FTZ R62, R62, R62, R63 ;  /* 0x0000003e3e3e7223 */ /* 0x000fe2000001003f */
[----:B------:R-:W-:Y:S01]  /*33d0*/  FADD.FTZ R63, R57, R60 ;  /* 0x0000003c393f7221 */ /* 0x000fe20000010000 */
[----:B------:R-:W-:-:S02]  /*33e0*/  PRMT R70, R44, 0x7632, R70 ;  /* 0x000076322c467816 */ /* 0x000fc40000000046 */
[----:B------:R-:W-:Y:S01]  /*33f0*/  FMUL.FTZ R57, R65, R65 ;  /* 0x0000004141397220 */ /* 0x000fe20000410000 */
[----:B------:R-:W-:Y:S01]  /*3400*/  SHF.L.U32 R64, R27, 0x10, RZ ;  /* 0x000000101b407819 */ /* 0x000fe200000006ff */
[----:B------:R-:W-:Y:S01]  /*3410*/  FADD.FTZ R59, R59, R58 ;  /* 0x0000003a3b3b7221 */ /* 0x000fe20000010000 */
[----:B------:R-:W-:Y:S01]  /*3420*/  FADD.FTZ R42, R63, R42 ;  /* 0x0000002a3f2a7221 */ /* 0x000fe20000010000 */
[----:B------:R-:W-:Y:S01]  /*3430*/  IMAD.U32 R71, R70, 0x10000, RZ ;  /* 0x0001000046477824 */ /* 0x000fe200078e00ff */
[----:B------:R-:W-:Y:S01]  /*3440*/  SHF.L.U32 R60, R44, 0x10, RZ ;  /* 0x000000102c3c7819 */ /* 0x000fe200000006ff */
[C---:B------:R-:W-:Y:S01]  /*3450*/  FADD.FTZ R58, R64.reuse, R65 ;  /* 0x00000041403a7221 */ /* 0x040fe20000010000 */
[----:B------:R-:W-:Y:S01]  /*3460*/  FFMA.FTZ R57, R64, R64, R57 ;  /* 0x0000004040397223 */ /* 0x000fe20000010039 */
[----:B------:R-:W-:Y:S01]  /*3470*/  FADD.FTZ R59, R59, R56 ;  /* 0x000000383b3b7221 */ /* 0x000fe20000010000 */
[----:B------:R-:W-:Y:S01]  /*3480*/  FMUL.FTZ R63, R71, R71 ;  /* 0x00000047473f7220 */ /* 0x000fe20000410000 */
[----:B------:R-:W-:Y:S01]  /*3490*/  FADD.FTZ R56, R42, R43 ;  /* 0x0000002b2a387221 */ /* 0x000fe20000010000 */
[----:B------:R-:W-:Y:S01]  /*34a0*/  PRMT R64, R45, 0x7632, R64 ;  /* 0x000076322d407816 */ /* 0x000fe20000000040 */
[----:B------:R-:W-:Y:S01]  /*34b0*/  FADD.FTZ R32, R59, R32 ;  /* 0x000000203b207221 */ /* 0x000fe20000010000 */
[----:B------:R-:W-:Y:S01]  /*34c0*/  FFMA.FTZ R43, R60, R60, R63 ;  /* 0x0000003c3c2b7223 */ /* 0x000fe2000001003f */
[----:B------:R-:W-:Y:S01]  /*34d0*/  PRMT R36, R23, 0x7632, R36 ;  /* 0x0000763217247816 */ /* 0x000fe20000000024 */
[----:B------:R-:W-:Y:S01]  /*34e0*/  FADD.FTZ R56, R56, R33 ;  /* 0x0000002138387221 */ /* 0x000fe20000010000 */
[----:B------:R-:W-:-:S02]  /*34f0*/  SHF.L.U32 R64, R64, 0x10, RZ ;  /* 0x0000001040407819 */ /* 0x000fc400000006ff */
[----:B------:R-:W-:Y:S01]  /*3500*/  PRMT R63, R46, 0x7632, R63 ;  /* 0x000076322e3f7816 */ /* 0x000fe2000000003f */
[----:B------:R-:W-:Y:S01]  /*3510*/  FADD.FTZ R35, R32, R35 ;  /* 0x0000002320237221 */ /* 0x000fe20000010000 */
[----:B------:R-:W-:Y:S01]  /*3520*/  SHF.L.U32 R31, R21, 0x10, RZ ;  /* 0x00000010151f7819 */ /* 0x000fe200000006ff */
[----:B------:R-:W-:Y:S01]  /*3530*/  FADD.FTZ R42, R60, R71 ;  /* 0x000000473c2a7221 */ /* 0x000fe20000010000 */
[----:B------:R-:W-:Y:S01]  /*3540*/  SHF.L.U32 R59, R45, 0x10, RZ ;  /* 0x000000102d3b7819 */ /* 0x000fe200000006ff */
[----:B------:R-:W-:Y:S01]  /*3550*/  FADD.FTZ R33, R56, R29 ;  /* 0x0000001d38217221 */ /* 0x000fe20000010000 */
[----:B------:R-:W-:Y:S01]  /*3560*/  SHF.L.U32 R63, R63, 0x10, RZ ;  /* 0x000000103f3f7819 */ /* 0x000fe200000006ff */
[----:B------:R-:W-:Y:S01]  /*3570*/  IMAD.U32 R36, R36, 0x10000, RZ ;  /* 0x0001000024247824 */ /* 0x000fe200078e00ff */
[----:B------:R-:W-:Y:S01]  /*3580*/  PRMT R38, R24, 0x7632, R38 ;  /* 0x0000763218267816 */ /* 0x000fe20000000026 */
[----:B------:R-:W-:Y:S01]  /*3590*/  FMUL.FTZ R60, R64, R64 ;  /* 0x00000040403c7220 */ /* 0x000fe20000410000 */
[----:B------:R-:W-:Y:S01]  /*35a0*/  FMUL.FTZ R76, R74, R74 ;  /* 0x0000004a4a4c7220 */ /* 0x000fe20000410000 */
[----:B------:R-:W-:Y:S01]  /*35b0*/  SHF.L.U32 R37, R23, 0x10, RZ ;  /* 0x0000001017257819 */ /* 0x000fe200000006ff */
[----:B------:R-:W-:Y:S01]  /*35c0*/  FADD.FTZ R30, R31, R74 ;  /* 0x0000004a1f1e7221 */ /* 0x000fe20000010000 */
[----:B------:R-:W-:Y:S01]  /*35d0*/  FADD.FTZ R35, R35, R28 ;  /* 0x0000001c23237221 */ /* 0x000fe20000010000 */
[----:B------:R-:W-:Y:S01]  /*35e0*/  FADD.FTZ R34, R33, R34 ;  /* 0x0000002221227221 */ /* 0x000fe20000010000 */
[----:B------:R-:W-:Y:S01]  /*35f0*/  FMUL.FTZ R74, R36, R36 ;  /* 0x00000024244a7220 */ /* 0x000fe20000410000 */
[----:B------:R-:W-:Y:S01]  /*3600*/  SHF.L.U32 R38, R38, 0x10, RZ ;  /* 0x0000001026267819 */ /* 0x000fe200000006ff */
[----:B------:R-:W-:Y:S01]  /*3610*/  FADD.FTZ R32, R59, R64 ;  /* 0x000000403b207221 */ /* 0x000fe20000010000 */
[----:B------:R-:W-:Y:S01]  /*3620*/  PRMT R40, R25, 0x7632, R40 ;  /* 0x0000763219287816 */ /* 0x000fe20000000028 */
[----:B------:R-:W-:Y:S01]  /*3630*/  FFMA.FTZ R29, R59, R59, R60 ;  /* 0x0000003b3b1d7223 */ /* 0x000fe2000001003c */
[----:B------:R-:W-:-:S02]  /*3640*/  IMAD.U32 R56, R46, 0x10000, RZ ;  /* 0x000100002e387824 */ /* 0x000fc400078e00ff */
[----:B------:R-:W-:Y:S01]  /*3650*/  FMUL.FTZ R33, R63, R63 ;  /* 0x0000003f3f217220 */ /* 0x000fe20000410000 */
[----:B------:R-:W-:Y:S01]  /*3660*/  FFMA.FTZ R31, R31, R31, R76 ;  /* 0x0000001f1f1f7223 */ /* 0x000fe2000001004c */
[----:B------:R-:W-:Y:S01]  /*3670*/  SHF.L.U32 R39, R24, 0x10, RZ ;  /* 0x0000001018277819 */ /* 0x000fe200000006ff */
[----:B------:R-:W-:Y:S01]  /*3680*/  FADD.FTZ R36, R37, R36 ;  /* 0x0000002425247221 */ /* 0x000fe20000010000 */
[----:B------:R-:W-:Y:S01]  /*3690*/  PRMT R59, R47, 0x7632, R59 ;  /* 0x000076322f3b7816 */ /* 0x000fe2000000003b */
[----:B------:R-:W-:Y:S01]  /*36a0*/  FADD.FTZ R35, R35, R30 ;  /* 0x0000001e23237221 */ /* 0x000fe20000010000 */
[----:B------:R-:W-:Y:S01]  /*36b0*/  FFMA.FTZ R37, R37, R37, R74 ;  /* 0x0000002525257223 */ /* 0x000fe2000001004a */
[----:B------:R-:W-:Y:S01]  /*36c0*/  SHF.L.U32 R41, R40, 0x10, RZ ;  /* 0x0000001028297819 */ /* 0x000fe200000006ff */
[C---:B------:R-:W-:Y:S01]  /*36d0*/  FADD.FTZ R28, R56.reuse, R63 ;  /* 0x0000003f381c7221 */ /* 0x040fe20000010000 */
[----:B------:R-:W-:Y:S01]  /*36e0*/  FFMA.FTZ R30, R56, R56, R33 ;  /* 0x00000038381e7223 */ /* 0x000fe20000010021 */
[----:B------:R-:W-:Y:S01]  /*36f0*/  FMUL.FTZ R74, R38, R38 ;  /* 0x00000026264a7220 */ /* 0x000fe20000410000 */
[----:B------:R-:W-:Y:S01]  /*3700*/  FADD.FTZ R34, R34, R31 ;  /* 0x0000001f22227221 */ /* 0x000fe20000010000 */
[----:B------:R-:W-:Y:S01]  /*3710*/  SHF.L.U32 R56, R59, 0x10, RZ ;  /* 0x000000103b387819 */ /* 0x000fe200000006ff */
[----:B------:R-:W-:Y:S01]  /*3720*/  FADD.FTZ R38, R39, R38 ;  /* 0x0000002627267221 */ /* 0x000fe20000010000 */
[----:B------:R-:W-:-:S02]  /*3730*/  IMAD.U32 R40, R25, 0x10000, RZ ;  /* 0x0001000019287824 */ /* 0x000fc400078e00ff */
[----:B------:R-:W-:Y:S01]  /*3740*/  FADD.FTZ R35, R35, R36 ;  /* 0x0000002423237221 */ /* 0x000fe20000010000 */
[----:B------:R-:W-:Y:S01]  /*3750*/  PRMT R31, R48, 0x7632, R31 ;  /* 0x00007632301f7816 */ /* 0x000fe2000000001f */
[----:B------:R-:W-:Y:S01]  /*3760*/  FFMA.FTZ R39, R39, R39, R74 ;  /* 0x0000002727277223 */ /* 0x000fe2000001004a */
[----:B------:R-:W-:Y:S01]  /*3770*/  SHF.L.U32 R33, R47, 0x10, RZ ;  /* 0x000000102f217819 */ /* 0x000fe200000006ff */
[----:B------:R-:W-:Y:S01]  /*3780*/  FMUL.FTZ R75, R41, R41 ;  /* 0x00000029294b7220 */ /* 0x000fe20000410000 */
[----:B------:R-:W-:Y:S01]  /*3790*/  FADD.FTZ R34, R34, R37 ;  /* 0x0000002522227221 */ /* 0x000fe20000010000 */
[----:B------:R-:W-:Y:S01]  /*37a0*/  FADD.FTZ R41, R40, R41 ;  /* 0x0000002928297221 */ /* 0x000fe20000010000 */
[----:B------:R-:W-:Y:S01]  /*37b0*/  FMUL.FTZ R36, R56, R56 ;  /* 0x0000003838247220 */ /* 0x000fe20000410000 */
[----:B------:R-:W-:Y:S01]  /*37c0*/  FADD.FTZ R38, R35, R38 ;  /* 0x0000002623267221 */ /* 0x000fe20000010000 */
[----:B------:R-:W-:Y:S01]  /*37d0*/  SHF.L.U32 R60, R31, 0x10, RZ ;  /* 0x000000101f3c7819 */ /* 0x000fe200000006ff */
[----:B------:R-:W-:Y:S01]  /*37e0*/  FFMA.FTZ R40, R40, R40, R75 ;  /* 0x0000002828287223 */ /* 0x000fe2000001004b */
[C---:B------:R-:W-:Y:S01]  /*37f0*/  FADD.FTZ R31, R33.reuse, R56 ;  /* 0x00000038211f7221 */ /* 0x040fe20000010000 */
[----:B------:R-:W-:Y:S01]  /*3800*/  FADD.FTZ R39, R34, R39 ;  /* 0x0000002722277221 */ /* 0x000fe20000010000 */
[----:B------:R-:W-:Y:S01]  /*3810*/  SHF.L.U32 R35, R48, 0x10, RZ ;  /* 0x0000001030237819 */ /* 0x000fe200000006ff */
[----:B------:R-:W-:Y:S01]  /*3820*/  FFMA.FTZ R33, R33, R33, R36 ;  /* 0x0000002121217223 */ /* 0x000fe20000010024 */
[----:B------:R-:W-:Y:S01]  /*3830*/  FADD.FTZ R38, R38, R41 ;  /* 0x0000002926267221 */ /* 0x000fe20000010000 */
[----:B------:R-:W-:Y:S01]  /*3840*/  FMUL.FTZ R36, R60, R60 ;  /* 0x0000003c3c247220 */ /* 0x000fe20000410000 */
[----:B------:R-:W-:Y:S01]  /*3850*/  PRMT R37, R49, 0x7632, R37 ;  /* 0x0000763231257816 */ /* 0x000fe20000000025 */
[----:B------:R-:W-:Y:S01]  /*3860*/  FADD.FTZ R39, R39, R40 ;  /* 0x0000002827277221 */ /* 0x000fe20000010000 */
[C---:B------:R-:W-:Y:S01]  /*3870*/  FADD.FTZ R34, R35.reuse, R60 ;  /* 0x0000003c23227221 */ /* 0x040fe20000010000 */
[----:B------:R-:W-:Y:S01]  /*3880*/  FADD.FTZ R61, R38, R61 ;  /* 0x0000003d263d7221 */ /* 0x000fe20000010000 */
[----:B------:R-:W-:Y:S01]  /*3890*/  FFMA.FTZ R35, R35, R35, R36 ;  /* 0x0000002323237223 */ /* 0x000fe20000010024 */
[----:B------:R-:W-:-:S02]  /*38a0*/  IMAD.U32 R36, R37, 0x10000, RZ ;  /* 0x0001000025247824 */ /* 0x000fc400078e00ff */
[----:B------:R-:W-:Y:S01]  /*38b0*/  FADD.FTZ R62, R39, R62 ;  /* 0x0000003e273e7221 */ /* 0x000fe20000010000 */
[----:B------:R-:W-:Y:S01]  /*38c0*/  SHF.L.U32 R37, R49, 0x10, RZ ;  /* 0x0000001031257819 */ /* 0x000fe200000006ff */
[----:B------:R-:W-:Y:S01]  /*38d0*/  FADD.FTZ R61, R61, R58 ;  /* 0x0000003a3d3d7221 */ /* 0x000fe20000010000 */
[----:B------:R-:W-:Y:S01]  /*38e0*/  PRMT R39, R50, 0x7632, R39 ;  /* 0x0000763232277816 */ /* 0x000fe20000000027 */
[----:B------:R-:W-:Y:S01]  /*38f0*/  FMUL.FTZ R38, R36, R36 ;  /* 0x0000002424267220 */ /* 0x000fe20000410000 */
[----:B------:R-:W-:Y:S01]  /*3900*/  FADD.FTZ R62, R62, R57 ;  /* 0x000000393e3e7221 */ /* 0x000fe20000010000 */
[----:B------:R-:W-:Y:S01]  /*3910*/  FADD.FTZ R61, R61, R42 ;  /* 0x0000002a3d3d7221 */ /* 0x000fe20000010000 */
[----:B------:R-:W-:Y:S01]  /*3920*/  SHF.L.U32 R39, R39, 0x10, RZ ;  /* 0x0000001027277819 */ /* 0x000fe200000006ff */
[C---:B------:R-:W-:Y:S01]  /*3930*/  FADD.FTZ R36, R37.reuse, R36 ;  /* 0x0000002425247221 */ /* 0x040fe20000010000 */
[----:B------:R-:W-:Y:S01]  /*3940*/  FFMA.FTZ R37, R37, R37, R38 ;  /* 0x0000002525257223 */ /* 0x000fe20000010026 */
[----:B------:R-:W-:Y:S01]  /*3950*/  SHF.L.U32 R38, R50, 0x10, RZ ;  /* 0x0000001032267819 */ /* 0x000fe200000006ff */
[----:B------:R-:W-:Y:S01]  /*3960*/  FADD.FTZ R62, R62, R43 ;  /* 0x0000002b3e3e7221 */ /* 0x000fe20000010000 */
[----:B------:R-:W-:Y:S01]  /*3970*/  FADD.FTZ R61, R61, R32 ;  /* 0x000000203d3d7221 */ /* 0x000fe20000010000 */
[----:B------:R-:W-:-:S02]  /*3980*/  FMUL.FTZ R41, R39, R39 ;  /* 0x0000002727297220 */ /* 0x000fc40000410000 */
[----:B------:R-:W-:Y:S01]  /*3990*/  FADD.FTZ R32, R38, R39 ;  /* 0x0000002726207221 */ /* 0x000fe20000010000 */
[----:B------:R-:W-:Y:S01]  /*39a0*/  FADD.FTZ R29, R62, R29 ;  /* 0x0000001d3e1d7221 */ /* 0x000fe20000010000 */
[----:B------:R-:W-:Y:S01]  /*39b0*/  FADD.FTZ R28, R61, R28 ;  /* 0x0000001c3d1c7221 */ /* 0x000fe20000010000 */
[--C-:B------:R-:W-:Y:S01]  /*39c0*/  FFMA.FTZ R38, R38, R38, R41.reuse ;  /* 0x0000002626267223 */ /* 0x100fe20000010029 */
[----:B------:R-:W-:Y:S01]  /*39d0*/  PRMT R41, R52, 0x7632, R41 ;  /* 0x0000763234297816 */ /* 0x000fe20000000029 */
[----:B------:R-:W-:Y:S01]  /*39e0*/  FADD.FTZ R30, R29, R30 ;  /* 0x0000001e1d1e7221 */ /* 0x000fe20000010000 */
[----:B------:R-:W-:Y:S01]  /*39f0*/  FADD.FTZ R31, R28, R31 ;  /* 0x0000001f1c1f7221 */ /* 0x000fe20000010000 */
[----:B------:R-:W-:Y:S02]  /*3a00*/  PRMT R40, R51, 0x7632, R40 ;  /* 0x0000763233287816 */ /* 0x000fe40000000028 */
[----:B------:R-:W-:Y:S01]  /*3a10*/  SHF.L.U32 R41, R41, 0x10, RZ ;  /* 0x0000001029297819 */ /* 0x000fe200000006ff */
[----:B------:R-:W-:Y:S01]  /*3a20*/  FADD.FTZ R30, R30, R33 ;  /* 0x000000211e1e7221 */ /* 0x000fe20000010000 */
[----:B------:R-:W-:Y:S01]  /*3a30*/  FADD.FTZ R31, R31, R34 ;  /* 0x000000221f1f7221 */ /* 0x000fe20000010000 */
[----:B------:R-:W-:-:S02]  /*3a40*/  SHF.L.U32 R28, R52, 0x10, RZ ;  /* 0x00000010341c7819 */ /* 0x000fc400000006ff */
[----:B------:R-:W-:Y:S01]  /*3a50*/  PRMT R33, R53, 0x7632, R33 ;  /* 0x0000763235217816 */ /* 0x000fe20000000021 */
[----:B------:R-:W-:Y:S01]  /*3a60*/  FMUL.FTZ R29, R41, R41 ;  /* 0x00000029291d7220 */ /* 0x000fe20000410000 */
[----:B------:R-:W-:Y:S01]  /*3a70*/  SHF.L.U32 R40, R40, 0x10, RZ ;  /* 0x0000001028287819 */ /* 0x000fe200000006ff */
[----:B------:R-:W-:Y:S01]  /*3a80*/  FADD.FTZ R31, R31, R36 ;  /* 0x000000241f1f7221 */ /* 0x000fe20000010000 */
[----:B------:R-:W-:Y:S02]  /*3a90*/  IMAD.U32 R39, R51, 0x10000, RZ ;  /* 0x0001000033277824 */ /* 0x000fe400078e00ff */
[----:B------:R-:W-:Y:S01]  /*3aa0*/  FADD.FTZ R30, R30, R35 ;  /* 0x000000231e1e7221 */ /* 0x000fe20000010000 */
[----:B------:R-:W-:Y:S01]  /*3ab0*/  SHF.L.U32 R36, R33, 0x10, RZ ;  /* 0x0000001021247819 */ /* 0x000fe200000006ff */
[C---:B------:R-:W-:Y:S01]  /*3ac0*/  FADD.FTZ R34, R28.reuse, R41 ;  /* 0x000000291c227221 */ /* 0x040fe20000010000 */
[----:B------:R-:W-:Y:S01]  /*3ad0*/  FFMA.FTZ R28, R28, R28, R29 ;  /* 0x0000001c1c1c7223 */ /* 0x000fe2000001001d */
[----:B------:R-:W-:Y:S01]  /*3ae0*/  FMUL.FTZ R42, R40, R40 ;  /* 0x00000028282a7220 */ /* 0x000fe20000410000 */
[----:B------:R-:W-:Y:S01]  /*3af0*/  SHF.L.U32 R29, R53, 0x10, RZ ;  /* 0x00000010351d7819 */ /* 0x000fe200000006ff */
[----:B------:R-:W-:Y:S01]  /*3b00*/  FADD.FTZ R40, R39, R40 ;  /* 0x0000002827287221 */ /* 0x000fe20000010000 */
[----:B------:R-:W-:Y:S01]  /*3b10*/  FADD.FTZ R37, R30, R37 ;  /* 0x000000251e257221 */ /* 0x000fe20000010000 */
[----:B------:R-:W-:Y:S01]  /*3b20*/  FADD.FTZ R31, R31, R32 ;  /* 0x000000201f1f7221 */ /* 0x000fe20000010000 */
[----:B------:R-:W-:Y:S01]  /*3b30*/  FMUL.FTZ R30, R36, R36 ;  /* 0x00000024241e7220 */ /* 0x000fe20000410000 */
[C---:B------:R-:W-:Y:S01]  /*3b40*/  PRMT R33, R54.reuse, 0x7632, R33 ;  /* 0x0000763236217816 */ /* 0x040fe20000000021 */
[----:B------:R-:W-:Y:S01]  /*3b50*/  FADD.FTZ R36, R29, R36 ;  /* 0x000000241d247221 */ /* 0x000fe20000010000 */
[----:B------:R-:W-:Y:S01]  /*3b60*/  FADD.FTZ R31, R31, R40 ;  /* 0x000000281f1f7221 */ /* 0x000fe20000010000 */
[----:B------:R-:W-:Y:S01]  /*3b70*/  FFMA.FTZ R29, R29, R29, R30 ;  /* 0x0000001d1d1d7223 */ /* 0x000fe2000001001e */
[----:B------:R-:W-:Y:S01]  /*3b80*/  FFMA.FTZ R42, R39, R39, R42 ;  /* 0x00000027272a7223 */ /* 0x000fe2000001002a */
[--C-:B------:R-:W-:Y:S01]  /*3b90*/  FADD.FTZ R37, R37, R38.reuse ;  /* 0x0000002625257221 */ /* 0x100fe20000010000 */
[----:B------:R-:W-:Y:S01]  /*3ba0*/  SHF.L.U32 R30, R54, 0x10, RZ ;  /* 0x00000010361e7819 */ /* 0x000fe200000006ff */
[----:B------:R-:W-:Y:S01]  /*3bb0*/  IMAD.U32 R33, R33, 0x10000, RZ ;  /* 0x0001000021217824 */ /* 0x000fe200078e00ff */
[----:B------:R-:W-:Y:S01]  /*3bc0*/  PRMT R38, R55, 0x7632, R38 ;  /* 0x0000763237267816 */ /* 0x000fe20000000026 */
[----:B------:R-:W-:Y:S01]  /*3bd0*/  FADD.FTZ R31, R31, R34 ;  /* 0x000000221f1f7221 */ /* 0x000fe20000010000 */
[----:B------:R-:W-:Y:S01]  /*3be0*/  FADD.FTZ R37, R37, R42 ;  /* 0x0000002a25257221 */ /* 0x000fe20000010000 */
[----:B------:R-:W-:Y:S01]  /*3bf0*/  FMUL.FTZ R35, R33, R33 ;  /* 0x0000002121237220 */ /* 0x000fe20000410000 */
[----:B------:R-:W-:Y:S01]  /*3c00*/  FADD.FTZ R32, R30, R33 ;  /* 0x000000211e207221 */ /* 0x000fe20000010000 */
[----:B------:R-:W-:Y:S01]  /*3c10*/  SHF.L.U32 R33, R38, 0x10, RZ ;  /* 0x0000001026217819 */ /* 0x000fe200000006ff */
[--C-:B------:R-:W-:Y:S01]  /*3c20*/  FADD.FTZ R31, R31, R36.reuse ;  /* 0x000000241f1f7221 */ /* 0x100fe20000010000 */
[----:B------:R-:W-:Y:S01]  /*3c30*/  PRMT R36, R8, 0x7632, R36 ;  /* 0x0000763208247816 */ /* 0x000fe20000000024 */
[----:B------:R-:W-:Y:S01]  /*3c40*/  FADD.FTZ R28, R37, R28 ;  /* 0x0000001c251c7221 */ /* 0x000fe20000010000 */
[----:B------:R-:W0:Y:S01]  /*3c50*/  S2R R38, SR_LANEID ;  /* 0x0000000000267919 */ /* 0x000e220000000000 */
[----:B------:R-:W-:Y:S01]  /*3c60*/  FFMA.FTZ R35, R30, R30, R35 ;  /* 0x0000001e1e237223 */ /* 0x000fe20000010023 */
[----:B------:R-:W-:Y:S01]  /*3c70*/  SHF.L.U32 R30, R55, 0x10, RZ ;  /* 0x00000010371e7819 */ /* 0x000fe200000006ff */
[----:B------:R-:W-:Y:S01]  /*3c80*/  FMUL.FTZ R37, R33, R33 ;  /* 0x0000002121257220 */ /* 0x000fe20000410000 */
[----:B------:R-:W-:Y:S01]  /*3c90*/  SHF.L.U32 R36, R36, 0x10, RZ ;  /* 0x0000001024247819 */ /* 0x000fe200000006ff */
[----:B------:R-:W-:Y:S01]  /*3ca0*/  FADD.FTZ R28, R28, R29 ;  /* 0x0000001d1c1c7221 */ /* 0x000fe20000010000 */
[----:B------:R-:W-:-:S02]  /*3cb0*/  IMAD.U32 R29, R8, 0x10000, RZ ;  /* 0x00010000081d7824 */ /* 0x000fc400078e00ff */
[C---:B------:R-:W-:Y:S01]  /*3cc0*/  FADD.FTZ R34, R30.reuse, R33 ;  /* 0x000000211e227221 */ /* 0x040fe20000010000 */
[----:B------:R-:W-:Y:S01]  /*3cd0*/  FFMA.FTZ R37, R30, R30, R37 ;  /* 0x0000001e1e257223 */ /* 0x000fe20000010025 */
[----:B------:R-:W-:Y:S01]  /*3ce0*/  FADD.FTZ R31, R31, R32 ;  /* 0x000000201f1f7221 */ /* 0x000fe20000010000 */
[----:B------:R-:W-:Y:S01]  /*3cf0*/  FADD.FTZ R28, R28, R35 ;  /* 0x000000231c1c7221 */ /* 0x000fe20000010000 */
[----:B------:R-:W-:Y:S01]  /*3d00*/  FMUL.FTZ R30, R36, R36 ;  /* 0x00000024241e7220 */ /* 0x000fe20000410000 */
[----:B------:R-:W-:Y:S01]  /*3d10*/  FADD.FTZ R36, R29, R36 ;  /* 0x000000241d247221 */ /* 0x000fe20000010000 */
[----:B------:R-:W-:Y:S01]  /*3d20*/  FADD.FTZ R31, R31, R34 ;  /* 0x000000221f1f7221 */ /* 0x000fe20000010000 */
[----:B------:R-:W-:Y:S01]  /*3d30*/  FADD.FTZ R28, R28, R37 ;  /* 0x000000251c1c7221 */ /* 0x000fe20000010000 */
[----:B------:R-:W-:Y:S02]  /*3d40*/  FFMA.FTZ R29, R29, R29, R30 ;  /* 0x0000001d1d1d7223 */ /* 0x000fe4000001001e */
[----:B------:R-:W-:-:S02]  /*3d50*/  FADD.FTZ R31, R31, R36 ;  /* 0x000000241f1f7221 */ /* 0x000fc40000010000 */
[----:B------:R-:W-:-:S03]  /*3d60*/  FADD.FTZ R29, R28, R29 ;  /* 0x0000001d1c1d7221 */ /* 0x000fc60000010000 */
[----:B------:R-:W1:Y:S04]  /*3d70*/  SHFL.DOWN PT, R28, R31, 0x1, 0x1f ;  /* 0x08201f001f1c7f89 */ /* 0x000e6800000e0000 */
[----:B------:R-:W2:Y:S01]  /*3d80*/  SHFL.DOWN PT, R30, R29, 0x1, 0x1f ;  /* 0x08201f001d1e7f89 */ /* 0x000ea200000e0000 */
[----:B0-----:R-:W-:-:S13]  /*3d90*/  ISETP.GT.AND P5, PT, R38, 0x1e, PT ;  /* 0x0000001e2600780c */ /* 0x001fda0003fa4270 */
[----:B-1----:R-:W-:Y:S01]  /*3da0*/  @!P5 FADD.FTZ R31, R31, R28 ;  /* 0x0000001c1f1fd221 */ /* 0x002fe20000010000 */
[----:B--2---:R-:W-:-:S04]  /*3db0*/  @!P5 FADD.FTZ R29, R29, R30 ;  /* 0x0000001e1d1dd221 */ /* 0x004fc80000010000 */
        /* <DEDUP_REMOVED lines=13> */
[----:B------:R-:W2:-:S12]  /*3e90*/  S2UR UR6, SR_CgaCtaId ;  /* 0x00000000000679c3 */ /* 0x000e980000008800 */
[----:B0-----:R-:W-:Y:S01]  /*3ea0*/  @!P5 FADD.FTZ R31, R31, R28 ;  /* 0x0000001c1f1fd221 */ /* 0x001fe20000010000 */
[----:B-1----:R-:W-:-:S04]  /*3eb0*/  @!P5 FADD.FTZ R29, R29, R30 ;  /* 0x0000001e1d1dd221 */ /* 0x002fc80000010000 */
[----:B------:R-:W0:Y:S04]  /*3ec0*/  SHFL.DOWN PT, R28, R31, 0x10, 0x1f ;  /* 0x0a001f001f1c7f89 */ /* 0x000e2800000e0000 */
[----:B------:R-:W1:Y:S01]  /*3ed0*/  SHFL.DOWN PT, R30, R29, 0x10, 0x1f ;  /* 0x0a001f001d1e7f89 */ /* 0x000e6200000e0000 */
[----:B------:R-:W-:Y:S02]  /*3ee0*/  ISETP.GT.AND P5, PT, R38, 0xf, PT ;  /* 0x0000000f2600780c */ /* 0x000fe40003fa4270 */
[----:B------:R-:W-:Y:S01]  /*3ef0*/  SHF.R.S32.HI R33, RZ, 0x1f, R104 ;  /* 0x0000001fff217819 */ /* 0x000fe20000011468 */
[----:B------:R-:W-:-:S03]  /*3f00*/  UMOV UR5, 0x400 ;  /* 0x0000040000057882 */ /* 0x000fc60000000000 */
[----:B------:R-:W-:Y:S01]  /*3f10*/  LEA.HI R33, R33, R104, RZ, 0x5 ;  /* 0x0000006821217211 */ /* 0x000fe200078f28ff */
[----:B--2---:R-:W-:-:S03]  /*3f20*/  ULEA UR5, UR6, UR5, 0x18 ;  /* 0x0000000506057291 */ /* 0x004fc6000f8ec03f */
[----:B------:R-:W-:-:S03]  /*3f30*/  SHF.R.S32.HI R33, RZ, 0x5, R33 ;  /* 0x00000005ff217819 */ /* 0x000fc60000011421 */
[----:B0-----:R-:W-:Y:S01]  /*3f40*/  @!P5 FADD.FTZ R31, R31, R28 ;  /* 0x0000001c1f1fd221 */ /* 0x001fe20000010000 */
[----:B-1----:R-:W-:Y:S01]  /*3f50*/  @!P5 FADD.FTZ R29, R29, R30 ;  /* 0x0000001e1d1dd221 */ /* 0x002fe20000010000 */
[----:B------:R-:W-:Y:S01]  /*3f60*/  ISETP.NE.AND P5, PT, R38, RZ, PT ;  /* 0x000000ff2600720c */ /* 0x000fe20003fa5270 */
[----:B------:R-:W0:Y:S01]  /*3f70*/  LDC R56, c[0x0][0xc] ;  /* 0x00000300ff387b82 */ /* 0x000e220000000800 */
[----:B------:R-:W-:Y:S02]  /*3f80*/  LEA R33, R33, UR5, 0x3 ;  /* 0x0000000521217c11 */ /* 0x000fe4000f8e18ff */
[----:B------:R-:W-:-:S09]  /*3f90*/  MOV R28, R31 ;  /* 0x0000001f001c7202 */ /* 0x000fd20000000f00 */
[----:B------:R1:W-:Y:S01]  /*3fa0*/  @!P5 STS.64 [R33+0x10], R28 ;  /* 0x0000101c2100d388 */ /* 0x0003e20000000a00 */
[----:B------:R-:W-:Y:S01]  /*3fb0*/  ISETP.NE.AND P5, PT, R104, RZ, PT ;  /* 0x000000ff6800720c */ /* 0x000fe20003fa5270 */
[----:B------:R-:W-:Y:S01]  /*3fc0*/  BSSY B0, `(.L_x_3671) ;  /* 0x0000038000007945 */ /* 0x000fe20003800000 */
        /* <DEDUP_REMOVED lines=13> */
[----:B------:R-:W-:Y:S01]  /*40a0*/  PRMT R70, R23, 0x7632, R70 ;  /* 0x0000763217467816 */ /* 0x000fe20000000046 */
[----:B------:R-:W-:Y:S06]  /*40b0*/  BAR.SYNC.DEFER_BLOCKING 0x0 ;  /* 0x0000000000007b1d */ /* 0x000fec0000010000 */
[----:B-1----:R-:W-:Y:S05]  /*40c0*/  @P5 BRA `(.L_x_3672) ;  /* 0x00000000009c5947 */ /* 0x002fea0003800000 */
[----:B------:R-:W1:Y:S01]  /*40d0*/  S2UR UR6, SR_CgaCtaId ;  /* 0x00000000000679c3 */ /* 0x000e620000008800 */
[----:B------:R-:W-:Y:S02]  /*40e0*/  UMOV UR5, 0x400 ;  /* 0x0000040000057882 */ /* 0x000fe40000000000 */
[----:B-1----:R-:W-:-:S09]  /*40f0*/  ULEA UR5, UR6, UR5, 0x18 ;  /* 0x0000000506057291 */ /* 0x002fd2000f8ec03f */
[----:B------:R-:W1:Y:S04]  /*4100*/  LDS.64 R30, [UR5+0x18] ;  /* 0x00001805ff1e7984 */ /* 0x000e680008000a00 */
[----:B------:R-:W2:Y:S04]  /*4110*/  LDS.128 R32, [UR5+0x20] ;  /* 0x00002005ff207984 */ /* 0x000ea80008000c00 */
[----:B------:R-:W3:Y:S04]  /*4120*/  LDS.128 R40, [UR5+0x30] ;  /* 0x00003005ff287984 */ /* 0x000ee80008000c00 */
[----:B------:R-:W-:Y:S01]  /*4130*/  LDS.64 R72, [UR5+0x80] ;  /* 0x00008005ff487984 */ /* 0x000fe20008000a00 */
[----:B-1----:R-:W-:Y:S01]  /*4140*/  FADD.FTZ R37, R28, R30 ;  /* 0x0000001e1c257221 */ /* 0x002fe20000010000 */
[----:B------:R-:W-:-:S02]  /*4150*/  FADD.FTZ R36, R29, R31 ;  /* 0x0000001f1d247221 */ /* 0x000fc40000010000 */
[----:B------:R-:W1:Y:S01]  /*4160*/  LDS.128 R28, [UR5+0x40] ;  /* 0x00004005ff1c7984 */ /* 0x000e620008000c00 */
[----:B--2---:R-:W-:Y:S01]  /*4170*/  FADD.FTZ R37, R37, R32 ;  /* 0x0000002025257221 */ /* 0x004fe20000010000 */
[----:B------:R-:W-:-:S03]  /*4180*/  FADD.FTZ R36, R36, R33 ;  /* 0x0000002124247221 */ /* 0x000fc60000010000 */
[----:B------:R-:W-:Y:S01]  /*4190*/  FADD.FTZ R33, R37, R34 ;  /* 0x0000002225217221 */ /* 0x000fe20000010000 */
[----:B------:R-:W-:Y:S02]  /*41a0*/  FADD.FTZ R32, R36, R35 ;  /* 0x0000002324207221 */ /* 0x000fe40000010000 */
[----:B------:R-:W2:Y:S01]  /*41b0*/  LDS.128 R36, [UR5+0x50] ;  /* 0x00005005ff247984 */ /* 0x000ea20008000c00 */
[----:B---3--:R-:W-:Y:S01]  /*41c0*/  FADD.FTZ R33, R33, R40 ;  /* 0x0000002821217221 */ /* 0x008fe20000010000 */
[----:B------:R-:W-:-:S03]  /*41d0*/  FADD.FTZ R40, R32, R41 ;  /* 0x0000002920287221 */ /* 0x000fc60000010000 */
[----:B------:R-:W-:Y:S01]  /*41e0*/  FADD.FTZ R95, R33, R42 ;  /* 0x0000002a215f7221 */ /* 0x000fe20000010000 */
[----:B------:R-:W-:Y:S01]  /*41f0*/  FADD.FTZ R92, R40, R43 ;  /* 0x0000002b285c7221 */ /* 0x000fe20000010000 */
[----:B------:R-:W3:Y:S04]  /*4200*/  LDS.128 R32, [UR5+0x60] ;  /* 0x00006005ff207984 */ /* 0x000ee80008000c00 */
[----:B------:R-:W4:Y:S01]  /*4210*/  LDS.128 R40, [UR5+0x70] ;  /* 0x00007005ff287984 */ /* 0x000f220008000c00 */
        /* <DEDUP_REMOVED lines=17> */
[----:B------:R-:W-:-:S07]  /*4330*/  FADD.FTZ R29, R92, R73 ;  /* 0x000000495c1d7221 */ /* 0x000fce0000010000 */
.L_x_3672:
[----:B------:R-:W-:Y:S05]  /*4340*/  BSYNC B0 ;  /* 0x0000000000007941 */ /* 0x000fea0003800000 */
.L_x_3671:
[----:B0-----:R-:W-:Y:S02]  /*4350*/  ISETP.GE.U32.AND P6, PT, R56, 0x2, PT ;  /* 0x000000023800780c */ /* 0x001fe40003fc6070 */
        /* <DEDUP_REMOVED lines=10> */
[----:B------:R-:W-:Y:S05]  /*4400*/  @P5 BRA `(.L_x_3674) ;  /* 0x0000000000745947 */ /* 0x000fea0003800000 */
[----:B------:R-:W0:Y:S01]  /*4410*/  LDC R73, c[0x0][0x10] ;  /* 0x00000400ff497b82 */ /* 0x000e220000000800 */
[C---:B------:R-:W-:Y:S01]  /*4420*/  LOP3.LUT R92, R3.reuse, 0x1, RZ, 0xc0, !PT ;  /* 0x00000001035c7812 */ /* 0x040fe200078ec0ff */
[----:B------:R-:W1:Y:S01]  /*4430*/  S2R R95, SR_CTAID.Y ;  /* 0x00000000005f7919 */ /* 0x000e620000002600 */
[----:B------:R-:W-:Y:S02]  /*4440*/  LOP3.LUT P6, RZ, R3, 0x2, RZ, 0xc0, !PT ;  /* 0x0000000203ff7812 */ /* 0x000fe400078cc0ff */
[----:B------:R-:W-:Y:S02]  /*4450*/  MOV R72, 0xffffffff ;  /* 0xffffffff00487802 */ /* 0x000fe40000000f00 */
[----:B------:R-:W-:Y:S01]  /*4460*/  SEL R43, R56, RZ, !P6 ;  /* 0x000000ff382b7207 */ /* 0x000fe20007000000 */
[----:B------:R-:W2:Y:S01]  /*4470*/  LDC.64 R40, c[0x0][0x248] ;  /* 0x00009200ff287b82 */ /* 0x000ea20000000a00 */
[----:B------:R-:W-:Y:S01]  /*4480*/  SEL R72, R72, 0x1, P6 ;  /* 0x0000000148487807 */ /* 0x000fe20003000000 */
[----:B0-----:R-:W-:-:S04]  /*4490*/  IMAD R92, R92, R73, RZ ;  /* 0x000000495c5c7224 */ /* 0x001fc800078e02ff */
[----:B------:R-:W-:-:S05]  /*44a0*/  IMAD R38, R92, R56, RZ ;  /* 0x000000385c267224 */ /* 0x000fca00078e02ff */
[----:B------:R-:W-:Y:S01]  /*44b0*/  SHF.L.U32 R39, R38, 0x1, RZ ;  /* 0x0000000126277819 */ /* 0x000fe200000006ff */
[----:B-1----:R-:W-:Y:S01]  /*44c0*/  IMAD R73, R73, UR7, R95 ;  /* 0x0000000749497c24 */ /* 0x002fe2000f8e025f */
[----:B------:R-:W-:Y:S02]  /*44d0*/  ISETP.NE.AND P6, PT, R43, -0x1, PT ;  /* 0xffffffff2b00780c */ /* 0x000fe40003fc5270 */
[----:B------:R-:W-:Y:S01]  /*44e0*/  IADD3 R95, R92, R95, RZ ;  /* 0x0000005f5c5f7210 */ /* 0x000fe20007ffe0ff */
[----:B--2---:R-:W-:Y:S02]  /*44f0*/  IMAD.WIDE R40, R39, 0x4, R40 ;  /* 0x0000000427287825 */ /* 0x004fe400078e0228 */
[----:B------:R-:W0:Y:S02]  /*4500*/  LDC.64 R38, c[0x0][0x240] ;  /* 0x00009000ff267b82 */ /* 0x000e240000000a00 */
[----:B------:R-:W-:-:S05]  /*4510*/  IMAD.WIDE.U32 R40, R73, 0x8, R40 ;  /* 0x0000000849287825 */ /* 0x000fca00078e0028 */
[----:B------:R1:W-:Y:S01]  /*4520*/  STG.E.64 desc[UR8][R40.64], R28 ;  /* 0x0000001c28007986 */ /* 0x0003e2000c101b08 */
[----:B0-----:R-:W-:Y:S01]  /*4530*/  IMAD.WIDE.U32 R38, R95, 0x4, R38 ;  /* 0x000000045f267825 */ /* 0x001fe200078e0026 */
[----:B------:R-:W-:Y:S06]  /*4540*/  MEMBAR.ALL.GPU ;  /* 0x0000000000007992 */ /* 0x000fec000000a000 */
[----:B------:R-:W-:-:S00]  /*4550*/  ERRBAR ;  /* 0x00000000000079ab */ /* 0x000fc00000000000 */
[----:B------:R-:W-:Y:S06]  /*4560*/  CGAERRBAR ;  /* 0x00000000000075ab */ /* 0x000fec0000000000 */
[----:B------:R1:W-:Y:S01]  /*4570*/  REDG.E.ADD.S32.STRONG.GPU desc[UR8][R38.64], R72 ;  /* 0x000000482600798e */ /* 0x0003e2000c10e388 */
[----:B------:R-:W-:Y:S05]  /*4580*/  @!P6 BRA `(.L_x_3674) ;  /* 0x000000000014e947 */ /* 0x000fea0003800000 */
.L_x_3675:
[----:B-1----:R-:W2:Y:S04]  /*4590*/  LDG.E.STRONG.GPU R40, desc[UR8][R38.64] ;  /* 0x0000000826287981 */ /* 0x002ea8000c1ef900 */
[----:B--2---:R-:W-:Y:S01]  /*45a0*/  CCTL.IVALL ;  /* 0x00000000ff00798f */ /* 0x004fe20002000000 */
[----:B------:R-:W-:Y:S05]  /*45b0*/  YIELD ;  /* 0x0000000000007946 */ /* 0x000fea0003800000 */
[----:B------:R-:W-:-:S13]  /*45c0*/  ISETP.NE.AND P6, PT, R40, R43, PT ;  /* 0x0000002b2800720c */ /* 0x000fda0003fc5270 */
[----:B------:R-:W-:Y:S05]  /*45d0*/  @P6 BRA `(.L_x_3675) ;  /* 0xfffffffc00ec6947 */ /* 0x000fea000383ffff */
.L_x_3674:
[----:B------:R-:W-:Y:S01]  /*45e0*/  ISETP.NE.AND P6, PT, R56, RZ, PT ;  /* 0x000000ff3800720c */ /* 0x000fe20003fc5270 */
[----:B------:R-:W-:Y:S05]  /*45f0*/  WARPSYNC.ALL ;  /* 0x0000000000007948 */ /* 0x000fea0003800000 */
[----:B------:R-:W-:Y:S07]  /*4600*/  BAR.SYNC.DEFER_BLOCKING 0x0 ;  /* 0x0000000000007b1d */ /* 0x000fee0000010000 */
[----:B------:R-:W-:Y:S05]  /*4610*/  @!P6 BRA `(.L_x_3673) ;  /* 0x0000000400e8e947 */ /* 0x000fea0003800000 */
[----:B-1----:R-:W-:Y:S01]  /*4620*/  VIADD R38, R56, 0xffffffff ;  /* 0xffffffff38267836 */ /* 0x002fe20000000000 */
[----:B------:R-:W-:-:S04]  /*4630*/  HFMA2.MMA R40, -RZ, RZ, 0, 0 ;  /* 0x00000000ff287435 */ /* 0x000fc800000001ff */
[----:B------:R-:W-:-:S13]  /*4640*/  ISETP.GE.U32.AND P6, PT, R38, 0x3, PT ;  /* 0x000000032600780c */ /* 0x000fda0003fc6070 */
[----:B------:R-:W-:Y:S05]  /*4650*/  @!P6 BRA `(.L_x_3676) ;  /* 0x000000040008e947 */ /* 0x000fea0003800000 */
[----:B------:R-:W-:Y:S02]  /*4660*/  LOP3.LUT R41, R56, 0x3, RZ, 0xc0, !PT ;  /* 0x0000000338297812 */ /* 0x000fe400078ec0ff */
[----:B------:R-:W-:Y:S02]  /*4670*/  MOV R40, RZ ;  /* 0x000000ff00287202 */ /* 0x000fe40000000f00 */
[----:B------:R-:W-:-:S07]  /*4680*/  IADD3 R41, -R41, R56, RZ ;  /* 0x0000003829297210 */ /* 0x000fce0007ffe1ff */
.L_x_3677:
[----:B------:R-:W-:-:S13]  /*4690*/  ISETP.EQ.OR P6, PT, R40, UR7, P5 ;  /* 0x0000000728007c0c */ /* 0x000fda000afc2670 */
[----:B------:R-:W0:Y:S01]  /*46a0*/  @!P6 LDC R72, c[0x0][0x10] ;  /* 0x00000400ff48eb82 */ /* 0x000e220000000800 */
[----:B------:R-:W1:Y:S01]  /*46b0*/  @!P6 S2R R43, SR_CTAID.Y ;  /* 0x00000000002be919 */ /* 0x000e620000002600 */
[----:B------:R-:W-:-:S06]  /*46c0*/  @!P6 LOP3.LUT R73, R3, 0x1, RZ, 0xc0, !PT ;  /* 0x000000010349e812 */ /* 0x000fcc00078ec0ff */
[----:B------:R-:W2:Y:S01]  /*46d0*/  @!P6 LDC.64 R38, c[0x0][0x248] ;  /* 0x00009200ff26eb82 */ /* 0x000ea20000000a00 */
[----:B0-----:R-:W-:-:S04]  /*46e0*/  @!P6 IMAD R73, R73, R72, RZ ;  /* 0x000000484949e224 */ /* 0x001fc800078e02ff */
[----:B------:R-:W-:-:S05]  /*46f0*/  @!P6 IMAD R73, R73, R56, RZ ;  /* 0x000000384949e224 */ /* 0x000fca00078e02ff */
[----:B------:R-:W-:Y:S01]  /*4700*/  @!P6 SHF.L.U32 R73, R73, 0x1, RZ ;  /* 0x000000014949e819 */ /* 0x000fe200000006ff */
[----:B-1----:R-:W-:-:S04]  /*4710*/  @!P6 IMAD R43, R72, R40, R43 ;  /* 0x00000028482be224 */ /* 0x002fc800078e022b */
[----:B--2---:R-:W-:-:S04]  /*4720*/  @!P6 IMAD.WIDE R38, R73, 0x4, R38 ;  /* 0x000000044926e825 */ /* 0x004fc800078e0226 */
[----:B------:R-:W-:-:S06]  /*4730*/  @!P6 IMAD.WIDE.U32 R38, R43, 0x8, R38 ;  /* 0x000000082b26e825 */ /* 0x000fcc00078e0026 */
[----:B------:R-:W2:Y:S01]  /*4740*/  @!P6 LDG.E.64 R38, desc[UR8][R38.64] ;  /* 0x000000082626e981 */ /* 0x000ea2000c1e1b00 */
[----:B------:R-:W-:Y:S02]  /*4750*/  VIADD R72, R40, 0x1 ;  /* 0x0000000128487836 */ /* 0x000fe40000000000 */
[----:B--2---:R-:W-:Y:S01]  /*4760*/  @!P6 FADD.FTZ R28, R28, R38 ;  /* 0x000000261c1ce221 */ /* 0x004fe20000010000 */
[----:B------:R-:W-:Y:S02]  /*4770*/  @!P6 FADD.FTZ R29, R29, R39 ;  /* 0x000000271d1de221 */ /* 0x000fe40000010000 */
        /* <DEDUP_REMOVED lines=12> */
[----:B------:R-:W-:Y:S01]  /*4840*/  IADD3 R72, R40, 0x2, RZ ;  /* 0x0000000228487810 */ /* 0x000fe20007ffe0ff */
        /* <DEDUP_REMOVED lines=23> */
[----:B------:R-:W-:-:S04]  /*49c0*/  @!P6 IMAD R43, R43, R56, RZ ;  /* 0x000000382b2be224 */ /* 0x000fc800078e02ff */
[----:B------:R-:W-:Y:S02]  /*49d0*/  @!P6 IMAD.SHL.U32 R43, R43, 0x2, RZ ;  /* 0x000000022b2be824 */ /* 0x000fe400078e00ff */
[----:B-1----:R-:W-:Y:S02]  /*49e0*/  @!P6 IMAD R73, R72, R73, R95 ;  /* 0x000000494849e224 */ /* 0x002fe400078e025f */
[----:B--2---:R-:W-:-:S04]  /*49f0*/  @!P6 IMAD.WIDE R38, R43, 0x4, R38 ;  /* 0x000000042b26e825 */ /* 0x004fc800078e0226 */
        /* <DEDUP_REMOVED lines=8> */
.L_x_3676:
[----:B------:R-:W-:-:S13]  /*4a80*/  LOP3.LUT P6, R41, R56, 0x3, RZ, 0xc0, !PT ;  /* 0x0000000338297812 */ /* 0x000fda00078cc0ff */
[----:B------:R-:W-:Y:S05]  /*4a90*/  @!P6 BRA `(.L_x_3673) ;  /* 0x0000000000c8e947 */ /* 0x000fea0003800000 */
[----:B------:R-:W-:Y:S01]  /*4aa0*/  ISETP.EQ.OR P6, PT, R40, UR7, P5 ;  /* 0x0000000728007c0c */ /* 0x000fe2000afc2670 */
[----:B------:R-:W-:-:S12]  /*4ab0*/  BSSY B0, `(.L_x_3678) ;  /* 0x000000f000007945 */ /* 0x000fd80003800000 */
        /* <DEDUP_REMOVED lines=14> */
.L_x_3679:
[----:B------:R-:W-:Y:S05]  /*4ba0*/  BSYNC B0 ;  /* 0x0000000000007941 */ /* 0x000fea0003800000 */
.L_x_3678:
[----:B------:R-:W-:-:S13]  /*4bb0*/  ISETP.NE.AND P6, PT, R41, 0x1, PT ;  /* 0x000000012900780c */ /* 0x000fda0003fc5270 */
[----:B------:R-:W-:Y:S05]  /*4bc0*/  @!P6 BRA `(.L_x_3673) ;  /* 0x00000000007ce947 */ /* 0x000fea0003800000 */
[----:B------:R-:W-:-:S04]  /*4bd0*/  IADD3 R72, R40, 0x1, RZ ;  /* 0x0000000128487810 */ /* 0x000fc80007ffe0ff */
        /* <DEDUP_REMOVED lines=12> */
[----:B------:R-:W-:Y:S01]  /*4ca0*/  IADD3 R40, R40, 0x2, RZ ;  /* 0x0000000228287810 */ /* 0x000fe20007ffe0ff */
[----:B--2---:R-:W-:Y:S01]  /*4cb0*/  @!P6 FADD.FTZ R28, R28, R38 ;  /* 0x000000261c1ce221 */ /* 0x004fe20000010000 */
[----:B------:R-:W-:Y:S02]  /*4cc0*/  @!P6 FADD.FTZ R29, R29, R39 ;  /* 0x000000271d1de221 */ /* 0x000fe40000010000 */
[----:B------:R-:W-:-:S04]  /*4cd0*/  ISETP.EQ.OR P6, PT, R40, UR7, P5 ;  /* 0x0000000728007c0c */ /* 0x000fc8000afc2670 */
[----:B------:R-:W-:-:S13]  /*4ce0*/  ISETP.EQ.OR P6, PT, R41, 0x2, P6 ;  /* 0x000000022900780c */ /* 0x000fda00037c2670 */
        /* <DEDUP_REMOVED lines=10> */
[----:B------:R-:W2:Y:S02]  /*4d90*/  @!P6 LDG.E.64 R38, desc[UR8][R38.64] ;  /* 0x000000082626e981 */ /* 0x000ea4000c1e1b00 */
[----:B--2---:R-:W-:Y:S01]  /*4da0*/  @!P6 FADD.FTZ R28, R28, R38 ;  /* 0x000000261c1ce221 */ /* 0x004fe20000010000 */
[----:B------:R-:W-:-:S07]  /*4db0*/  @!P6 FADD.FTZ R29, R29, R39 ;  /* 0x000000271d1de221 */ /* 0x000fce0000010000 */
.L_x_3673:
[----:B------:R-:W-:Y:S01]  /*4dc0*/  ULDC.64 UR12, c[0x0][0x218] ;  /* 0x00008600000c7ab9 */ /* 0x000fe20000000a00 */
[----:B-1----:R-:W-:Y:S01]  /*4dd0*/  P2R R38, PR, RZ, 0x1 ;  /* 0x00000001ff267803 */ /* 0x002fe20000000000 */
[----:B------:R-:W0:Y:S01]  /*4de0*/  S2UR UR6, SR_CgaCtaId ;  /* 0x00000000000679c3 */ /* 0x000e220000008800 */
[----:B------:R-:W-:Y:S01]  /*4df0*/  LOP3.LUT P0, RZ, R104, UR7, RZ, 0xfc, !PT ;  /* 0x0000000768ff7c12 */ /* 0x000fe2000f80fcff */
[----:B------:R-:W-:Y:S01]  /*4e00*/  UMOV UR5, 0x400 ;  /* 0x0000040000057882 */ /* 0x000fe20000000000 */
[----:B------:R-:W-:Y:S02]  /*4e10*/  ISETP.EQ.U32.AND P6, PT, RZ, UR12, PT ;  /* 0x0000000cff007c0c */ /* 0x000fe4000bfc2070 */
[----:B------:R-:W-:Y:S02]  /*4e20*/  MOV R96, 0x3f800000 ;  /* 0x3f80000000607802 */ /* 0x000fe40000000f00 */
[----:B------:R-:W-:Y:S02]  /*4e30*/  ISETP.EQ.OR.EX P6, PT, RZ, UR13, P0, P6 ;  /* 0x0000000dff007c0c */ /* 0x000fe400087c2760 */
[----:B------:R-:W-:-:S11]  /*4e40*/  ISETP.NE.AND P0, PT, R38, RZ, PT ;  /* 0x000000ff2600720c */ /* 0x000fd60003f05270 */
[----:B------:R-:W1:Y:S01]  /*4e50*/  @!P6 LDC.64 R38, c[0x0][0x218] ;  /* 0x00008600ff26eb82 */ /* 0x000e620000000a00 */
[----:B0-----:R-:W-:-:S03]  /*4e60*/  ULEA UR5, UR6, UR5, 0x18 ;  /* 0x0000000506057291 */ /* 0x001fc6000f8ec03f */
[----:B------:R-:W-:-:S06]  /*4e70*/  ULDC UR6, c[0x0][0x2a4] ;  /* 0x0000a90000067ab9 */ /* 0x000fcc0000000800 */
[----:B------:R0:W-:Y:S02]  /*4e80*/  @!P5 STS.64 [UR5+0x90], R28 ;  /* 0x0000901cff00d988 */ /* 0x0001e40008000a05 */
[----:B0-----:R-:W-:Y:S01]  /*4e90*/  @!P6 FMUL.FTZ R29, R29, UR6 ;  /* 0x000000061d1dec20 */ /* 0x001fe20008410000 */
[----:B------:R-:W-:Y:S01]  /*4ea0*/  @!P6 FMUL.FTZ R28, R28, UR6 ;  /* 0x000000061c1cec20 */ /* 0x000fe20008410000 */
[----:B-1----:R-:W-:-:S05]  /*4eb0*/  @!P6 IMAD.WIDE R38, R2, 0x8, R38 ;  /* 0x000000080226e825 */ /* 0x002fca00078e0226 */
[----:B------:R0:W-:Y:S01]  /*4ec0*/  @!P6 STG.E.64 desc[UR8][R38.64], R28 ;  /* 0x0000001c2600e986 */ /* 0x0001e2000c101b08 */
[----:B------:R-:W-:Y:S08]  /*4ed0*/  BAR.SYNC.DEFER_BLOCKING 0x0 ;  /* 0x0000000000007b1d */ /* 0x000ff00000010000 */
[----:B0-----:R-:W0:Y:S01]  /*4ee0*/  LDC.64 R38, c[0x0][0x228] ;  /* 0x00008a00ff267b82 */ /* 0x001e220000000a00 */
[----:B------:R-:W1:Y:S02]  /*4ef0*/  LDS.64 R28, [UR5+0x90] ;  /* 0x00009005ff1c7984 */ /* 0x000e640008000a00 */
[----:B-1----:R-:W-:-:S04]  /*4f00*/  FMUL.FTZ R95, R28, UR6 ;  /* 0x000000061c5f7c20 */ /* 0x002fc80008410000 */
[----:B------:R-:W-:-:S04]  /*4f10*/  FMUL.FTZ R40, R95, R95 ;  /* 0x0000005f5f287220 */ /* 0x000fc80000410000 */
[----:B------:R-:W-:Y:S02]  /*4f20*/  FFMA.FTZ R40, R29, UR6, -R40 ;  /* 0x000000061d287c23 */ /* 0x000fe40008010828 */
[----:B------:R-:W1:Y:S03]  /*4f30*/  LDC.64 R28, c[0x0][0x230] ;  /* 0x00008c00ff1c7b82 */ /* 0x000e660000000a00 */
[----:B------:R-:W-:-:S13]  /*4f40*/  FSETP.GTU.FTZ.AND P5, PT, R40, RZ, PT ;  /* 0x000000ff2800720b */ /* 0x000fda0003fbc000 */
[----:B------:R-:W2:Y:S02]  /*4f50*/  @P5 LDC R41, c[0x0][0x238] ;  /* 0x00008e00ff295b82 */ /* 0x000ea40000000800 */
[----:B--2---:R-:W-:Y:S01]  /*4f60*/  @P5 FADD.FTZ R40, R40, R41 ;  /* 0x0000002928285221 */ /* 0x004fe20000010000 */
[----:B------:R-:W-:Y:S02]  /*4f70*/  IADD3 R41, R4, R6, RZ ;  /* 0x0000000604297210 */ /* 0x000fe40007ffe0ff */
[----:B------:R-:W-:Y:S01]  /*4f80*/  SHF.L.U32 R73, R9, 0x10, RZ ;  /* 0x0000001009497819 */ /* 0x000fe200000006ff */
[----:B------:R2:W3:Y:S02]  /*4f90*/  @P5 MUFU.RSQ R96, R40 ;  /* 0x0000002800605308 */ /* 0x0004e40000001400 */
[----:B0-----:R-:W-:-:S04]  /*4fa0*/  IMAD.WIDE R38, R41, 0x4, R38 ;  /* 0x0000000429267825 */ /* 0x001fc800078e0226 */
[----:B-1----:R-:W-:Y:S02]  /*4fb0*/  IMAD.WIDE R28, R41, 0x4, R28 ;  /* 0x00000004291c7825 */ /* 0x002fe400078e021c */
[----:B------:R-:W4:Y:S04]  /*4fc0*/  LDG.E.64 R38, desc[UR8][R38.64] ;  /* 0x0000000826267981 */ /* 0x000f28000c1e1b00 */
[----:B------:R-:W4:Y:S01]  /*4fd0*/  LDG.E.64 R28, desc[UR8][R28.64] ;  /* 0x000000081c1c7981 */ /* 0x000f22000c1e1b00 */
[----:B------:R-:W-:Y:S01]  /*4fe0*/  SHF.L.U32 R12, R12, 0x10, RZ ;  /* 0x000000100c0c7819 */ /* 0x000fe200000006ff */
[----:B------:R-:W-:Y:S01]  /*4ff0*/  IMAD.U32 R6, R13, 0x10000, RZ ;  /* 0x000100000d067824 */ /* 0x000fe200078e00ff */
        /* <DEDUP_REMOVED lines=8> */
[----:B--2---:R-:W-:Y:S01]  /*5080*/  SHF.L.U32 R40, R49, 0x10, RZ ;  /* 0x0000001031287819 */ /* 0x004fe200000006ff */
[--C-:B------:R-:W-:Y:S01]  /*5090*/  FADD.FTZ R92, R92, -R95.reuse ;  /* 0x8000005f5c5c7221 */ /* 0x100fe20000010000 */
[----:B------:R-:W-:Y:S01]  /*50a0*/  SHF.L.U32 R56, R11, 0x10, RZ ;  /* 0x000000100b387819 */ /* 0x000fe200000006ff */
[--C-:B------:R-:W-:Y:S01]  /*50b0*/  FADD.FTZ R73, R73, -R95.reuse ;  /* 0x8000005f49497221 */ /* 0x100fe20000010000 */
[----:B------:R-:W-:Y:S01]  /*50c0*/  SHF.L.U32 R19, R25, 0x10, RZ ;  /* 0x0000001019137819 */ /* 0x000fe200000006ff */
[--C-:B------:R-:W-:Y:S01]  /*50d0*/  FADD.FTZ R6, R6, -R95.reuse ;  /* 0x8000005f06067221 */ /* 0x100fe20000010000 */
[----:B------:R-:W-:Y:S01]  /*50e0*/  SHF.L.U32 R22, R44, 0x10, RZ ;  /* 0x000000102c167819 */ /* 0x000fe200000006ff */
[----:B------:R-:W-:Y:S01]  /*50f0*/  IMAD.U32 R44, R50, 0x10000, RZ ;  /* 0x00010000322c7824 */ /* 0x000fe200078e00ff */
[----:B------:R-:W-:Y:S01]  /*5100*/  SHF.L.U32 R24, R46, 0x10, RZ ;  /* 0x000000102e187819 */ /* 0x000fe200000006ff */
[--C-:B------:R-:W-:Y:S01]  /*5110*/  FADD.FTZ R56, R56, -R95.reuse ;  /* 0x8000005f38387221 */ /* 0x100fe20000010000 */
        /* <DEDUP_REMOVED lines=19> */
[----:B------:R-:W-:Y:S01]  /*5250*/  IMAD.U32 R46, R55, 0x10000, RZ ;  /* 0x00010000372e7824 */ /* 0x000fe200078e00ff */
[----:B------:R-:W-:Y:S01]  /*5260*/  PRMT R50, R48, 0x7632, R50 ;  /* 0x0000763230327816 */ /* 0x000fe20000000032 */
[----:B------:R-:W-:Y:S01]  /*5270*/  FADD.FTZ R72, R72, -R95 ;  /* 0x8000005f48487221 */ /* 0x000fe20000010000 */
[----:B------:R-:W-:Y:S01]  /*5280*/  PRMT R51, R49, 0x7632, R51 ;  /* 0x0000763231337816 */ /* 0x000fe20000000033 */
        /* <DEDUP_REMOVED lines=9> */
[----:B------:R-:W-:Y:S01]  /*5320*/  PRMT R52, R50, 0x7632, R52 ;  /* 0x0000763232347816 */ /* 0x000fe20000000034 */
[----:B------:R-:W-:Y:S01]  /*5330*/  FADD.FTZ R16, R16, -R95 ;  /* 0x8000005f10107221 */ /* 0x000fe20000010000 */
[----:B------:R-:W-:Y:S01]  /*5340*/  PRMT R53, R51, 0x7632, R53 ;  /* 0x0000763233357816 */ /* 0x000fe20000000035 */
[--C-:B------:R-:W-:Y:S01]  /*5350*/  FADD.FTZ R18, R18, -R95.reuse ;  /* 0x8000005f12127221 */ /* 0x100fe20000010000 */
        /* <DEDUP_REMOVED lines=10> */
[----:B------:R-:W-:Y:S01]  /*5400*/  FADD.FTZ R100, R100, -R95 ;  /* 0x8000005f64647221 */ /* 0x000fe20000010000 */
[----:B------:R-:W-:Y:S01]  /*5410*/  PRMT R116, R54, 0x7632, R116 ;  /* 0x0000763236747816 */ /* 0x000fe20000000074 */
[-C--:B---3--:R-:W-:Y:S01]  /*5420*/  FMUL.FTZ R92, R92, R96.reuse ;  /* 0x000000605c5c7220 */ /* 0x088fe20000410000 */
[----:B------:R-:W-:Y:S01]  /*5430*/  PRMT R118, R52, 0x7632, R118 ;  /* 0x0000763234767816 */ /* 0x000fe20000000076 */
[-C--:B------:R-:W-:Y:S01]  /*5440*/  FMUL.FTZ R73, R73, R96.reuse ;  /* 0x0000006049497220 */ /* 0x080fe20000410000 */
[----:B------:R-:W-:Y:S01]  /*5450*/  PRMT R117, R53, 0x7632, R117 ;  /* 0x0000763235757816 */ /* 0x000fe20000000075 */
[-C--:B------:R-:W-:Y:S01]  /*5460*/  FMUL.FTZ R72, R72, R96.reuse ;  /* 0x0000006048487220 */ /* 0x080fe20000410000 */
[----:B------:R-:W-:Y:S01]  /*5470*/  PRMT R55, R55, 0x7632, R55 ;  /* 0x0000763237377816 */ /* 0x000fe20000000037 */
[-C--:B------:R-:W-:Y:S01]  /*5480*/  FMUL.FTZ R56, R56, R96.reuse ;  /* 0x0000006038387220 */ /* 0x080fe20000410000 */
[----:B------:R-:W-:Y:S01]  /*5490*/  PRMT R54, R8, 0x7632, R54 ;  /* 0x0000763208367816 */ /* 0x000fe20000000036 */
[-C--:B------:R-:W-:Y:S01]  /*54a0*/  FMUL.FTZ R47, R47, R96.reuse ;  /* 0x000000602f2f7220 */ /* 0x080fe20000410000 */
[----:B------:R-:W-:Y:S01]  /*54b0*/  SHF.L.U32 R76, R76, 0x10, RZ ;  /* 0x000000104c4c7819 */ /* 0x000fe200000006ff */
[-C--:B------:R-:W-:Y:S01]  /*54c0*/  FMUL.FTZ R6, R6, R96.reuse ;  /* 0x0000006006067220 */ /* 0x080fe20000410000 */
        /* <DEDUP_REMOVED lines=25> */
[----:B------:R-:W-:Y:S01]  /*5660*/  SHF.L.U32 R75, R75, 0x10, RZ ;  /* 0x000000104b4b7819 */ /* 0x000fe200000006ff */
[-C--:B------:R-:W-:Y:S01]  /*5670*/  FMUL.FTZ R100, R100, R96.reuse ;  /* 0x0000006064647220 */ /* 0x080fe20000410000 */
        /* <DEDUP_REMOVED lines=13> */
[----:B------:R-:W-:Y:S01]  /*5750*/  FADD.FTZ R76, -R95, R76 ;  /* 0x0000004c5f4c7221 */ /* 0x000fe20000010100 */
[----:B------:R-:W-:Y:S01]  /*5760*/  SHF.L.U32 R63, R63, 0x10, RZ ;  /* 0x000000103f3f7819 */ /* 0x000fe200000006ff */
[C---:B------:R-:W-:Y:S01]  /*5770*/  FADD.FTZ R75, -R95.reuse, R75 ;  /* 0x0000004b5f4b7221 */ /* 0x040fe20000010100 */
        /* <DEDUP_REMOVED lines=15> */
[----:B------:R-:W-:Y:S01]  /*5870*/  FADD.FTZ R59, -R95, R59 ;  /* 0x0000003b5f3b7221 */ /* 0x000fe20000010100 */
[----:B------:R-:W-:Y:S01]  /*5880*/  SHF.L.U32 R37, R37, 0x10, RZ ;  /* 0x0000001025257819 */ /* 0x000fe200000006ff */
[----:B------:R-:W-:Y:S01]  /*5890*/  FADD.FTZ R101, -R95, R64 ;  /* 0x000000405f657221 */ /* 0x000fe20000010100 */
        /* <DEDUP_REMOVED lines=14> */
[----:B------:R-:W-:Y:S01]  /*5980*/  ISETP.NE.AND P6, PT, RZ, UR10, PT ;  /* 0x0000000aff007c0c */ /* 0x000fe2000bfc5270 */
        /* <DEDUP_REMOVED lines=29> */
[----:B------:R-:W-:Y:S01]  /*5b60*/  FMUL.FTZ R54, R54, R96 ;  /* 0x0000006036367220 */ /* 0x000fe20000410000 */
[C-C-:B----4-:R-:W-:Y:S01]  /*5b70*/  FFMA.FTZ R92, R38.reuse, R92, R28.reuse ;  /* 0x0000005c265c7223 */ /* 0x150fe2000001001c */
[C-C-:B------:R-:W-:Y:S01]  /*5b80*/  FFMA.FTZ R73, R38.reuse, R73, R28.reuse ;  /* 0x0000004926497223 */ /* 0x140fe2000001001c */
        /* <DEDUP_REMOVED lines=29> */
[----:B------:R-:W-:Y:S01]  /*5d60*/  FFMA.FTZ R28, R38, R100, R28 ;  /* 0x00000064261c7223 */ /* 0x000fe2000001001c */
        /* <DEDUP_REMOVED lines=59> */
.L_x_3680:
[----:B------:R-:W-:Y:S01]  /*6120*/  LOP3.LUT P5, RZ, R5, 0x4000000, RZ, 0xc0, !PT ;  /* 0x0400000005ff7812 */ /* 0x000fe200078ac0ff */
[----:B------:R-:W-:-:S12]  /*6130*/  BSSY B0, `(.L_x_3681) ;  /* 0x000000f000007945 */ /* 0x000fd80003800000 */
[----:B------:R-:W-:Y:S05]  /*6140*/  @!P5 BRA `(.L_x_3682) ;  /* 0x000000000034d947 */ /* 0x000fea0003800000 */
[----:B------:R-:W-:Y:S01]  /*6150*/  SHF.R.S32.HI R39, RZ, 0x1f, R0 ;  /* 0x0000001fff277819 */ /* 0x000fe20000011400 */
[----:B------:R-:W-:Y:S01]  /*6160*/  ULDC.64 UR12, c[0x0][0x270] ;  /* 0x00009c00000c7ab9 */ /* 0x000fe20000000a00 */
[----:B------:R-:W-:Y:S01]  /*6170*/  MOV R54, R68 ;  /* 0x0000004400367202 */ /* 0x000fe20000000f00 */
[----:B------:R-:W-:Y:S02]  /*6180*/  IMAD.MOV.U32 R55, RZ, RZ, R67 ;  /* 0x000000ffff377224 */ /* 0x000fe400078e0043 */
[----:B------:R-:W-:Y:S02]  /*6190*/  IMAD R39, R39, UR12, RZ ;  /* 0x0000000c27277c24 */ /* 0x000fe4000f8e02ff */
[----:B------:R-:W-:-:S04]  /*61a0*/  IMAD.WIDE.U32 R54, R0, UR12, R54 ;  /* 0x0000000c00367c25 */ /* 0x000fc8000f8e0036 */
[----:B------:R-:W-:Y:S01]  /*61b0*/  IMAD R39, R0, UR13, R39 ;  /* 0x0000000d00277c24 */ /* 0x000fe2000f8e0227 */
[----:B------:R-:W-:Y:S02]  /*61c0*/  ULDC.64 UR12, c[0x0][0x210] ;  /* 0x00008400000c7ab9 */ /* 0x000fe40000000a00 */
[----:B------:R-:W-:Y:S02]  /*61d0*/  LEA R58, P5, R54, UR12, 0x1 ;  /* 0x0000000c363a7c11 */ /* 0x000fe4000f8a08ff */
[----:B------:R-:W-:-:S04]  /*61e0*/  IADD3 R39, R55, R39, RZ ;  /* 0x0000002737277210 */ /* 0x000fc80007ffe0ff */
[----:B------:R-:W-:Y:S02]  /*61f0*/  LEA.HI.X R59, R54, UR13, R39, 0x1, P5 ;  /* 0x0000000d363b7c11 */ /* 0x000fe4000a8f0c27 */
[----:B------:R-:W-:-:S05]  /*6200*/  F2FP.BF16.F32.PACK_AB R39, R96, R92 ;  /* 0x0000005c6027723e */ /* 0x000fca00000010ff */
[----:B------:R0:W-:Y:S02]  /*6210*/  STG.E desc[UR8][R58.64], R39 ;  /* 0x000000273a007986 */ /* 0x0001e4000c101908 */
.L_x_3682:
[----:B------:R-:W-:Y:S05]  /*6220*/  BSYNC B0 ;  /* 0x0000000000007941 */ /* 0x000fea0003800000 */
.L_x_3681:
[----:B------:R-:W-:Y:S05]  /*6230*/  @!P6 BRA `(.L_x_3683) ;  /* 0x000000000028e947 */ /* 0x000fea0003800000 */
        /* <DEDUP_REMOVED lines=10> */
.L_x_3683:
[----:B------:R-:W-:Y:S01]  /*62e0*/  LOP3.LUT P5, RZ, R5, 0x2000000, RZ, 0xc0, !PT ;  /* 0x0200000005ff7812 */ /* 0x000fe200078ac0ff */
[----:B------:R-:W-:-:S12]  /*62f0*/  BSSY B0, `(.L_x_3684) ;  /* 0x000000f000007945 */ /* 0x000fd80003800000 */
[----:B------:R-:W-:Y:S05]  /*6300*/  @!P5 BRA `(.L_x_3685) ;  /* 0x000000000034d947 */ /* 0x000fea0003800000 */
[----:B0-----:R-:W-:Y:S01]  /*6310*/  SHF.R.S32.HI R39, RZ, 0x1f, R103 ;  /* 0x0000001fff277819 */ /* 0x001fe20000011467 */
[----:B------:R-:W-:Y:S01]  /*6320*/  ULDC.64 UR12, c[0x0][0x270] ;  /* 0x00009c00000c7ab9 */ /* 0x000fe20000000a00 */
[----:B------:R-:W-:Y:S02]  /*6330*/  MOV R54, R68 ;  /* 0x0000004400367202 */ /* 0x000fe40000000f00 */
[----:B------:R-:W-:Y:S01]  /*6340*/  MOV R55, R67 ;  /* 0x0000004300377202 */ /* 0x000fe20000000f00 */
[----:B------:R-:W-:Y:S01]  /*6350*/  IMAD R58, R39, UR12, RZ ;  /* 0x0000000c273a7c24 */ /* 0x000fe2000f8e02ff */
        /* <DEDUP_REMOVED lines=8> */
.L_x_3685:
[----:B------:R-:W-:Y:S05]  /*63e0*/  BSYNC B0 ;  /* 0x0000000000007941 */ /* 0x000fea0003800000 */
.L_x_3684:
[----:B------:R-:W-:Y:S05]  /*63f0*/  @!P6 BRA `(.L_x_3686) ;  /* 0x000000000028e947 */ /* 0x000fea0003800000 */
        /* <DEDUP_REMOVED lines=10> */
.L_x_3686:
[----:B------:R-:W-:Y:S01]  /*64a0*/  LOP3.LUT P5, RZ, R5, 0x1000000, RZ, 0xc0, !PT ;  /* 0x0100000005ff7812 */ /* 0x000fe200078ac0ff */
[----:B------:R-:W-:-:S12]  /*64b0*/  BSSY B0, `(.L_x_3687) ;  /* 0x000000f000007945 */ /* 0x000fd80003800000 */
[----:B------:R-:W-:Y:S05]  /*64c0*/  @!P5 BRA `(.L_x_3688) ;  /* 0x000000000034d947 */ /* 0x000fea0003800000 */
[----:B0-----:R-:W-:Y:S01]  /*64d0*/  SHF.R.S32.HI R39, RZ, 0x1f, R102 ;  /* 0x0000001fff277819 */ /* 0x001fe20000011466 */
[----:B------:R-:W-:Y:S01]  /*64e0*/  ULDC.64 UR12, c[0x0][0x270] ;  /* 0x00009c00000c7ab9 */ /* 0x000fe20000000a00 */
[----:B------:R-:W-:Y:S01]  /*64f0*/  MOV R55, R67 ;  /* 0x0000004300377202 */ /* 0x000fe20000000f00 */
[----:B------:R-:W-:Y:S02]  /*6500*/  IMAD.MOV.U32 R54, RZ, RZ, R68 ;  /* 0x000000ffff367224 */ /* 0x000fe400078e0044 */
[----:B------:R-:W-:Y:S02]  /*6510*/  IMAD R39, R39, UR12, RZ ;  /* 0x0000000c27277c24 */ /* 0x000fe4000f8e02ff */
[----:B------:R-:W-:-:S04]  /*6520*/  IMAD.WIDE.U32 R54, R102, UR12, R54 ;  /* 0x0000000c66367c25 */ /* 0x000fc8000f8e0036 */
[----:B------:R-:W-:Y:S01]  /*6530*/  IMAD R39, R102, UR13, R39 ;  /* 0x0000000d66277c24 */ /* 0x000fe2000f8e0227 */
[----:B------:R-:W-:Y:S02]  /*6540*/  ULDC.64 UR12, c[0x0][0x210] ;  /* 0x00008400000c7ab9 */ /* 0x000fe40000000a00 */
[----:B-1----:R-:W-:Y:S02]  /*6550*/  LEA R58, P5, R54, UR12, 0x1 ;  /* 0x0000000c363a7c11 */ /* 0x002fe4000f8a08ff */
[----:B------:R-:W-:-:S04]  /*6560*/  IADD3 R39, R55, R39, RZ ;  /* 0x0000002737277210 */ /* 0x000fc80007ffe0ff */
[----:B------:R-:W-:Y:S02]  /*6570*/  LEA.HI.X R59, R54, UR13, R39, 0x1, P5 ;  /* 0x0000000d363b7c11 */ /* 0x000fe4000a8f0c27 */
[----:B------:R-:W-:-:S05]  /*6580*/  F2FP.BF16.F32.PACK_AB R39, R76, R72 ;  /* 0x000000484c27723e */ /* 0x000fca00000010ff */
[----:B------:R2:W-:Y:S02]  /*6590*/  STG.E desc[UR8][R58.64], R39 ;  /* 0x000000273a007986 */ /* 0x0005e4000c101908 */
.L_x_3688:
[----:B------:R-:W-:Y:S05]  /*65a0*/  BSYNC B0 ;  /* 0x0000000000007941 */ /* 0x000fea0003800000 */
.L_x_3687:
[----:B0-2---:R-:W-:Y:S01]  /*65b0*/  IADD3 R39, R0, 0xf8, RZ ;  /* 0x000000f800277810 */ /* 0x005fe20007ffe0ff */
        /* <DEDUP_REMOVED lines=11> */
.L_x_3689:
[----:B------:R-:W-:Y:S01]  /*6670*/  LOP3.LUT P5, RZ, R5, 0x800000, RZ, 0xc0, !PT ;  /* 0x0080000005ff7812 */ /* 0x000fe200078ac0ff */
[----:B------:R-:W-:-:S12]  /*6680*/  BSSY B0, `(.L_x_3690) ;  /* 0x000000f000007945 */ /* 0x000fd80003800000 */
[----:B------:R-:W-:Y:S05]  /*6690*/  @!P5 BRA `(.L_x_3691) ;  /* 0x000000000034d947 */ /* 0x000fea0003800000 */
[----:B------:R-:W-:Y:S01]  /*66a0*/  SHF.R.S32.HI R54, RZ, 0x1f, R99 ;  /* 0x0000001fff367819 */ /* 0x000fe20000011463 */
[----:B------:R-:W-:Y:S01]  /*66b0*/  ULDC.64 UR12, c[0x0][0x270] ;  /* 0x00009c00000c7ab9 */ /* 0x000fe20000000a00 */
[----:B------:R-:W-:Y:S01]  /*66c0*/  IMAD.MOV.U32 R55, RZ, RZ, R67 ;  /* 0x000000ffff377224 */ /* 0x000fe200078e0043 */
[----:B------:R-:W-:Y:S02]  /*66d0*/  F2FP.BF16.F32.PACK_AB R75, R75, R56 ;  /* 0x000000384b4b723e */ /* 0x000fe400000010ff */
[----:B-1----:R-:W-:Y:S01]  /*66e0*/  IMAD R58, R54, UR12, RZ ;  /* 0x0000000c363a7c24 */ /* 0x002fe2000f8e02ff */
[----:B------:R-:W-:-:S03]  /*66f0*/  MOV R54, R68 ;  /* 0x0000004400367202 */ /* 0x000fc60000000f00 */
[C---:B------:R-:W-:Y:S02]  /*6700*/  IMAD R59, R99.reuse, UR13, R58 ;  /* 0x0000000d633b7c24 */ /* 0x040fe4000f8e023a */
[----:B------:R-:W-:Y:S01]  /*6710*/  IMAD.WIDE.U32 R54, R99, UR12, R54 ;  /* 0x0000000c63367c25 */ /* 0x000fe2000f8e0036 */
[----:B------:R-:W-:-:S04]  /*6720*/  ULDC.64 UR12, c[0x0][0x210] ;  /* 0x00008400000c7ab9 */ /* 0x000fc80000000a00 */
[----:B------:R-:W-:Y:S02]  /*6730*/  IADD3 R59, R55, R59, RZ ;  /* 0x0000003b373b7210 */ /* 0x000fe40007ffe0ff */
[----:B------:R-:W-:-:S04]  /*6740*/  LEA R58, P5, R54, UR12, 0x1 ;  /* 0x0000000c363a7c11 */ /* 0x000fc8000f8a08ff */
[----:B------:R-:W-:-:S05]  /*6750*/  LEA.HI.X R59, R54, UR13, R59, 0x1, P5 ;  /* 0x0000000d363b7c11 */ /* 0x000fca000a8f0c3b */
[----:B------:R0:W-:Y:S04]  /*6760*/  STG.E desc[UR8][R58.64], R75 ;  /* 0x0000004b3a007986 */ /* 0x0001e8000c101908 */
.L_x_3691:
[----:B------:R-:W-:Y:S05]  /*6770*/  BSYNC B0 ;  /* 0x0000000000007941 */ /* 0x000fea0003800000 */
.L_x_3690:
        /* <DEDUP_REMOVED lines=11> */
.L_x_3692:
[----:B------:R-:W-:Y:S01]  /*6830*/  LOP3.LUT P5, RZ, R5, 0x400000, RZ, 0xc0, !PT ;  /* 0x0040000005ff7812 */ /* 0x000fe200078ac0ff */
[----:B------:R-:W-:-:S12]  /*6840*/  BSSY B0, `(.L_x_3693) ;  /* 0x000000f000007945 */ /* 0x000fd80003800000 */
[----:B------:R-:W-:Y:S05]  /*6850*/  @!P5 BRA `(.L_x_3694) ;  /* 0x000000000034d947 */ /* 0x000fea0003800000 */
[----:B------:R-:W-:Y:S01]  /*6860*/  SHF.R.S32.HI R54, RZ, 0x1f, R98 ;  /* 0x0000001fff367819 */ /* 0x000fe20000011462 */
[----:B------:R-:W-:Y:S01]  /*6870*/  ULDC.64 UR12, c[0x0][0x270] ;  /* 0x00009c00000c7ab9 */ /* 0x000fe20000000a00 */
[----:B------:R-:W-:Y:S02]  /*6880*/  MOV R55, R67 ;  /* 0x0000004300377202 */ /* 0x000fe40000000f00 */
[----:B------:R-:W-:Y:S01]  /*6890*/  F2FP.BF16.F32.PACK_AB R47, R74, R47 ;  /* 0x0000002f4a2f723e */ /* 0x000fe200000010ff */
[----:B01----:R-:W-:Y:S01]  /*68a0*/  IMAD R59, R54, UR12, RZ ;  /* 0x0000000c363b7c24 */ /* 0x003fe2000f8e02ff */
        /* <DEDUP_REMOVED lines=8> */
.L_x_3694:
[----:B------:R-:W-:Y:S05]  /*6930*/  BSYNC B0 ;  /* 0x0000000000007941 */ /* 0x000fea0003800000 */
.L_x_3693:
[----:B------:R-:W-:Y:S05]  /*6940*/  @!P6 BRA `(.L_x_3695) ;  /* 0x000000000028e947 */ /* 0x000fea0003800000 */
[----:B------:R-:W-:Y:S01]  /*6950*/  FMUL.FTZ R56, R71, -1.4426950216293334961 ;  /* 0xbfb8aa3b47387820 */ /* 0x000fe20000410000 */
[----:B--2---:R-:W-:-:S05]  /*6960*/  FMUL.FTZ R47, R6, -1.4426950216293334961 ;  /* 0xbfb8aa3b062f7820 */ /* 0x004fca0000410000 */
[----:B------:R-:W0:Y:S08]  /*6970*/  MUFU.EX2 R56, R56 ;  /* 0x0000003800387308 */ /* 0x000e300000000800 */
[----:B------:R-:W2:Y:S01]  /*6980*/  MUFU.EX2 R47, R47 ;  /* 0x0000002f002f7308 */ /* 0x000ea20000000800 */
[----:B01----:R-:W-:-:S07]  /*6990*/  FADD.FTZ R58, R56, 1 ;  /* 0x3f800000383a7421 */ /* 0x003fce0000010000 */
[----:B------:R-:W0:Y:S01]  /*69a0*/  MUFU.RCP R58, R58 ;  /* 0x0000003a003a7308 */ /* 0x000e220000001000 */
[----:B--2---:R-:W-:-:S07]  /*69b0*/  FADD.FTZ R54, R47, 1 ;  /* 0x3f8000002f367421 */ /* 0x004fce0000010000 */
[----:B------:R-:W1:Y:S01]  /*69c0*/  MUFU.RCP R55, R54 ;  /* 0x0000003600377308 */ /* 0x000e620000001000 */
[----:B0-----:R-:W-:Y:S01]  /*69d0*/  FMUL.FTZ R71, R71, R58 ;  /* 0x0000003a47477220 */ /* 0x001fe20000410000 */
[----:B-1----:R-:W-:-:S07]  /*69e0*/  FMUL.FTZ R6, R6, R55 ;  /* 0x0000003706067220 */ /* 0x002fce0000410000 */
.L_x_3695:
[----:B------:R-:W-:Y:S01]  /*69f0*/  LOP3.LUT P5, RZ, R5, 0x200000, RZ, 0xc0, !PT ;  /* 0x0020000005ff7812 */ /* 0x000fe200078ac0ff */
[----:B------:R-:W-:-:S12]  /*6a00*/  BSSY B0, `(.L_x_3696) ;  /* 0x000000f000007945 */ /* 0x000fd80003800000 */
[----:B------:R-:W-:Y:S05]  /*6a10*/  @!P5 BRA `(.L_x_3697) ;  /* 0x000000000034d947 */ /* 0x000fea0003800000 */
[----:B--2---:R-:W-:Y:S01]  /*6a20*/  SHF.R.S32.HI R47, RZ, 0x1f, R97 ;  /* 0x0000001fff2f7819 */ /* 0x004fe20000011461 */
[----:B------:R-:W-:Y:S01]  /*6a30*/  ULDC.64 UR12, c[0x0][0x270] ;  /* 0x00009c00000c7ab9 */ /* 0x000fe20000000a00 */
[----:B------:R-:W-:Y:S01]  /*6a40*/  MOV R55, R67 ;  /* 0x0000004300377202 */ /* 0x000fe20000000f00 */
[----:B------:R-:W-:Y:S01]  /*6a50*/  IMAD.MOV.U32 R54, RZ, RZ, R68 ;  /* 0x000000ffff367224 */ /* 0x000fe200078e0044 */
[----:B------:R-:W-:Y:S01]  /*6a60*/  F2FP.BF16.F32.PACK_AB R71, R71, R6 ;  /* 0x000000064747723e */ /* 0x000fe200000010ff */
[----:B------:R-:W-:Y:S02]  /*6a70*/  IMAD R56, R47, UR12, RZ ;  /* 0x0000000c2f387c24 */ /* 0x000fe4000f8e02ff */
[----:B------:R-:W-:-:S04]  /*6a80*/  IMAD.WIDE.U32 R54, R97, UR12, R54 ;  /* 0x0000000c61367c25 */ /* 0x000fc8000f8e0036 */
[----:B------:R-:W-:Y:S01]  /*6a90*/  IMAD R47, R97, UR13, R56 ;  /* 0x0000000d612f7c24 */ /* 0x000fe2000f8e0238 */
[----:B------:R-:W-:Y:S02]  /*6aa0*/  ULDC.64 UR12, c[0x0][0x210] ;  /* 0x00008400000c7ab9 */ /* 0x000fe40000000a00 */
[----:B01----:R-:W-:Y:S02]  /*6ab0*/  LEA R58, P5, R54, UR12, 0x1 ;  /* 0x0000000c363a7c11 */ /* 0x003fe4000f8a08ff */
[----:B------:R-:W-:-:S04]  /*6ac0*/  IADD3 R47, R55, R47, RZ ;  /* 0x0000002f372f7210 */ /* 0x000fc80007ffe0ff */
[----:B------:R-:W-:-:S05]  /*6ad0*/  LEA.HI.X R59, R54, UR13, R47, 0x1, P5 ;  /* 0x0000000d363b7c11 */ /* 0x000fca000a8f0c2f */
[----:B------:R3:W-:Y:S02]  /*6ae0*/  STG.E desc[UR8][R58.64], R71 ;  /* 0x000000473a007986 */ /* 0x0007e4000c101908 */
.L_x_3697:
[----:B------:R-:W-:Y:S05]  /*6af0*/  BSYNC B0 ;  /* 0x0000000000007941 */ /* 0x000fea0003800000 */
.L_x_3696:
[----:B------:R-:W-:Y:S05]  /*6b00*/  @!P6 BRA `(.L_x_3698) ;  /* 0x000000000028e947 */ /* 0x000fea0003800000 */
[----:B------:R-:W-:Y:S01]  /*6b10*/  FMUL.FTZ R6, R9, -1.4426950216293334961 ;  /* 0xbfb8aa3b09067820 */ /* 0x000fe20000410000 */
[----:B------:R-:W-:-:S05]  /*6b20*/  FMUL.FTZ R55, R70, -1.4426950216293334961 ;  /* 0xbfb8aa3b46377820 */ /* 0x000fca0000410000 */
[----:B------:R-:W2:Y:S08]  /*6b30*/  MUFU.EX2 R6, R6 ;  /* 0x0000000600067308 */ /* 0x000eb00000000800 */
[----:B------:R-:W4:Y:S01]  /*6b40*/  MUFU.EX2 R55, R55 ;  /* 0x0000003700377308 */ /* 0x000f220000000800 */
[----:B--2---:R-:W-:-:S07]  /*6b50*/  FADD.FTZ R47, R6, 1 ;  /* 0x3f800000062f7421 */ /* 0x004fce0000010000 */
[----:B------:R-:W2:Y:S01]  /*6b60*/  MUFU.RCP R54, R47 ;  /* 0x0000002f00367308 */ /* 0x000ea20000001000 */
[----:B----4-:R-:W-:-:S07]  /*6b70*/  FADD.FTZ R56, R55, 1 ;  /* 0x3f80000037387421 */ /* 0x010fce0000010000 */
[----:B01-3--:R-:W0:Y:S01]  /*6b80*/  MUFU.RCP R59, R56 ;  /* 0x00000038003b7308 */ /* 0x00be220000001000 */
[----:B--2---:R-:W-:Y:S01]  /*6b90*/  FMUL.FTZ R9, R9, R54 ;  /* 0x0000003609097220 */ /* 0x004fe20000410000 */
[----:B0-----:R-:W-:-:S07]  /*6ba0*/  FMUL.FTZ R70, R70, R59 ;  /* 0x0000003b46467220 */ /* 0x001fce0000410000 */
.L_x_3698:
[----:B------:R-:W-:Y:S01]  /*6bb0*/  LOP3.LUT P5, RZ, R5, 0x100000, RZ, 0xc0, !PT ;  /* 0x0010000005ff7812 */ /* 0x000fe200078ac0ff */
[----:B------:R-:W-:-:S12]  /*6bc0*/  BSSY B0, `(.L_x_3699) ;  /* 0x000000f000007945 */ /* 0x000fd80003800000 */
[----:B------:R-:W-:Y:S05]  /*6bd0*/  @!P5 BRA `(.L_x_3700) ;  /* 0x000000000034d947 */ /* 0x000fea0003800000 */
[----:B------:R-:W-:Y:S01]  /*6be0*/  SHF.R.S32.HI R6, RZ, 0x1f, R94 ;  /* 0x0000001fff067819 */ /* 0x000fe2000001145e */
[----:B------:R-:W-:Y:S01]  /*6bf0*/  ULDC.64 UR12, c[0x0][0x270] ;  /* 0x00009c00000c7ab9 */ /* 0x000fe20000000a00 */
[----:B------:R-:W-:Y:S02]  /*6c00*/  MOV R54, R68 ;  /* 0x0000004400367202 */ /* 0x000fe40000000f00 */
[----:B------:R-:W-:Y:S01]  /*6c10*/  MOV R55, R67 ;  /* 0x0000004300377202 */ /* 0x000fe20000000f00 */
[----:B--2---:R-:W-:Y:S01]  /*6c20*/  IMAD R47, R6, UR12, RZ ;  /* 0x0000000c062f7c24 */ /* 0x004fe2000f8e02ff */
[----:B------:R-:W-:Y:S01]  /*6c30*/  F2FP.BF16.F32.PACK_AB R9, R70, R9 ;  /* 0x000000094609723e */ /* 0x000fe200000010ff */
[----:B------:R-:W-:-:S04]  /*6c40*/  IMAD.WIDE.U32 R54, R94, UR12, R54 ;  /* 0x0000000c5e367c25 */ /* 0x000fc8000f8e0036 */
[----:B------:R-:W-:Y:S01]  /*6c50*/  IMAD R47, R94, UR13, R47 ;  /* 0x0000000d5e2f7c24 */ /* 0x000fe2000f8e022f */
[----:B------:R-:W-:Y:S02]  /*6c60*/  ULDC.64 UR12, c[0x0][0x210] ;  /* 0x00008400000c7ab9 */ /* 0x000fe40000000a00 */
[----:B01-3--:R-:W-:Y:S01]  /*6c70*/  LEA R58, P5, R54, UR12, 0x1 ;  /* 0x0000000c363a7c11 */ /* 0x00bfe2000f8a08ff */
[----:B------:R-:W-:-:S05]  /*6c80*/  IMAD.IADD R47, R55, 0x1, R47 ;  /* 0x00000001372f7824 */ /* 0x000fca00078e022f */
[----:B------:R-:W-:-:S05]  /*6c90*/  LEA.HI.X R59, R54, UR13, R47, 0x1, P5 ;  /* 0x0000000d363b7c11 */ /* 0x000fca000a8f0c2f */
[----:B------:R4:W-:Y:S02]  /*6ca0*/  STG.E desc[UR8][R58.64], R9 ;  /* 0x000000093a007986 */ /* 0x0009e4000c101908 */
.L_x_3700:
[----:B------:R-:W-:Y:S05]  /*6cb0*/  BSYNC B0 ;  /* 0x0000000000007941 */ /* 0x000fea0003800000 */
.L_x_3699:
[----:B------:R-:W-:Y:S05]  /*6cc0*/  @!P6 BRA `(.L_x_3701) ;  /* 0x000000000028e947 */ /* 0x000fea0003800000 */
[----:B------:R-:W-:Y:S01]  /*6cd0*/  FMUL.FTZ R6, R10, -1.4426950216293334961 ;  /* 0xbfb8aa3b0a067820 */ /* 0x000fe20000410000 */
[----:B--2---:R-:W-:-:S05]  /*6ce0*/  FMUL.FTZ R47, R65, -1.4426950216293334961 ;  /* 0xbfb8aa3b412f7820 */ /* 0x004fca0000410000 */
[----:B------:R-:W4:Y:S08]  /*6cf0*/  MUFU.EX2 R6, R6 ;  /* 0x0000000600067308 */ /* 0x000f300000000800 */
[----:B------:R-:W2:Y:S01]  /*6d00*/  MUFU.EX2 R47, R47 ;  /* 0x0000002f002f7308 */ /* 0x000ea20000000800 */
[----:B----4-:R-:W-:-:S07]  /*6d10*/  FADD.FTZ R9, R6, 1 ;  /* 0x3f80000006097421 */ /* 0x010fce0000010000 */
[----:B------:R-:W4:Y:S01]  /*6d20*/  MUFU.RCP R9, R9 ;  /* 0x0000000900097308 */ /* 0x000f220000001000 */
[----:B--2---:R-:W-:-:S07]  /*6d30*/  FADD.FTZ R54, R47, 1 ;  /* 0x3f8000002f367421 */ /* 0x004fce0000010000 */
[----:B------:R-:W2:Y:S01]  /*6d40*/  MUFU.RCP R54, R54 ;  /* 0x0000003600367308 */ /* 0x000ea20000001000 */
[----:B----4-:R-:W-:Y:S01]  /*6d50*/  FMUL.FTZ R10, R10, R9 ;  /* 0x000000090a0a7220 */ /* 0x010fe20000410000 */
[----:B--2---:R-:W-:-:S07]  /*6d60*/  FMUL.FTZ R65, R65, R54 ;  /* 0x0000003641417220 */ /* 0x004fce0000410000 */
.L_x_3701:
[----:B------:R-:W-:Y:S01]  /*6d70*/  LOP3.LUT P5, RZ, R5, 0x80000, RZ, 0xc0, !PT ;  /* 0x0008000005ff7812 */ /* 0x000fe200078ac0ff */
[----:B------:R-:W-:-:S12]  /*6d80*/  BSSY B0, `(.L_x_3702) ;  /* 0x000000f000007945 */ /* 0x000fd80003800000 */
[----:B------:R-:W-:Y:S05]  /*6d90*/  @!P5 BRA `(.L_x_3703) ;  /* 0x000000000034d947 */ /* 0x000fea0003800000 */
[----:B------:R-:W-:Y:S01]  /*6da0*/  SHF.R.S32.HI R6, RZ, 0x1f, R93 ;  /* 0x0000001fff067819 */ /* 0x000fe2000001145d */
[----:B------:R-:W-:Y:S01]  /*6db0*/  ULDC.64 UR12, c[0x0][0x270] ;  /* 0x00009c00000c7ab9 */ /* 0x000fe20000000a00 */
[----:B------:R-:W-:Y:S02]  /*6dc0*/  MOV R54, R68 ;  /* 0x0000004400367202 */ /* 0x000fe40000000f00 */
[----:B------:R-:W-:Y:S01]  /*6dd0*/  MOV R55, R67 ;  /* 0x0000004300377202 */ /* 0x000fe20000000f00 */
[----:B------:R-:W-:Y:S01]  /*6de0*/  IMAD R6, R6, UR12, RZ ;  /* 0x0000000c06067c24 */ /* 0x000fe2000f8e02ff */
[----:B------:R-:W-:Y:S01]  /*6df0*/  F2FP.BF16.F32.PACK_AB R65, R65, R10 ;  /* 0x0000000a4141723e */ /* 0x000fe200000010ff */
[----:B------:R-:W-:-:S04]  /*6e00*/  IMAD.WIDE.U32 R54, R93, UR12, R54 ;  /* 0x0000000c5d367c25 */ /* 0x000fc8000f8e0036 */
[----:B----4-:R-:W-:Y:S01]  /*6e10*/  IMAD R9, R93, UR13, R6 ;  /* 0x0000000d5d097c24 */ /* 0x010fe2000f8e0206 */
[----:B------:R-:W-:Y:S02]  /*6e20*/  ULDC.64 UR12, c[0x0][0x210] ;  /* 0x00008400000c7ab9 */ /* 0x000fe40000000a00 */
[----:B0123--:R-:W-:Y:S02]  /*6e30*/  LEA R58, P5, R54, UR12, 0x1 ;  /* 0x0000000c363a7c11 */ /* 0x00ffe4000f8a08ff */
[----:B------:R-:W-:-:S04]  /*6e40*/  IADD3 R9, R55, R9, RZ ;  /* 0x0000000937097210 */ /* 0x000fc80007ffe0ff */
[----:B------:R-:W-:-:S05]  /*6e50*/  LEA.HI.X R59, R54, UR13, R9, 0x1, P5 ;  /* 0x0000000d363b7c11 */ /* 0x000fca000a8f0c09 */
[----:B------:R0:W-:Y:S02]  /*6e60*/  STG.E desc[UR8][R58.64], R65 ;  /* 0x000000413a007986 */ /* 0x0001e4000c101908 */
.L_x_3703:
[----:B------:R-:W-:Y:S05]  /*6e70*/  BSYNC B0 ;  /* 0x0000000000007941 */ /* 0x000fea0003800000 */
.L_x_3702:
        /* <DEDUP_REMOVED lines=11> */
.L_x_3704:
[----:B------:R-:W-:Y:S01]  /*6f30*/  LOP3.LUT P5, RZ, R5, 0x40000, RZ, 0xc0, !PT ;  /* 0x0004000005ff7812 */ /* 0x000fe200078ac0ff */
[----:B------:R-:W-:-:S12]  /*6f40*/  BSSY B0, `(.L_x_3705) ;  /* 0x000000f000007945 */ /* 0x000fd80003800000 */
[----:B------:R-:W-:Y:S05]  /*6f50*/  @!P5 BRA `(.L_x_3706) ;  /* 0x000000000034d947 */ /* 0x000fea0003800000 */
[----:B------:R-:W-:Y:S01]  /*6f60*/  SHF.R.S32.HI R6, RZ, 0x1f, R91 ;  /* 0x0000001fff067819 */ /* 0x000fe2000001145b */
[----:B------:R-:W-:Y:S01]  /*6f70*/  ULDC.64 UR12, c[0x0][0x270] ;  /* 0x00009c00000c7ab9 */ /* 0x000fe20000000a00 */
[----:B------:R-:W-:Y:S01]  /*6f80*/  MOV R54, R68 ;  /* 0x0000004400367202 */ /* 0x000fe20000000f00 */
[----:B------:R-:W-:Y:S01]  /*6f90*/  IMAD.MOV.U32 R55, RZ, RZ, R67 ;  /* 0x000000ffff377224 */ /* 0x000fe200078e0043 */
[----:B------:R-:W-:Y:S01]  /*6fa0*/  F2FP.BF16.F32.PACK_AB R11, R64, R11 ;  /* 0x0000000b400b723e */ /* 0x000fe200000010ff */
[----:B------:R-:W-:Y:S02]  /*6fb0*/  IMAD R6, R6, UR12, RZ ;  /* 0x0000000c06067c24 */ /* 0x000fe4000f8e02ff */
[----:B------:R-:W-:-:S04]  /*6fc0*/  IMAD.WIDE.U32 R54, R91, UR12, R54 ;  /* 0x0000000c5b367c25 */ /* 0x000fc8000f8e0036 */
[----:B----4-:R-:W-:Y:S01]  /*6fd0*/  IMAD R9, R91, UR13, R6 ;  /* 0x0000000d5b097c24 */ /* 0x010fe2000f8e0206 */
[----:B------:R-:W-:Y:S02]  /*6fe0*/  ULDC.64 UR12, c[0x0][0x210] ;  /* 0x00008400000c7ab9 */ /* 0x000fe40000000a00 */
[----:B0123--:R-:W-:Y:S02]  /*6ff0*/  LEA R58, P5, R54, UR12, 0x1 ;  /* 0x0000000c363a7c11 */ /* 0x00ffe4000f8a08ff */
[----:B------:R-:W-:-:S04]  /*7000*/  IADD3 R9, R55, R9, RZ ;  /* 0x0000000937097210 */ /* 0x000fc80007ffe0ff */
[----:B------:R-:W-:-:S05]  /*7010*/  LEA.HI.X R59, R54, UR13, R9, 0x1, P5 ;  /* 0x0000000d363b7c11 */ /* 0x000fca000a8f0c09 */
[----:B------:R0:W-:Y:S02]  /*7020*/  STG.E desc[UR8][R58.64], R11 ;  /* 0x0000000b3a007986 */ /* 0x0001e4000c101908 */
.L_x_3706:
[----:B------:R-:W-:Y:S05]  /*7030*/  BSYNC B0 ;  /* 0x0000000000007941 */ /* 0x000fea0003800000 */
.L_x_3705:
[----:B------:R-:W-:Y:S05]  /*7040*/  @!P6 BRA `(.L_x_3707) ;  /* 0x000000000028e947 */ /* 0x000fea0003800000 */
[----:B------:R-:W-:Y:S01]  /*7050*/  FMUL.FTZ R6, R12, -1.4426950216293334961 ;  /* 0xbfb8aa3b0c067820 */ /* 0x000fe20000410000 */
[----:B------:R-:W-:-:S05]  /*7060*/  FMUL.FTZ R10, R63, -1.4426950216293334961 ;  /* 0xbfb8aa3b3f0a7820 */ /* 0x000fca0000410000 */
[----:B------:R-:W4:Y:S08]  /*7070*/  MUFU.EX2 R6, R6 ;  /* 0x0000000600067308 */ /* 0x000f300000000800 */
[----:B------:R-:W0:Y:S01]  /*7080*/  MUFU.EX2 R10, R10 ;  /* 0x0000000a000a7308 */ /* 0x000e220000000800 */
[----:B----4-:R-:W-:-:S07]  /*7090*/  FADD.FTZ R9, R6, 1 ;  /* 0x3f80000006097421 */ /* 0x010fce0000010000 */
[----:B------:R-:W4:Y:S01]  /*70a0*/  MUFU.RCP R9, R9 ;  /* 0x0000000900097308 */ /* 0x000f220000001000 */
[----:B0-----:R-:W-:-:S07]  /*70b0*/  FADD.FTZ R11, R10, 1 ;  /* 0x3f8000000a0b7421 */ /* 0x001fce0000010000 */
[----:B------:R-:W0:Y:S01]  /*70c0*/  MUFU.RCP R54, R11 ;  /* 0x0000000b00367308 */ /* 0x000e220000001000 */
[----:B----4-:R-:W-:Y:S01]  /*70d0*/  FMUL.FTZ R12, R12, R9 ;  /* 0x000000090c0c7220 */ /* 0x010fe20000410000 */
[----:B0-----:R-:W-:-:S07]  /*70e0*/  FMUL.FTZ R63, R63, R54 ;  /* 0x000000363f3f7220 */ /* 0x001fce0000410000 */
.L_x_3707:
[----:B------:R-:W-:Y:S01]  /*70f0*/  LOP3.LUT P5, RZ, R5, 0x20000, RZ, 0xc0, !PT ;  /* 0x0002000005ff7812 */ /* 0x000fe200078ac0ff */
[----:B------:R-:W-:-:S12]  /*7100*/  BSSY B0, `(.L_x_3708) ;  /* 0x000000f000007945 */ /* 0x000fd80003800000 */
[----:B------:R-:W-:Y:S05]  /*7110*/  @!P5 BRA `(.L_x_3709) ;  /* 0x000000000034d947 */ /* 0x000fea0003800000 */
[----:B------:R-:W-:Y:S01]  /*7120*/  SHF.R.S32.HI R6, RZ, 0x1f, R90 ;  /* 0x0000001fff067819 */ /* 0x000fe2000001145a */
[----:B------:R-:W-:Y:S01]  /*7130*/  ULDC.64 UR12, c[0x0][0x270] ;  /* 0x00009c00000c7ab9 */ /* 0x000fe20000000a00 */
[----:B------:R-:W-:Y:S02]  /*7140*/  MOV R10, R68 ;  /* 0x00000044000a7202 */ /* 0x000fe40000000f00 */
[----:B0-----:R-:W-:Y:S01]  /*7150*/  MOV R11, R67 ;  /* 0x00000043000b7202 */ /* 0x001fe20000000f00 */
[----:B----4-:R-:W-:Y:S01]  /*7160*/  IMAD R9, R6, UR12, RZ ;  /* 0x0000000c06097c24 */ /* 0x010fe2000f8e02ff */
        /* <DEDUP_REMOVED lines=8> */
.L_x_3709:
[----:B------:R-:W-:Y:S05]  /*71f0*/  BSYNC B0 ;  /* 0x0000000000007941 */ /* 0x000fea0003800000 */
.L_x_3708:
[----:B------:R-:W-:Y:S05]  /*7200*/  @!P6 BRA `(.L_x_3710) ;  /* 0x000000000028e947 */ /* 0x000fea0003800000 */
[----:B------:R-:W-:Y:S01]  /*7210*/  FMUL.FTZ R6, R13, -1.4426950216293334961 ;  /* 0xbfb8aa3b0d067820 */ /* 0x000fe20000410000 */
[----:B0-----:R-:W-:-:S05]  /*7220*/  FMUL.FTZ R11, R8, -1.4426950216293334961 ;  /* 0xbfb8aa3b080b7820 */ /* 0x001fca0000410000 */
[----:B------:R-:W4:Y:S08]  /*7230*/  MUFU.EX2 R6, R6 ;  /* 0x0000000600067308 */ /* 0x000f300000000800 */
[----:B------:R-:W0:Y:S01]  /*7240*/  MUFU.EX2 R11, R11 ;  /* 0x0000000b000b7308 */ /* 0x000e220000000800 */
[----:B----4-:R-:W-:-:S07]  /*7250*/  FADD.FTZ R9, R6, 1 ;  /* 0x3f80000006097421 */ /* 0x010fce0000010000 */
[----:B------:R-:W4:Y:S01]  /*7260*/  MUFU.RCP R10, R9 ;  /* 0x00000009000a7308 */ /* 0x000f220000001000 */
[----:B0-----:R-:W-:-:S07]  /*7270*/  FADD.FTZ R12, R11, 1 ;  /* 0x3f8000000b0c7421 */ /* 0x001fce0000010000 */
[----:B--2---:R-:W0:Y:S01]  /*7280*/  MUFU.RCP R47, R12 ;  /* 0x0000000c002f7308 */ /* 0x004e220000001000 */
[----:B----4-:R-:W-:Y:S01]  /*7290*/  FMUL.FTZ R13, R13, R10 ;  /* 0x0000000a0d0d7220 */ /* 0x010fe20000410000 */
[----:B0-----:R-:W-:-:S07]  /*72a0*/  FMUL.FTZ R8, R8, R47 ;  /* 0x0000002f08087220 */ /* 0x001fce0000410000 */
.L_x_3710:
[----:B------:R-:W-:Y:S01]  /*72b0*/  LOP3.LUT P5, RZ, R5, 0x10000, RZ, 0xc0, !PT ;  /* 0x0001000005ff7812 */ /* 0x000fe200078ac0ff */
[----:B------:R-:W-:-:S12]  /*72c0*/  BSSY B0, `(.L_x_3711) ;  /* 0x000000f000007945 */ /* 0x000fd80003800000 */
[----:B------:R-:W-:Y:S05]  /*72d0*/  @!P5 BRA `(.L_x_3712) ;  /* 0x000000000034d947 */ /* 0x000fea0003800000 */
[----:B------:R-:W-:Y:S01]  /*72e0*/  SHF.R.S32.HI R6, RZ, 0x1f, R89 ;  /* 0x0000001fff067819 */ /* 0x000fe20000011459 */
[----:B------:R-:W-:Y:S01]  /*72f0*/  ULDC.64 UR12, c[0x0][0x270] ;  /* 0x00009c00000c7ab9 */ /* 0x000fe20000000a00 */
[----:B0-----:R-:W-:Y:S01]  /*7300*/  MOV R11, R67 ;  /* 0x00000043000b7202 */ /* 0x001fe20000000f00 */
[----:B------:R-:W-:Y:S01]  /*7310*/  IMAD.MOV.U32 R10, RZ, RZ, R68 ;  /* 0x000000ffff0a7224 */ /* 0x000fe200078e0044 */
[----:B------:R-:W-:Y:S01]  /*7320*/  F2FP.BF16.F32.PACK_AB R13, R8, R13 ;  /* 0x0000000d080d723e */ /* 0x000fe200000010ff */
[----:B------:R-:W-:Y:S02]  /*7330*/  IMAD R6, R6, UR12, RZ ;  /* 0x0000000c06067c24 */ /* 0x000fe4000f8e02ff */
[----:B------:R-:W-:-:S04]  /*7340*/  IMAD.WIDE.U32 R10, R89, UR12, R10 ;  /* 0x0000000c590a7c25 */ /* 0x000fc8000f8e000a */
[----:B----4-:R-:W-:Y:S01]  /*7350*/  IMAD R9, R89, UR13, R6 ;  /* 0x0000000d59097c24 */ /* 0x010fe2000f8e0206 */
[----:B------:R-:W-:Y:S02]  /*7360*/  ULDC.64 UR12, c[0x0][0x210] ;  /* 0x00008400000c7ab9 */ /* 0x000fe40000000a00 */
[----:B------:R-:W-:Y:S02]  /*7370*/  LEA R54, P5, R10, UR12, 0x1 ;  /* 0x0000000c0a367c11 */ /* 0x000fe4000f8a08ff */
[----:B------:R-:W-:-:S04]  /*7380*/  IADD3 R9, R11, R9, RZ ;  /* 0x000000090b097210 */ /* 0x000fc80007ffe0ff */
[----:B------:R-:W-:-:S05]  /*7390*/  LEA.HI.X R55, R10, UR13, R9, 0x1, P5 ;  /* 0x0000000d0a377c11 */ /* 0x000fca000a8f0c09 */
[----:B------:R0:W-:Y:S02]  /*73a0*/  STG.E desc[UR8][R54.64], R13 ;  /* 0x0000000d36007986 */ /* 0x0001e4000c101908 */
.L_x_3712:
[----:B------:R-:W-:Y:S05]  /*73b0*/  BSYNC B0 ;  /* 0x0000000000007941 */ /* 0x000fea0003800000 */
.L_x_3711:
[----:B------:R-:W-:Y:S05]  /*73c0*/  @!P6 BRA `(.L_x_3713) ;  /* 0x000000000028e947 */ /* 0x000fea0003800000 */
[----:B------:R-:W-:Y:S01]  /*73d0*/  FMUL.FTZ R10, R30, -1.4426950216293334961 ;  /* 0xbfb8aa3b1e0a7820 */ /* 0x000fe20000410000 */
[----:B------:R-:W-:-:S05]  /*73e0*/  FMUL.FTZ R6, R14, -1.4426950216293334961 ;  /* 0xbfb8aa3b0e067820 */ /* 0x000fca0000410000 */
[----:B------:R-:W0:Y:S08]  /*73f0*/  MUFU.EX2 R10, R10 ;  /* 0x0000000a000a7308 */ /* 0x000e300000000800 */
[----:B------:R-:W5:Y:S01]  /*7400*/  MUFU.EX2 R6, R6 ;  /* 0x0000000600067308 */ /* 0x000f620000000800 */
[----:B0-----:R-:W-:-:S07]  /*7410*/  FADD.FTZ R11, R10, 1 ;  /* 0x3f8000000a0b7421 */ /* 0x001fce0000010000 */
[----:B------:R-:W0:Y:S01]  /*7420*/  MUFU.RCP R11, R11 ;  /* 0x0000000b000b7308 */ /* 0x000e220000001000 */
[----:B-----5:R-:W-:-:S07]  /*7430*/  FADD.FTZ R8, R6, 1 ;  /* 0x3f80000006087421 */ /* 0x020fce0000010000 */
[----:B----4-:R-:W4:Y:S01]  /*7440*/  MUFU.RCP R9, R8 ;  /* 0x0000000800097308 */ /* 0x010f220000001000 */
[----:B0-----:R-:W-:Y:S01]  /*7450*/  FMUL.FTZ R30, R30, R11 ;  /* 0x0000000b1e1e7220 */ /* 0x001fe20000410000 */
[----:B----4-:R-:W-:-:S07]  /*7460*/  FMUL.FTZ R14, R14, R9 ;  /* 0x000000090e0e7220 */ /* 0x010fce0000410000 */
.L_x_3713:
[----:B------:R-:W-:Y:S01]  /*7470*/  LOP3.LUT P5, RZ, R5, 0x8000, RZ, 0xc0, !PT ;  /* 0x0000800005ff7812 */ /* 0x000fe200078ac0ff */
[----:B------:R-:W-:-:S12]  /*7480*/  BSSY B0, `(.L_x_3714) ;  /* 0x000000f000007945 */ /* 0x000fd80003800000 */
[----:B------:R-:W-:Y:S05]  /*7490*/  @!P5 BRA `(.L_x_3715) ;  /* 0x000000000034d947 */ /* 0x000fea0003800000 */
[----:B------:R-:W-:Y:S01]  /*74a0*/  SHF.R.S32.HI R6, RZ, 0x1f, R88 ;  /* 0x0000001fff067819 */ /* 0x000fe20000011458 */
[----:B------:R-:W-:Y:S01]  /*74b0*/  ULDC.64 UR12, c[0x0][0x270] ;  /* 0x00009c00000c7ab9 */ /* 0x000fe20000000a00 */
[----:B------:R-:W-:Y:S02]  /*74c0*/  MOV R8, R68 ;  /* 0x0000004400087202 */ /* 0x000fe40000000f00 */
[----:B----4-:R-:W-:Y:S01]  /*74d0*/  MOV R9, R67 ;  /* 0x0000004300097202 */ /* 0x010fe20000000f00 */
[----:B0-----:R-:W-:Y:S02]  /*74e0*/  IMAD R11, R6, UR12, RZ ;  /* 0x0000000c060b7c24 */ /* 0x001fe4000f8e02ff */
[----:B------:R-:W-:-:S04]  /*74f0*/  IMAD.WIDE.U32 R8, R88, UR12, R8 ;  /* 0x0000000c58087c25 */ /* 0x000fc8000f8e0008 */
[----:B------:R-:W-:Y:S01]  /*7500*/  IMAD R11, R88, UR13, R11 ;  /* 0x0000000d580b7c24 */ /* 0x000fe2000f8e020b */
[----:B------:R-:W-:Y:S02]  /*7510*/  ULDC.64 UR12, c[0x0][0x210] ;  /* 0x00008400000c7ab9 */ /* 0x000fe40000000a00 */
[----:B------:R-:W-:Y:S01]  /*7520*/  LEA R10, P5, R8, UR12, 0x1 ;  /* 0x0000000c080a7c11 */ /* 0x000fe2000f8a08ff */
[----:B------:R-:W-:Y:S01]  /*7530*/  IMAD.IADD R11, R9, 0x1, R11 ;  /* 0x00000001090b7824 */ /* 0x000fe200078e020b */
[----:B------:R-:W-:-:S04]  /*7540*/  F2FP.BF16.F32.PACK_AB R9, R30, R14 ;  /* 0x0000000e1e09723e */ /* 0x000fc800000010ff */
[----:B------:R-:W-:-:S05]  /*7550*/  LEA.HI.X R11, R8, UR13, R11, 0x1, P5 ;  /* 0x0000000d080b7c11 */ /* 0x000fca000a8f0c0b */
[----:B------:R0:W-:Y:S02]  /*7560*/  STG.E desc[UR8][R10.64], R9 ;  /* 0x000000090a007986 */ /* 0x0001e4000c101908 */
.L_x_3715:
[----:B------:R-:W-:Y:S05]  /*7570*/  BSYNC B0 ;  /* 0x0000000000007941 */ /* 0x000fea0003800000 */
.L_x_3714:
[----:B------:R-:W-:Y:S05]  /*7580*/  @!P6 BRA `(.L_x_3716) ;  /* 0x000000000028e947 */ /* 0x000fea0003800000 */
[----:B------:R-:W-:Y:S01]  /*7590*/  FMUL.FTZ R6, R15, -1.4426950216293334961 ;  /* 0xbfb8aa3b0f067820 */ /* 0x000fe20000410000 */
[----:B0---4-:R-:W-:-:S05]  /*75a0*/  FMUL.FTZ R9, R31, -1.4426950216293334961 ;  /* 0xbfb8aa3b1f097820 */ /* 0x011fca0000410000 */
[----:B------:R-:W0:Y:S08]  /*75b0*/  MUFU.EX2 R6, R6 ;  /* 0x0000000600067308 */ /* 0x000e300000000800 */
[----:B------:R-:W4:Y:S01]  /*75c0*/  MUFU.EX2 R9, R9 ;  /* 0x0000000900097308 */ /* 0x000f220000000800 */
[----:B0-----:R-:W-:-:S07]  /*75d0*/  FADD.FTZ R8, R6, 1 ;  /* 0x3f80000006087421 */ /* 0x001fce0000010000 */
[----:B------:R-:W0:Y:S01]  /*75e0*/  MUFU.RCP R8, R8 ;  /* 0x0000000800087308 */ /* 0x000e220000001000 */
[----:B----4-:R-:W-:-:S07]  /*75f0*/  FADD.FTZ R10, R9, 1 ;  /* 0x3f800000090a7421 */ /* 0x010fce0000010000 */
[----:B------:R-:W4:Y:S01]  /*7600*/  MUFU.RCP R10, R10 ;  /* 0x0000000a000a7308 */ /* 0x000f220000001000 */
[----:B0-----:R-:W-:Y:S01]  /*7610*/  FMUL.FTZ R15, R15, R8 ;  /* 0x000000080f0f7220 */ /* 0x001fe20000410000 */
[----:B----4-:R-:W-:-:S07]  /*7620*/  FMUL.FTZ R31, R31, R10 ;  /* 0x0000000a1f1f7220 */ /* 0x010fce0000410000 */
.L_x_3716:
[----:B------:R-:W-:Y:S01]  /*7630*/  LOP3.LUT P5, RZ, R5, 0x4000, RZ, 0xc0, !PT ;  /* 0x0000400005ff7812 */ /* 0x000fe200078ac0ff */
[----:B------:R-:W-:-:S12]  /*7640*/  BSSY B0, `(.L_x_3717) ;  /* 0x000000f000007945 */ /* 0x000fd80003800000 */
[----:B------:R-:W-:Y:S05]  /*7650*/  @!P5 BRA `(.L_x_3718) ;  /* 0x000000000034d947 */ /* 0x000fea0003800000 */
[----:B------:R-:W-:Y:S01]  /*7660*/  SHF.R.S32.HI R6, RZ, 0x1f, R87 ;  /* 0x0000001fff067819 */ /* 0x000fe20000011457 */
[----:B------:R-:W-:Y:S01]  /*7670*/  ULDC.64 UR12, c[0x0][0x270] ;  /* 0x00009c00000c7ab9 */ /* 0x000fe20000000a00 */
[----:B------:R-:W-:Y:S02]  /*7680*/  MOV R8, R68 ;  /* 0x0000004400087202 */ /* 0x000fe40000000f00 */
[----:B0---4-:R-:W-:Y:S01]  /*7690*/  MOV R9, R67 ;  /* 0x0000004300097202 */ /* 0x011fe20000000f00 */
        /* <DEDUP_REMOVED lines=9> */
.L_x_3718:
[----:B------:R-:W-:Y:S05]  /*7730*/  BSYNC B0 ;  /* 0x0000000000007941 */ /* 0x000fea0003800000 */
.L_x_3717:
[----:B------:R-:W-:Y:S05]  /*7740*/  @!P6 BRA `(.L_x_3719) ;  /* 0x000000000028e947 */ /* 0x000fea0003800000 */
[----:B0-----:R-:W-:Y:S01]  /*7750*/  FMUL.FTZ R10, R32, -1.4426950216293334961 ;  /* 0xbfb8aa3b200a7820 */ /* 0x001fe20000410000 */
        /* <DEDUP_REMOVED lines=9> */
.L_x_3719:
[----:B------:R-:W-:Y:S01]  /*77f0*/  LOP3.LUT P5, RZ, R5, 0x2000, RZ, 0xc0, !PT ;  /* 0x0000200005ff7812 */ /* 0x000fe200078ac0ff */
[----:B------:R-:W-:-:S12]  /*7800*/  BSSY B0, `(.L_x_3720) ;  /* 0x000000f000007945 */ /* 0x000fd80003800000 */
[----:B------:R-:W-:Y:S05]  /*7810*/  @!P5 BRA `(.L_x_3721) ;  /* 0x000000000034d947 */ /* 0x000fea0003800000 */
[----:B------:R-:W-:Y:S01]  /*7820*/  SHF.R.S32.HI R6, RZ, 0x1f, R86 ;  /* 0x0000001fff067819 */ /* 0x000fe20000011456 */
[----:B------:R-:W-:Y:S01]  /*7830*/  ULDC.64 UR12, c[0x0][0x270] ;  /* 0x00009c00000c7ab9 */ /* 0x000fe20000000a00 */
[----:B------:R-:W-:Y:S01]  /*7840*/  MOV R8, R68 ;  /* 0x0000004400087202 */ /* 0x000fe20000000f00 */
[----:B0---4-:R-:W-:Y:S02]  /*7850*/  IMAD.MOV.U32 R9, RZ, RZ, R67 ;  /* 0x000000ffff097224 */ /* 0x011fe400078e0043 */
[----:B------:R-:W-:Y:S02]  /*7860*/  IMAD R11, R6, UR12, RZ ;  /* 0x0000000c060b7c24 */ /* 0x000fe4000f8e02ff */
[----:B------:R-:W-:-:S04]  /*7870*/  IMAD.WIDE.U32 R8, R86, UR12, R8 ;  /* 0x0000000c56087c25 */ /* 0x000fc8000f8e0008 */
[----:B------:R-:W-:Y:S01]  /*7880*/  IMAD R11, R86, UR13, R11 ;  /* 0x0000000d560b7c24 */ /* 0x000fe2000f8e020b */
[----:B------:R-:W-:Y:S02]  /*7890*/  ULDC.64 UR12, c[0x0][0x210] ;  /* 0x00008400000c7ab9 */ /* 0x000fe40000000a00 */
[----:B------:R-:W-:Y:S02]  /*78a0*/  LEA R10, P5, R8, UR12, 0x1 ;  /* 0x0000000c080a7c11 */ /* 0x000fe4000f8a08ff */
[----:B------:R-:W-:Y:S02]  /*78b0*/  IADD3 R11, R9, R11, RZ ;  /* 0x0000000b090b7210 */ /* 0x000fe40007ffe0ff */
[----:B------:R-:W-:Y:S02]  /*78c0*/  F2FP.BF16.F32.PACK_AB R9, R32, R16 ;  /* 0x000000102009723e */ /* 0x000fe400000010ff */
[----:B------:R-:W-:-:S05]  /*78d0*/  LEA.HI.X R11, R8, UR13, R11, 0x1, P5 ;  /* 0x0000000d080b7c11 */ /* 0x000fca000a8f0c0b */
[----:B------:R0:W-:Y:S02]  /*78e0*/  STG.E desc[UR8][R10.64], R9 ;  /* 0x000000090a007986 */ /* 0x0001e4000c101908 */
.L_x_3721:
[----:B------:R-:W-:Y:S05]  /*78f0*/  BSYNC B0 ;  /* 0x0000000000007941 */ /* 0x000fea0003800000 */
.L_x_3720:
        /* <DEDUP_REMOVED lines=11> */
.L_x_3722:
        /* <DEDUP_REMOVED lines=16> */
.L_x_3724:
[----:B------:R-:W-:Y:S05]  /*7ab0*/  BSYNC B0 ;  /* 0x0000000000007941 */ /* 0x000fea0003800000 */
.L_x_3723:
        /* <DEDUP_REMOVED lines=11> */
.L_x_3725:
[----:B------:R-:W-:Y:S01]  /*7b70*/  LOP3.LUT P5, RZ, R5, 0x800, RZ, 0xc0, !PT ;  /* 0x0000080005ff7812 */ /* 0x000fe200078ac0ff */
[----:B------:R-:W-:-:S12]  /*7b80*/  BSSY B0, `(.L_x_3726) ;  /* 0x000000e000007945 */ /* 0x000fd80003800000 */
[----:B------:R-:W-:Y:S05]  /*7b90*/  @!P5 BRA `(.L_x_3727) ;  /* 0x000000000030d947 */ /* 0x000fea0003800000 */
[----:B------:R-:W-:Y:S01]  /*7ba0*/  ULDC.64 UR12, c[0x0][0x270] ;  /* 0x00009c00000c7ab9 */ /* 0x000fe20000000a00 */
[----:B0---4-:R-:W-:Y:S01]  /*7bb0*/  MOV R9, R67 ;  /* 0x0000004300097202 */ /* 0x011fe20000000f00 */
[----:B------:R-:W-:Y:S02]  /*7bc0*/  IMAD R11, R125, UR12, RZ ;  /* 0x0000000c7d0b7c24 */ /* 0x000fe4000f8e02ff */
[----:B------:R-:W-:Y:S02]  /*7bd0*/  IMAD.MOV.U32 R8, RZ, RZ, R68 ;  /* 0x000000ffff087224 */ /* 0x000fe400078e0044 */
[C---:B------:R-:W-:Y:S02]  /*7be0*/  IMAD R11, R84.reuse, UR13, R11 ;  /* 0x0000000d540b7c24 */ /* 0x040fe4000f8e020b */
[----:B------:R-:W-:Y:S01]  /*7bf0*/  IMAD.WIDE.U32 R8, R84, UR12, R8 ;  /* 0x0000000c54087c25 */ /* 0x000fe2000f8e0008 */
[----:B------:R-:W-:-:S04]  /*7c00*/  ULDC.64 UR12, c[0x0][0x210] ;  /* 0x00008400000c7ab9 */ /* 0x000fc80000000a00 */
[----:B------:R-:W-:Y:S02]  /*7c10*/  IADD3 R11, R9, R11, RZ ;  /* 0x0000000b090b7210 */ /* 0x000fe40007ffe0ff */
[----:B------:R-:W-:Y:S02]  /*7c20*/  LEA R10, P5, R8, UR12, 0x1 ;  /* 0x0000000c080a7c11 */ /* 0x000fe4000f8a08ff */
[----:B------:R-:W-:Y:S02]  /*7c30*/  F2FP.BF16.F32.PACK_AB R9, R34, R18 ;  /* 0x000000122209723e */ /* 0x000fe400000010ff */
[----:B------:R-:W-:-:S05]  /*7c40*/  LEA.HI.X R11, R8, UR13, R11, 0x1, P5 ;  /* 0x0000000d080b7c11 */ /* 0x000fca000a8f0c0b */
[----:B------:R0:W-:Y:S04]  /*7c50*/  STG.E desc[UR8][R10.64], R9 ;  /* 0x000000090a007986 */ /* 0x0001e8000c101908 */
.L_x_3727:
[----:B------:R-:W-:Y:S05]  /*7c60*/  BSYNC B0 ;  /* 0x0000000000007941 */ /* 0x000fea0003800000 */
.L_x_3726:
        /* <DEDUP_REMOVED lines=11> */
.L_x_3728:
[----:B------:R-:W-:Y:S01]  /*7d20*/  LOP3.LUT P5, RZ, R5, 0x400, RZ, 0xc0, !PT ;  /* 0x0000040005ff7812 */ /* 0x000fe200078ac0ff */
[----:B------:R-:W-:-:S12]  /*7d30*/  BSSY B0, `(.L_x_3729) ;  /* 0x000000e000007945 */ /* 0x000fd80003800000 */
[----:B------:R-:W-:Y:S05]  /*7d40*/  @!P5 BRA `(.L_x_3730) ;  /* 0x000000000030d947 */ /* 0x000fea0003800000 */
[----:B------:R-:W-:Y:S01]  /*7d50*/  ULDC.64 UR12, c[0x0][0x270] ;  /* 0x00009c00000c7ab9 */ /* 0x000fe20000000a00 */
[----:B------:R-:W-:Y:S01]  /*7d60*/  MOV R8, R68 ;  /* 0x0000004400087202 */ /* 0x000fe20000000f00 */
[----:B------:R-:W-:Y:S01]  /*7d70*/  IMAD R6, R124, UR12, RZ ;  /* 0x0000000c7c067c24 */ /* 0x000fe2000f8e02ff */
[----:B0---4-:R-:W-:Y:S02]  /*7d80*/  MOV R9, R67 ;  /* 0x0000004300097202 */ /* 0x011fe40000000f00 */
[----:B------:R-:W-:Y:S01]  /*7d90*/  F2FP.BF16.F32.PACK_AB R19, R35, R19 ;  /* 0x000000132313723e */ /* 0x000fe200000010ff */
[C---:B------:R-:W-:Y:S02]  /*7da0*/  IMAD R11, R83.reuse, UR13, R6 ;  /* 0x0000000d530b7c24 */ /* 0x040fe4000f8e0206 */
[----:B------:R-:W-:Y:S01]  /*7db0*/  IMAD.WIDE.U32 R8, R83, UR12, R8 ;  /* 0x0000000c53087c25 */ /* 0x000fe2000f8e0008 */
[----:B------:R-:W-:-:S03]  /*7dc0*/  ULDC.64 UR12, c[0x0][0x210] ;  /* 0x00008400000c7ab9 */ /* 0x000fc60000000a00 */
[----:B------:R-:W-:Y:S01]  /*7dd0*/  IMAD.IADD R11, R9, 0x1, R11 ;  /* 0x00000001090b7824 */ /* 0x000fe200078e020b */
[----:B------:R-:W-:-:S04]  /*7de0*/  LEA R10, P5, R8, UR12, 0x1 ;  /* 0x0000000c080a7c11 */ /* 0x000fc8000f8a08ff */
[----:B------:R-:W-:-:S05]  /*7df0*/  LEA.HI.X R11, R8, UR13, R11, 0x1, P5 ;  /* 0x0000000d080b7c11 */ /* 0x000fca000a8f0c0b */
[----:B------:R0:W-:Y:S04]  /*7e00*/  STG.E desc[UR8][R10.64], R19 ;  /* 0x000000130a007986 */ /* 0x0001e8000c101908 */
.L_x_3730:
[----:B------:R-:W-:Y:S05]  /*7e10*/  BSYNC B0 ;  /* 0x0000000000007941 */ /* 0x000fea0003800000 */
.L_x_3729:
        /* <DEDUP_REMOVED lines=11> */
.L_x_3731:
[----:B------:R-:W-:Y:S01]  /*7ed0*/  LOP3.LUT P5, RZ, R5, 0x200, RZ, 0xc0, !PT ;  /* 0x0000020005ff7812 */ /* 0x000fe200078ac0ff */
[----:B------:R-:W-:-:S12]  /*7ee0*/  BSSY B0, `(.L_x_3732) ;  /* 0x000000e000007945 */ /* 0x000fd80003800000 */
[----:B------:R-:W-:Y:S05]  /*7ef0*/  @!P5 BRA `(.L_x_3733) ;  /* 0x000000000030d947 */ /* 0x000fea0003800000 */
[----:B------:R-:W-:Y:S01]  /*7f00*/  ULDC.64 UR12, c[0x0][0x270] ;  /* 0x00009c00000c7ab9 */ /* 0x000fe20000000a00 */
[----:B------:R-:W-:Y:S01]  /*7f10*/  MOV R8, R68 ;  /* 0x0000004400087202 */ /* 0x000fe20000000f00 */
[----:B0-----:R-:W-:Y:S01]  /*7f20*/  IMAD R11, R123, UR12, RZ ;  /* 0x0000000c7b0b7c24 */ /* 0x001fe2000f8e02ff */
[----:B----4-:R-:W-:-:S03]  /*7f30*/  MOV R9, R67 ;  /* 0x0000004300097202 */ /* 0x010fc60000000f00 */
        /* <DEDUP_REMOVED lines=8> */
.L_x_3733:
[----:B------:R-:W-:Y:S05]  /*7fc0*/  BSYNC B0 ;  /* 0x0000000000007941 */ /* 0x000fea0003800000 */
.L_x_3732:
        /* <DEDUP_REMOVED lines=11> */
.L_x_3734:
[----:B------:R-:W-:Y:S01]  /*8080*/  LOP3.LUT P5, RZ, R5, 0x100, RZ, 0xc0, !PT ;  /* 0x0000010005ff7812 */ /* 0x000fe200078ac0ff */
[----:B------:R-:W-:-:S12]  /*8090*/  BSSY B0, `(.L_x_3735) ;  /* 0x000000e000007945 */ /* 0x000fd80003800000 */
[----:B------:R-:W-:Y:S05]  /*80a0*/  @!P5 BRA `(.L_x_3736) ;  /* 0x000000000030d947 */ /* 0x000fea0003800000 */
[----:B------:R-:W-:Y:S01]  /*80b0*/  ULDC.64 UR12, c[0x0][0x270] ;  /* 0x00009c00000c7ab9 */ /* 0x000fe20000000a00 */
[----:B------:R-:W-:Y:S01]  /*80c0*/  MOV R8, R68 ;  /* 0x0000004400087202 */ /* 0x000fe20000000f00 */
[----:B------:R-:W-:Y:S01]  /*80d0*/  IMAD R6, R122, UR12, RZ ;  /* 0x0000000c7a067c24 */ /* 0x000fe2000f8e02ff */
[----:B------:R-:W-:Y:S01]  /*80e0*/  F2FP.BF16.F32.PACK_AB R21, R37, R21 ;  /* 0x000000152515723e */ /* 0x000fe200000010ff */
[----:B0---4-:R-:W-:Y:S02]  /*80f0*/  IMAD.MOV.U32 R9, RZ, RZ, R67 ;  /* 0x000000ffff097224 */ /* 0x011fe400078e0043 */
[C---:B------:R-:W-:Y:S02]  /*8100*/  IMAD R11, R81.reuse, UR13, R6 ;  /* 0x0000000d510b7c24 */ /* 0x040fe4000f8e0206 */
[----:B------:R-:W-:Y:S01]  /*8110*/  IMAD.WIDE.U32 R8, R81, UR12, R8 ;  /* 0x0000000c51087c25 */ /* 0x000fe2000f8e0008 */
[----:B------:R-:W-:-:S04]  /*8120*/  ULDC.64 UR12, c[0x0][0x210] ;  /* 0x00008400000c7ab9 */ /* 0x000fc80000000a00 */
[----:B------:R-:W-:Y:S02]  /*8130*/  IADD3 R11, R9, R11, RZ ;  /* 0x0000000b090b7210 */ /* 0x000fe40007ffe0ff */
[----:B------:R-:W-:-:S04]  /*8140*/  LEA R10, P5, R8, UR12, 0x1 ;  /* 0x0000000c080a7c11 */ /* 0x000fc8000f8a08ff */
[----:B------:R-:W-:-:S05]  /*8150*/  LEA.HI.X R11, R8, UR13, R11, 0x1, P5 ;  /* 0x0000000d080b7c11 */ /* 0x000fca000a8f0c0b */
[----:B------:R0:W-:Y:S04]  /*8160*/  STG.E desc[UR8][R10.64], R21 ;  /* 0x000000150a007986 */ /* 0x0001e8000c101908 */
.L_x_3736:
[----:B------:R-:W-:Y:S05]  /*8170*/  BSYNC B0 ;  /* 0x0000000000007941 */ /* 0x000fea0003800000 */
.L_x_3735:
        /* <DEDUP_REMOVED lines=11> */
.L_x_3737:
        /* <DEDUP_REMOVED lines=15> */
.L_x_3739:
[----:B------:R-:W-:Y:S05]  /*8320*/  BSYNC B0 ;  /* 0x0000000000007941 */ /* 0x000fea0003800000 */
.L_x_3738:
        /* <DEDUP_REMOVED lines=11> */
.L_x_3740:
[----:B------:R-:W-:Y:S01]  /*83e0*/  LOP3.LUT P5, RZ, R5, 0x40, RZ, 0xc0, !PT ;  /* 0x0000004005ff7812 */ /* 0x000fe200078ac0ff */
[----:B------:R-:W-:-:S12]  /*83f0*/  BSSY B0, `(.L_x_3741) ;  /* 0x000000e000007945 */ /* 0x000fd80003800000 */
[----:B------:R-:W-:Y:S05]  /*8400*/  @!P5 BRA `(.L_x_3742) ;  /* 0x000000000030d947 */ /* 0x000fea0003800000 */
[----:B------:R-:W-:Y:S01]  /*8410*/  ULDC.64 UR12, c[0x0][0x270] ;  /* 0x00009c00000c7ab9 */ /* 0x000fe20000000a00 */
[----:B0---4-:R-:W-:Y:S01]  /*8420*/  MOV R9, R67 ;  /* 0x0000004300097202 */ /* 0x011fe20000000f00 */
[----:B------:R-:W-:Y:S01]  /*8430*/  IMAD R6, R120, UR12, RZ ;  /* 0x0000000c78067c24 */ /* 0x000fe2000f8e02ff */
[----:B------:R-:W-:Y:S01]  /*8440*/  F2FP.BF16.F32.PACK_AB R23, R42, R23 ;  /* 0x000000172a17723e */ /* 0x000fe200000010ff */
[----:B------:R-:W-:Y:S02]  /*8450*/  IMAD.MOV.U32 R8, RZ, RZ, R68 ;  /* 0x000000ffff087224 */ /* 0x000fe400078e0044 */
[C---:B------:R-:W-:Y:S02]  /*8460*/  IMAD R11, R79.reuse, UR13, R6 ;  /* 0x0000000d4f0b7c24 */ /* 0x040fe4000f8e0206 */
[----:B------:R-:W-:Y:S01]  /*8470*/  IMAD.WIDE.U32 R8, R79, UR12, R8 ;  /* 0x0000000c4f087c25 */ /* 0x000fe2000f8e0008 */
[----:B------:R-:W-:-:S04]  /*8480*/  ULDC.64 UR12, c[0x0][0x210] ;  /* 0x00008400000c7ab9 */ /* 0x000fc80000000a00 */
[----:B------:R-:W-:Y:S02]  /*8490*/  IADD3 R11, R9, R11, RZ ;  /* 0x0000000b090b7210 */ /* 0x000fe40007ffe0ff */
[----:B------:R-:W-:-:S04]  /*84a0*/  LEA R10, P5, R8, UR12, 0x1 ;  /* 0x0000000c080a7c11 */ /* 0x000fc8000f8a08ff */
[----:B------:R-:W-:-:S05]  /*84b0*/  LEA.HI.X R11, R8, UR13, R11, 0x1, P5 ;  /* 0x0000000d080b7c11 */ /* 0x000fca000a8f0c0b */
[----:B------:R0:W-:Y:S04]  /*84c0*/  STG.E desc[UR8][R10.64], R23 ;  /* 0x000000170a007986 */ /* 0x0001e8000c101908 */
.L_x_3742:
[----:B------:R-:W-:Y:S05]  /*84d0*/  BSYNC B0 ;  /* 0x0000000000007941 */ /* 0x000fea0003800000 */
.L_x_3741:
        /* <DEDUP_REMOVED lines=11> */
.L_x_3743:
        /* <DEDUP_REMOVED lines=9> */
[----:B------:R-:W-:-:S03]  /*8620*/  ULDC.64 UR12, c[0x0][0x210] ;  /* 0x00008400000c7ab9 */ /* 0x000fc60000000a00 */
[----:B------:R-:W-:Y:S01]  /*8630*/  IMAD.IADD R11, R9, 0x1, R11 ;  /* 0x00000001090b7824 */ /* 0x000fe200078e020b */
[----:B------:R-:W-:Y:S02]  /*8640*/  LEA R10, P5, R8, UR12, 0x1 ;  /* 0x0000000c080a7c11 */ /* 0x000fe4000f8a08ff */
[----:B------:R-:W-:Y:S02]  /*8650*/  F2FP.BF16.F32.PACK_AB R9, R48, R24 ;  /* 0x000000183009723e */ /* 0x000fe400000010ff */
[----:B------:R-:W-:-:S05]  /*8660*/  LEA.HI.X R11, R8, UR13, R11, 0x1, P5 ;  /* 0x0000000d080b7c11 */ /* 0x000fca000a8f0c0b */
[----:B------:R0:W-:Y:S04]  /*8670*/  STG.E desc[UR8][R10.64], R9 ;  /* 0x000000090a007986 */ /* 0x0001e8000c101908 */
.L_x_3745:
[----:B------:R-:W-:Y:S05]  /*8680*/  BSYNC B0 ;  /* 0x0000000000007941 */ /* 0x000fea0003800000 */
.L_x_3744:
        /* <DEDUP_REMOVED lines=11> */
.L_x_3746:
        /* <DEDUP_REMOVED lines=10> */
[----:B------:R-:W-:-:S04]  /*87e0*/  ULDC.64 UR12, c[0x0][0x210] ;  /* 0x00008400000c7ab9 */ /* 0x000fc80000000a00 */
[----:B------:R-:W-:Y:S02]  /*87f0*/  IADD3 R11, R9, R11, RZ ;  /* 0x0000000b090b7210 */ /* 0x000fe40007ffe0ff */
[----:B------:R-:W-:-:S04]  /*8800*/  LEA R10, P5, R8, UR12, 0x1 ;  /* 0x0000000c080a7c11 */ /* 0x000fc8000f8a08ff */
[----:B------:R-:W-:-:S05]  /*8810*/  LEA.HI.X R11, R8, UR13, R11, 0x1, P5 ;  /* 0x0000000d080b7c11 */ /* 0x000fca000a8f0c0b */
[----:B------:R0:W-:Y:S04]  /*8820*/  STG.E desc[UR8][R10.64], R25 ;  /* 0x000000190a007986 */ /* 0x0001e8000c101908 */
.L_x_3748:
[----:B------:R-:W-:Y:S05]  /*8830*/  BSYNC B0 ;  /* 0x0000000000007941 */ /* 0x000fea0003800000 */
.L_x_3747:
        /* <DEDUP_REMOVED lines=11> */
.L_x_3749:
[----:B------:R-:W-:Y:S01]  /*88f0*/  LOP3.LUT P5, RZ, R5, 0x8, RZ, 0xc0, !PT ;  /* 0x0000000805ff7812 */ /* 0x000fe200078ac0ff */
[----:B------:R-:W-:-:S12]  /*8900*/  BSSY B0, `(.L_x_3750) ;  /* 0x0000010000007945 */ /* 0x000fd80003800000 */
[----:B------:R-:W-:Y:S05]  /*8910*/  @!P5 BRA `(.L_x_3751) ;  /* 0x000000000038d947 */ /* 0x000fea0003800000 */
[----:B0-----:R-:W-:Y:S01]  /*8920*/  IADD3 R11, R0, 0xb8, RZ ;  /* 0x000000b8000b7810 */ /* 0x001fe20007ffe0ff */
[----:B------:R-:W-:Y:S01]  /*8930*/  ULDC.64 UR12, c[0x0][0x270] ;  /* 0x00009c00000c7ab9 */ /* 0x000fe20000000a00 */
[----:B----4-:R-:W-:Y:S01]  /*8940*/  MOV R9, R67 ;  /* 0x0000004300097202 */ /* 0x010fe20000000f00 */
[----:B------:R-:W-:Y:S01]  /*8950*/  IMAD.MOV.U32 R8, RZ, RZ, R68 ;  /* 0x000000ffff087224 */ /* 0x000fe200078e0044 */
[----:B------:R-:W-:-:S03]  /*8960*/  SHF.R.S32.HI R6, RZ, 0x1f, R11 ;  /* 0x0000001fff067819 */ /* 0x000fc6000001140b */
[----:B------:R-:W-:-:S04]  /*8970*/  IMAD.WIDE.U32 R8, R11, UR12, R8 ;  /* 0x0000000c0b087c25 */ /* 0x000fc8000f8e0008 */
[----:B------:R-:W-:-:S04]  /*8980*/  IMAD R6, R6, UR12, RZ ;  /* 0x0000000c06067c24 */ /* 0x000fc8000f8e02ff */
[----:B------:R-:W-:Y:S01]  /*8990*/  IMAD R11, R11, UR13, R6 ;  /* 0x0000000d0b0b7c24 */ /* 0x000fe2000f8e0206 */
[----:B------:R-:W-:Y:S02]  /*89a0*/  ULDC.64 UR12, c[0x0][0x210] ;  /* 0x00008400000c7ab9 */ /* 0x000fe40000000a00 */
[----:B------:R-:W-:Y:S02]  /*89b0*/  LEA R10, P5, R8, UR12, 0x1 ;  /* 0x0000000c080a7c11 */ /* 0x000fe4000f8a08ff */
[----:B------:R-:W-:Y:S02]  /*89c0*/  IADD3 R11, R9, R11, RZ ;  /* 0x0000000b090b7210 */ /* 0x000fe40007ffe0ff */
[----:B------:R-:W-:Y:S02]  /*89d0*/  F2FP.BF16.F32.PACK_AB R9, R50, R26 ;  /* 0x0000001a3209723e */ /* 0x000fe400000010ff */
[----:B------:R-:W-:-:S05]  /*89e0*/  LEA.HI.X R11, R8, UR13, R11, 0x1, P5 ;  /* 0x0000000d080b7c11 */ /* 0x000fca000a8f0c0b */
[----:B------:R0:W-:Y:S02]  /*89f0*/  STG.E desc[UR8][R10.64], R9 ;  /* 0x000000090a007986 */ /* 0x0001e4000c101908 */
.L_x_3751:
[----:B------:R-:W-:Y:S05]  /*8a00*/  BSYNC B0 ;  /* 0x0000000000007941 */ /* 0x000fea0003800000 */
.L_x_3750:
        /* <DEDUP_REMOVED lines=11> */
.L_x_3752:
[----:B------:R-:W-:Y:S01]  /*8ac0*/  LOP3.LUT P5, RZ, R5, 0x4, RZ, 0xc0, !PT ;  /* 0x0000000405ff7812 */ /* 0x000fe200078ac0ff */
[----:B------:R-:W-:-:S12]  /*8ad0*/  BSSY B0, `(.L_x_3753) ;  /* 0x0000010000007945 */ /* 0x000fd80003800000 */
[----:B------:R-:W-:Y:S05]  /*8ae0*/  @!P5 BRA `(.L_x_3754) ;  /* 0x000000000038d947 */ /* 0x000fea0003800000 */
[----:B0-----:R-:W-:Y:S01]  /*8af0*/  IADD3 R11, R0, 0xc0, RZ ;  /* 0x000000c0000b7810 */ /* 0x001fe20007ffe0ff */
[----:B------:R-:W-:Y:S01]  /*8b00*/  ULDC.64 UR12, c[0x0][0x270] ;  /* 0x00009c00000c7ab9 */ /* 0x000fe20000000a00 */
[----:B------:R-:W-:Y:S01]  /*8b10*/  MOV R8, R68 ;  /* 0x0000004400087202 */ /* 0x000fe20000000f00 */
[----:B----4-:R-:W-:Y:S01]  /*8b20*/  IMAD.MOV.U32 R9, RZ, RZ, R67 ;  /* 0x000000ffff097224 */ /* 0x010fe200078e0043 */
[----:B------:R-:W-:Y:S02]  /*8b30*/  SHF.R.S32.HI R6, RZ, 0x1f, R11 ;  /* 0x0000001fff067819 */ /* 0x000fe4000001140b */
[----:B------:R-:W-:Y:S01]  /*8b40*/  F2FP.BF16.F32.PACK_AB R27, R51, R27 ;  /* 0x0000001b331b723e */ /* 0x000fe200000010ff */
[----:B------:R-:W-:-:S04]  /*8b50*/  IMAD.WIDE.U32 R8, R11, UR12, R8 ;  /* 0x0000000c0b087c25 */ /* 0x000fc8000f8e0008 */
[----:B------:R-:W-:-:S04]  /*8b60*/  IMAD R6, R6, UR12, RZ ;  /* 0x0000000c06067c24 */ /* 0x000fc8000f8e02ff */
[----:B------:R-:W-:Y:S01]  /*8b70*/  IMAD R11, R11, UR13, R6 ;  /* 0x0000000d0b0b7c24 */ /* 0x000fe2000f8e0206 */
[----:B------:R-:W-:Y:S02]  /*8b80*/  ULDC.64 UR12, c[0x0][0x210] ;  /* 0x00008400000c7ab9 */ /* 0x000fe40000000a00 */
[----:B------:R-:W-:Y:S02]  /*8b90*/  LEA R10, P5, R8, UR12, 0x1 ;  /* 0x0000000c080a7c11 */ /* 0x000fe4000f8a08ff */
[----:B------:R-:W-:-:S04]  /*8ba0*/  IADD3 R11, R9, R11, RZ ;  /* 0x0000000b090b7210 */ /* 0x000fc80007ffe0ff */
[----:B------:R-:W-:-:S05]  /*8bb0*/  LEA.HI.X R11, R8, UR13, R11, 0x1, P5 ;  /* 0x0000000d080b7c11 */ /* 0x000fca000a8f0c0b */
[----:B------:R0:W-:Y:S02]  /*8bc0*/  STG.E desc[UR8][R10.64], R27 ;  /* 0x0000001b0a007986 */ /* 0x0001e4000c101908 */
.L_x_3754:
[----:B------:R-:W-:Y:S05]  /*8bd0*/  BSYNC B0 ;  /* 0x0000000000007941 */ /* 0x000fea0003800000 */
.L_x_3753:
        /* <DEDUP_REMOVED lines=11> */
.L_x_3755:
[----:B------:R-:W-:Y:S01]  /*8c90*/  LOP3.LUT P5, RZ, R5, 0x1, RZ, 0xc0, !PT ;  /* 0x0000000105ff7812 */ /* 0x000fe200078ac0ff */
[----:B------:R-:W-:-:S12]  /*8ca0*/  BSSY B0, `(.L_x_3756) ;  /* 0x0000010000007945 */ /* 0x000fd80003800000 */
[----:B------:R-:W-:Y:S05]  /*8cb0*/  @!P5 BRA `(.L_x_3757) ;  /* 0x000000000038d947 */ /* 0x000fea0003800000 */
[----:B0-----:R-:W-:Y:S01]  /*8cc0*/  IADD3 R11, R0, 0xc8, RZ ;  /* 0x000000c8000b7810 */ /* 0x001fe20007ffe0ff */
[----:B------:R-:W-:Y:S01]  /*8cd0*/  ULDC.64 UR12, c[0x0][0x270] ;  /* 0x00009c00000c7ab9 */ /* 0x000fe20000000a00 */
[----:B------:R-:W-:Y:S02]  /*8ce0*/  MOV R8, R68 ;  /* 0x0000004400087202 */ /* 0x000fe40000000f00 */
[----:B------:R-:W-:Y:S02]  /*8cf0*/  SHF.R.S32.HI R6, RZ, 0x1f, R11 ;  /* 0x0000001fff067819 */ /* 0x000fe4000001140b */
[----:B----4-:R-:W-:-:S03]  /*8d00*/  MOV R9, R67 ;  /* 0x0000004300097202 */ /* 0x010fc60000000f00 */
[----:B------:R-:W-:Y:S02]  /*8d10*/  IMAD R6, R6, UR12, RZ ;  /* 0x0000000c06067c24 */ /* 0x000fe4000f8e02ff */
        /* <DEDUP_REMOVED lines=8> */
.L_x_3757:
[----:B------:R-:W-:Y:S05]  /*8da0*/  BSYNC B0 ;  /* 0x0000000000007941 */ /* 0x000fea0003800000 */
.L_x_3756:
        /* <DEDUP_REMOVED lines=11> */
.L_x_3758:
[----:B------:R-:W-:Y:S04]  /*8e60*/  BSSY B0, `(.L_x_3759) ;  /* 0x0000010000007945 */ /* 0x000fe80003800000 */
[----:B------:R-:W-:Y:S05]  /*8e70*/  @!P0 BRA `(.L_x_3760) ;  /* 0x0000000000388947 */ /* 0x000fea0003800000 */
[----:B0-----:R-:W-:Y:S01]  /*8e80*/  IADD3 R11, R0, 0xd0, RZ ;  /* 0x000000d0000b7810 */ /* 0x001fe20007ffe0ff */
[----:B------:R-:W-:Y:S01]  /*8e90*/  ULDC.64 UR12, c[0x0][0x270] ;  /* 0x00009c00000c7ab9 */ /* 0x000fe20000000a00 */
[----:B------:R-:W-:Y:S02]  /*8ea0*/  MOV R8, R68 ;  /* 0x0000004400087202 */ /* 0x000fe40000000f00 */
[----:B------:R-:W-:Y:S02]  /*8eb0*/  SHF.R.S32.HI R6, RZ, 0x1f, R11 ;  /* 0x0000001fff067819 */ /* 0x000fe4000001140b */
[----:B----4-:R-:W-:Y:S02]  /*8ec0*/  MOV R9, R67 ;  /* 0x0000004300097202 */ /* 0x010fe40000000f00 */
[----:B------:R-:W-:Y:S01]  /*8ed0*/  F2FP.BF16.F32.PACK_AB R41, R53, R41 ;  /* 0x000000293529723e */ /* 0x000fe200000010ff */
[----:B------:R-:W-:Y:S02]  /*8ee0*/  IMAD R6, R6, UR12, RZ ;  /* 0x0000000c06067c24 */ /* 0x000fe4000f8e02ff */
[----:B------:R-:W-:-:S04]  /*8ef0*/  IMAD.WIDE.U32 R8, R11, UR12, R8 ;  /* 0x0000000c0b087c25 */ /* 0x000fc8000f8e0008 */
[----:B------:R-:W-:Y:S01]  /*8f00*/  IMAD R11, R11, UR13, R6 ;  /* 0x0000000d0b0b7c24 */ /* 0x000fe2000f8e0206 */
[----:B------:R-:W-:Y:S02]  /*8f10*/  ULDC.64 UR12, c[0x0][0x210] ;  /* 0x00008400000c7ab9 */ /* 0x000fe40000000a00 */
[----:B------:R-:W-:Y:S02]  /*8f20*/  LEA R10, P5, R8, UR12, 0x1 ;  /* 0x0000000c080a7c11 */ /* 0x000fe4000f8a08ff */
[----:B------:R-:W-:-:S04]  /*8f30*/  IADD3 R11, R9, R11, RZ ;  /* 0x0000000b090b7210 */ /* 0x000fc80007ffe0ff */
[----:B------:R-:W-:-:S05]  /*8f40*/  LEA.HI.X R11, R8, UR13, R11, 0x1, P5 ;  /* 0x0000000d080b7c11 */ /* 0x000fca000a8f0c0b */
[----:B------:R0:W-:Y:S02]  /*8f50*/  STG.E desc[UR8][R10.64], R41 ;  /* 0x000000290a007986 */ /* 0x0001e4000c101908 */
.L_x_3760:
[----:B------:R-:W-:Y:S05]  /*8f60*/  BSYNC B0 ;  /* 0x0000000000007941 */ /* 0x000fea0003800000 */
.L_x_3759:
        /* <DEDUP_REMOVED lines=11> */
.L_x_3761:
[----:B------:R-:W-:Y:S04]  /*9020*/  BSSY B0, `(.L_x_3762) ;  /* 0x0000010000007945 */ /* 0x000fe80003800000 */
[----:B------:R-:W-:Y:S05]  /*9030*/  @!P1 BRA `(.L_x_3763) ;  /* 0x0000000000389947 */ /* 0x000fea0003800000 */
[----:B0-----:R-:W-:Y:S01]  /*9040*/  VIADD R11, R0, 0xd8 ;  /* 0x000000d8000b7836 */ /* 0x001fe20000000000 */
[----:B------:R-:W-:Y:S01]  /*9050*/  ULDC.64 UR12, c[0x0][0x270] ;  /* 0x00009c00000c7ab9 */ /* 0x000fe20000000a00 */
[----:B------:R-:W-:Y:S02]  /*9060*/  MOV R8, R68 ;  /* 0x0000004400087202 */ /* 0x000fe40000000f00 */
[----:B----4-:R-:W-:Y:S02]  /*9070*/  MOV R9, R67 ;  /* 0x0000004300097202 */ /* 0x010fe40000000f00 */
        /* <DEDUP_REMOVED lines=10> */
.L_x_3763:
[----:B------:R-:W-:Y:S05]  /*9120*/  BSYNC B0 ;  /* 0x0000000000007941 */ /* 0x000fea0003800000 */
.L_x_3762:
        /* <DEDUP_REMOVED lines=11> */
.L_x_3764:
[----:B------:R-:W-:Y:S04]  /*91e0*/  BSSY B0, `(.L_x_3765) ;  /* 0x0000010000007945 */ /* 0x000fe80003800000 */
        /* <DEDUP_REMOVED lines=15> */
.L_x_3766:
[----:B------:R-:W-:Y:S05]  /*92e0*/  BSYNC B0 ;  /* 0x0000000000007941 */ /* 0x000fea0003800000 */
.L_x_3765:
        /* <DEDUP_REMOVED lines=11> */
.L_x_3767:
[----:B------:R-:W-:Y:S04]  /*93a0*/  BSSY B0, `(.L_x_3768) ;  /* 0x0000010000007945 */ /* 0x000fe80003800000 */
        /* <DEDUP_REMOVED lines=15> */
.L_x_3769:
[----:B------:R-:W-:Y:S05]  /*94a0*/  BSYNC B0 ;  /* 0x0000000000007941 */ /* 0x000fea0003800000 */
.L_x_3768:
        /* <DEDUP_REMOVED lines=11> */
.L_x_3770:
[----:B------:R-:W-:Y:S04]  /*9560*/  BSSY B0, `(.L_x_3771) ;  /* 0x0000010000007945 */ /* 0x000fe80003800000 */
        /* <DEDUP_REMOVED lines=15> */
.L_x_3772:
[----:B------:R-:W-:Y:S05]  /*9660*/  BSYNC B0 ;  /* 0x0000000000007941 */ /* 0x000fea0003800000 */
.L_x_3771:
[----:B------:R-:W-:Y:S05]  /*9670*/  @!P6 BRA `(.L_x_3773) ;  /* 0x000000000028e947 */ /* 0x000fea0003800000 */
[----:B------:R-:W-:Y:S01]  /*9680*/  FMUL.FTZ R6, R28, -1.4426950216293334961 ;  /* 0xbfb8aa3b1c067820 */ /* 0x000fe20000410000 */
[----:B0-----:R-:W-:-:S05]  /*9690*/  FMUL.FTZ R10, R29, -1.4426950216293334961 ;  /* 0xbfb8aa3b1d0a7820 */ /* 0x001fca0000410000 */
[----:B------:R-:W0:Y:S08]  /*96a0*/  MUFU.EX2 R6, R6 ;  /* 0x0000000600067308 */ /* 0x000e300000000800 */
[----:B------:R-:W5:Y:S01]  /*96b0*/  MUFU.EX2 R10, R10 ;  /* 0x0000000a000a7308 */ /* 0x000f620000000800 */
[----:B0-----:R-:W-:-:S07]  /*96c0*/  FADD.FTZ R8, R6, 1 ;  /* 0x3f80000006087421 */ /* 0x001fce0000010000 */
[----:B----4-:R-:W0:Y:S01]  /*96d0*/  MUFU.RCP R9, R8 ;  /* 0x0000000800097308 */ /* 0x010e220000001000 */
[----:B-----5:R-:W-:-:S07]  /*96e0*/  FADD.FTZ R11, R10, 1 ;  /* 0x3f8000000a0b7421 */ /* 0x020fce0000010000 */
[----:B------:R-:W4:Y:S01]  /*96f0*/  MUFU.RCP R12, R11 ;  /* 0x0000000b000c7308 */ /* 0x000f220000001000 */
[----:B0-----:R-:W-:Y:S01]  /*9700*/  FMUL.FTZ R28, R28, R9 ;  /* 0x000000091c1c7220 */ /* 0x001fe20000410000 */
[----:B----4-:R-:W-:-:S07]  /*9710*/  FMUL.FTZ R29, R29, R12 ;  /* 0x0000000c1d1d7220 */ /* 0x010fce0000410000 */
.L_x_3773:
[----:B------:R-:W-:Y:S01]  /*9720*/  ULDC.64 UR12, c[0x0][0x278] ;  /* 0x00009e00000c7ab9 */ /* 0x000fe20000000a00 */
[----:B------:R-:W-:Y:S01]  /*9730*/  BSSY B0, `(.L_x_3774) ;  /* 0x0000010000007945 */ /* 0x000fe20003800000 */
[----:B------:R-:W-:-:S04]  /*9740*/  ISETP.GE.U32.AND P5, PT, R39, UR12, PT ;  /* 0x0000000c27007c0c */ /* 0x000fc8000bfa6070 */
[----:B------:R-:W-:-:S04]  /*9750*/  ISETP.GE.AND.EX P5, PT, R7, UR13, PT, P5 ;  /* 0x0000000d07007c0c */ /* 0x000fc8000bfa6350 */
[----:B------:R-:W-:-:S13]  /*9760*/  ISETP.GT.U32.OR P5, PT, R104, 0x1df, P5 ;  /* 0x000001df6800780c */ /* 0x000fda0002fa4470 */
[----:B------:R-:W-:Y:S05]  /*9770*/  @P5 BRA `(.L_x_3775) ;  /* 0x00000000002c5947 */ /* 0x000fea0003800000 */
[----:B------:R-:W-:Y:S01]  /*9780*/  ULDC.64 UR12, c[0x0][0x270] ;  /* 0x00009c00000c7ab9 */ /* 0x000fe20000000a00 */
[----:B------:R-:W-:Y:S01]  /*9790*/  MOV R66, R68 ;  /* 0x0000004400427202 */ /* 0x000fe20000000f00 */
[----:B------:R-:W-:Y:S01]  /*97a0*/  IMAD R6, R7, UR12, RZ ;  /* 0x0000000c07067c24 */ /* 0x000fe2000f8e02ff */
[----:B------:R-:W-:-:S03]  /*97b0*/  F2FP.BF16.F32.PACK_AB R29, R29, R28 ;  /* 0x0000001c1d1d723e */ /* 0x000fc600000010ff */
[----:B------:R-:W-:-:S04]  /*97c0*/  IMAD.WIDE.U32 R66, R39, UR12, R66 ;  /* 0x0000000c27427c25 */ /* 0x000fc8000f8e0042 */
[----:B------:R-:W-:Y:S01]  /*97d0*/  IMAD R39, R39, UR13, R6 ;  /* 0x0000000d27277c24 */ /* 0x000fe2000f8e0206 */
[----:B------:R-:W-:Y:S02]  /*97e0*/  ULDC.64 UR12, c[0x0][0x210] ;  /* 0x00008400000c7ab9 */ /* 0x000fe40000000a00 */
[----:B------:R-:W-:Y:S02]  /*97f0*/  LEA R6, P5, R66, UR12, 0x1 ;  /* 0x0000000c42067c11 */ /* 0x000fe4000f8a08ff */
[----:B------:R-:W-:-:S04]  /*9800*/  IADD3 R39, R67, R39, RZ ;  /* 0x0000002743277210 */ /* 0x000fc80007ffe0ff */
[----:B------:R-:W-:-:S05]  /*9810*/  LEA.HI.X R7, R66, UR13, R39, 0x1, P5 ;  /* 0x0000000d42077c11 */ /* 0x000fca000a8f0c27 */
[----:B------:R0:W-:Y:S02]  /*9820*/  STG.E desc[UR8][R6.64], R29 ;  /* 0x0000001d06007986 */ /* 0x0001e4000c101908 */
.L_x_3775:
[----:B------:R-:W-:Y:S05]  /*9830*/  BSYNC B0 ;  /* 0x0000000000007941 */ /* 0x000fea0003800000 */
.L_x_3774:
[----:B0-----:R-:W0:Y:S01]  /*9840*/  LDC R7, c[0x0][0x10] ;  /* 0x00000400ff077b82 */ /* 0x001e220000000800 */
[----:B------:R-:W-:Y:S02]  /*9850*/  IADD3 R3, R3, 0x1, RZ ;  /* 0x0000000103037810 */ /* 0x000fe40007ffe0ff */
[----:B0-----:R-:W-:-:S04]  /*9860*/  IADD3 R2, R7, R2, RZ ;  /* 0x0000000207027210 */ /* 0x001fc80007ffe0ff */
[----:B------:R-:W-:-:S13]  /*9870*/  ISETP.GE.AND P5, PT, R2, UR4, PT ;  /* 0x0000000402007c0c */ /* 0x000fda000bfa6270 */
[----:B------:R-:W-:Y:S05]  /*9880*/  @!P5 BRA `(.L_x_3776) ;  /* 0xffffff7000ecd947 */ /* 0x000fea000383ffff */
[----:B------:R-:W-:Y:S05]  /*9890*/  EXIT ;  /* 0x000000000000794d */ /* 0x000fea0003800000 */
.L_x_3777:
        /* <DEDUP_REMOVED lines=14> */
.L_x_5632:


//--------------------- .text._Z35group_norm_nhwc_fwd_one_pass_kernelI11Bf16IOFp32WLi512ELi120ELi480EEv26Group_norm_nhwc_fwd_params --------------------------
	.section	.text._Z35group_norm_nhwc_fwd_one_pass_kernelI11Bf16IOFp32WLi512ELi120ELi480EEv26Group_norm_nhwc_fwd_params,"ax",@progbits
	.align	128
        .global         _Z35group_norm_nhwc_fwd_one_pass_kernelI11Bf16IOFp32WLi512ELi120ELi480EEv26Group_norm_nhwc_fwd_params
        .type           _Z35group_norm_nhwc_fwd_one_pass_kernelI11Bf16IOFp32WLi512ELi120ELi480EEv26Group_norm_nhwc_fwd_params,@function
        .size           _Z35group_norm_nhwc_fwd_one_pass_kernelI11Bf16IOFp32WLi512ELi120ELi480EEv26Group_norm_nhwc_fwd_params,(.L_x_5633 - _Z35group_norm_nhwc_fwd_one_pass_kernelI11Bf16IOFp32WLi512ELi120ELi480EEv26Group_norm_nhwc_fwd_params)
        .other          _Z35group_norm_nhwc_fwd_one_pass_kernelI11Bf16IOFp32WLi512ELi120ELi480EEv26Group_norm_nhwc_fwd_params,@"STO_CUDA_ENTRY STV_DEFAULT"
_Z35group_norm_nhwc_fwd_one_pass_kernelI11Bf16IOFp32WLi512ELi120ELi480EEv26Group_norm_nhwc_fwd_params:
.text._Z35group_norm_nhwc_fwd_one_pass_kernelI11Bf16IOFp32WLi512ELi120ELi480EEv26Group_norm_nhwc_fwd_params:
[----:B------:R-:W0:Y:S08]  /*0000*/  LDC R1, c[0x0][0x28] ;  /* 0x00000a00ff017b82 */ /* 0x000e300000000800 */
[----:B------:R-:W1:Y:S01]  /*0010*/  S2UR UR8, SR_CTAID.Y ;  /* 0x00000000000879c3 */ /* 0x000e620000002600 */
[----:B------:R-:W-:Y:S01]  /*0020*/  ULDC UR4, c[0x0][0x288] ;  /* 0x0000a20000047ab9 */ /* 0x000fe20000000800 */
[----:B------:R-:W-:Y:S01]  /*0030*/  ULDC UR5, c[0x0][0x258] ;  /* 0x0000960000057ab9 */ /* 0x000fe20000000800 */
[----:B0-----:R-:W-:Y:S01]  /*0040*/  VIADD R1, R1, 0xfffffc30 ;  /* 0xfffffc3001017836 */ /* 0x001fe20000000000 */
[----:B------:R-:W-:-:S04]  /*0050*/  UIMAD UR4, UR4, UR5, URZ ;  /* 0x00000005040472a4 */ /* 0x000fc8000f8e023f */
[----:B------:R-:W-:Y:S01]  /*0060*/  R2UR UR5, R1 ;  /* 0x00000000010572ca */ /* 0x000fe200000e0000 */
[----:B-1----:R-:W-:-:S06]  /*0070*/  UISETP.GE.AND UP0, UPT, UR8, UR4, UPT ;  /* 0x000000040800728c */ /* 0x002fcc000bf06270 */
[----:B------:R-:W-:-:S13]  /*0080*/  PLOP3.LUT P0, PT, PT, PT, UP0, 0x80, 0x0 ;  /* 0x000000000000781c */ /* 0x000fda0003f0f008 */
[----:B------:R-:W-:Y:S05]  /*0090*/  @P0 EXIT ;  /* 0x000000000000094d */ /* 0x000fea0003800000 */
[----:B------:R-:W0:Y:S01]  /*00a0*/  S2R R2, SR_TID.X ;  /* 0x0000000000027919 */ /* 0x000e220000002100 */
[----:B------:R-:W1:Y:S01]  /*00b0*/  S2UR UR14, SR_CTAID.X ;  /* 0x00000000000e79c3 */ /* 0x000e620000002500 */
[----:B------:R-:W-:Y:S01]  /*00c0*/  UIADD3 UR5, UR5, 0x10, URZ ;  /* 0x0000001005057890 */ /* 0x000fe2000fffe03f */
[----:B------:R-:W-:Y:S01]  /*00d0*/  UMOV UR4, URZ ;  /* 0x0000003f00047c82 */ /* 0x000fe20008000000 */
[----:B------:R-:W-:-:S05]  /*00e0*/  ULDC.64 UR12, c[0x0][0x208] ;  /* 0x00008200000c7ab9 */ /* 0x000fca0000000a00 */
[----:B------:R-:W1:Y:S01]  /*00f0*/  LDC R5, c[0x0][0x294] ;  /* 0x0000a500ff057b82 */ /* 0x000e620000000800 */
[----:B0-----:R-:W-:-:S05]  /*0100*/  IMAD.WIDE.U32 R2, R2, -0x77777777, RZ ;  /* 0x8888888902027825 */ /* 0x001fca00078e00ff */
[----:B------:R-:W-:-:S05]  /*0110*/  SHF.R.U32.HI R0, RZ, 0x5, R3 ;  /* 0x00000005ff007819 */ /* 0x000fca0000011603 */
[----:B-1----:R-:W-:-:S07]  /*0120*/  IMAD R0, R5, UR14, R0 ;  /* 0x0000000e05007c24 */ /* 0x002fce000f8e0200 */
.L_x_3794:
[----:B------:R-:W-:Y:S01]  /*0130*/  ULDC UR11, c[0x0][0x288] ;  /* 0x0000a200000b7ab9 */ /* 0x000fe20000000800 */
[----:B------:R-:W-:Y:S01]  /*0140*/  IABS R7, UR8 ;  /* 0x0000000800077c13 */ /* 0x000fe20008000000 */
[----:B------:R-:W-:Y:S01]  /*0150*/  IMAD.U32 R5, RZ, RZ, UR11 ;  /* 0x0000000bff057e24 */ /* 0x000fe2000f8e00ff */
[----:B------:R-:W-:Y:S01]  /*0160*/  UMOV UR6, URZ ;  /* 0x0000003f00067c82 */ /* 0x000fe20008000000 */
[----:B------:R-:W-:Y:S01]  /*0170*/  ULDC.64 UR16, c[0x0][0x278] ;  /* 0x00009e0000107ab9 */ /* 0x000fe20000000a00 */
[----:B------:R-:W-:Y:S01]  /*0180*/  R2UR UR10, R7 ;  /* 0x00000000070a72ca */ /* 0x000fe200000e0000 */
[C---:B------:R-:W-:Y:S01]  /*0190*/  VIADD R27, R0.reuse, 0x8 ;  /* 0x00000008001b7836 */ /* 0x040fe20000000000 */
[----:B------:R-:W-:Y:S01]  /*01a0*/  IABS R5, R5 ;  /* 0x0000000500057213 */ /* 0x000fe20000000000 */
[C---:B------:R-:W-:Y:S01]  /*01b0*/  VIADD R29, R0.reuse, 0x10 ;  /* 0x00000010001d7836 */ /* 0x040fe20000000000 */
[----:B------:R-:W-:Y:S01]  /*01c0*/  SHF.R.S32.HI R9, RZ, 0x1f, R0 ;  /* 0x0000001fff097819 */ /* 0x000fe20000011400 */
[C---:B------:R-:W-:Y:S01]  /*01d0*/  VIADD R20, R0.reuse, 0x18 ;  /* 0x0000001800147836 */ /* 0x040fe20000000000 */
[----:B------:R-:W-:Y:S01]  /*01e0*/  R2UR UR15, R5 ;  /* 0x00000000050f72ca */ /* 0x000fe200000e0000 */
[C---:B------:R-:W-:Y:S01]  /*01f0*/  VIADD R56, R0.reuse, 0x1e8 ;  /* 0x000001e800387836 */ /* 0x040fe20000000000 */
[----:B------:R-:W-:Y:S01]  /*0200*/  ISETP.GE.U32.AND P1, PT, R0, UR16, PT ;  /* 0x0000001000007c0c */ /* 0x000fe2000bf26070 */
[----:B------:R-:W-:Y:S01]  /*0210*/  STL [R1+0x2d0], R0 ;  /* 0x0002d00001007387 */ /* 0x000fe20000100800 */
[----:B--2---:R-:W-:-:S02]  /*0220*/  SHF.R.S32.HI R25, RZ, 0x1f, R27 ;  /* 0x0000001fff197819 */ /* 0x004fc4000001141b */
[----:B------:R-:W-:Y:S02]  /*0230*/  LOP3.LUT R2, R2, 0xfdffffff, RZ, 0xc0, !PT ;  /* 0xfdffffff02027812 */ /* 0x000fe400078ec0ff */
[----:B------:R-:W-:Y:S02]  /*0240*/  ISETP.GE.U32.AND P2, PT, R29, UR16, PT ;  /* 0x000000101d007c0c */ /* 0x000fe4000bf46070 */
[----:B------:R-:W-:Y:S02]  /*0250*/  SHF.R.S32.HI R31, RZ, 0x1f, R29 ;  /* 0x0000001fff1f7819 */ /* 0x000fe4000001141d */
[----:B------:R-:W-:Y:S01]  /*0260*/  SHF.R.S32.HI R23, RZ, 0x1f, R20 ;  /* 0x0000001fff177819 */ /* 0x000fe20000011414 */
[----:B0-----:R-:W0:Y:S01]  /*0270*/  I2F.RP R5, UR15 ;  /* 0x0000000f00057d06 */ /* 0x001e220008209400 */
[----:B------:R-:W-:Y:S02]  /*0280*/  LOP3.LUT R3, R3, 0x7fffffff, RZ, 0xc0, !PT ;  /* 0x7fffffff03037812 */ /* 0x000fe400078ec0ff */
[----:B------:R-:W-:-:S05]  /*0290*/  LOP3.LUT R4, R4, 0xfffffffe, RZ, 0xc0, !PT ;  /* 0xfffffffe04047812 */ /* 0x000fca00078ec0ff */
[----:B0-----:R-:W0:Y:S02]  /*02a0*/  MUFU.RCP R5, R5 ;  /* 0x0000000500057308 */ /* 0x001e240000001000 */
[----:B0-----:R-:W-:Y:S02]  /*02b0*/  IADD3 R6, R5, 0xffffffe, RZ ;  /* 0x0ffffffe05067810 */ /* 0x001fe40007ffe0ff */
[----:B------:R-:W0:Y:S04]  /*02c0*/  S2R R5, SR_TID.X ;  /* 0x0000000000057919 */ /* 0x000e280000002100 */
[----:B------:R-:W1:Y:S02]  /*02d0*/  F2I.FTZ.U32.TRUNC.NTZ R6, R6 ;  /* 0x0000000600067305 */ /* 0x000e64000021f000 */
[----:B-1----:R-:W-:-:S13]  /*02e0*/  R2UR UR7, R6 ;  /* 0x00000000060772ca */ /* 0x002fda00000e0000 */
[----:B------:R-:W-:Y:S01]  /*02f0*/  UIADD3 UR9, URZ, -UR7, URZ ;  /* 0x800000073f097290 */ /* 0x000fe2000fffe03f */
[C---:B0-----:R-:W-:Y:S01]  /*0300*/  IMAD.WIDE.U32 R6, R5.reuse, -0x77777777, RZ ;  /* 0x8888888905067825 */ /* 0x041fe200078e00ff */
[----:B------:R-:W-:Y:S02]  /*0310*/  ISETP.GT.U32.AND P0, PT, R5, 0x1df, PT ;  /* 0x000001df0500780c */ /* 0x000fe40003f04070 */
[----:B------:R-:W-:Y:S02]  /*0320*/  UIMAD UR9, UR9, UR15, URZ ;  /* 0x0000000f090972a4 */ /* 0x000fe4000f8e023f */
[----:B------:R-:W-:Y:S02]  /*0330*/  SHF.R.U32.HI R6, RZ, 0x5, R7 ;  /* 0x00000005ff067819 */ /* 0x000fe40000011607 */
[----:B------:R-:W-:Y:S01]  /*0340*/  UIMAD.WIDE.U32 UR6, UR7, UR9, UR6 ;  /* 0x00000009070672a5 */ /* 0x000fe2000f8e0006 */
[----:B------:R-:W-:Y:S02]  /*0350*/  ISETP.GE.OR.EX P3, PT, R9, UR17, P0, P1 ;  /* 0x0000001109007c0c */ /* 0x000fe40008766710 */
[----:B------:R-:W-:Y:S01]  /*0360*/  ISETP.GE.U32.AND P1, PT, R27, UR16, PT ;  /* 0x000000101b007c0c */ /* 0x000fe2000bf26070 */
[----:B------:R-:W-:Y:S01]  /*0370*/  UIMAD.WIDE.U32 UR6, UR7, UR10, URZ ;  /* 0x0000000a070672a5 */ /* 0x000fe2000f8e003f */
[----:B------:R-:W-:Y:S01]  /*0380*/  IMAD R6, R6, -0x3c, R5 ;  /* 0xffffffc406067824 */ /* 0x000fe200078e0205 */
[----:B------:R-:W-:-:S02]  /*0390*/  ISETP.GE.OR.EX P5, PT, R31, UR17, P0, P2 ;  /* 0x000000111f007c0c */ /* 0x000fc400087a6720 */
[----:B------:R-:W-:Y:S01]  /*03a0*/  UIADD3 UR6, -UR7, URZ, URZ ;  /* 0x0000003f07067290 */ /* 0x000fe2000fffe13f */
[----:B------:R-:W-:Y:S02]  /*03b0*/  ISETP.GE.OR.EX P6, PT, R25, UR17, P0, P1 ;  /* 0x0000001119007c0c */ /* 0x000fe400087c6710 */
[----:B------:R-:W-:Y:S01]  /*03c0*/  SHF.L.U32 R6, R6, 0x1, RZ ;  /* 0x0000000106067819 */ /* 0x000fe200000006ff */
[----:B------:R-:W-:Y:S01]  /*03d0*/  UIMAD UR6, UR15, UR6, UR10 ;  /* 0x000000060f0672a4 */ /* 0x000fe2000f8e020a */
[----:B------:R-:W-:Y:S01]  /*03e0*/  @P0 LOP3.LUT R4, R4, 0x1, RZ, 0xfc, !PT ;  /* 0x0000000104040812 */ /* 0x000fe200078efcff */
[----:B------:R-:W0:Y:S01]  /*03f0*/  @!P3 LDC.64 R32, c[0x0][0x270] ;  /* 0x00009c00ff20bb82 */ /* 0x000e220000000a00 */
[----:B------:R-:W-:Y:S01]  /*0400*/  @P3 LOP3.LUT R2, R2, 0x2000000, RZ, 0xfc, !PT ;  /* 0x0200000002023812 */ /* 0x000fe200078efcff */
[----:B------:R-:W-:Y:S01]  /*0410*/  UISETP.GT.U32.AND UP0, UPT, UR15, UR6, UPT ;  /* 0x000000060f00728c */ /* 0x000fe2000bf04070 */
[----:B------:R-:W-:Y:S02]  /*0420*/  SHF.R.S32.HI R5, RZ, 0x1f, R6 ;  /* 0x0000001fff057819 */ /* 0x000fe40000011406 */
[----:B------:R-:W-:-:S03]  /*0430*/  LOP3.LUT R2, R2, 0xfeffffff, RZ, 0xc0, !PT ;  /* 0xfeffffff02027812 */ /* 0x000fc600078ec0ff */
[----:B------:R-:W1:Y:S01]  /*0440*/  @!P3 LDC.64 R60, c[0x0][0x220] ;  /* 0x00008800ff3cbb82 */ /* 0x000e620000000a00 */
[----:B------:R-:W-:-:S04]  /*0450*/  @P6 LOP3.LUT R2, R2, 0x1000000, RZ, 0xfc, !PT ;  /* 0x0100000002026812 */ /* 0x000fc800078efcff */
[----:B------:R-:W-:Y:S01]  /*0460*/  @!UP0 UIADD3 UR6, UR6, -UR15, URZ ;  /* 0x8000000f06068290 */ /* 0x000fe2000fffe03f */
[----:B------:R-:W-:Y:S01]  /*0470*/  LOP3.LUT R2, R2, 0xff7fffff, RZ, 0xc0, !PT ;  /* 0xff7fffff02027812 */ /* 0x000fe200078ec0ff */
[----:B------:R-:W-:Y:S01]  /*0480*/  @!UP0 UIADD3 UR7, UR7, 0x1, URZ ;  /* 0x0000000107078890 */ /* 0x000fe2000fffe03f */
[----:B------:R-:W2:Y:S01]  /*0490*/  @!P6 LDC.64 R16, c[0x0][0x270] ;  /* 0x00009c00ff10eb82 */ /* 0x000ea20000000a00 */
[----:B------:R-:W-:Y:S01]  /*04a0*/  UISETP.GE.U32.AND UP1, UPT, UR6, UR15, UPT ;  /* 0x0000000f0600728c */ /* 0x000fe2000bf26070 */
[----:B------:R-:W-:Y:S01]  /*04b0*/  @P5 LOP3.LUT R2, R2, 0x800000, RZ, 0xfc, !PT ;  /* 0x0080000002025812 */ /* 0x000fe200078efcff */
[----:B------:R-:W-:-:S03]  /*04c0*/  ULOP3.LUT UR6, UR8, UR11, URZ, 0x3c, !UPT ;  /* 0x0000000b08067292 */ /* 0x000fc6000f8e3c3f */
[----:B------:R-:W-:Y:S01]  /*04d0*/  LOP3.LUT R2, R2, 0xffbfffff, RZ, 0xc0, !PT ;  /* 0xffbfffff02027812 */ /* 0x000fe200078ec0ff */
[----:B------:R-:W-:Y:S01]  /*04e0*/  UISETP.GE.AND UP0, UPT, UR6, URZ, UPT ;  /* 0x0000003f0600728c */ /* 0x000fe2000bf06270 */
[----:B------:R-:W3:Y:S04]  /*04f0*/  @!P5 LDC.64 R14, c[0x0][0x270] ;  /* 0x00009c00ff0edb82 */ /* 0x000ee80000000a00 */
[----:B------:R-:W-:Y:S02]  /*0500*/  @UP1 UIADD3 UR7, UR7, 0x1, URZ ;  /* 0x0000000107071890 */ /* 0x000fe4000fffe03f */
[----:B------:R-:W-:Y:S02]  /*0510*/  UISETP.NE.AND UP1, UPT, UR11, URZ, UPT ;  /* 0x0000003f0b00728c */ /* 0x000fe4000bf25270 */
[----:B------:R-:W4:Y:S03]  /*0520*/  @!P6 LDC.64 R58, c[0x0][0x220] ;  /* 0x00008800ff3aeb82 */ /* 0x000f260000000a00 */
[----:B------:R-:W-:-:S02]  /*0530*/  UMOV UR9, UR7 ;  /* 0x0000000700097c82 */ /* 0x000fc40008000000 */
[----:B------:R-:W-:-:S03]  /*0540*/  @!UP0 UIADD3 UR9, -UR9, URZ, URZ ;  /* 0x0000003f09098290 */ /* 0x000fc6000fffe13f */
[----:B------:R-:W4:Y:S01]  /*0550*/  @!P5 LDC.64 R42, c[0x0][0x220] ;  /* 0x00008800ff2adb82 */ /* 0x000f220000000a00 */
[----:B------:R-:W-:Y:S01]  /*0560*/  @!UP1 ULOP3.LUT UR9, URZ, UR11, URZ, 0x33, !UPT ;  /* 0x0000000b3f099292 */ /* 0x000fe2000f8e333f */
[----:B--2---:R-:W-:-:S03]  /*0570*/  @!P6 IMAD R22, R25, R16, RZ ;  /* 0x000000101916e224 */ /* 0x004fc600078e02ff */
[----:B------:R-:W-:Y:S02]  /*0580*/  UIADD3 UR6, -UR9, URZ, URZ ;  /* 0x0000003f09067290 */ /* 0x000fe4000fffe13f */
[----:B------:R-:W-:Y:S02]  /*0590*/  USHF.R.S32.HI UR7, URZ, 0x1f, UR9 ;  /* 0x0000001f3f077899 */ /* 0x000fe40008011409 */
[----:B------:R-:W-:-:S03]  /*05a0*/  UIMAD UR6, UR11, UR6, UR8 ;  /* 0x000000060b0672a4 */ /* 0x000fc6000f8e0208 */
[----:B------:R-:W-:Y:S01]  /*05b0*/  ULDC.64 UR10, c[0x0][0x280] ;  /* 0x0000a000000a7ab9 */ /* 0x000fe20000000a00 */
[----:B------:R-:W-:Y:S01]  /*05c0*/  UIMAD UR6, UR6, 0x78, URZ ;  /* 0x00000078060678a4 */ /* 0x000fe2000f8e023f */
[----:B------:R-:W-:Y:S01]  /*05d0*/  MOV R11, UR10 ;  /* 0x0000000a000b7c02 */ /* 0x000fe20008000f00 */
[----:B------:R-:W-:-:S04]  /*05e0*/  UIMAD UR7, UR7, UR10, URZ ;  /* 0x0000000a070772a4 */ /* 0x000fc8000f8e023f */
[----:B------:R-:W-:Y:S01]  /*05f0*/  IMAD.U32 R8, RZ, RZ, UR6 ;  /* 0x00000006ff087e24 */ /* 0x000fe2000f8e00ff */
[----:B------:R-:W-:Y:S01]  /*0600*/  IADD3 R6, P1, R6, UR6, RZ ;  /* 0x0000000606067c10 */ /* 0x000fe2000ff3e0ff */
[----:B------:R-:W-:-:S03]  /*0610*/  UIMAD UR7, UR9, UR11, UR7 ;  /* 0x0000000b090772a4 */ /* 0x000fc6000f8e0207 */
[----:B------:R-:W-:Y:S01]  /*0620*/  LEA.HI.X.SX32 R7, R8, R5, 0x1, P1 ;  /* 0x0000000508077211 */ /* 0x000fe200008f0eff */
[----:B------:R-:W-:Y:S01]  /*0630*/  VIADD R5, R0, 0x20 ;  /* 0x0000002000057836 */ /* 0x000fe20000000000 */
[----:B------:R-:W-:Y:S01]  /*0640*/  ISETP.GE.U32.AND P1, PT, R20, UR16, PT ;  /* 0x0000001014007c0c */ /* 0x000fe2000bf26070 */
[----:B------:R-:W-:-:S03]  /*0650*/  IMAD.WIDE.U32 R6, R11, UR9, R6 ;  /* 0x000000090b067c25 */ /* 0x000fc6000f8e0006 */
[----:B------:R-:W-:Y:S02]  /*0660*/  ISETP.GE.OR.EX P4, PT, R23, UR17, P0, P1 ;  /* 0x0000001117007c0c */ /* 0x000fe40008786710 */
[----:B------:R-:W-:Y:S01]  /*0670*/  ISETP.GE.U32.AND P2, PT, R5, UR16, PT ;  /* 0x0000001005007c0c */ /* 0x000fe2000bf46070 */
[----:B------:R-:W-:Y:S01]  /*0680*/  @!P6 IMAD.MOV.U32 R24, RZ, RZ, R6 ;  /* 0x000000ffff18e224 */ /* 0x000fe200078e0006 */
[----:B------:R-:W-:Y:S01]  /*0690*/  SHF.R.S32.HI R21, RZ, 0x1f, R5 ;  /* 0x0000001fff157819 */ /* 0x000fe20000011405 */
[----:B------:R-:W-:Y:S03]  /*06a0*/  STL [R1+0x2e0], R6 ;  /* 0x0002e00601007387 */ /* 0x000fe60000100800 */
[----:B------:R-:W-:Y:S01]  /*06b0*/  ISETP.GE.OR.EX P3, PT, R21, UR17, P0, P2 ;  /* 0x0000001115007c0c */ /* 0x000fe20008766720 */
[----:B------:R-:W-:Y:S04]  /*06c0*/  STL [R1+0x2dc], R7 ;  /* 0x0002dc0701007387 */ /* 0x000fe80000100800 */
[----:B------:R-:W-:Y:S01]  /*06d0*/  @P4 LOP3.LUT R2, R2, 0x400000, RZ, 0xfc, !PT ;  /* 0x0040000002024812 */ /* 0x000fe200078efcff */
[----:B------:R-:W2:Y:S01]  /*06e0*/  @!P4 LDC.64 R12, c[0x0][0x270] ;  /* 0x00009c00ff0ccb82 */ /* 0x000ea20000000a00 */
[----:B------:R-:W-:Y:S02]  /*06f0*/  STL.64 [R1+0x320], R6 ;  /* 0x0003200601007387 */ /* 0x000fe40000100a00 */
[----:B------:R-:W-:-:S02]  /*0700*/  LOP3.LUT P2, RZ, R2, 0x2000000, RZ, 0xc0, !PT ;  /* 0x0200000002ff7812 */ /* 0x000fc4000784c0ff */
[----:B------:R-:W-:-:S03]  /*0710*/  LOP3.LUT R2, R2, 0xffdfffff, RZ, 0xc0, !PT ;  /* 0xffdfffff02027812 */ /* 0x000fc600078ec0ff */
[----:B------:R-:W4:Y:S01]  /*0720*/  @!P3 LDC.64 R10, c[0x0][0x270] ;  /* 0x00009c00ff0abb82 */ /* 0x000f220000000a00 */
[----:B------:R-:W-:-:S04]  /*0730*/  @P3 LOP3.LUT R2, R2, 0x200000, RZ, 0xfc, !PT ;  /* 0x0020000002023812 */ /* 0x000fc800078efcff */
[----:B------:R-:W-:-:S03]  /*0740*/  LOP3.LUT R2, R2, 0xffefffff, RZ, 0xc0, !PT ;  /* 0xffefffff02027812 */ /* 0x000fc600078ec0ff */
[----:B0-----:R-:W-:Y:S01]  /*0750*/  @!P2 IMAD R8, R9, R32, RZ ;  /* 0x000000200908a224 */ /* 0x001fe200078e02ff */
[----:B------:R-:W0:Y:S01]  /*0760*/  @!P3 LDC.64 R40, c[0x0][0x220] ;  /* 0x00008800ff28bb82 */ /* 0x000e220000000a00 */
[----:B------:R-:W-:Y:S01]  /*0770*/  VIADD R9, R7, UR7 ;  /* 0x0000000707097c36 */ /* 0x000fe20008000000 */
[----:B------:R-:W-:Y:S01]  /*0780*/  ULDC.64 UR6, c[0x0][0x278] ;  /* 0x00009e0000067ab9 */ /* 0x000fe20000000a00 */
[C---:B------:R-:W-:Y:S01]  /*0790*/  @!P2 IMAD R33, R0.reuse, R33, R8 ;  /* 0x000000210021a224 */ /* 0x040fe200078e0208 */
[----:B------:R-:W-:Y:S02]  /*07a0*/  @!P2 MOV R8, R6 ;  /* 0x000000060008a202 */ /* 0x000fe40000000f00 */
[----:B------:R-:W-:Y:S01]  /*07b0*/  @!P6 MOV R25, R9 ;  /* 0x000000090019e202 */ /* 0x000fe20000000f00 */
[----:B--2---:R-:W-:Y:S02]  /*07c0*/  @!P4 IMAD R23, R23, R12, RZ ;  /* 0x0000000c1717c224 */ /* 0x004fe400078e02ff */
[----:B------:R-:W-:-:S04]  /*07d0*/  @!P2 IMAD.WIDE.U32 R18, R0, R32, R8 ;  /* 0x000000200012a225 */ /* 0x000fc800078e0008 */
[----:B------:R-:W-:Y:S01]  /*07e0*/  @!P2 IMAD.IADD R19, R19, 0x1, R33 ;  /* 0x000000011313a824 */ /* 0x000fe200078e0221 */
[C---:B-1----:R-:W-:Y:S01]  /*07f0*/  @!P2 LEA R60, P1, R18.reuse, R60, 0x1 ;  /* 0x0000003c123ca211 */ /* 0x042fe200078208ff */
[----:B------:R-:W-:Y:S02]  /*0800*/  @!P6 IMAD R33, R27, R17, R22 ;  /* 0x000000111b21e224 */ /* 0x000fe400078e0216 */
[----:B---3--:R-:W-:Y:S01]  /*0810*/  @!P5 IMAD R22, R31, R14, RZ ;  /* 0x0000000e1f16d224 */ /* 0x008fe200078e02ff */
[----:B------:R-:W-:Y:S01]  /*0820*/  @!P2 LEA.HI.X R61, R18, R61, R19, 0x1, P1 ;  /* 0x0000003d123da211 */ /* 0x000fe200008f0c13 */
[----:B------:R-:W-:Y:S01]  /*0830*/  @!P6 IMAD.WIDE.U32 R16, R27, R16, R24 ;  /* 0x000000101b10e225 */ /* 0x000fe200078e0018 */
[----:B------:R-:W1:Y:S03]  /*0840*/  @!P4 LDC.64 R18, c[0x0][0x220] ;  /* 0x00008800ff12cb82 */ /* 0x000e660000000a00 */
[----:B------:R-:W-:Y:S01]  /*0850*/  @!P5 IMAD.MOV.U32 R24, RZ, RZ, R6 ;  /* 0x000000ffff18d224 */ /* 0x000fe200078e0006 */
[----:B------:R-:W-:Y:S01]  /*0860*/  @!P6 IADD3 R17, R17, R33, RZ ;  /* 0x000000211111e210 */ /* 0x000fe20007ffe0ff */
[----:B------:R-:W-:Y:S01]  /*0870*/  @!P5 IMAD.MOV.U32 R25, RZ, RZ, R9 ;  /* 0x000000ffff19d224 */ /* 0x000fe200078e0009 */
[C---:B----4-:R-:W-:Y:S01]  /*0880*/  @!P6 LEA R58, P1, R16.reuse, R58, 0x1 ;  /* 0x0000003a103ae211 */ /* 0x050fe200078208ff */
[C---:B------:R-:W-:Y:S01]  /*0890*/  @!P5 IMAD R27, R29.reuse, R15, R22 ;  /* 0x0000000f1d1bd224 */ /* 0x040fe200078e0216 */
[----:B------:R-:W-:Y:S01]  /*08a0*/  STL.64 [R1+0x3b8], R60 ;  /* 0x0003b83c01007387 */ /* 0x000fe20000100a00 */
[----:B------:R-:W-:Y:S01]  /*08b0*/  @!P5 IMAD.WIDE.U32 R14, R29, R14, R24 ;  /* 0x0000000e1d0ed225 */ /* 0x000fe200078e0018 */
[----:B------:R-:W-:-:S02]  /*08c0*/  @!P6 LEA.HI.X R59, R16, R59, R17, 0x1, P1 ;  /* 0x0000003b103be211 */ /* 0x000fc400008f0c11 */
[----:B------:R-:W-:Y:S01]  /*08d0*/  @!P4 MOV R17, R9 ;  /* 0x000000090011c202 */ /* 0x000fe20000000f00 */
[----:B------:R-:W-:Y:S01]  /*08e0*/  @!P5 IMAD.IADD R15, R15, 0x1, R27 ;  /* 0x000000010f0fd824 */ /* 0x000fe200078e021b */
[----:B------:R-:W-:Y:S01]  /*08f0*/  @!P5 LEA R42, P1, R14, R42, 0x1 ;  /* 0x0000002a0e2ad211 */ /* 0x000fe200078208ff */
[----:B------:R-:W-:Y:S01]  /*0900*/  @!P4 IMAD.MOV.U32 R16, RZ, RZ, R6 ;  /* 0x000000ffff10c224 */ /* 0x000fe200078e0006 */
[----:B------:R-:W-:Y:S01]  /*0910*/  STL.64 [R1+0x3c0], R58 ;  /* 0x0003c03a01007387 */ /* 0x000fe20000100a00 */
[----:B------:R-:W-:Y:S01]  /*0920*/  @!P4 IMAD R23, R20, R13, R23 ;  /* 0x0000000d1417c224 */ /* 0x000fe200078e0217 */
[----:B------:R-:W-:Y:S01]  /*0930*/  @!P5 LEA.HI.X R43, R14, R43, R15, 0x1, P1 ;  /* 0x0000002b0e2bd211 */ /* 0x000fe200008f0c0f */
[----:B------:R-:W-:Y:S01]  /*0940*/  @!P3 IMAD R22, R21, R10, RZ ;  /* 0x0000000a1516b224 */ /* 0x000fe200078e02ff */
[----:B------:R-:W-:Y:S01]  /*0950*/  STL [R1+0x3b0], R59 ;  /* 0x0003b03b01007387 */ /* 0x000fe20000100800 */
[----:B------:R-:W-:-:S03]  /*0960*/  @!P4 IMAD.WIDE.U32 R12, R20, R12, R16 ;  /* 0x0000000c140cc225 */ /* 0x000fc600078e0010 */
[----:B------:R-:W-:Y:S01]  /*0970*/  STL.64 [R1+0x3c8], R42 ;  /* 0x0003c82a01007387 */ /* 0x000fe20000100a00 */
[----:B------:R-:W-:Y:S01]  /*0980*/  @!P3 IMAD.MOV.U32 R14, RZ, RZ, R6 ;  /* 0x000000ffff0eb224 */ /* 0x000fe200078e0006 */
[----:B-1----:R-:W-:Y:S01]  /*0990*/  @!P4 LEA R18, P1, R12, R18, 0x1 ;  /* 0x000000120c12c211 */ /* 0x002fe200078208ff */
[----:B------:R-:W-:Y:S01]  /*09a0*/  @!P3 IMAD.MOV.U32 R15, RZ, RZ, R9 ;  /* 0x000000ffff0fb224 */ /* 0x000fe200078e0009 */
[----:B------:R-:W-:Y:S01]  /*09b0*/  STL [R1+0x3ac], R43 ;  /* 0x0003ac2b01007387 */ /* 0x000fe20000100800 */
[C---:B------:R-:W-:Y:S02]  /*09c0*/  @!P3 IMAD R17, R5.reuse, R11, R22 ;  /* 0x0000000b0511b224 */ /* 0x040fe400078e0216 */
[----:B------:R-:W-:Y:S01]  /*09d0*/  @!P3 IMAD.WIDE.U32 R10, R5, R10, R14 ;  /* 0x0000000a050ab225 */ /* 0x000fe200078e000e */
[----:B------:R-:W-:-:S03]  /*09e0*/  @!P4 IADD3 R5, R13, R23, RZ ;  /* 0x000000170d05c210 */ /* 0x000fc60007ffe0ff */
[----:B------:R-:W-:Y:S01]  /*09f0*/  @!P3 IMAD.IADD R11, R11, 0x1, R17 ;  /* 0x000000010b0bb824 */ /* 0x000fe200078e0211 */
[----:B------:R-:W-:Y:S01]  /*0a00*/  @!P4 LEA.HI.X R19, R12, R19, R5, 0x1, P1 ;  /* 0x000000130c13c211 */ /* 0x000fe200008f0c05 */
[----:B------:R-:W-:Y:S01]  /*0a10*/  VIADD R5, R0, 0x28 ;  /* 0x0000002800057836 */ /* 0x000fe20000000000 */
[----:B0-----:R-:W-:-:S03]  /*0a20*/  @!P3 LEA R40, P1, R10, R40, 0x1 ;  /* 0x000000280a28b211 */ /* 0x001fc600078208ff */
[----:B------:R0:W-:Y:S01]  /*0a30*/  STL [R1+0x3a8], R19 ;  /* 0x0003a81301007387 */ /* 0x0001e20000100800 */
[----:B------:R-:W-:Y:S02]  /*0a40*/  @!P3 LEA.HI.X R41, R10, R41, R11, 0x1, P1 ;  /* 0x000000290a29b211 */ /* 0x000fe400008f0c0b */
[----:B------:R-:W-:Y:S02]  /*0a50*/  ISETP.GE.U32.AND P1, PT, R5, UR16, PT ;  /* 0x0000001005007c0c */ /* 0x000fe4000bf26070 */
[----:B------:R-:W-:Y:S01]  /*0a60*/  SHF.R.S32.HI R11, RZ, 0x1f, R5 ;  /* 0x0000001fff0b7819 */ /* 0x000fe20000011405 */
[----:B------:R1:W-:Y:S03]  /*0a70*/  STL [R1+0x3a4], R41 ;  /* 0x0003a42901007387 */ /* 0x0003e60000100800 */
[----:B------:R-:W-:-:S13]  /*0a80*/  ISETP.GE.OR.EX P2, PT, R11, UR17, P0, P1 ;  /* 0x000000110b007c0c */ /* 0x000fda0008746710 */
[----:B------:R-:W2:Y:S01]  /*0a90*/  @!P2 LDC.64 R12, c[0x0][0x270] ;  /* 0x00009c00ff0cab82 */ /* 0x000ea20000000a00 */
[----:B------:R-:W-:-:S04]  /*0aa0*/  @P2 LOP3.LUT R2, R2, 0x100000, RZ, 0xfc, !PT ;  /* 0x0010000002022812 */ /* 0x000fc800078efcff */
[----:B------:R-:W-:-:S03]  /*0ab0*/  LOP3.LUT R2, R2, 0xfff7ffff, RZ, 0xc0, !PT ;  /* 0xfff7ffff02027812 */ /* 0x000fc600078ec0ff */
[----:B------:R-:W3:Y:S01]  /*0ac0*/  @!P2 LDC.64 R28, c[0x0][0x220] ;  /* 0x00008800ff1cab82 */ /* 0x000ee20000000a00 */
[----:B--2---:R-:W-:Y:S02]  /*0ad0*/  @!P2 IMAD R10, R11, R12, RZ ;  /* 0x0000000c0b0aa224 */ /* 0x004fe400078e02ff */
[----:B------:R-:W-:Y:S02]  /*0ae0*/  @!P2 IMAD.MOV.U32 R11, RZ, RZ, R9 ;  /* 0x000000ffff0ba224 */ /* 0x000fe400078e0009 */
[----:B------:R-:W-:Y:S01]  /*0af0*/  @!P2 IMAD R13, R5, R13, R10 ;  /* 0x0000000d050da224 */ /* 0x000fe200078e020a */
[----:B------:R-:W-:-:S05]  /*0b00*/  @!P2 MOV R10, R6 ;  /* 0x00000006000aa202 */ /* 0x000fca0000000f00 */
[----:B------:R-:W-:-:S04]  /*0b10*/  @!P2 IMAD.WIDE.U32 R10, R5, R12, R10 ;  /* 0x0000000c050aa225 */ /* 0x000fc800078e000a */
[----:B------:R-:W-:Y:S01]  /*0b20*/  @!P2 IMAD.IADD R5, R11, 0x1, R13 ;  /* 0x000000010b05a824 */ /* 0x000fe200078e020d */
[----:B---3--:R-:W-:-:S04]  /*0b30*/  @!P2 LEA R28, P1, R10, R28, 0x1 ;  /* 0x0000001c0a1ca211 */ /* 0x008fc800078208ff */
[----:B------:R-:W-:Y:S02]  /*0b40*/  @!P2 LEA.HI.X R29, R10, R29, R5, 0x1, P1 ;  /* 0x0000001d0a1da211 */ /* 0x000fe400008f0c05 */
[----:B------:R-:W-:Y:S02]  /*0b50*/  IADD3 R5, R0, 0x30, RZ ;  /* 0x0000003000057810 */ /* 0x000fe40007ffe0ff */
[----:B0-----:R-:W-:Y:S01]  /*0b60*/  PRMT R19, RZ, 0x7610, R19 ;  /* 0x00007610ff137816 */ /* 0x001fe20000000013 */
[----:B------:R0:W-:Y:S01]  /*0b70*/  STL [R1+0x3a0], R29 ;  /* 0x0003a01d01007387 */ /* 0x0001e20000100800 */
[----:B------:R-:W-:Y:S02]  /*0b80*/  SHF.R.S32.HI R11, RZ, 0x1f, R5 ;  /* 0x0000001fff0b7819 */ /* 0x000fe40000011405 */
[----:B------:R-:W-:-:S04]  /*0b90*/  ISETP.GE.U32.AND P1, PT, R5, UR16, PT ;  /* 0x0000001005007c0c */ /* 0x000fc8000bf26070 */
[----:B------:R-:W-:-:S13]  /*0ba0*/  ISETP.GE.OR.EX P2, PT, R11, UR17, P0, P1 ;  /* 0x000000110b007c0c */ /* 0x000fda0008746710 */
[----:B------:R-:W2:Y:S01]  /*0bb0*/  @!P2 LDC.64 R12, c[0x0][0x270] ;  /* 0x00009c00ff0cab82 */ /* 0x000ea20000000a00 */
[----:B------:R-:W-:-:S04]  /*0bc0*/  @P2 LOP3.LUT R2, R2, 0x80000, RZ, 0xfc, !PT ;  /* 0x0008000002022812 */ /* 0x000fc800078efcff */
[----:B------:R-:W-:-:S03]  /*0bd0*/  LOP3.LUT R2, R2, 0xfffbffff, RZ, 0xc0, !PT ;  /* 0xfffbffff02027812 */ /* 0x000fc600078ec0ff */
[----:B------:R-:W3:Y:S01]  /*0be0*/  @!P2 LDC.64 R22, c[0x0][0x220] ;  /* 0x00008800ff16ab82 */ /* 0x000ee20000000a00 */
[----:B--2---:R-:W-:Y:S02]  /*0bf0*/  @!P2 IMAD R10, R11, R12, RZ ;  /* 0x0000000c0b0aa224 */ /* 0x004fe400078e02ff */
[----:B------:R-:W-:Y:S02]  /*0c00*/  @!P2 IMAD.MOV.U32 R11, RZ, RZ, R9 ;  /* 0x000000ffff0ba224 */ /* 0x000fe400078e0009 */
[----:B------:R-:W-:Y:S02]  /*0c10*/  @!P2 IMAD R13, R5, R13, R10 ;  /* 0x0000000d050da224 */ /* 0x000fe400078e020a */
[----:B------:R-:W-:-:S04]  /*0c20*/  @!P2 IMAD.MOV.U32 R10, RZ, RZ, R6 ;  /* 0x000000ffff0aa224 */ /* 0x000fc800078e0006 */
[----:B------:R-:W-:-:S05]  /*0c30*/  @!P2 IMAD.WIDE.U32 R10, R5, R12, R10 ;  /* 0x0000000c050aa225 */ /* 0x000fca00078e000a */
[----:B------:R-:W-:Y:S02]  /*0c40*/  @!P2 IADD3 R5, R11, R13, RZ ;  /* 0x0000000d0b05a210 */ /* 0x000fe40007ffe0ff */
[----:B---3--:R-:W-:-:S04]  /*0c50*/  @!P2 LEA R22, P1, R10, R22, 0x1 ;  /* 0x000000160a16a211 */ /* 0x008fc800078208ff */
[----:B------:R-:W-:Y:S01]  /*0c60*/  @!P2 LEA.HI.X R23, R10, R23, R5, 0x1, P1 ;  /* 0x000000170a17a211 */ /* 0x000fe200008f0c05 */
[----:B------:R-:W-:-:S05]  /*0c70*/  VIADD R5, R0, 0x38 ;  /* 0x0000003800057836 */ /* 0x000fca0000000000 */
[----:B------:R-:W-:Y:S02]  /*0c80*/  SHF.R.S32.HI R11, RZ, 0x1f, R5 ;  /* 0x0000001fff0b7819 */ /* 0x000fe40000011405 */
[----:B------:R-:W-:-:S04]  /*0c90*/  ISETP.GE.U32.AND P1, PT, R5, UR16, PT ;  /* 0x0000001005007c0c */ /* 0x000fc8000bf26070 */
[----:B------:R-:W-:-:S13]  /*0ca0*/  ISETP.GE.OR.EX P2, PT, R11, UR17, P0, P1 ;  /* 0x000000110b007c0c */ /* 0x000fda0008746710 */
[----:B------:R-:W2:Y:S01]  /*0cb0*/  @!P2 LDC.64 R12, c[0x0][0x270] ;  /* 0x00009c00ff0cab82 */ /* 0x000ea20000000a00 */
[----:B------:R-:W-:-:S04]  /*0cc0*/  @P2 LOP3.LUT R2, R2, 0x40000, RZ, 0xfc, !PT ;  /* 0x0004000002022812 */ /* 0x000fc800078efcff */
[----:B------:R-:W-:-:S03]  /*0cd0*/  LOP3.LUT R2, R2, 0xfffdffff, RZ, 0xc0, !PT ;  /* 0xfffdffff02027812 */ /* 0x000fc600078ec0ff */
[----:B------:R-:W3:Y:S01]  /*0ce0*/  @!P2 LDC.64 R14, c[0x0][0x220] ;  /* 0x00008800ff0eab82 */ /* 0x000ee20000000a00 */
[----:B--2---:R-:W-:Y:S01]  /*0cf0*/  @!P2 IMAD R10, R11, R12, RZ ;  /* 0x0000000c0b0aa224 */ /* 0x004fe200078e02ff */
[----:B------:R-:W-:-:S03]  /*0d00*/  @!P2 MOV R11, R9 ;  /* 0x00000009000ba202 */ /* 0x000fc60000000f00 */
[----:B------:R-:W-:Y:S02]  /*0d10*/  @!P2 IMAD R13, R5, R13, R10 ;  /* 0x0000000d050da224 */ /* 0x000fe400078e020a */
[----:B------:R-:W-:-:S04]  /*0d20*/  @!P2 IMAD.MOV.U32 R10, RZ, RZ, R6 ;  /* 0x000000ffff0aa224 */ /* 0x000fc800078e0006 */
[----:B------:R-:W-:-:S04]  /*0d30*/  @!P2 IMAD.WIDE.U32 R10, R5, R12, R10 ;  /* 0x0000000c050aa225 */ /* 0x000fc800078e000a */
[----:B------:R-:W-:Y:S01]  /*0d40*/  @!P2 IMAD.IADD R5, R11, 0x1, R13 ;  /* 0x000000010b05a824 */ /* 0x000fe200078e020d */
        /* <DEDUP_REMOVED lines=19> */
[----:B-1----:R-:W-:Y:S01]  /*0e80*/  PRMT R41, RZ, 0x7610, R41 ;  /* 0x00007610ff297816 */ /* 0x002fe20000000029 */
        /* <DEDUP_REMOVED lines=16> */
[----:B------:R-:W-:Y:S01]  /*0f90*/  VIADD R5, R0, 0x50 ;  /* 0x0000005000057836 */ /* 0x000fe20000000000 */
[----:B0-----:R-:W-:Y:S02]  /*0fa0*/  PRMT R29, RZ, 0x7610, R29 ;  /* 0x00007610ff1d7816 */ /* 0x001fe4000000001d */
[----:B-1----:R-:W-:Y:S01]  /*0fb0*/  PRMT R37, RZ, 0x7610, R37 ;  /* 0x00007610ff257816 */ /* 0x002fe20000000025 */
[----:B------:R0:W-:Y:S01]  /*0fc0*/  STL [R1+0x398], R27 ;  /* 0x0003981b01007387 */ /* 0x0001e20000100800 */
[----:B------:R-:W-:Y:S02]  /*0fd0*/  SHF.R.S32.HI R11, RZ, 0x1f, R5 ;  /* 0x0000001fff0b7819 */ /* 0x000fe40000011405 */
[----:B------:R-:W-:-:S04]  /*0fe0*/  ISETP.GE.U32.AND P1, PT, R5, UR16, PT ;  /* 0x0000001005007c0c */ /* 0x000fc8000bf26070 */
[----:B------:R-:W-:-:S13]  /*0ff0*/  ISETP.GE.OR.EX P2, PT, R11, UR17, P0, P1 ;  /* 0x000000110b007c0c */ /* 0x000fda0008746710 */
[----:B------:R-:W1:Y:S01]  /*1000*/  @!P2 LDC.64 R14, c[0x0][0x270] ;  /* 0x00009c00ff0eab82 */ /* 0x000e620000000a00 */
[----:B------:R-:W-:-:S04]  /*1010*/  @P2 LOP3.LUT R2, R2, 0x8000, RZ, 0xfc, !PT ;  /* 0x0000800002022812 */ /* 0x000fc800078efcff */
[----:B------:R-:W-:-:S03]  /*1020*/  LOP3.LUT R2, R2, 0xffffbfff, RZ, 0xc0, !PT ;  /* 0xffffbfff02027812 */ /* 0x000fc600078ec0ff */
[----:B------:R-:W2:Y:S01]  /*1030*/  @!P2 LDC.64 R52, c[0x0][0x220] ;  /* 0x00008800ff34ab82 */ /* 0x000ea20000000a00 */
[----:B-1----:R-:W-:Y:S01]  /*1040*/  @!P2 IMAD R10, R11, R14, RZ ;  /* 0x0000000e0b0aa224 */ /* 0x002fe200078e02ff */
[----:B------:R-:W-:-:S03]  /*1050*/  @!P2 MOV R11, R9 ;  /* 0x00000009000ba202 */ /* 0x000fc60000000f00 */
[----:B------:R-:W-:Y:S02]  /*1060*/  @!P2 IMAD R15, R5, R15, R10 ;  /* 0x0000000f050fa224 */ /* 0x000fe400078e020a */
[----:B------:R-:W-:-:S04]  /*1070*/  @!P2 IMAD.MOV.U32 R10, RZ, RZ, R6 ;  /* 0x000000ffff0aa224 */ /* 0x000fc800078e0006 */
[----:B------:R-:W-:-:S04]  /*1080*/  @!P2 IMAD.WIDE.U32 R10, R5, R14, R10 ;  /* 0x0000000e050aa225 */ /* 0x000fc800078e000a */
[----:B------:R-:W-:Y:S01]  /*1090*/  @!P2 IMAD.IADD R5, R11, 0x1, R15 ;  /* 0x000000010b05a824 */ /* 0x000fe200078e020f */
[----:B--2---:R-:W-:-:S04]  /*10a0*/  @!P2 LEA R52, P1, R10, R52, 0x1 ;  /* 0x000000340a34a211 */ /* 0x004fc800078208ff */
[----:B------:R-:W-:Y:S01]  /*10b0*/  @!P2 LEA.HI.X R53, R10, R53, R5, 0x1, P1 ;  /* 0x000000350a35a211 */ /* 0x000fe200008f0c05 */
[----:B------:R-:W-:-:S05]  /*10c0*/  VIADD R5, R0, 0x58 ;  /* 0x0000005800057836 */ /* 0x000fca0000000000 */
[----:B------:R-:W-:Y:S02]  /*10d0*/  SHF.R.S32.HI R11, RZ, 0x1f, R5 ;  /* 0x0000001fff0b7819 */ /* 0x000fe40000011405 */
[----:B------:R-:W-:-:S04]  /*10e0*/  ISETP.GE.U32.AND P1, PT, R5, UR16, PT ;  /* 0x0000001005007c0c */ /* 0x000fc8000bf26070 */
[----:B------:R-:W-:-:S13]  /*10f0*/  ISETP.GE.OR.EX P2, PT, R11, UR17, P0, P1 ;  /* 0x000000110b007c0c */ /* 0x000fda0008746710 */
[----:B------:R-:W1:Y:S01]  /*1100*/  @!P2 LDC.64 R14, c[0x0][0x270] ;  /* 0x00009c00ff0eab82 */ /* 0x000e620000000a00 */
[----:B------:R-:W-:-:S04]  /*1110*/  @P2 LOP3.LUT R2, R2, 0x4000, RZ, 0xfc, !PT ;  /* 0x0000400002022812 */ /* 0x000fc800078efcff */
[----:B------:R-:W-:-:S03]  /*1120*/  LOP3.LUT R2, R2, 0xffffdfff, RZ, 0xc0, !PT ;  /* 0xffffdfff02027812 */ /* 0x000fc600078ec0ff */
[----:B------:R-:W2:Y:S01]  /*1130*/  @!P2 LDC.64 R48, c[0x0][0x220] ;  /* 0x00008800ff30ab82 */ /* 0x000ea20000000a00 */
[----:B-1----:R-:W-:Y:S02]  /*1140*/  @!P2 IMAD R10, R11, R14, RZ ;  /* 0x0000000e0b0aa224 */ /* 0x002fe400078e02ff */
[----:B------:R-:W-:Y:S02]  /*1150*/  @!P2 IMAD.MOV.U32 R11, RZ, RZ, R9 ;  /* 0x000000ffff0ba224 */ /* 0x000fe400078e0009 */
[----:B------:R-:W-:Y:S01]  /*1160*/  @!P2 IMAD R15, R5, R15, R10 ;  /* 0x0000000f050fa224 */ /* 0x000fe200078e020a */
[----:B------:R-:W-:-:S05]  /*1170*/  @!P2 MOV R10, R6 ;  /* 0x00000006000aa202 */ /* 0x000fca0000000f00 */
[----:B------:R-:W-:-:S04]  /*1180*/  @!P2 IMAD.WIDE.U32 R10, R5, R14, R10 ;  /* 0x0000000e050aa225 */ /* 0x000fc800078e000a */
[----:B------:R-:W-:Y:S01]  /*1190*/  @!P2 IMAD.IADD R5, R11, 0x1, R15 ;  /* 0x000000010b05a824 */ /* 0x000fe200078e020f */
[----:B--2---:R-:W-:-:S04]  /*11a0*/  @!P2 LEA R48, P1, R10, R48, 0x1 ;  /* 0x000000300a30a211 */ /* 0x004fc800078208ff */
[----:B------:R-:W-:Y:S02]  /*11b0*/  @!P2 LEA.HI.X R49, R10, R49, R5, 0x1, P1 ;  /* 0x000000310a31a211 */ /* 0x000fe400008f0c05 */
[----:B------:R-:W-:-:S04]  /*11c0*/  IADD3 R5, R0, 0x60, RZ ;  /* 0x0000006000057810 */ /* 0x000fc80007ffe0ff */
        /* <DEDUP_REMOVED lines=9> */
[----:B------:R-:W-:Y:S02]  /*1260*/  @!P2 IMAD R15, R5, R15, R10 ;  /* 0x0000000f050fa224 */ /* 0x000fe400078e020a */
[----:B------:R-:W-:-:S04]  /*1270*/  @!P2 IMAD.MOV.U32 R10, RZ, RZ, R6 ;  /* 0x000000ffff0aa224 */ /* 0x000fc800078e0006 */
[----:B------:R-:W-:-:S05]  /*1280*/  @!P2 IMAD.WIDE.U32 R10, R5, R14, R10 ;  /* 0x0000000e050aa225 */ /* 0x000fca00078e000a */
[----:B------:R-:W-:Y:S02]  /*1290*/  @!P2 IADD3 R5, R11, R15, RZ ;  /* 0x0000000f0b05a210 */ /* 0x000fe40007ffe0ff */
        /* <DEDUP_REMOVED lines=34> */
[----:B------:R-:W-:Y:S02]  /*14c0*/  IADD3 R5, R0, 0x78, RZ ;  /* 0x0000007800057810 */ /* 0x000fe40007ffe0ff */
[----:B0-----:R-:W-:Y:S01]  /*14d0*/  PRMT R27, RZ, 0x7610, R27 ;  /* 0x00007610ff1b7816 */ /* 0x001fe2000000001b */
[----:B------:R-:W-:Y:S01]  /*14e0*/  STL [R1+0x394], R39 ;  /* 0x0003942701007387 */ /* 0x000fe20000100800 */
[----:B------:R-:W-:Y:S02]  /*14f0*/  SHF.R.S32.HI R11, RZ, 0x1f, R5 ;  /* 0x0000001fff0b7819 */ /* 0x000fe40000011405 */
[----:B------:R-:W-:-:S04]  /*1500*/  ISETP.GE.U32.AND P1, PT, R5, UR16, PT ;  /* 0x0000001005007c0c */ /* 0x000fc8000bf26070 */
[----:B------:R-:W-:-:S13]  /*1510*/  ISETP.GE.OR.EX P2, PT, R11, UR17, P0, P1 ;  /* 0x000000110b007c0c */ /* 0x000fda0008746710 */
[----:B------:R-:W0:Y:S01]  /*1520*/  @!P2 LDC.64 R14, c[0x0][0x270] ;  /* 0x00009c00ff0eab82 */ /* 0x000e220000000a00 */
[----:B------:R-:W-:-:S04]  /*1530*/  @P2 LOP3.LUT R2, R2, 0x400, RZ, 0xfc, !PT ;  /* 0x0000040002022812 */ /* 0x000fc800078efcff */
[----:B------:R-:W-:-:S03]  /*1540*/  LOP3.LUT R2, R2, 0xfffffdff, RZ, 0xc0, !PT ;  /* 0xfffffdff02027812 */ /* 0x000fc600078ec0ff */
[----:B------:R-:W1:Y:S01]  /*1550*/  @!P2 LDC.64 R32, c[0x0][0x220] ;  /* 0x00008800ff20ab82 */ /* 0x000e620000000a00 */
[----:B0-----:R-:W-:Y:S02]  /*1560*/  @!P2 IMAD R10, R11, R14, RZ ;  /* 0x0000000e0b0aa224 */ /* 0x001fe400078e02ff */
[----:B------:R-:W-:Y:S02]  /*1570*/  @!P2 IMAD.MOV.U32 R11, RZ, RZ, R9 ;  /* 0x000000ffff0ba224 */ /* 0x000fe400078e0009 */
[----:B------:R-:W-:Y:S02]  /*1580*/  @!P2 IMAD R15, R5, R15, R10 ;  /* 0x0000000f050fa224 */ /* 0x000fe400078e020a */
[----:B------:R-:W-:-:S04]  /*1590*/  @!P2 IMAD.MOV.U32 R10, RZ, RZ, R6 ;  /* 0x000000ffff0aa224 */ /* 0x000fc800078e0006 */
[----:B------:R-:W-:-:S05]  /*15a0*/  @!P2 IMAD.WIDE.U32 R10, R5, R14, R10 ;  /* 0x0000000e050aa225 */ /* 0x000fca00078e000a */
[----:B------:R-:W-:Y:S02]  /*15b0*/  @!P2 IADD3 R5, R11, R15, RZ ;  /* 0x0000000f0b05a210 */ /* 0x000fe40007ffe0ff */
[----:B-1----:R-:W-:-:S04]  /*15c0*/  @!P2 LEA R32, P1, R10, R32, 0x1 ;  /* 0x000000200a20a211 */ /* 0x002fc800078208ff */
[----:B------:R-:W-:Y:S01]  /*15d0*/  @!P2 LEA.HI.X R33, R10, R33, R5, 0x1, P1 ;  /* 0x000000210a21a211 */ /* 0x000fe200008f0c05 */
[----:B------:R-:W-:Y:S01]  /*15e0*/  VIADD R5, R0, 0x80 ;  /* 0x0000008000057836 */ /* 0x000fe20000000000 */
[----:B------:R-:W-:Y:S01]  /*15f0*/  LOP3.LUT R4, R4, 0xfffffffd, RZ, 0xc0, !PT ;  /* 0xfffffffd04047812 */ /* 0x000fe200078ec0ff */
[----:B------:R-:W-:Y:S03]  /*1600*/  STL [R1+0x390], R32 ;  /* 0x0003902001007387 */ /* 0x000fe60000100800 */
[----:B------:R-:W-:Y:S01]  /*1610*/  SHF.R.S32.HI R11, RZ, 0x1f, R5 ;  /* 0x0000001fff0b7819 */ /* 0x000fe20000011405 */
[----:B------:R0:W-:Y:S01]  /*1620*/  STL [R1+0x38c], R33 ;  /* 0x00038c2101007387 */ /* 0x0001e20000100800 */
        /* <DEDUP_REMOVED lines=14> */
[----:B------:R-:W-:Y:S01]  /*1710*/  VIADD R5, R0, 0x88 ;  /* 0x0000008800057836 */ /* 0x000fe20000000000 */
[----:B0-----:R-:W-:Y:S02]  /*1720*/  PRMT R33, RZ, 0x7610, R33 ;  /* 0x00007610ff217816 */ /* 0x001fe40000000021 */
[----:B------:R-:W-:Y:S01]  /*1730*/  PRMT R32, RZ, 0x7610, R32 ;  /* 0x00007610ff207816 */ /* 0x000fe20000000020 */
        /* <DEDUP_REMOVED lines=10> */
[----:B------:R-:W-:Y:S01]  /*17e0*/  @!P2 IMAD R15, R5, R15, R10 ;  /* 0x0000000f050fa224 */ /* 0x000fe200078e020a */
[----:B------:R-:W-:-:S05]  /*17f0*/  @!P2 MOV R10, R6 ;  /* 0x00000006000aa202 */ /* 0x000fca0000000f00 */
[----:B------:R-:W-:-:S04]  /*1800*/  @!P2 IMAD.WIDE.U32 R10, R5, R14, R10 ;  /* 0x0000000e050aa225 */ /* 0x000fc800078e000a */
[----:B------:R-:W-:Y:S01]  /*1810*/  @!P2 IMAD.IADD R5, R11, 0x1, R15 ;  /* 0x000000010b05a824 */ /* 0x000fe200078e020f */
[----:B-1----:R-:W-:-:S04]  /*1820*/  @!P2 LEA R34, P1, R10, R34, 0x1 ;  /* 0x000000220a22a211 */ /* 0x002fc800078208ff */
[----:B------:R-:W-:Y:S02]  /*1830*/  @!P2 LEA.HI.X R35, R10, R35, R5, 0x1, P1 ;  /* 0x000000230a23a211 */ /* 0x000fe400008f0c05 */
[----:B------:R-:W-:-:S04]  /*1840*/  IADD3 R5, R0, 0x90, RZ ;  /* 0x0000009000057810 */ /* 0x000fc80007ffe0ff */
        /* <DEDUP_REMOVED lines=15> */
[----:B------:R-:W-:-:S05]  /*1940*/  VIADD R5, R0, 0x98 ;  /* 0x0000009800057836 */ /* 0x000fca0000000000 */
[----:B------:R-:W-:Y:S02]  /*1950*/  SHF.R.S32.HI R15, RZ, 0x1f, R5 ;  /* 0x0000001fff0f7819 */ /* 0x000fe40000011405 */
[----:B------:R-:W-:-:S04]  /*1960*/  ISETP.GE.U32.AND P1, PT, R5, UR16, PT ;  /* 0x0000001005007c0c */ /* 0x000fc8000bf26070 */
[----:B------:R-:W-:-:S13]  /*1970*/  ISETP.GE.OR.EX P2, PT, R15, UR17, P0, P1 ;  /* 0x000000110f007c0c */ /* 0x000fda0008746710 */
[----:B------:R-:W0:Y:S01]  /*1980*/  @!P2 LDC.64 R10, c[0x0][0x270] ;  /* 0x00009c00ff0aab82 */ /* 0x000e220000000a00 */
[----:B------:R-:W-:-:S04]  /*1990*/  @P2 LOP3.LUT R2, R2, 0x40, RZ, 0xfc, !PT ;  /* 0x0000004002022812 */ /* 0x000fc800078efcff */
[----:B------:R-:W-:-:S03]  /*19a0*/  LOP3.LUT R2, R2, 0xffffffdf, RZ, 0xc0, !PT ;  /* 0xffffffdf02027812 */ /* 0x000fc600078ec0ff */
[----:B------:R-:W1:Y:S01]  /*19b0*/  @!P2 LDC.64 R20, c[0x0][0x220] ;  /* 0x00008800ff14ab82 */ /* 0x000e620000000a00 */
[----:B0-----:R-:W-:Y:S01]  /*19c0*/  @!P2 IMAD R14, R15, R10, RZ ;  /* 0x0000000a0f0ea224 */ /* 0x001fe200078e02ff */
[----:B------:R-:W-:-:S03]  /*19d0*/  @!P2 MOV R15, R9 ;  /* 0x00000009000fa202 */ /* 0x000fc60000000f00 */
[----:B------:R-:W-:Y:S02]  /*19e0*/  @!P2 IMAD R17, R5, R11, R14 ;  /* 0x0000000b0511a224 */ /* 0x000fe400078e020e */
[----:B------:R-:W-:-:S04]  /*19f0*/  @!P2 IMAD.MOV.U32 R14, RZ, RZ, R6 ;  /* 0x000000ffff0ea224 */ /* 0x000fc800078e0006 */
[----:B------:R-:W-:-:S04]  /*1a00*/  @!P2 IMAD.WIDE.U32 R10, R5, R10, R14 ;  /* 0x0000000a050aa225 */ /* 0x000fc800078e000e */
[----:B------:R-:W-:Y:S01]  /*1a10*/  @!P2 IMAD.IADD R5, R11, 0x1, R17 ;  /* 0x000000010b05a824 */ /* 0x000fe200078e0211 */
        /* <DEDUP_REMOVED lines=34> */
[----:B------:R-:W-:-:S04]  /*1c40*/  VIADD R5, R0, 0xb0 ;  /* 0x000000b000057836 */ /* 0x000fc80000000000 */
[----:B------:R-:W-:Y:S01]  /*1c50*/  @!P2 STL.64 [R1+0x208], R54 ;  /* 0x000208360100a387 */ /* 0x000fe20000100a00 */
        /* <DEDUP_REMOVED lines=15> */
[----:B------:R-:W-:-:S04]  /*1d50*/  VIADD R5, R0, 0xb8 ;  /* 0x000000b800057836 */ /* 0x000fc80000000000 */
[----:B------:R0:W-:Y:S01]  /*1d60*/  @!P2 STL.64 [R1+0x228], R42 ;  /* 0x0002282a0100a387 */ /* 0x0001e20000100a00 */
[----:B------:R-:W-:Y:S02]  /*1d70*/  SHF.R.S32.HI R17, RZ, 0x1f, R5 ;  /* 0x0000001fff117819 */ /* 0x000fe40000011405 */
[----:B------:R-:W-:-:S04]  /*1d80*/  ISETP.GE.U32.AND P1, PT, R5, UR16, PT ;  /* 0x0000001005007c0c */ /* 0x000fc8000bf26070 */
[----:B------:R-:W-:-:S13]  /*1d90*/  ISETP.GE.OR.EX P2, PT, R17, UR17, P0, P1 ;  /* 0x0000001111007c0c */ /* 0x000fda0008746710 */
[----:B------:R-:W1:Y:S01]  /*1da0*/  @!P2 LDC.64 R10, c[0x0][0x270] ;  /* 0x00009c00ff0aab82 */ /* 0x000e620000000a00 */
[----:B------:R-:W-:-:S04]  /*1db0*/  @P2 LOP3.LUT R2, R2, 0x4, RZ, 0xfc, !PT ;  /* 0x0000000402022812 */ /* 0x000fc800078efcff */
[----:B------:R-:W-:-:S03]  /*1dc0*/  LOP3.LUT R2, R2, 0xfffffffd, RZ, 0xc0, !PT ;  /* 0xfffffffd02027812 */ /* 0x000fc600078ec0ff */
[----:B------:R-:W0:Y:S01]  /*1dd0*/  @!P2 LDC.64 R14, c[0x0][0x220] ;  /* 0x00008800ff0eab82 */ /* 0x000e220000000a00 */
[----:B-1----:R-:W-:Y:S02]  /*1de0*/  @!P2 IMAD R16, R17, R10, RZ ;  /* 0x0000000a1110a224 */ /* 0x002fe400078e02ff */
[----:B------:R-:W-:Y:S02]  /*1df0*/  @!P2 IMAD.MOV.U32 R17, RZ, RZ, R9 ;  /* 0x000000ffff11a224 */ /* 0x000fe400078e0009 */
[----:B------:R-:W-:Y:S01]  /*1e00*/  @!P2 IMAD R11, R5, R11, R16 ;  /* 0x0000000b050ba224 */ /* 0x000fe200078e0210 */
[----:B------:R-:W-:-:S05]  /*1e10*/  @!P2 MOV R16, R6 ;  /* 0x000000060010a202 */ /* 0x000fca0000000f00 */
[----:B------:R-:W-:Y:S01]  /*1e20*/  @!P2 IMAD.WIDE.U32 R16, R5, R10, R16 ;  /* 0x0000000a0510a225 */ /* 0x000fe200078e0010 */
[----:B------:R-:W-:-:S03]  /*1e30*/  IADD3 R5, R0, 0xc0, RZ ;  /* 0x000000c000057810 */ /* 0x000fc60007ffe0ff */
[----:B------:R-:W-:Y:S01]  /*1e40*/  @!P2 IMAD.IADD R11, R17, 0x1, R11 ;  /* 0x00000001110ba824 */ /* 0x000fe200078e020b */
[----:B0-----:R-:W-:-:S04]  /*1e50*/  @!P2 LEA R42, P1, R16, R14, 0x1 ;  /* 0x0000000e102aa211 */ /* 0x001fc800078208ff */
[----:B------:R-:W-:Y:S02]  /*1e60*/  @!P2 LEA.HI.X R43, R16, R15, R11, 0x1, P1 ;  /* 0x0000000f102ba211 */ /* 0x000fe400008f0c0b */
[----:B------:R-:W-:Y:S02]  /*1e70*/  SHF.R.S32.HI R16, RZ, 0x1f, R5 ;  /* 0x0000001fff107819 */ /* 0x000fe40000011405 */
[----:B------:R-:W-:Y:S01]  /*1e80*/  ISETP.GE.U32.AND P1, PT, R5, UR16, PT ;  /* 0x0000001005007c0c */ /* 0x000fe2000bf26070 */
[----:B------:R0:W-:Y:S03]  /*1e90*/  @!P2 STL.64 [R1+0x238], R42 ;  /* 0x0002382a0100a387 */ /* 0x0001e60000100a00 */
[----:B------:R-:W-:-:S13]  /*1ea0*/  ISETP.GE.OR.EX P2, PT, R16, UR17, P0, P1 ;  /* 0x0000001110007c0c */ /* 0x000fda0008746710 */
[----:B------:R-:W1:Y:S01]  /*1eb0*/  @!P2 LDC.64 R10, c[0x0][0x270] ;  /* 0x00009c00ff0aab82 */ /* 0x000e620000000a00 */
[----:B------:R-:W-:Y:S01]  /*1ec0*/  @!P2 IMAD.MOV.U32 R17, RZ, RZ, R9 ;  /* 0x000000ffff11a224 */ /* 0x000fe200078e0009 */
[----:B------:R-:W-:-:S04]  /*1ed0*/  @P2 LOP3.LUT R2, R2, 0x2, RZ, 0xfc, !PT ;  /* 0x0000000202022812 */ /* 0x000fc800078efcff */
[----:B------:R-:W-:Y:S02]  /*1ee0*/  LOP3.LUT R2, R2, 0xfffffffe, RZ, 0xc0, !PT ;  /* 0xfffffffe02027812 */ /* 0x000fe400078ec0ff */
[----:B------:R-:W0:Y:S01]  /*1ef0*/  @!P2 LDC.64 R14, c[0x0][0x220] ;  /* 0x00008800ff0eab82 */ /* 0x000e220000000a00 */
[----:B-1----:R-:W-:-:S04]  /*1f00*/  @!P2 IMAD R16, R16, R10, RZ ;  /* 0x0000000a1010a224 */ /* 0x002fc800078e02ff */
[----:B------:R-:W-:Y:S02]  /*1f10*/  @!P2 IMAD R11, R5, R11, R16 ;  /* 0x0000000b050ba224 */ /* 0x000fe400078e0210 */
[----:B------:R-:W-:-:S04]  /*1f20*/  @!P2 IMAD.MOV.U32 R16, RZ, RZ, R6 ;  /* 0x000000ffff10a224 */ /* 0x000fc800078e0006 */
[----:B------:R-:W-:-:S04]  /*1f30*/  @!P2 IMAD.WIDE.U32 R16, R5, R10, R16 ;  /* 0x0000000a0510a225 */ /* 0x000fc800078e0010 */
[----:B------:R-:W-:Y:S01]  /*1f40*/  VIADD R5, R0, 0xc8 ;  /* 0x000000c800057836 */ /* 0x000fe20000000000 */
[----:B------:R-:W-:Y:S02]  /*1f50*/  @!P2 IADD3 R11, R17, R11, RZ ;  /* 0x0000000b110ba210 */ /* 0x000fe40007ffe0ff */
[----:B0-----:R-:W-:-:S04]  /*1f60*/  @!P2 LEA R42, P1, R16, R14, 0x1 ;  /* 0x0000000e102aa211 */ /* 0x001fc800078208ff */
[----:B------:R-:W-:Y:S02]  /*1f70*/  @!P2 LEA.HI.X R43, R16, R15, R11, 0x1, P1 ;  /* 0x0000000f102ba211 */ /* 0x000fe400008f0c0b */
        /* <DEDUP_REMOVED lines=10> */
[----:B------:R-:W-:Y:S02]  /*2020*/  @!P2 IMAD R11, R5, R11, R16 ;  /* 0x0000000b050ba224 */ /* 0x000fe400078e0210 */
[----:B------:R-:W-:-:S04]  /*2030*/  @!P2 IMAD.MOV.U32 R16, RZ, RZ, R6 ;  /* 0x000000ffff10a224 */ /* 0x000fc800078e0006 */
[----:B------:R-:W-:-:S04]  /*2040*/  @!P2 IMAD.WIDE.U32 R16, R5, R10, R16 ;  /* 0x0000000a0510a225 */ /* 0x000fc800078e0010 */
[----:B------:R-:W-:Y:S01]  /*2050*/  @!P2 IMAD.IADD R11, R17, 0x1, R11 ;  /* 0x00000001110ba824 */ /* 0x000fe200078e020b */
[----:B0-----:R-:W-:Y:S01]  /*2060*/  @!P2 LEA R42, P1, R16, R14, 0x1 ;  /* 0x0000000e102aa211 */ /* 0x001fe200078208ff */
[----:B------:R-:W-:-:S03]  /*2070*/  VIADD R5, R0, 0xd0 ;  /* 0x000000d000057836 */ /* 0x000fc60000000000 */
        /* <DEDUP_REMOVED lines=360> */
[----:B------:R-:W-:-:S03]  /*3700*/  IMAD.MOV.U32 R7, RZ, RZ, R43 ;  /* 0x000000ffff077224 */ /* 0x000fc600078e002b */
[----:B------:R-:W-:-:S13]  /*3710*/  ISETP.GE.OR.EX P2, PT, R16, UR17, P0, P1 ;  /* 0x0000001110007c0c */ /* 0x000fda0008746710 */
[----:B------:R-:W0:Y:S01]  /*3720*/  @!P2 LDC.64 R10, c[0x0][0x270] ;  /* 0x00009c00ff0aab82 */ /* 0x000e220000000a00 */
[----:B------:R-:W-:Y:S01]  /*3730*/  @!P2 IMAD.MOV.U32 R17, RZ, RZ, R9 ;  /* 0x000000ffff11a224 */ /* 0x000fe200078e0009 */
[----:B------:R-:W-:-:S04]  /*3740*/  @P2 LOP3.LUT R3, R3, 0x400, RZ, 0xfc, !PT ;  /* 0x0000040003032812 */ /* 0x000fc800078efcff */
[----:B------:R-:W-:Y:S02]  /*3750*/  LOP3.LUT R3, R3, 0xfffffdff, RZ, 0xc0, !PT ;  /* 0xfffffdff03037812 */ /* 0x000fe400078ec0ff */
[----:B------:R-:W1:Y:S01]  /*3760*/  @!P2 LDC.64 R14, c[0x0][0x220] ;  /* 0x00008800ff0eab82 */ /* 0x000e620000000a00 */
[----:B0-----:R-:W-:-:S04]  /*3770*/  @!P2 IMAD R16, R16, R10, RZ ;  /* 0x0000000a1010a224 */ /* 0x001fc800078e02ff */
[----:B------:R-:W-:Y:S01]  /*3780*/  @!P2 IMAD R11, R5, R11, R16 ;  /* 0x0000000b050ba224 */ /* 0x000fe200078e0210 */
[----:B------:R-:W-:-:S05]  /*3790*/  @!P2 MOV R16, R6 ;  /* 0x000000060010a202 */ /* 0x000fca0000000f00 */
[----:B------:R-:W-:Y:S01]  /*37a0*/  @!P2 IMAD.WIDE.U32 R16, R5, R10, R16 ;  /* 0x0000000a0510a225 */ /* 0x000fe200078e0010 */
[----:B------:R-:W-:-:S03]  /*37b0*/  IADD3 R5, R0, 0x180, RZ ;  /* 0x0000018000057810 */ /* 0x000fc60007ffe0ff */
[----:B------:R-:W-:Y:S01]  /*37c0*/  @!P2 IMAD.IADD R11, R17, 0x1, R11 ;  /* 0x00000001110ba824 */ /* 0x000fe200078e020b */
[----:B-1----:R-:W-:-:S04]  /*37d0*/  @!P2 LEA R54, P1, R16, R14, 0x1 ;  /* 0x0000000e1036a211 */ /* 0x002fc800078208ff */
        /* <DEDUP_REMOVED lines=160> */
[----:B------:R-:W-:-:S06]  /*41e0*/  @P2 LOP3.LUT R3, R3, 0x1, RZ, 0xfc, !PT ;  /* 0x0000000103032812 */ /* 0x000fcc00078efcff */
        /* <DEDUP_REMOVED lines=11> */
[----:B------:R-:W-:Y:S03]  /*42a0*/  @!P2 STL.64 [R1+0x138], R54 ;  /* 0x000138360100a387 */ /* 0x000fe60000100a00 */
[----:B------:R-:W-:-:S13]  /*42b0*/  ISETP.GE.OR.EX P1, PT, R16, UR7, P0, P1 ;  /* 0x0000000710007c0c */ /* 0x000fda0008726710 */
[----:B------:R-:W0:Y:S01]  /*42c0*/  @!P1 LDC.64 R10, c[0x0][0x270] ;  /* 0x00009c00ff0a9b82 */ /* 0x000e220000000a00 */
[----:B------:R-:W-:Y:S02]  /*42d0*/  @!P1 MOV R17, R9 ;  /* 0x0000000900119202 */ /* 0x000fe40000000f00 */
[----:B------:R-:W-:-:S05]  /*42e0*/  @P1 LOP3.LUT R2, R2, 0x20000000, RZ, 0xfc, !PT ;  /* 0x2000000002021812 */ /* 0x000fca00078efcff */
[----:B------:R-:W1:Y:S01]  /*42f0*/  @!P1 LDC.64 R14, c[0x0][0x220] ;  /* 0x00008800ff0e9b82 */ /* 0x000e620000000a00 */
[----:B0-----:R-:W-:-:S04]  /*4300*/  @!P1 IMAD R16, R16, R10, RZ ;  /* 0x0000000a10109224 */ /* 0x001fc800078e02ff */
[----:B------:R-:W-:Y:S02]  /*4310*/  @!P1 IMAD R11, R5, R11, R16 ;  /* 0x0000000b050b9224 */ /* 0x000fe400078e0210 */
[----:B------:R-:W-:-:S04]  /*4320*/  @!P1 IMAD.MOV.U32 R16, RZ, RZ, R6 ;  /* 0x000000ffff109224 */ /* 0x000fc800078e0006 */
[----:B------:R-:W-:-:S04]  /*4330*/  @!P1 IMAD.WIDE.U32 R16, R5, R10, R16 ;  /* 0x0000000a05109225 */ /* 0x000fc800078e0010 */
[----:B------:R-:W-:Y:S01]  /*4340*/  @!P1 IMAD.IADD R11, R17, 0x1, R11 ;  /* 0x00000001110b9824 */ /* 0x000fe200078e020b */
[----:B-1----:R-:W-:Y:S01]  /*4350*/  @!P1 LEA R58, P2, R16, R14, 0x1 ;  /* 0x0000000e103a9211 */ /* 0x002fe200078408ff */
[----:B------:R-:W-:-:S03]  /*4360*/  VIADD R5, R0, 0x1d8 ;  /* 0x000001d800057836 */ /* 0x000fc60000000000 */
[----:B------:R-:W-:Y:S02]  /*4370*/  @!P1 LEA.HI.X R59, R16, R15, R11, 0x1, P2 ;  /* 0x0000000f103b9211 */ /* 0x000fe400010f0c0b */
[----:B------:R-:W-:Y:S02]  /*4380*/  SHF.R.S32.HI R16, RZ, 0x1f, R5 ;  /* 0x0000001fff107819 */ /* 0x000fe40000011405 */
[----:B------:R-:W-:Y:S02]  /*4390*/  ISETP.GE.U32.AND P2, PT, R5, UR6, PT ;  /* 0x0000000605007c0c */ /* 0x000fe4000bf46070 */
[----:B------:R-:W-:Y:S02]  /*43a0*/  LOP3.LUT P1, RZ, R2, 0x1000000, RZ, 0xc0, !PT ;  /* 0x0100000002ff7812 */ /* 0x000fe4000782c0ff */
[----:B------:R-:W-:Y:S02]  /*43b0*/  ISETP.GE.OR.EX P2, PT, R16, UR7, P0, P2 ;  /* 0x0000000710007c0c */ /* 0x000fe40008746720 */
[----:B------:R-:W-:-:S11]  /*43c0*/  LOP3.LUT R2, R2, 0xefffffff, RZ, 0xc0, !PT ;  /* 0xefffffff02027812 */ /* 0x000fd600078ec0ff */
[----:B------:R-:W0:Y:S01]  /*43d0*/  @!P2 LDC.64 R10, c[0x0][0x270] ;  /* 0x00009c00ff0aab82 */ /* 0x000e220000000a00 */
[----:B------:R-:W-:Y:S01]  /*43e0*/  @!P2 IMAD.MOV.U32 R17, RZ, RZ, R9 ;  /* 0x000000ffff11a224 */ /* 0x000fe200078e0009 */
[----:B------:R-:W-:-:S06]  /*43f0*/  @P2 LOP3.LUT R2, R2, 0x10000000, RZ, 0xfc, !PT ;  /* 0x1000000002022812 */ /* 0x000fcc00078efcff */
[----:B------:R-:W1:Y:S01]  /*4400*/  @!P2 LDC.64 R14, c[0x0][0x220] ;  /* 0x00008800ff0eab82 */ /* 0x000e620000000a00 */
[----:B0-----:R-:W-:-:S04]  /*4410*/  @!P2 IMAD R16, R16, R10, RZ ;  /* 0x0000000a1010a224 */ /* 0x001fc800078e02ff */
[----:B------:R-:W-:Y:S01]  /*4420*/  @!P2 IMAD R11, R5, R11, R16 ;  /* 0x0000000b050ba224 */ /* 0x000fe200078e0210 */
[----:B------:R-:W-:-:S05]  /*4430*/  @!P2 MOV R16, R6 ;  /* 0x000000060010a202 */ /* 0x000fca0000000f00 */
[----:B------:R-:W-:Y:S01]  /*4440*/  @!P2 IMAD.WIDE.U32 R16, R5, R10, R16 ;  /* 0x0000000a0510a225 */ /* 0x000fe200078e0010 */
[----:B------:R-:W-:-:S03]  /*4450*/  IADD3 R5, R0, 0x1e0, RZ ;  /* 0x000001e000057810 */ /* 0x000fc60007ffe0ff */
[----:B------:R-:W-:Y:S01]  /*4460*/  @!P2 IMAD.IADD R11, R17, 0x1, R11 ;  /* 0x00000001110ba824 */ /* 0x000fe200078e020b */
[C---:B-1----:R-:W-:Y:S02]  /*4470*/  @!P2 LEA R60, P3, R16.reuse, R14, 0x1 ;  /* 0x0000000e103ca211 */ /* 0x042fe400078608ff */
[----:B------:R-:W-:Y:S02]  /*4480*/  SHF.R.S32.HI R14, RZ, 0x1f, R5 ;  /* 0x0000001fff0e7819 */ /* 0x000fe40000011405 */
[----:B------:R-:W-:Y:S02]  /*4490*/  @!P2 LEA.HI.X R61, R16, R15, R11, 0x1, P3 ;  /* 0x0000000f103da211 */ /* 0x000fe400018f0c0b */
[----:B------:R-:W-:Y:S02]  /*44a0*/  ISETP.GE.U32.AND P3, PT, R5, UR6, PT ;  /* 0x0000000605007c0c */ /* 0x000fe4000bf66070 */
[----:B------:R-:W-:Y:S02]  /*44b0*/  LOP3.LUT P2, RZ, R2, 0x800000, RZ, 0xc0, !PT ;  /* 0x0080000002ff7812 */ /* 0x000fe4000784c0ff */
[----:B------:R-:W-:-:S02]  /*44c0*/  ISETP.GE.OR.EX P3, PT, R14, UR7, P0, P3 ;  /* 0x000000070e007c0c */ /* 0x000fc40008766730 */
[----:B------:R-:W-:-:S11]  /*44d0*/  LOP3.LUT R2, R2, 0xf7ffffff, RZ, 0xc0, !PT ;  /* 0xf7ffffff02027812 */ /* 0x000fd600078ec0ff */
[----:B------:R-:W0:Y:S01]  /*44e0*/  @!P3 LDC.64 R10, c[0x0][0x270] ;  /* 0x00009c00ff0abb82 */ /* 0x000e220000000a00 */
[----:B------:R-:W-:Y:S01]  /*44f0*/  @!P3 IMAD.MOV.U32 R15, RZ, RZ, R9 ;  /* 0x000000ffff0fb224 */ /* 0x000fe200078e0009 */
[----:B------:R-:W-:-:S06]  /*4500*/  @P3 LOP3.LUT R2, R2, 0x8000000, RZ, 0xfc, !PT ;  /* 0x0800000002023812 */ /* 0x000fcc00078efcff */
[----:B------:R-:W1:Y:S01]  /*4510*/  @!P3 LDC.64 R16, c[0x0][0x220] ;  /* 0x00008800ff10bb82 */ /* 0x000e620000000a00 */
[----:B0-----:R-:W-:-:S04]  /*4520*/  @!P3 IMAD R14, R14, R10, RZ ;  /* 0x0000000a0e0eb224 */ /* 0x001fc800078e02ff */
[----:B------:R-:W-:Y:S02]  /*4530*/  @!P3 IMAD R11, R5, R11, R14 ;  /* 0x0000000b050bb224 */ /* 0x000fe400078e020e */
[----:B------:R-:W-:-:S04]  /*4540*/  @!P3 IMAD.MOV.U32 R14, RZ, RZ, R6 ;  /* 0x000000ffff0eb224 */ /* 0x000fc800078e0006 */
[----:B------:R-:W-:Y:S01]  /*4550*/  @!P3 IMAD.WIDE.U32 R14, R5, R10, R14 ;  /* 0x0000000a050eb225 */ /* 0x000fe200078e000e */
[----:B------:R-:W-:-:S04]  /*4560*/  SHF.R.S32.HI R5, RZ, 0x1f, R56 ;  /* 0x0000001fff057819 */ /* 0x000fc80000011438 */
[----:B------:R-:W-:Y:S02]  /*4570*/  @!P3 IADD3 R11, R15, R11, RZ ;  /* 0x0000000b0f0bb210 */ /* 0x000fe40007ffe0ff */
[----:B-1----:R-:W-:-:S04]  /*4580*/  @!P3 LEA R16, P4, R14, R16, 0x1 ;  /* 0x000000100e10b211 */ /* 0x002fc800078808ff */
[----:B------:R-:W-:Y:S02]  /*4590*/  @!P3 LEA.HI.X R17, R14, R17, R11, 0x1, P4 ;  /* 0x000000110e11b211 */ /* 0x000fe400020f0c0b */
[----:B------:R-:W-:Y:S02]  /*45a0*/  ISETP.GE.U32.AND P4, PT, R56, UR6, PT ;  /* 0x0000000638007c0c */ /* 0x000fe4000bf86070 */
[C---:B------:R-:W-:Y:S01]  /*45b0*/  LOP3.LUT P3, RZ, R2.reuse, 0x400000, RZ, 0xc0, !PT ;  /* 0x0040000002ff7812 */ /* 0x040fe2000786c0ff */
[----:B------:R0:W-:Y:S01]  /*45c0*/  STL.64 [R1+0x2f8], R16 ;  /* 0x0002f81001007387 */ /* 0x0001e20000100a00 */
[----:B------:R-:W-:Y:S02]  /*45d0*/  ISETP.GE.OR.EX P4, PT, R5, UR7, P0, P4 ;  /* 0x0000000705007c0c */ /* 0x000fe40008786740 */
[----:B------:R-:W-:Y:S01]  /*45e0*/  LOP3.LUT R2, R2, 0xbfffffff, RZ, 0xc0, !PT ;  /* 0xbfffffff02027812 */ /* 0x000fe200078ec0ff */
[----:B0-----:R-:W-:-:S10]  /*45f0*/  VIADD R17, R0, 0x1f0 ;  /* 0x000001f000117836 */ /* 0x001fd40000000000 */
[----:B------:R-:W0:Y:S01]  /*4600*/  @!P4 LDC.64 R10, c[0x0][0x270] ;  /* 0x00009c00ff0acb82 */ /* 0x000e220000000a00 */
[----:B------:R-:W-:Y:S01]  /*4610*/  @!P4 MOV R55, R9 ;  /* 0x000000090037c202 */ /* 0x000fe20000000f00 */
[----:B------:R-:W-:Y:S01]  /*4620*/  @!P4 IMAD.MOV.U32 R54, RZ, RZ, R6 ;  /* 0x000000ffff36c224 */ /* 0x000fe200078e0006 */
[----:B------:R-:W-:Y:S01]  /*4630*/  @P4 LOP3.LUT R2, R2, 0x40000000, RZ, 0xfc, !PT ;  /* 0x4000000002024812 */ /* 0x000fe200078efcff */
[----:B------:R-:W-:Y:S02]  /*4640*/  IMAD.MOV.U32 R16, RZ, RZ, R60 ;  /* 0x000000ffff107224 */ /* 0x000fe400078e003c */
[----:B------:R-:W-:Y:S01]  /*4650*/  VIADD R60, R0, 0x1f8 ;  /* 0x000001f8003c7836 */ /* 0x000fe20000000000 */
[----:B------:R-:W-:Y:S01]  /*4660*/  LOP3.LUT R2, R2, 0x7fffffff, RZ, 0xc0, !PT ;  /* 0x7fffffff02027812 */ /* 0x000fe200078ec0ff */
[----:B------:R-:W1:Y:S01]  /*4670*/  @!P4 LDC.64 R14, c[0x0][0x220] ;  /* 0x00008800ff0ecb82 */ /* 0x000e620000000a00 */
[----:B0-----:R-:W-:-:S04]  /*4680*/  @!P4 IMAD R5, R5, R10, RZ ;  /* 0x0000000a0505c224 */ /* 0x001fc800078e02ff */
[C---:B------:R-:W-:Y:S02]  /*4690*/  @!P4 IMAD R5, R56.reuse, R11, R5 ;  /* 0x0000000b3805c224 */ /* 0x040fe400078e0205 */
[----:B------:R-:W-:-:S04]  /*46a0*/  @!P4 IMAD.WIDE.U32 R10, R56, R10, R54 ;  /* 0x0000000a380ac225 */ /* 0x000fc800078e0036 */
[----:B------:R-:W-:Y:S01]  /*46b0*/  @!P4 IMAD.IADD R5, R11, 0x1, R5 ;  /* 0x000000010b05c824 */ /* 0x000fe200078e0205 */
[----:B-1----:R-:W-:-:S04]  /*46c0*/  @!P4 LEA R14, P5, R10, R14, 0x1 ;  /* 0x0000000e0a0ec211 */ /* 0x002fc800078a08ff */
[----:B------:R-:W-:Y:S02]  /*46d0*/  @!P4 LEA.HI.X R15, R10, R15, R5, 0x1, P5 ;  /* 0x0000000f0a0fc211 */ /* 0x000fe400028f0c05 */
[----:B------:R-:W-:Y:S02]  /*46e0*/  SHF.R.S32.HI R5, RZ, 0x1f, R17 ;  /* 0x0000001fff057819 */ /* 0x000fe40000011411 */
[----:B------:R-:W-:Y:S01]  /*46f0*/  ISETP.GE.U32.AND P5, PT, R17, UR6, PT ;  /* 0x0000000611007c0c */ /* 0x000fe2000bfa6070 */
[----:B------:R0:W-:Y:S03]  /*4700*/  STL.64 [R1+0x300], R14 ;  /* 0x0003000e01007387 */ /* 0x0001e60000100a00 */
[----:B------:R-:W-:Y:S01]  /*4710*/  ISETP.GE.OR.EX P5, PT, R5, UR7, P0, P5 ;  /* 0x0000000705007c0c */ /* 0x000fe200087a6750 */
[----:B0-----:R-:W-:Y:S02]  /*4720*/  IMAD.MOV.U32 R15, RZ, RZ, R59 ;  /* 0x000000ffff0f7224 */ /* 0x001fe400078e003b */
[----:B------:R-:W-:-:S10]  /*4730*/  IMAD.MOV.U32 R14, RZ, RZ, R58 ;  /* 0x000000ffff0e7224 */ /* 0x000fd400078e003a */
[----:B------:R-:W0:Y:S01]  /*4740*/  @!P5 LDC.64 R54, c[0x0][0x270] ;  /* 0x00009c00ff36db82 */ /* 0x000e220000000a00 */
[----:B------:R-:W-:Y:S01]  /*4750*/  @!P5 MOV R56, R6 ;  /* 0x000000060038d202 */ /* 0x000fe20000000f00 */
[----:B------:R-:W-:Y:S01]  /*4760*/  @!P5 IMAD.MOV.U32 R57, RZ, RZ, R9 ;  /* 0x000000ffff39d224 */ /* 0x000fe200078e0009 */
[----:B------:R-:W-:-:S05]  /*4770*/  @P5 LOP3.LUT R2, R2, 0x80000000, RZ, 0xfc, !PT ;  /* 0x8000000002025812 */ /* 0x000fca00078efcff */
[----:B------:R-:W1:Y:S01]  /*4780*/  @!P5 LDC.64 R10, c[0x0][0x220] ;  /* 0x00008800ff0adb82 */ /* 0x000e620000000a00 */
[----:B0-----:R-:W-:-:S04]  /*4790*/  @!P5 IMAD R5, R5, R54, RZ ;  /* 0x000000360505d224 */ /* 0x001fc800078e02ff */
[C---:B------:R-:W-:Y:S02]  /*47a0*/  @!P5 IMAD R5, R17.reuse, R55, R5 ;  /* 0x000000371105d224 */ /* 0x040fe400078e0205 */
[----:B------:R-:W-:Y:S01]  /*47b0*/  @!P5 IMAD.WIDE.U32 R54, R17, R54, R56 ;  /* 0x000000361136d225 */ /* 0x000fe200078e0038 */
[----:B------:R-:W-:-:S04]  /*47c0*/  MOV R17, R61 ;  /* 0x0000003d00117202 */ /* 0x000fc80000000f00 */
[----:B------:R-:W-:Y:S02]  /*47d0*/  @!P5 IADD3 R5, R55, R5, RZ ;  /* 0x000000053705d210 */ /* 0x000fe40007ffe0ff */
[----:B-1----:R-:W-:-:S04]  /*47e0*/  @!P5 LEA R10, P6, R54, R10, 0x1 ;  /* 0x0000000a360ad211 */ /* 0x002fc800078c08ff */
[----:B------:R-:W-:Y:S02]  /*47f0*/  @!P5 LEA.HI.X R11, R54, R11, R5, 0x1, P6 ;  /* 0x0000000b360bd211 */ /* 0x000fe400030f0c05 */
[----:B------:R-:W-:Y:S02]  /*4800*/  SHF.R.S32.HI R5, RZ, 0x1f, R60 ;  /* 0x0000001fff057819 */ /* 0x000fe4000001143c */
[----:B------:R-:W-:Y:S01]  /*4810*/  ISETP.GE.U32.AND P6, PT, R60, UR6, PT ;  /* 0x000000063c007c0c */ /* 0x000fe2000bfc6070 */
[----:B------:R-:W-:Y:S03]  /*4820*/  STL.64 [R1+0x308], R10 ;  /* 0x0003080a01007387 */ /* 0x000fe60000100a00 */
[----:B------:R-:W-:Y:S01]  /*4830*/  ISETP.GE.OR.EX P6, PT, R5, UR7, P0, P6 ;  /* 0x0000000705007c0c */ /* 0x000fe200087c6760 */
[----:B------:R-:W-:Y:S01]  /*4840*/  STL.64 [R1+0x330], R10 ;  /* 0x0003300a01007387 */ /* 0x000fe20000100a00 */
[----:B------:R-:W-:-:S02]  /*4850*/  LOP3.LUT P0, RZ, R2, 0x2000000, RZ, 0xc0, !PT ;  /* 0x0200000002ff7812 */ /* 0x000fc4000780c0ff */
[----:B------:R-:W-:Y:S01]  /*4860*/  LOP3.LUT P5, RZ, R2, 0x200000, RZ, 0xc0, !PT ;  /* 0x0020000002ff7812 */ /* 0x000fe200078ac0ff */
[----:B------:R-:W-:Y:S01]  /*4870*/  STL.64 [R1+0x340], R10 ;  /* 0x0003400a01007387 */ /* 0x000fe20000100a00 */
[----:B------:R-:W-:Y:S02]  /*4880*/  PRMT R31, RZ, 0x7610, R31 ;  /* 0x00007610ff1f7816 */ /* 0x000fe4000000001f */
[----:B------:R-:W-:Y:S01]  /*4890*/  PRMT R39, RZ, 0x7610, R39 ;  /* 0x00007610ff277816 */ /* 0x000fe20000000027 */
[----:B------:R-:W-:Y:S04]  /*48a0*/  STL.64 [R1+0x350], R10 ;  /* 0x0003500a01007387 */ /* 0x000fe80000100a00 */
[----:B------:R-:W0:Y:S01]  /*48b0*/  @!P6 LDC.64 R56, c[0x0][0x270] ;  /* 0x00009c00ff38eb82 */ /* 0x000e220000000a00 */
[----:B------:R-:W-:Y:S01]  /*48c0*/  @!P6 MOV R59, R9 ;  /* 0x00000009003be202 */ /* 0x000fe20000000f00 */
[----:B------:R-:W-:Y:S01]  /*48d0*/  @!P6 IMAD.MOV.U32 R58, RZ, RZ, R6 ;  /* 0x000000ffff3ae224 */ /* 0x000fe200078e0006 */
[----:B------:R-:W-:Y:S01]  /*48e0*/  STL.64 [R1+0x368], R10 ;  /* 0x0003680a01007387 */ /* 0x000fe20000100a00 */
[----:B------:R-:W-:-:S03]  /*48f0*/  IMAD.MOV.U32 R6, RZ, RZ, R42 ;  /* 0x000000ffff067224 */ /* 0x000fc600078e002a */
[----:B------:R-:W2:Y:S01]  /*4900*/  LDL.LU.64 R42, [R1+0x3c8] ;  /* 0x0003c800012a7983 */ /* 0x000ea20000300a00 */
[----:B------:R-:W1:Y:S03]  /*4910*/  @!P6 LDC.64 R54, c[0x0][0x220] ;  /* 0x00008800ff36eb82 */ /* 0x000e660000000a00 */
[----:B------:R-:W-:Y:S01]  /*4920*/  STL.64 [R1+0x380], R10 ;  /* 0x0003800a01007387 */ /* 0x000fe20000100a00 */
[----:B0-----:R-:W-:-:S04]  /*4930*/  @!P6 IMAD R5, R5, R56, RZ ;  /* 0x000000380505e224 */ /* 0x001fc800078e02ff */
[C---:B------:R-:W-:Y:S02]  /*4940*/  @!P6 IMAD R5, R60.reuse, R57, R5 ;  /* 0x000000393c05e224 */ /* 0x040fe400078e0205 */
[----:B------:R-:W-:Y:S02]  /*4950*/  @!P6 IMAD.WIDE.U32 R56, R60, R56, R58 ;  /* 0x000000383c38e225 */ /* 0x000fe400078e003a */
[----:B------:R-:W3:Y:S03]  /*4960*/  LDL.LU.64 R58, [R1+0x3c0] ;  /* 0x0003c000013a7983 */ /* 0x000ee60000300a00 */
[----:B------:R-:W-:Y:S02]  /*4970*/  @!P6 IADD3 R5, R57, R5, RZ ;  /* 0x000000053905e210 */ /* 0x000fe40007ffe0ff */
[----:B-1----:R-:W-:-:S04]  /*4980*/  @!P6 LEA R60, P4, R56, R54, 0x1 ;  /* 0x00000036383ce211 */ /* 0x002fc800078808ff */
[----:B------:R-:W-:-:S05]  /*4990*/  @!P6 LEA.HI.X R61, R56, R55, R5, 0x1, P4 ;  /* 0x00000037383de211 */ /* 0x000fca00020f0c05 */
[----:B------:R0:W-:Y:S04]  /*49a0*/  @!P6 STL.64 [R1+0x280], R60 ;  /* 0x0002803c0100e387 */ /* 0x0001e80000100a00 */
[----:B0-----:R-:W4:Y:S01]  /*49b0*/  LDL.LU.64 R60, [R1+0x3b8] ;  /* 0x0003b800013c7983 */ /* 0x001f220000300a00 */
[----:B------:R-:W-:-:S06]  /*49c0*/  IMAD.MOV.U32 R5, RZ, RZ, RZ ;  /* 0x000000ffff057224 */ /* 0x000fcc00078e00ff */
[----:B----4-:R-:W4:Y:S01]  /*49d0*/  @!P0 LDG.E R5, desc[UR12][R60.64] ;  /* 0x0000000c3c058981 */ /* 0x010f22000c1e1900 */
[----:B---3--:R-:W-:Y:S02]  /*49e0*/  PRMT R59, RZ, 0x7610, R59 ;  /* 0x00007610ff3b7816 */ /* 0x008fe4000000003b */
[----:B------:R-:W-:Y:S02]  /*49f0*/  PRMT R54, RZ, 0x7610, R54 ;  /* 0x00007610ff367816 */ /* 0x000fe40000000036 */
[----:B----4-:R-:W-:-:S05]  /*4a00*/  @!P0 SHF.R.U32.HI R59, RZ, 0x10, R5 ;  /* 0x00000010ff3b8819 */ /* 0x010fca0000011605 */
[----:B------:R0:W-:Y:S04]  /*4a10*/  STL [R1+0x124], R59 ;  /* 0x0001243b01007387 */ /* 0x0001e80000100800 */
[----:B0-----:R-:W3:Y:S01]  /*4a20*/  LDL.LU R59, [R1+0x3b0] ;  /* 0x0003b000013b7983 */ /* 0x001ee20000300800 */
[----:B------:R-:W-:-:S05]  /*4a30*/  @!P0 PRMT R54, R5, 0x7610, R54 ;  /* 0x0000761005368816 */ /* 0x000fca0000000036 */
[----:B------:R0:W-:Y:S02]  /*4a40*/  STL.S16 [R1+0x128], R54 ;  /* 0x0001283601007387 */ /* 0x0001e40000100600 */
[----:B0-----:R-:W-:-:S06]  /*4a50*/  IMAD.MOV.U32 R54, RZ, RZ, RZ ;  /* 0x000000ffff367224 */ /* 0x001fcc00078e00ff */
[----:B---3--:R-:W3:Y:S01]  /*4a60*/  @!P1 LDG.E R54, desc[UR12][R58.64] ;  /* 0x0000000c3a369981 */ /* 0x008ee2000c1e1900 */
[----:B--2---:R-:W-:Y:S02]  /*4a70*/  PRMT R43, RZ, 0x7610, R43 ;  /* 0x00007610ff2b7816 */ /* 0x004fe4000000002b */
[----:B------:R-:W-:Y:S02]  /*4a80*/  PRMT R55, RZ, 0x7610, R55 ;  /* 0x00007610ff377816 */ /* 0x000fe40000000037 */
[----:B---3--:R-:W-:-:S05]  /*4a90*/  @!P1 SHF.R.U32.HI R43, RZ, 0x10, R54 ;  /* 0x00000010ff2b9819 */ /* 0x008fca0000011636 */
[----:B------:R0:W-:Y:S04]  /*4aa0*/  STL [R1+0x12c], R43 ;  /* 0x00012c2b01007387 */ /* 0x0001e80000100800 */
[----:B0-----:R-:W2:Y:S01]  /*4ab0*/  LDL.LU R43, [R1+0x3ac] ;  /* 0x0003ac00012b7983 */ /* 0x001ea20000300800 */
[----:B------:R-:W-:-:S05]  /*4ac0*/  @!P1 PRMT R55, R54, 0x7610, R55 ;  /* 0x0000761036379816 */ /* 0x000fca0000000037 */
[----:B------:R0:W-:Y:S02]  /*4ad0*/  STL.S16 [R1+0x120], R55 ;  /* 0x0001203701007387 */ /* 0x0001e40000100600 */
[----:B0-----:R-:W-:-:S10]  /*4ae0*/  HFMA2.MMA R55, -RZ, RZ, 0, 0 ;  /* 0x00000000ff377435 */ /* 0x001fd400000001ff */
[----:B--2---:R0:W2:Y:S02]  /*4af0*/  @!P2 LDG.E R55, desc[UR12][R42.64] ;  /* 0x0000000c2a37a981 */ /* 0x0040a4000c1e1900 */
[----:B0-----:R-:W-:Y:S02]  /*4b00*/  PRMT R42, RZ, 0x7610, R42 ;  /* 0x00007610ff2a7816 */ /* 0x001fe4000000002a */
[----:B--2---:R-:W-:-:S05]  /*4b10*/  @!P2 SHF.R.U32.HI R19, RZ, 0x10, R55 ;  /* 0x00000010ff13a819 */ /* 0x004fca0000011637 */
[----:B------:R0:W-:Y:S04]  /*4b20*/  STL [R1+0x114], R19 ;  /* 0x0001141301007387 */ /* 0x0001e80000100800 */
[----:B0-----:R-:W2:Y:S01]  /*4b30*/  LDL.LU R19, [R1+0x3a8] ;  /* 0x0003a80001137983 */ /* 0x001ea20000300800 */
[----:B------:R-:W-:-:S05]  /*4b40*/  @!P2 PRMT R42, R55, 0x7610, R42 ;  /* 0x00007610372aa816 */ /* 0x000fca000000002a */
[----:B------:R0:W-:Y:S02]  /*4b50*/  STL.S16 [R1+0x130], R42 ;  /* 0x0001302a01007387 */ /* 0x0001e40000100600 */
[----:B0-----:R-:W-:-:S06]  /*4b60*/  IMAD.MOV.U32 R42, RZ, RZ, RZ ;  /* 0x000000ffff2a7224 */ /* 0x001fcc00078e00ff */
        /* <DEDUP_REMOVED lines=8> */
[----:B--2---:R-:W2:Y:S01]  /*4bf0*/  @!P5 LDG.E R18, desc[UR12][R40.64] ;  /* 0x0000000c2812d981 */ /* 0x004ea2000c1e1900 */
[----:B------:R-:W-:Y:S02]  /*4c00*/  PRMT R19, RZ, 0x7610, R19 ;  /* 0x00007610ff137816 */ /* 0x000fe40000000013 */
[----:B------:R-:W-:Y:S02]  /*4c10*/  LOP3.LUT P4, RZ, R2, 0x100000, RZ, 0xc0, !PT ;  /* 0x0010000002ff7812 */ /* 0x000fe4000788c0ff */
[----:B--2---:R-:W-:-:S05]  /*4c20*/  @!P5 SHF.R.U32.HI R29, RZ, 0x10, R18 ;  /* 0x00000010ff1dd819 */ /* 0x004fca0000011612 */
[----:B------:R0:W-:Y:S04]  /*4c30*/  STL [R1+0x14c], R29 ;  /* 0x00014c1d01007387 */ /* 0x0001e80000100800 */
[----:B0-----:R-:W2:Y:S01]  /*4c40*/  LDL.LU R29, [R1+0x3a0] ;  /* 0x0003a000011d7983 */ /* 0x001ea20000300800 */
[----:B------:R-:W-:-:S05]  /*4c50*/  @!P5 PRMT R19, R18, 0x7610, R19 ;  /* 0x000076101213d816 */ /* 0x000fca0000000013 */
[----:B------:R0:W-:Y:S02]  /*4c60*/  STL.S16 [R1+0x148], R19 ;  /* 0x0001481301007387 */ /* 0x0001e40000100600 */
[----:B0-----:R-:W-:-:S06]  /*4c70*/  MOV R19, RZ ;  /* 0x000000ff00137202 */ /* 0x001fcc0000000f00 */
[----:B--2---:R0:W2:Y:S01]  /*4c80*/  @!P4 LDG.E R19, desc[UR12][R28.64] ;  /* 0x0000000c1c13c981 */ /* 0x0040a2000c1e1900 */
[----:B------:R-:W-:Y:S02]  /*4c90*/  LOP3.LUT P1, RZ, R2, 0x80000, RZ, 0xc0, !PT ;  /* 0x0008000002ff7812 */ /* 0x000fe4000782c0ff */
[----:B0-----:R-:W-:-:S04]  /*4ca0*/  PRMT R28, RZ, 0x7610, R28 ;  /* 0x00007610ff1c7816 */ /* 0x001fc8000000001c */
[----:B--2---:R-:W-:-:S05]  /*4cb0*/  @!P4 PRMT R28, R19, 0x7610, R28 ;  /* 0x00007610131cc816 */ /* 0x004fca000000001c */
[----:B------:R0:W-:Y:S02]  /*4cc0*/  STL.S16 [R1+0x158], R28 ;  /* 0x0001581c01007387 */ /* 0x0001e40000100600 */
[----:B0-----:R-:W-:-:S06]  /*4cd0*/  IMAD.MOV.U32 R28, RZ, RZ, RZ ;  /* 0x000000ffff1c7224 */ /* 0x001fcc00078e00ff */
[----:B------:R0:W2:Y:S01]  /*4ce0*/  @!P1 LDG.E R28, desc[UR12][R22.64] ;  /* 0x0000000c161c9981 */ /* 0x0000a2000c1e1900 */
[----:B------:R-:W-:Y:S02]  /*4cf0*/  LOP3.LUT P2, RZ, R2, 0x40000, RZ, 0xc0, !PT ;  /* 0x0004000002ff7812 */ /* 0x000fe4000784c0ff */
[----:B0-----:R-:W-:Y:S02]  /*4d00*/  PRMT R22, RZ, 0x7610, R22 ;  /* 0x00007610ff167816 */ /* 0x001fe40000000016 */
[----:B--2---:R-:W-:-:S05]  /*4d10*/  @!P1 SHF.R.U32.HI R22, RZ, 0x10, R28 ;  /* 0x00000010ff169819 */ /* 0x004fca000001161c */
[----:B------:R0:W-:Y:S02]  /*4d20*/  STL [R1+0x15c], R22 ;  /* 0x00015c1601007387 */ /* 0x0001e40000100800 */
[----:B0-----:R-:W-:-:S06]  /*4d30*/  IMAD.MOV.U32 R22, RZ, RZ, RZ ;  /* 0x000000ffff167224 */ /* 0x001fcc00078e00ff */
[----:B------:R0:W2:Y:S01]  /*4d40*/  @!P2 LDG.E R22, desc[UR12][R12.64] ;  /* 0x0000000c0c16a981 */ /* 0x0000a2000c1e1900 */
[----:B------:R-:W-:Y:S02]  /*4d50*/  LOP3.LUT P3, RZ, R2, 0x20000, RZ, 0xc0, !PT ;  /* 0x0002000002ff7812 */ /* 0x000fe4000786c0ff */
[----:B0-----:R-:W-:Y:S02]  /*4d60*/  PRMT R12, RZ, 0x7610, R12 ;  /* 0x00007610ff0c7816 */ /* 0x001fe4000000000c */
[----:B--2---:R-:W-:-:S05]  /*4d70*/  @!P2 SHF.R.U32.HI R37, RZ, 0x10, R22 ;  /* 0x00000010ff25a819 */ /* 0x004fca0000011616 */
[----:B------:R0:W-:Y:S04]  /*4d80*/  STL [R1+0x16c], R37 ;  /* 0x00016c2501007387 */ /* 0x0001e80000100800 */
[----:B0-----:R-:W2:Y:S01]  /*4d90*/  LDL.LU R37, [R1+0x39c] ;  /* 0x00039c0001257983 */ /* 0x001ea20000300800 */
[----:B------:R-:W-:-:S05]  /*4da0*/  @!P2 PRMT R12, R22, 0x7610, R12 ;  /* 0x00007610160ca816 */ /* 0x000fca000000000c */
[----:B------:R0:W-:Y:S02]  /*4db0*/  STL.S16 [R1+0x178], R12 ;  /* 0x0001780c01007387 */ /* 0x0001e40000100600 */
[----:B0-----:R-:W-:-:S10]  /*4dc0*/  HFMA2.MMA R12, -RZ, RZ, 0, 0 ;  /* 0x00000000ff0c7435 */ /* 0x001fd400000001ff */
[----:B--2---:R-:W2:Y:S01]  /*4dd0*/  @!P3 LDG.E R12, desc[UR12][R36.64] ;  /* 0x0000000c240cb981 */ /* 0x004ea2000c1e1900 */
[----:B------:R-:W-:Y:S02]  /*4de0*/  PRMT R13, RZ, 0x7610, R13 ;  /* 0x00007610ff0d7816 */ /* 0x000fe4000000000d */
[----:B------:R-:W-:Y:S02]  /*4df0*/  @P6 LOP3.LUT R4, R4, 0x2, RZ, 0xfc, !PT ;  /* 0x0000000204046812 */ /* 0x000fe400078efcff */
[----:B------:R-:W-:Y:S02]  /*4e00*/  LOP3.LUT P6, RZ, R2, 0x10000, RZ, 0xc0, !PT ;  /* 0x0001000002ff7812 */ /* 0x000fe400078cc0ff */
        /* <DEDUP_REMOVED lines=9> */
[----:B--2---:R-:W-:-:S05]  /*4ea0*/  @!P6 PRMT R23, R13, 0x7610, R23 ;  /* 0x000076100d17e816 */ /* 0x004fca0000000017 */
[----:B------:R0:W-:Y:S02]  /*4eb0*/  STL.S16 [R1+0x190], R23 ;  /* 0x0001901701007387 */ /* 0x0001e40000100600 */
[----:B0-----:R-:W-:-:S06]  /*4ec0*/  IMAD.MOV.U32 R23, RZ, RZ, RZ ;  /* 0x000000ffff177224 */ /* 0x001fcc00078e00ff */
[----:B------:R-:W2:Y:S01]  /*4ed0*/  @!P0 LDG.E R23, desc[UR12][R52.64] ;  /* 0x0000000c34178981 */ /* 0x000ea2000c1e1900 */
[----:B------:R-:W-:Y:S02]  /*4ee0*/  PRMT R27, RZ, 0x7610, R27 ;  /* 0x00007610ff1b7816 */ /* 0x000fe4000000001b */
[----:B------:R-:W-:Y:S02]  /*4ef0*/  PRMT R40, RZ, 0x7610, R40 ;  /* 0x00007610ff287816 */ /* 0x000fe40000000028 */
[----:B------:R-:W-:Y:S02]  /*4f00*/  @!P4 SHF.R.U32.HI R40, RZ, 0x10, R19 ;  /* 0x00000010ff28c819 */ /* 0x000fe40000011613 */
[----:B------:R-:W-:Y:S02]  /*4f10*/  LOP3.LUT P4, RZ, R2, 0x2000, RZ, 0xc0, !PT ;  /* 0x0000200002ff7812 */ /* 0x000fe4000788c0ff */
[----:B------:R-:W-:Y:S02]  /*4f20*/  PRMT R41, RZ, 0x7610, R41 ;  /* 0x00007610ff297816 */ /* 0x000fe40000000029 */
[----:B------:R-:W-:-:S02]  /*4f30*/  PRMT R29, RZ, 0x7610, R29 ;  /* 0x00007610ff1d7816 */ /* 0x000fc4000000001d */
[----:B------:R-:W-:Y:S02]  /*4f40*/  @!P1 PRMT R41, R28, 0x7610, R41 ;  /* 0x000076101c299816 */ /* 0x000fe40000000029 */
[----:B--2---:R-:W-:-:S05]  /*4f50*/  @!P0 PRMT R27, R23, 0x7610, R27 ;  /* 0x00007610171b8816 */ /* 0x004fca000000001b */
[----:B------:R0:W-:Y:S02]  /*4f60*/  STL.S16 [R1+0x1a4], R27 ;  /* 0x0001a41b01007387 */ /* 0x0001e40000100600 */
[----:B0-----:R-:W-:-:S06]  /*4f70*/  IMAD.MOV.U32 R27, RZ, RZ, RZ ;  /* 0x000000ffff1b7224 */ /* 0x001fcc00078e00ff */
[----:B------:R-:W2:Y:S01]  /*4f80*/  @!P4 LDG.E R27, desc[UR12][R50.64] ;  /* 0x0000000c321bc981 */ /* 0x000ea2000c1e1900 */
[C---:B------:R-:W-:Y:S02]  /*4f90*/  LOP3.LUT P1, RZ, R2.reuse, 0x1000, RZ, 0xc0, !PT ;  /* 0x0000100002ff7812 */ /* 0x040fe4000782c0ff */
[----:B------:R-:W-:Y:S02]  /*4fa0*/  @!P0 SHF.R.U32.HI R29, RZ, 0x10, R23 ;  /* 0x00000010ff1d8819 */ /* 0x000fe40000011617 */
[----:B------:R-:W-:Y:S02]  /*4fb0*/  LOP3.LUT P5, RZ, R2, 0x4000, RZ, 0xc0, !PT ;  /* 0x0000400002ff7812 */ /* 0x000fe400078ac0ff */
[----:B------:R-:W-:Y:S01]  /*4fc0*/  PRMT R26, RZ, 0x7610, R26 ;  /* 0x00007610ff1a7816 */ /* 0x000fe2000000001a */
[----:B------:R0:W-:Y:S01]  /*4fd0*/  STL [R1+0x17c], R29 ;  /* 0x00017c1d01007387 */ /* 0x0001e20000100800 */
[----:B------:R-:W-:-:S05]  /*4fe0*/  @!P6 SHF.R.U32.HI R26, RZ, 0x10, R13 ;  /* 0x00000010ff1ae819 */ /* 0x000fca000001160d */
[----:B------:R1:W-:Y:S01]  /*4ff0*/  STL [R1+0x18c], R26 ;  /* 0x00018c1a01007387 */ /* 0x0003e20000100800 */
[----:B0-----:R-:W-:Y:S01]  /*5000*/  IMAD.MOV.U32 R29, RZ, RZ, RZ ;  /* 0x000000ffff1d7224 */ /* 0x001fe200078e00ff */
[----:B-1----:R-:W-:-:S05]  /*5010*/  MOV R26, RZ ;  /* 0x000000ff001a7202 */ /* 0x002fca0000000f00 */
[----:B------:R-:W3:Y:S04]  /*5020*/  @!P1 LDG.E R29, desc[UR12][R44.64] ;  /* 0x0000000c2c1d9981 */ /* 0x000ee8000c1e1900 */
[----:B------:R-:W4:Y:S01]  /*5030*/  @!P5 LDG.E R26, desc[UR12][R48.64] ;  /* 0x0000000c301ad981 */ /* 0x000f22000c1e1900 */
[----:B--2---:R-:W-:Y:S02]  /*5040*/  @!P4 SHF.R.U32.HI R32, RZ, 0x10, R27 ;  /* 0x00000010ff20c819 */ /* 0x004fe4000001161b */
[----:B------:R-:W-:-:S03]  /*5050*/  @!P4 PRMT R33, R27, 0x7610, R33 ;  /* 0x000076101b21c816 */ /* 0x000fc60000000021 */
[----:B------:R0:W-:Y:S04]  /*5060*/  STL [R1+0x1b4], R32 ;  /* 0x0001b42001007387 */ /* 0x0001e80000100800 */
[----:B------:R1:W-:Y:S04]  /*5070*/  STL.S16 [R1+0x1c0], R33 ;  /* 0x0001c02101007387 */ /* 0x0003e80000100600 */
[----:B0-----:R-:W2:Y:S04]  /*5080*/  LDL.LU R32, [R1+0x390] ;  /* 0x0003900001207983 */ /* 0x001ea80000300800 */
[----:B-1----:R-:W2:Y:S01]  /*5090*/  LDL.LU R33, [R1+0x38c] ;  /* 0x00038c0001217983 */ /* 0x002ea20000300800 */
[----:B---3--:R-:W-:-:S02]  /*50a0*/  @!P1 SHF.R.U32.HI R31, RZ, 0x10, R29 ;  /* 0x00000010ff1f9819 */ /* 0x008fc4000001161d */
[----:B------:R-:W-:Y:S02]  /*50b0*/  LOP3.LUT P3, RZ, R2, 0x400, RZ, 0xc0, !PT ;  /* 0x0000040002ff7812 */ /* 0x000fe4000786c0ff */
[----:B----4-:R-:W-:Y:S01]  /*50c0*/  @!P5 SHF.R.U32.HI R39, RZ, 0x10, R26 ;  /* 0x00000010ff27d819 */ /* 0x010fe2000001161a */
[----:B------:R0:W-:Y:S04]  /*50d0*/  STL [R1+0x1b0], R31 ;  /* 0x0001b01f01007387 */ /* 0x0001e80000100800 */
[----:B------:R1:W-:Y:S04]  /*50e0*/  STL [R1+0x1a0], R39 ;  /* 0x0001a02701007387 */ /* 0x0003e80000100800 */
[----:B0-----:R-:W3:Y:S04]  /*50f0*/  LDL.LU R31, [R1+0x388] ;  /* 0x00038800011f7983 */ /* 0x001ee80000300800 */
[----:B-1----:R-:W4:Y:S04]  /*5100*/  LDL.LU R39, [R1+0x394] ;  /* 0x0003940001277983 */ /* 0x002f280000300800 */
[----:B------:R0:W-:Y:S02]  /*5110*/  STL [R1+0x10], R5 ;  /* 0x0000100501007387 */ /* 0x0001e40000100800 */
[----:B0-----:R-:W-:-:S06]  /*5120*/  IMAD.MOV.U32 R5, RZ, RZ, RZ ;  /* 0x000000ffff057224 */ /* 0x001fcc00078e00ff */
[----:B--2---:R0:W2:Y:S01]  /*5130*/  @!P3 LDG.E R5, desc[UR12][R32.64] ;  /* 0x0000000c2005b981 */ /* 0x0040a2000c1e1900 */
[----:B------:R-:W-:Y:S02]  /*5140*/  PRMT R36, RZ, 0x7610, R36 ;  /* 0x00007610ff247816 */ /* 0x000fe40000000024 */
[----:B------:R-:W-:Y:S02]  /*5150*/  LOP3.LUT P6, RZ, R2, 0x200, RZ, 0xc0, !PT ;  /* 0x0000020002ff7812 */ /* 0x000fe400078cc0ff */
[----:B------:R-:W-:Y:S02]  /*5160*/  @!P5 PRMT R36, R26, 0x7610, R36 ;  /* 0x000076101a24d816 */ /* 0x000fe40000000024 */
[----:B0-----:R-:W-:-:S04]  /*5170*/  PRMT R32, RZ, 0x7610, R32 ;  /* 0x00007610ff207816 */ /* 0x001fc80000000020 */
[----:B------:R-:W-:Y:S02]  /*5180*/  @!P1 PRMT R32, R29, 0x7610, R32 ;  /* 0x000076101d209816 */ /* 0x000fe40000000020 */
[----:B------:R-:W-:Y:S01]  /*5190*/  LOP3.LUT P2, RZ, R2, 0x800, RZ, 0xc0, !PT ;  /* 0x0000080002ff7812 */ /* 0x000fe2000784c0ff */
[----:B------:R0:W-:Y:S04]  /*51a0*/  STL.S16 [R1+0x194], R36 ;  /* 0x0001942401007387 */ /* 0x0001e80000100600 */
[----:B------:R1:W-:Y:S01]  /*51b0*/  STL.S16 [R1+0x1c8], R32 ;  /* 0x0001c82001007387 */ /* 0x0003e20000100600 */
[----:B0-----:R-:W-:Y:S01]  /*51c0*/  HFMA2.MMA R36, -RZ, RZ, 0, 0 ;  /* 0x00000000ff247435 */ /* 0x001fe200000001ff */
[----:B-1----:R-:W-:-:S06]  /*51d0*/  IMAD.MOV.U32 R32, RZ, RZ, RZ ;  /* 0x000000ffff207224 */ /* 0x002fcc00078e00ff */
[----:B---3--:R0:W3:Y:S04]  /*51e0*/  @!P6 LDG.E R32, desc[UR12][R30.64] ;  /* 0x0000000c1e20e981 */ /* 0x0080e8000c1e1900 */
[----:B----4-:R-:W4:Y:S01]  /*51f0*/  @!P2 LDG.E R36, desc[UR12][R38.64] ;  /* 0x0000000c2624a981 */ /* 0x010f22000c1e1900 */
[----:B------:R-:W-:Y:S02]  /*5200*/  PRMT R10, RZ, 0x7610, R10 ;  /* 0x00007610ff0a7816 */ /* 0x000fe4000000000a */
[----:B------:R-:W-:Y:S02]  /*5210*/  PRMT R11, RZ, 0x7610, R11 ;  /* 0x00007610ff0b7816 */ /* 0x000fe4000000000b */
[----:B--2---:R-:W-:Y:S02]  /*5220*/  @!P3 SHF.R.U32.HI R11, RZ, 0x10, R5 ;  /* 0x00000010ff0bb819 */ /* 0x004fe40000011605 */
[----:B------:R-:W-:-:S03]  /*5230*/  @!P3 PRMT R10, R5, 0x7610, R10 ;  /* 0x00007610050ab816 */ /* 0x000fc6000000000a */
[----:B------:R-:W-:Y:S04]  /*5240*/  STL [R1+0x1c4], R11 ;  /* 0x0001c40b01007387 */ /* 0x000fe80000100800 */
[----:B------:R1:W-:Y:S04]  /*5250*/  STL.S16 [R1+0x1ec], R10 ;  /* 0x0001ec0a01007387 */ /* 0x0003e80000100600 */
[----:B-1----:R-:W2:Y:S01]  /*5260*/  LDL.LU.64 R10, [R1+0x208] ;  /* 0x00020800010a7983 */ /* 0x002ea20000300a00 */
[----:B------:R-:W-:Y:S02]  /*5270*/  PRMT R33, RZ, 0x7610, R33 ;  /* 0x00007610ff217816 */ /* 0x000fe40000000021 */
[----:B------:R-:W-:Y:S01]  /*5280*/  LOP3.LUT P1, RZ, R2, 0x20, RZ, 0xc0, !PT ;  /* 0x0000002002ff7812 */ /* 0x000fe2000782c0ff */
[----:B------:R-:W-:Y:S04]  /*5290*/  STL.64 [R1+0x310], R56 ;  /* 0x0003103801007387 */ /* 0x000fe80000100a00 */
[----:B------:R1:W-:Y:S01]  /*52a0*/  STL.64 [R1+0x360], R56 ;  /* 0x0003603801007387 */ /* 0x0003e20000100a00 */
[----:B0-----:R-:W-:-:S02]  /*52b0*/  PRMT R31, RZ, 0x7610, R31 ;  /* 0x00007610ff1f7816 */ /* 0x001fc4000000001f */
[----:B---3--:R-:W-:Y:S02]  /*52c0*/  @!P6 PRMT R33, R32, 0x7610, R33 ;  /* 0x000076102021e816 */ /* 0x008fe40000000021 */
[----:B-1----:R-:W-:Y:S02]  /*52d0*/  PRMT R57, RZ, 0x7610, R57 ;  /* 0x00007610ff397816 */ /* 0x002fe40000000039 */
[----:B----4-:R-:W-:Y:S01]  /*52e0*/  @!P2 SHF.R.U32.HI R31, RZ, 0x10, R36 ;  /* 0x00000010ff1fa819 */ /* 0x010fe20000011624 */
[----:B------:R0:W-:Y:S01]  /*52f0*/  STL.S16 [R1+0x1dc], R33 ;  /* 0x0001dc2101007387 */ /* 0x0001e20000100600 */
[----:B------:R-:W-:Y:S02]  /*5300*/  @!P2 PRMT R57, R36, 0x7610, R57 ;  /* 0x000076102439a816 */ /* 0x000fe40000000039 */
[C---:B------:R-:W-:Y:S02]  /*5310*/  LOP3.LUT P2, RZ, R2.reuse, 0x10, RZ, 0xc0, !PT ;  /* 0x0000001002ff7812 */ /* 0x040fe4000784c0ff */
[C---:B------:R-:W-:Y:S01]  /*5320*/  LOP3.LUT P0, RZ, R2.reuse, 0x100, RZ, 0xc0, !PT ;  /* 0x0000010002ff7812 */ /* 0x040fe2000780c0ff */
[----:B0-----:R-:W-:Y:S01]  /*5330*/  IMAD.MOV.U32 R33, RZ, RZ, RZ ;  /* 0x000000ffff217224 */ /* 0x001fe200078e00ff */
[----:B------:R-:W-:-:S05]  /*5340*/  LOP3.LUT P4, RZ, R2, 0x40, RZ, 0xc0, !PT ;  /* 0x0000004002ff7812 */ /* 0x000fca000788c0ff */
[----:B------:R0:W3:Y:S04]  /*5350*/  @!P1 LDG.E R33, desc[UR12][R24.64] ;  /* 0x0000000c18219981 */ /* 0x0000e8000c1e1900 */
[----:B------:R1:W-:Y:S01]  /*5360*/  STL [R1+0x1cc], R31 ;  /* 0x0001cc1f01007387 */ /* 0x0003e20000100800 */
[----:B0-----:R-:W-:-:S03]  /*5370*/  CS2R R24, SRZ ;  /* 0x0000000000187805 */ /* 0x001fc6000001ff00 */
[----:B------:R0:W-:Y:S01]  /*5380*/  STL [R1+0x20], R18 ;  /* 0x0000201201007387 */ /* 0x0001e20000100800 */
[----:B-1----:R-:W-:-:S06]  /*5390*/  CS2R R30, SRZ ;  /* 0x00000000001e7805 */ /* 0x002fcc000001ff00 */
[----:B------:R-:W4:Y:S01]  /*53a0*/  @!P0 LDG.E R30, desc[UR12][R34.64] ;  /* 0x0000000c221e8981 */ /* 0x000f22000c1e1900 */
[----:B0-----:R-:W-:-:S06]  /*53b0*/  MOV R18, RZ ;  /* 0x000000ff00127202 */ /* 0x001fcc0000000f00 */
[----:B------:R-:W3:Y:S04]  /*53c0*/  @!P4 LDG.E R18, desc[UR12][R20.64] ;  /* 0x0000000c1412c981 */ /* 0x000ee8000c1e1900 */
[----:B--2---:R0:W2:Y:S04]  /*53d0*/  @!P2 LDG.E R24, desc[UR12][R10.64] ;  /* 0x0000000c0a18a981 */ /* 0x0040a8000c1e1900 */
[----:B------:R-:W0:Y:S01]  /*53e0*/  LDL.LU.64 R10, [R1+0x380] ;  /* 0x00038000010a7983 */ /* 0x000e220000300a00 */
[----:B------:R-:W-:-:S03]  /*53f0*/  LOP3.LUT P5, RZ, R2, 0x80, RZ, 0xc0, !PT ;  /* 0x0000008002ff7812 */ /* 0x000fc600078ac0ff */
[----:B------:R-:W-:Y:S01]  /*5400*/  STL [R1+0x2d8], R8 ;  /* 0x0002d80801007387 */ /* 0x000fe20000100800 */
[----:B------:R-:W-:-:S03]  /*5410*/  PRMT R56, RZ, 0x7610, R56 ;  /* 0x00007610ff387816 */ /* 0x000fc60000000038 */
[----:B------:R-:W-:Y:S06]  /*5420*/  STL.64 [R1+0x328], R8 ;  /* 0x0003280801007387 */ /* 0x000fec0000100a00 */
[----:B------:R-:W2:Y:S01]  /*5430*/  @!P5 LDG.E R31, desc[UR12][R46.64] ;  /* 0x0000000c2e1fd981 */ /* 0x000ea2000c1e1900 */
[----:B------:R-:W-:-:S03]  /*5440*/  @!P6 SHF.R.U32.HI R56, RZ, 0x10, R32 ;  /* 0x00000010ff38e819 */ /* 0x000fc60000011620 */
[----:B------:R-:W-:Y:S04]  /*5450*/  STL.64 [R1+0x338], R8 ;  /* 0x0003380801007387 */ /* 0x000fe80000100a00 */
[----:B------:R-:W-:Y:S04]  /*5460*/  STL.64 [R1+0x348], R8 ;  /* 0x0003480801007387 */ /* 0x000fe80000100a00 */
[----:B------:R-:W-:Y:S04]  /*5470*/  STL.64 [R1+0x358], R8 ;  /* 0x0003580801007387 */ /* 0x000fe80000100a00 */
[----:B------:R1:W-:Y:S04]  /*5480*/  STL.64 [R1+0x378], R8 ;  /* 0x0003780801007387 */ /* 0x0003e80000100a00 */
[----:B------:R1:W-:Y:S02]  /*5490*/  STL [R1+0x2d4], R9 ;  /* 0x0002d40901007387 */ /* 0x0003e40000100800 */
[----:B-1----:R-:W-:-:S02]  /*54a0*/  PRMT R8, RZ, 0x7610, R8 ;  /* 0x00007610ff087816 */ /* 0x002fc40000000008 */
[----:B------:R-:W-:Y:S01]  /*54b0*/  PRMT R9, RZ, 0x7610, R9 ;  /* 0x00007610ff097816 */ /* 0x000fe20000000009 */
[----:B------:R-:W-:Y:S01]  /*54c0*/  STL.S16 [R1+0x1d8], R57 ;  /* 0x0001d83901007387 */ /* 0x000fe20000100600 */
[----:B----4-:R-:W-:Y:S02]  /*54d0*/  @!P0 SHF.R.U32.HI R9, RZ, 0x10, R30 ;  /* 0x00000010ff098819 */ /* 0x010fe4000001161e */
[----:B------:R-:W-:Y:S01]  /*54e0*/  @!P0 PRMT R8, R30, 0x7610, R8 ;  /* 0x000076101e088816 */ /* 0x000fe20000000008 */
[----:B------:R1:W-:Y:S04]  /*54f0*/  STL [R1+0x1e8], R56 ;  /* 0x0001e83801007387 */ /* 0x0003e80000100800 */
[----:B------:R-:W-:Y:S04]  /*5500*/  STL.S16 [R1+0x200], R8 ;  /* 0x0002000801007387 */ /* 0x000fe80000100600 */
[----:B------:R4:W-:Y:S04]  /*5510*/  STL [R1+0x1f4], R9 ;  /* 0x0001f40901007387 */ /* 0x0009e80000100800 */
[----:B-1----:R-:W2:Y:S04]  /*5520*/  LDL.LU.64 R56, [R1+0x228] ;  /* 0x0002280001387983 */ /* 0x002ea80000300a00 */
[----:B----4-:R-:W4:Y:S01]  /*5530*/  LDL.LU.64 R8, [R1+0x238] ;  /* 0x0002380001087983 */ /* 0x010f220000300a00 */
[----:B0-----:R-:W-:-:S02]  /*5540*/  PRMT R10, RZ, 0x7610, R10 ;  /* 0x00007610ff0a7816 */ /* 0x001fc4000000000a */
[----:B------:R-:W-:Y:S02]  /*5550*/  PRMT R11, RZ, 0x7610, R11 ;  /* 0x00007610ff0b7816 */ /* 0x000fe4000000000b */
[----:B---3--:R-:W-:Y:S02]  /*5560*/  @!P4 SHF.R.U32.HI R11, RZ, 0x10, R18 ;  /* 0x00000010ff0bc819 */ /* 0x008fe40000011612 */
[----:B------:R-:W-:-:S03]  /*5570*/  @!P4 PRMT R10, R18, 0x7610, R10 ;  /* 0x00007610120ac816 */ /* 0x000fc6000000000a */
[----:B------:R-:W-:Y:S04]  /*5580*/  STL [R1+0x208], R11 ;  /* 0x0002080b01007387 */ /* 0x000fe80000100800 */
[----:B------:R0:W-:Y:S04]  /*5590*/  STL.S16 [R1+0x218], R10 ;  /* 0x0002180a01007387 */ /* 0x0001e80000100600 */
[----:B0-----:R-:W3:Y:S04]  /*55a0*/  LDL.LU.64 R10, [R1+0x248] ;  /* 0x00024800010a7983 */ /* 0x001ee80000300a00 */
[----:B------:R-:W-:Y:S04]  /*55b0*/  STL.64 [R1+0x318], R60 ;  /* 0x0003183c01007387 */ /* 0x000fe80000100a00 */
[----:B------:R0:W-:Y:S01]  /*55c0*/  STL [R1+0x370], R60 ;  /* 0x0003703c01007387 */ /* 0x0001e20000100800 */
[----:B------:R-:W-:-:S03]  /*55d0*/  LOP3.LUT P3, RZ, R2, 0x8, RZ, 0xc0, !PT ;  /* 0x0000000802ff7812 */ /* 0x000fc6000786c0ff */
[----:B------:R1:W-:Y:S01]  /*55e0*/  STL [R1+0x28], R28 ;  /* 0x0000281c01007387 */ /* 0x0003e20000100800 */
[----:B------:R-:W-:Y:S02]  /*55f0*/  LOP3.LUT P6, RZ, R2, 0x4, RZ, 0xc0, !PT ;  /* 0x0000000402ff7812 */ /* 0x000fe400078cc0ff */
[----:B0-----:R-:W-:Y:S02]  /*5600*/  PRMT R60, RZ, 0x7610, R60 ;  /* 0x00007610ff3c7816 */ /* 0x001fe4000000003c */
[----:B------:R-:W-:Y:S02]  /*5610*/  PRMT R61, RZ, 0x7610, R61 ;  /* 0x00007610ff3d7816 */ /* 0x000fe4000000003d */
[----:B-1----:R-:W-:Y:S02]  /*5620*/  PRMT R28, RZ, 0x7610, R28 ;  /* 0x00007610ff1c7816 */ /* 0x002fe4000000001c */
[----:B--2---:R-:W-:Y:S02]  /*5630*/  @!P5 SHF.R.U32.HI R61, RZ, 0x10, R31 ;  /* 0x00000010ff3dd819 */ /* 0x004fe4000001161f */
[----:B------:R-:W-:-:S02]  /*5640*/  @!P5 PRMT R60, R31, 0x7610, R60 ;  /* 0x000076101f3cd816 */ /* 0x000fc4000000003c */
[----:B------:R-:W-:Y:S02]  /*5650*/  LOP3.LUT P5, RZ, R2, 0x1, RZ, 0xc0, !PT ;  /* 0x0000000102ff7812 */ /* 0x000fe400078ac0ff */
[----:B------:R-:W-:Y:S01]  /*5660*/  @!P1 PRMT R28, R33, 0x7610, R28 ;  /* 0x00007610211c9816 */ /* 0x000fe2000000001c */
[----:B------:R0:W-:Y:S04]  /*5670*/  STL [R1+0x38], R23 ;  /* 0x0000381701007387 */ /* 0x0001e80000100800 */
[----:B------:R1:W-:Y:S01]  /*5680*/  STL.S16 [R1+0x228], R28 ;  /* 0x0002281c01007387 */ /* 0x0003e20000100600 */
[----:B0-----:R-:W-:-:S03]  /*5690*/  IMAD.MOV.U32 R23, RZ, RZ, RZ ;  /* 0x000000ffff177224 */ /* 0x001fc600078e00ff */
[----:B------:R-:W2:Y:S01]  /*56a0*/  @!P3 LDG.E R25, desc[UR12][R56.64] ;  /* 0x0000000c3819b981 */ /* 0x000ea2000c1e1900 */
[----:B-1----:R-:W-:-:S03]  /*56b0*/  IMAD.MOV.U32 R28, RZ, RZ, RZ ;  /* 0x000000ffff1c7224 */ /* 0x002fc600078e00ff */
[----:B------:R-:W-:Y:S04]  /*56c0*/  STL.S16 [R1+0x204], R60 ;  /* 0x0002043c01007387 */ /* 0x000fe80000100600 */
[----:B------:R0:W-:Y:S04]  /*56d0*/  STL [R1+0x1f0], R61 ;  /* 0x0001f03d01007387 */ /* 0x0001e80000100800 */
[----:B------:R-:W2:Y:S04]  /*56e0*/  LDL.LU.64 R56, [R1+0x260] ;  /* 0x0002600001387983 */ /* 0x000ea80000300a00 */
[----:B----4-:R1:W4:Y:S04]  /*56f0*/  @!P6 LDG.E R28, desc[UR12][R8.64] ;  /* 0x0000000c081ce981 */ /* 0x010328000c1e1900 */
[----:B0-----:R-:W4:Y:S04]  /*5700*/  LDL.LU.64 R60, [R1+0x250] ;  /* 0x00025000013c7983 */ /* 0x001f280000300a00 */
[----:B------:R-:W1:Y:S04]  /*5710*/  LDL.LU.64 R8, [R1+0x378] ;  /* 0x0003780001087983 */ /* 0x000e680000300a00 */
[----:B---3--:R0:W3:Y:S04]  /*5720*/  @!P5 LDG.E R23, desc[UR12][R10.64] ;  /* 0x0000000c0a17d981 */ /* 0x0080e8000c1e1900 */
[----:B------:R-:W0:Y:S01]  /*5730*/  LDL.LU.64 R10, [R1+0x368] ;  /* 0x00036800010a7983 */ /* 0x000e220000300a00 */
[----:B------:R-:W-:-:S02]  /*5740*/  PRMT R34, RZ, 0x7610, R34 ;  /* 0x00007610ff227816 */ /* 0x000fc40000000022 */
[----:B------:R-:W-:Y:S02]  /*5750*/  LOP3.LUT P4, RZ, R3, 0x80000000, RZ, 0xc0, !PT ;  /* 0x8000000003ff7812 */ /* 0x000fe4000788c0ff */
[----:B------:R-:W-:Y:S02]  /*5760*/  @!P1 SHF.R.U32.HI R34, RZ, 0x10, R33 ;  /* 0x00000010ff229819 */ /* 0x000fe40000011621 */
[----:B------:R-:W-:Y:S01]  /*5770*/  LOP3.LUT P0, RZ, R2, 0x2, RZ, 0xc0, !PT ;  /* 0x0000000202ff7812 */ /* 0x000fe2000780c0ff */
[----:B------:R2:W-:Y:S04]  /*5780*/  STL [R1+0x3c], R26 ;  /* 0x00003c1a01007387 */ /* 0x0005e80000100800 */
[----:B------:R2:W-:Y:S02]  /*5790*/  STL [R1+0x20c], R34 ;  /* 0x00020c2201007387 */ /* 0x0005e40000100800 */
[----:B--2---:R-:W-:Y:S01]  /*57a0*/  IMAD.MOV.U32 R26, RZ, RZ, RZ ;  /* 0x000000ffff1a7224 */ /* 0x004fe200078e00ff */
[----:B------:R-:W-:-:S05]  /*57b0*/  HFMA2.MMA R34, -RZ, RZ, 0, 0 ;  /* 0x00000000ff227435 */ /* 0x000fca00000001ff */
[----:B------:R-:W2:Y:S05]  /*57c0*/  @!P4 LDG.E R26, desc[UR12][R56.64] ;  /* 0x0000000c381ac981 */ /* 0x000eaa000c1e1900 */
[----:B----4-:R4:W3:Y:S01]  /*57d0*/  @!P0 LDG.E R34, desc[UR12][R60.64] ;  /* 0x0000000c3c228981 */ /* 0x0108e2000c1e1900 */
[----:B-1----:R-:W-:Y:S02]  /*57e0*/  PRMT R8, RZ, 0x7610, R8 ;  /* 0x00007610ff087816 */ /* 0x002fe40000000008 */
[----:B------:R-:W-:Y:S02]  /*57f0*/  PRMT R48, RZ, 0x7610, R48 ;  /* 0x00007610ff307816 */ /* 0x000fe40000000030 */
[----:B------:R-:W-:Y:S01]  /*5800*/  PRMT R35, RZ, 0x7610, R35 ;  /* 0x00007610ff237816 */ /* 0x000fe20000000023 */
[----:B------:R-:W4:Y:S01]  /*5810*/  LDL.LU R60, [R1+0x370] ;  /* 0x00037000013c7983 */ /* 0x000f220000300800 */
[----:B------:R-:W-:-:S02]  /*5820*/  PRMT R9, RZ, 0x7610, R9 ;  /* 0x00007610ff097816 */ /* 0x000fc40000000009 */
[----:B------:R-:W-:Y:S02]  /*5830*/  @!P2 SHF.R.U32.HI R9, RZ, 0x10, R24 ;  /* 0x00000010ff09a819 */ /* 0x000fe40000011618 */
[----:B------:R-:W-:Y:S01]  /*5840*/  PRMT R49, RZ, 0x7610, R49 ;  /* 0x00007610ff317816 */ /* 0x000fe20000000031 */
[----:B------:R-:W-:Y:S01]  /*5850*/  STL [R1+0x40], R27 ;  /* 0x0000401b01007387 */ /* 0x000fe20000100800 */
[----:B------:R-:W-:-:S03]  /*5860*/  @!P2 PRMT R8, R24, 0x7610, R8 ;  /* 0x000076101808a816 */ /* 0x000fc60000000008 */
[----:B------:R-:W-:Y:S04]  /*5870*/  STL [R1+0x22c], R9 ;  /* 0x00022c0901007387 */ /* 0x000fe80000100800 */
[----:B------:R1:W-:Y:S01]  /*5880*/  STL.S16 [R1+0x23c], R8 ;  /* 0x00023c0801007387 */ /* 0x0003e20000100600 */
[----:B0-----:R-:W-:-:S03]  /*5890*/  PRMT R10, RZ, 0x7610, R10 ;  /* 0x00007610ff0a7816 */ /* 0x001fc6000000000a */
[----:B-1----:R-:W3:Y:S01]  /*58a0*/  LDL.LU.64 R8, [R1+0x298] ;  /* 0x0002980001087983 */ /* 0x002ee20000300a00 */
[----:B------:R-:W-:Y:S02]  /*58b0*/  PRMT R11, RZ, 0x7610, R11 ;  /* 0x00007610ff0b7816 */ /* 0x000fe4000000000b */
[----:B------:R-:W-:Y:S01]  /*58c0*/  @!P6 SHF.R.U32.HI R11, RZ, 0x10, R28 ;  /* 0x00000010ff0be819 */ /* 0x000fe2000001161c */
[----:B------:R-:W-:Y:S01]  /*58d0*/  STL [R1+0x4c], R5 ;  /* 0x00004c0501007387 */ /* 0x000fe20000100800 */
[----:B------:R-:W-:-:S03]  /*58e0*/  @!P6 PRMT R10, R28, 0x7610, R10 ;  /* 0x000076101c0ae816 */ /* 0x000fc6000000000a */
[----:B------:R-:W-:Y:S04]  /*58f0*/  STL [R1+0x248], R11 ;  /* 0x0002480b01007387 */ /* 0x000fe80000100800 */
[----:B------:R0:W-:Y:S01]  /*5900*/  STL.S16 [R1+0x250], R10 ;  /* 0x0002500a01007387 */ /* 0x0001e20000100600 */
[----:B------:R-:W-:-:S03]  /*5910*/  LOP3.LUT P1, RZ, R3, 0x40000000, RZ, 0xc0, !PT ;  /* 0x4000000003ff7812 */ /* 0x000fc6000782c0ff */
[----:B------:R-:W-:Y:S01]  /*5920*/  STL [R1+0x44], R29 ;  /* 0x0000441d01007387 */ /* 0x000fe20000100800 */
[----:B------:R-:W-:-:S03]  /*5930*/  PRMT R59, RZ, 0x7610, R59 ;  /* 0x00007610ff3b7816 */ /* 0x000fc6000000003b */
[----:B------:R-:W-:Y:S04]  /*5940*/  STL [R1+0x1c], R42 ;  /* 0x00001c2a01007387 */ /* 0x000fe80000100800 */
[----:B0-----:R-:W3:Y:S01]  /*5950*/  LDL.LU.64 R10, [R1+0x290] ;  /* 0x00029000010a7983 */ /* 0x001ee20000300a00 */
[----:B------:R-:W-:Y:S02]  /*5960*/  @!P3 SHF.R.U32.HI R49, RZ, 0x10, R25 ;  /* 0x00000010ff31b819 */ /* 0x000fe40000011619 */
[----:B------:R-:W-:Y:S01]  /*5970*/  @!P3 PRMT R48, R25, 0x7610, R48 ;  /* 0x000076101930b816 */ /* 0x000fe20000000030 */
[----:B------:R-:W-:Y:S01]  /*5980*/  STL [R1+0x2c], R22 ;  /* 0x00002c1601007387 */ /* 0x000fe20000100800 */
[----:B------:R-:W-:-:S03]  /*5990*/  LOP3.LUT P3, RZ, R3, 0x10000000, RZ, 0xc0, !PT ;  /* 0x1000000003ff7812 */ /* 0x000fc6000786c0ff */
[----:B------:R-:W-:Y:S01]  /*59a0*/  STL.S16 [R1+0x21c], R48 ;  /* 0x00021c3001007387 */ /* 0x000fe20000100600 */
[----:B------:R-:W-:-:S03]  /*59b0*/  MOV R27, RZ ;  /* 0x000000ff001b7202 */ /* 0x000fc60000000f00 */
[----:B------:R0:W-:Y:S01]  /*59c0*/  STL [R1+0x238], R49 ;  /* 0x0002383101007387 */ /* 0x0001e20000100800 */
[----:B------:R-:W-:Y:S02]  /*59d0*/  PRMT R20, RZ, 0x7610, R20 ;  /* 0x00007610ff147816 */ /* 0x000fe40000000014 */
[----:B------:R-:W-:Y:S01]  /*59e0*/  PRMT R21, RZ, 0x7610, R21 ;  /* 0x00007610ff157816 */ /* 0x000fe20000000015 */
[----:B------:R-:W-:Y:S01]  /*59f0*/  STL [R1+0x24], R19 ;  /* 0x0000241301007387 */ /* 0x000fe20000100800 */
[----:B--2---:R-:W-:-:S03]  /*5a00*/  @!P4 PRMT R35, R26, 0x7610, R35 ;  /* 0x000076101a23c816 */ /* 0x004fc60000000023 */
[----:B------:R-:W-:Y:S04]  /*5a10*/  STL [R1+0x34], R13 ;  /* 0x0000340d01007387 */ /* 0x000fe80000100800 */
[----:B0-----:R-:W2:Y:S04]  /*5a20*/  LDL.LU.64 R48, [R1+0x278] ;  /* 0x0002780001307983 */ /* 0x001ea80000300a00 */
[----:B------:R0:W-:Y:S04]  /*5a30*/  STL.S16 [R1+0x27c], R35 ;  /* 0x00027c2301007387 */ /* 0x0001e80000100600 */
[----:B------:R-:W-:Y:S04]  /*5a40*/  STL [R1+0x30], R12 ;  /* 0x0000300c01007387 */ /* 0x000fe80000100800 */
[----:B------:R-:W-:Y:S01]  /*5a50*/  STL [R1+0x5c], R18 ;  /* 0x00005c1201007387 */ /* 0x000fe20000100800 */
[----:B----4-:R-:W-:Y:S01]  /*5a60*/  PRMT R60, RZ, 0x7610, R60 ;  /* 0x00007610ff3c7816 */ /* 0x010fe2000000003c */
[----:B0-----:R-:W-:Y:S01]  /*5a70*/  IMAD.MOV.U32 R35, RZ, RZ, RZ ;  /* 0x000000ffff237224 */ /* 0x001fe200078e00ff */
[----:B---3--:R-:W-:Y:S01]  /*5a80*/  @!P0 SHF.R.U32.HI R60, RZ, 0x10, R34 ;  /* 0x00000010ff3c8819 */ /* 0x008fe20000011622 */
[----:B------:R-:W3:Y:S04]  /*5a90*/  LDL.LU.64 R56, [R1+0x360] ;  /* 0x0003600001387983 */ /* 0x000ee80000300a00 */
[----:B------:R0:W-:Y:S04]  /*5aa0*/  STL [R1+0x24c], R60 ;  /* 0x00024c3c01007387 */ /* 0x0001e80000100800 */
[----:B0-----:R-:W4:Y:S04]  /*5ab0*/  LDL.LU.64 R60, [R1+0x2c8] ;  /* 0x0002c800013c7983 */ /* 0x001f280000300a00 */
[----:B------:R0:W3:Y:S04]  /*5ac0*/  @!P1 LDG.E R27, desc[UR12][R8.64] ;  /* 0x0000000c081b9981 */ /* 0x0000e8000c1e1900 */
[----:B------:R-:W0:Y:S04]  /*5ad0*/  LDL.LU.64 R8, [R1+0x358] ;  /* 0x0003580001087983 */ /* 0x000e280000300a00 */
[----:B------:R1:W3:Y:S04]  /*5ae0*/  @!P3 LDG.E R35, desc[UR12][R10.64] ;  /* 0x0000000c0a23b981 */ /* 0x0002e8000c1e1900 */
[----:B------:R-:W1:Y:S01]  /*5af0*/  LDL.LU.64 R10, [R1+0x350] ;  /* 0x00035000010a7983 */ /* 0x000e620000300a00 */
[----:B------:R-:W-:-:S02]  /*5b00*/  LOP3.LUT P2, RZ, R3, 0x20000000, RZ, 0xc0, !PT ;  /* 0x2000000003ff7812 */ /* 0x000fc4000784c0ff */
[----:B------:R-:W-:Y:S01]  /*5b10*/  LOP3.LUT P6, RZ, R3, 0x8000000, RZ, 0xc0, !PT ;  /* 0x0800000003ff7812 */ /* 0x000fe200078cc0ff */
[----:B------:R-:W-:Y:S01]  /*5b20*/  HFMA2.MMA R5, -RZ, RZ, 0, 0 ;  /* 0x00000000ff057435 */ /* 0x000fe200000001ff */
[----:B------:R-:W-:-:S09]  /*5b30*/  IMAD.MOV.U32 R29, RZ, RZ, RZ ;  /* 0x000000ffff1d7224 */ /* 0x000fd200078e00ff */
[----:B--2---:R-:W2:Y:S01]  /*5b40*/  @!P2 LDG.E R29, desc[UR12][R48.64] ;  /* 0x0000000c301da981 */ /* 0x004ea2000c1e1900 */
[----:B------:R-:W-:-:S03]  /*5b50*/  PRMT R42, RZ, 0x7610, R42 ;  /* 0x00007610ff2a7816 */ /* 0x000fc6000000002a */
[----:B----4-:R-:W4:Y:S01]  /*5b60*/  @!P6 LDG.E R5, desc[UR12][R60.64] ;  /* 0x0000000c3c05e981 */ /* 0x010f22000c1e1900 */
[----:B0-----:R-:W-:-:S03]  /*5b70*/  PRMT R8, RZ, 0x7610, R8 ;  /* 0x00007610ff087816 */ /* 0x001fc60000000008 */
[----:B------:R-:W4:Y:S01]  /*5b80*/  LDL.LU.64 R48, [R1+0x2b8] ;  /* 0x0002b80001307983 */ /* 0x000f220000300a00 */
[----:B------:R-:W-:Y:S02]  /*5b90*/  PRMT R9, RZ, 0x7610, R9 ;  /* 0x00007610ff097816 */ /* 0x000fe40000000009 */
[----:B------:R-:W-:Y:S01]  /*5ba0*/  @!P5 SHF.R.U32.HI R9, RZ, 0x10, R23 ;  /* 0x00000010ff09d819 */ /* 0x000fe20000011617 */
[----:B------:R-:W4:Y:S01]  /*5bb0*/  LDL.LU.64 R60, [R1+0x2a8] ;  /* 0x0002a800013c7983 */ /* 0x000f220000300a00 */
[----:B------:R-:W-:-:S03]  /*5bc0*/  @!P5 PRMT R8, R23, 0x7610, R8 ;  /* 0x000076101708d816 */ /* 0x000fc60000000008 */
[----:B------:R-:W-:Y:S04]  /*5bd0*/  STL [R1+0x264], R9 ;  /* 0x0002640901007387 */ /* 0x000fe80000100800 */
[----:B------:R0:W-:Y:S04]  /*5be0*/  STL.S16 [R1+0x254], R8 ;  /* 0x0002540801007387 */ /* 0x0001e80000100600 */
[----:B0-----:R-:W4:Y:S01]  /*5bf0*/  LDL.LU.64 R8, [R1+0x2b0] ;  /* 0x0002b00001087983 */ /* 0x001f220000300a00 */
[----:B-1----:R-:W-:Y:S02]  /*5c00*/  PRMT R10, RZ, 0x7610, R10 ;  /* 0x00007610ff0a7816 */ /* 0x002fe4000000000a */
[----:B------:R-:W-:-:S02]  /*5c10*/  PRMT R11, RZ, 0x7610, R11 ;  /* 0x00007610ff0b7816 */ /* 0x000fc4000000000b */
[----:B---3--:R-:W-:Y:S02]  /*5c20*/  @!P1 SHF.R.U32.HI R11, RZ, 0x10, R27 ;  /* 0x00000010ff0b9819 */ /* 0x008fe4000001161b */
[----:B------:R-:W-:-:S03]  /*5c30*/  @!P1 PRMT R10, R27, 0x7610, R10 ;  /* 0x000076101b0a9816 */ /* 0x000fc6000000000a */
[----:B------:R-:W-:Y:S04]  /*5c40*/  STL [R1+0x290], R11 ;  /* 0x0002900b01007387 */ /* 0x000fe80000100800 */
[----:B------:R0:W-:Y:S04]  /*5c50*/  STL.S16 [R1+0x298], R10 ;  /* 0x0002980a01007387 */ /* 0x0001e80000100600 */
[----:B0-----:R-:W3:Y:S01]  /*5c60*/  LDL.LU.64 R10, [R1+0x2c0] ;  /* 0x0002c000010a7983 */ /* 0x001ee20000300a00 */
[----:B------:R-:W-:Y:S02]  /*5c70*/  @!P0 PRMT R59, R34, 0x7610, R59 ;  /* 0x00007610223b8816 */ /* 0x000fe4000000003b */
[----:B------:R-:W-:-:S02]  /*5c80*/  @!P4 SHF.R.U32.HI R42, RZ, 0x10, R26 ;  /* 0x00000010ff2ac819 */ /* 0x000fc4000001161a */
[C---:B------:R-:W-:Y:S02]  /*5c90*/  LOP3.LUT P0, RZ, R3.reuse, 0x4000000, RZ, 0xc0, !PT ;  /* 0x0400000003ff7812 */ /* 0x040fe4000780c0ff */
[----:B------:R-:W-:Y:S02]  /*5ca0*/  LOP3.LUT P4, RZ, R3, 0x1000000, RZ, 0xc0, !PT ;  /* 0x0100000003ff7812 */ /* 0x000fe4000788c0ff */
[----:B------:R-:W-:Y:S02]  /*5cb0*/  PRMT R22, RZ, 0x7610, R22 ;  /* 0x00007610ff167816 */ /* 0x000fe40000000016 */
[----:B--2---:R-:W-:-:S05]  /*5cc0*/  @!P2 SHF.R.U32.HI R22, RZ, 0x10, R29 ;  /* 0x00000010ff16a819 */ /* 0x004fca000001161d */
[----:B------:R0:W-:Y:S01]  /*5cd0*/  STL [R1+0x294], R22 ;  /* 0x0002941601007387 */ /* 0x0001e20000100800 */
[----:B----4-:R-:W-:Y:S01]  /*5ce0*/  @!P6 SHF.R.U32.HI R20, RZ, 0x10, R5 ;  /* 0x00000010ff14e819 */ /* 0x010fe20000011605 */
[----:B0-----:R-:W-:-:S04]  /*5cf0*/  IMAD.MOV.U32 R22, RZ, RZ, RZ ;  /* 0x000000ffff167224 */ /* 0x001fc800078e00ff */
[----:B------:R0:W-:Y:S02]  /*5d00*/  STL [R1+0x2b0], R20 ;  /* 0x0002b01401007387 */ /* 0x0001e40000100800 */
[----:B0-----:R-:W-:Y:S02]  /*5d10*/  MOV R20, RZ ;  /* 0x000000ff00147202 */ /* 0x001fe40000000f00 */
[----:B------:R0:W2:Y:S04]  /*5d20*/  @!P0 LDG.E R22, desc[UR12][R8.64] ;  /* 0x0000000c08168981 */ /* 0x0000a8000c1e1900 */
[----:B------:R-:W0:Y:S04]  /*5d30*/  LDL.LU.64 R8, [R1+0x348] ;  /* 0x0003480001087983 */ /* 0x000e280000300a00 */
[----:B---3--:R1:W3:Y:S04]  /*5d40*/  @!P4 LDG.E R20, desc[UR12][R10.64] ;  /* 0x0000000c0a14c981 */ /* 0x0082e8000c1e1900 */
[----:B------:R-:W1:Y:S01]  /*5d50*/  LDL.LU.64 R10, [R1+0x340] ;  /* 0x00034000010a7983 */ /* 0x000e620000300a00 */
[----:B------:R-:W-:-:S02]  /*5d60*/  PRMT R19, RZ, 0x7610, R19 ;  /* 0x00007610ff137816 */ /* 0x000fc40000000013 */
[C---:B------:R-:W-:Y:S02]  /*5d70*/  LOP3.LUT P5, RZ, R3.reuse, 0x2000000, RZ, 0xc0, !PT ;  /* 0x0200000003ff7812 */ /* 0x040fe400078ac0ff */
[----:B------:R-:W-:Y:S02]  /*5d80*/  LOP3.LUT P1, RZ, R3, 0x800000, RZ, 0xc0, !PT ;  /* 0x0080000003ff7812 */ /* 0x000fe4000782c0ff */
[----:B------:R-:W-:Y:S02]  /*5d90*/  @!P2 PRMT R21, R29, 0x7610, R21 ;  /* 0x000076101d15a816 */ /* 0x000fe40000000015 */
[----:B------:R-:W-:-:S03]  /*5da0*/  @!P6 PRMT R19, R5, 0x7610, R19 ;  /* 0x000076100513e816 */ /* 0x000fc60000000013 */
[----:B------:R4:W-:Y:S04]  /*5db0*/  STL.S16 [R1+0x278], R21 ;  /* 0x0002781501007387 */ /* 0x0009e80000100600 */
[----:B------:R4:W-:Y:S02]  /*5dc0*/  STL.S16 [R1+0x2bc], R19 ;  /* 0x0002bc1301007387 */ /* 0x0009e40000100600 */
[----:B----4-:R-:W-:Y:S02]  /*5dd0*/  IMAD.MOV.U32 R21, RZ, RZ, RZ ;  /* 0x000000ffff157224 */ /* 0x010fe400078e00ff */
[----:B------:R-:W-:-:S04]  /*5de0*/  IMAD.MOV.U32 R19, RZ, RZ, RZ ;  /* 0x000000ffff137224 */ /* 0x000fc800078e00ff */
[----:B------:R-:W4:Y:S04]  /*5df0*/  @!P5 LDG.E R21, desc[UR12][R48.64] ;  /* 0x0000000c3015d981 */ /* 0x000f28000c1e1900 */
[----:B------:R-:W4:Y:S04]  /*5e00*/  @!P1 LDG.E R19, desc[UR12][R60.64] ;  /* 0x0000000c3c139981 */ /* 0x000f28000c1e1900 */
[----:B------:R-:W4:Y:S04]  /*5e10*/  LDL.LU.64 R48, [R1+0x288] ;  /* 0x0002880001307983 */ /* 0x000f280000300a00 */
[----:B------:R-:W4:Y:S01]  /*5e20*/  LDL.LU.64 R60, [R1+0x268] ;  /* 0x00026800013c7983 */ /* 0x000f220000300a00 */
[----:B0-----:R-:W-:-:S02]  /*5e30*/  PRMT R8, RZ, 0x7610, R8 ;  /* 0x00007610ff087816 */ /* 0x001fc40000000008 */
[----:B------:R-:W-:Y:S02]  /*5e40*/  PRMT R9, RZ, 0x7610, R9 ;  /* 0x00007610ff097816 */ /* 0x000fe40000000009 */
[----:B------:R-:W-:Y:S02]  /*5e50*/  @!P3 SHF.R.U32.HI R9, RZ, 0x10, R35 ;  /* 0x00000010ff09b819 */ /* 0x000fe40000011623 */
[----:B------:R-:W-:-:S03]  /*5e60*/  @!P3 PRMT R8, R35, 0x7610, R8 ;  /* 0x000076102308b816 */ /* 0x000fc60000000008 */
[----:B------:R-:W-:Y:S04]  /*5e70*/  STL [R1+0x29c], R9 ;  /* 0x00029c0901007387 */ /* 0x000fe80000100800 */
[----:B------:R0:W-:Y:S04]  /*5e80*/  STL.S16 [R1+0x2b4], R8 ;  /* 0x0002b40801007387 */ /* 0x0001e80000100600 */
[----:B0-----:R-:W4:Y:S01]  /*5e90*/  LDL.LU.64 R8, [R1+0x2a0] ;  /* 0x0002a00001087983 */ /* 0x001f220000300a00 */
[----:B-1----:R-:W-:Y:S02]  /*5ea0*/  PRMT R10, RZ, 0x7610, R10 ;  /* 0x00007610ff0a7816 */ /* 0x002fe4000000000a */
[----:B------:R-:W-:-:S02]  /*5eb0*/  PRMT R11, RZ, 0x7610, R11 ;  /* 0x00007610ff0b7816 */ /* 0x000fc4000000000b */
[----:B--2---:R-:W-:Y:S02]  /*5ec0*/  @!P0 SHF.R.U32.HI R11, RZ, 0x10, R22 ;  /* 0x00000010ff0b8819 */ /* 0x004fe40000011616 */
[----:B------:R-:W-:-:S03]  /*5ed0*/  @!P0 PRMT R10, R22, 0x7610, R10 ;  /* 0x00007610160a8816 */ /* 0x000fc6000000000a */
[----:B------:R-:W-:Y:S04]  /*5ee0*/  STL [R1+0x2b8], R11 ;  /* 0x0002b80b01007387 */ /* 0x000fe80000100800 */
[----:B------:R0:W-:Y:S04]  /*5ef0*/  STL.S16 [R1+0x2c0], R10 ;  /* 0x0002c00a01007387 */ /* 0x0001e80000100600 */
[----:B0-----:R-:W2:Y:S01]  /*5f00*/  LDL.LU.64 R10, [R1+0x270] ;  /* 0x00027000010a7983 */ /* 0x001ea20000300a00 */
[----:B------:R-:W-:Y:S02]  /*5f10*/  PRMT R13, RZ, 0x7610, R13 ;  /* 0x00007610ff0d7816 */ /* 0x000fe4000000000d */
[----:B------:R-:W-:-:S02]  /*5f20*/  PRMT R18, RZ, 0x7610, R18 ;  /* 0x00007610ff127816 */ /* 0x000fc40000000012 */
[----:B---3--:R-:W-:Y:S02]  /*5f30*/  @!P4 PRMT R13, R20, 0x7610, R13 ;  /* 0x00007610140dc816 */ /* 0x008fe4000000000d */
[----:B------:R-:W-:Y:S02]  /*5f40*/  PRMT R12, RZ, 0x7610, R12 ;  /* 0x00007610ff0c7816 */ /* 0x000fe4000000000c */
[C---:B------:R-:W-:Y:S02]  /*5f50*/  LOP3.LUT P2, RZ, R3.reuse, 0x400000, RZ, 0xc0, !PT ;  /* 0x0040000003ff7812 */ /* 0x040fe4000784c0ff */
[C---:B------:R-:W-:Y:S02]  /*5f60*/  LOP3.LUT P3, RZ, R3.reuse, 0x200000, RZ, 0xc0, !PT ;  /* 0x0020000003ff7812 */ /* 0x040fe4000786c0ff */
[----:B------:R-:W-:Y:S01]  /*5f70*/  LOP3.LUT P6, RZ, R3, 0x100000, RZ, 0xc0, !PT ;  /* 0x0010000003ff7812 */ /* 0x000fe200078cc0ff */
[----:B------:R0:W-:Y:S01]  /*5f80*/  STL.S16 [R1+0x2a4], R13 ;  /* 0x0002a40d01007387 */ /* 0x0001e20000100600 */
[----:B----4-:R-:W-:-:S02]  /*5f90*/  @!P5 PRMT R18, R21, 0x7610, R18 ;  /* 0x000076101512d816 */ /* 0x010fc40000000012 */
[----:B------:R-:W-:-:S03]  /*5fa0*/  @!P1 PRMT R12, R19, 0x7610, R12 ;  /* 0x00007610130c9816 */ /* 0x000fc6000000000c */
[----:B------:R1:W-:Y:S01]  /*5fb0*/  STL.S16 [R1+0x2a8], R18 ;  /* 0x0002a81201007387 */ /* 0x0003e20000100600 */
[----:B0-----:R-:W-:-:S03]  /*5fc0*/  HFMA2.MMA R13, -RZ, RZ, 0, 0 ;  /* 0x00000000ff0d7435 */ /* 0x001fc600000001ff */
[----:B------:R0:W-:Y:S01]  /*5fd0*/  STL.S16 [R1+0x28c], R12 ;  /* 0x00028c0c01007387 */ /* 0x0001e20000100600 */
[----:B-1----:R-:W-:-:S06]  /*5fe0*/  IMAD.MOV.U32 R18, RZ, RZ, RZ ;  /* 0x000000ffff127224 */ /* 0x002fcc00078e00ff */
[----:B------:R-:W3:Y:S01]  /*5ff0*/  @!P3 LDG.E R13, desc[UR12][R48.64] ;  /* 0x0000000c300db981 */ /* 0x000ee2000c1e1900 */
[----:B0-----:R-:W-:Y:S01]  /*6000*/  IMAD.MOV.U32 R12, RZ, RZ, RZ ;  /* 0x000000ffff0c7224 */ /* 0x001fe200078e00ff */
[----:B------:R-:W-:Y:S02]  /*6010*/  LOP3.LUT P0, RZ, R3, 0x80000, RZ, 0xc0, !PT ;  /* 0x0008000003ff7812 */ /* 0x000fe4000780c0ff */
[----:B------:R-:W-:Y:S02]  /*6020*/  PRMT R43, RZ, 0x7610, R43 ;  /* 0x00007610ff2b7816 */ /* 0x000fe4000000002b */
[----:B------:R-:W-:Y:S01]  /*6030*/  @!P1 SHF.R.U32.HI R43, RZ, 0x10, R19 ;  /* 0x00000010ff2b9819 */ /* 0x000fe20000011613 */
[----:B------:R-:W4:Y:S04]  /*6040*/  LDL.LU.64 R48, [R1+0x240] ;  /* 0x0002400001307983 */ /* 0x000f280000300a00 */
[----:B------:R0:W-:Y:S02]  /*6050*/  STL [R1+0x288], R43 ;  /* 0x0002882b01007387 */ /* 0x0001e40000100800 */
[----:B0-----:R-:W-:-:S06]  /*6060*/  IMAD.MOV.U32 R43, RZ, RZ, RZ ;  /* 0x000000ffff2b7224 */ /* 0x001fcc00078e00ff */
[----:B------:R0:W4:Y:S02]  /*6070*/  @!P0 LDG.E R43, desc[UR12][R60.64] ;  /* 0x0000000c3c2b8981 */ /* 0x000124000c1e1900 */
[----:B0-----:R-:W-:Y:S01]  /*6080*/  MOV R60, R6 ;  /* 0x00000006003c7202 */ /* 0x001fe20000000f00 */
[----:B------:R-:W-:Y:S02]  /*6090*/  IMAD.MOV.U32 R61, RZ, RZ, R7 ;  /* 0x000000ffff3d7224 */ /* 0x000fe400078e0007 */
[----:B------:R-:W4:Y:S04]  /*60a0*/  LDL.LU.64 R6, [R1+0x220] ;  /* 0x0002200001067983 */ /* 0x000f280000300a00 */
[----:B------:R0:W4:Y:S04]  /*60b0*/  @!P2 LDG.E R18, desc[UR12][R8.64] ;  /* 0x0000000c0812a981 */ /* 0x000128000c1e1900 */
[----:B------:R-:W0:Y:S04]  /*60c0*/  LDL.LU.64 R8, [R1+0x338] ;  /* 0x0003380001087983 */ /* 0x000e280000300a00 */
[----:B--2---:R-:W2:Y:S04]  /*60d0*/  @!P6 LDG.E R12, desc[UR12][R10.64] ;  /* 0x0000000c0a0ce981 */ /* 0x004ea8000c1e1900 */
[----:B------:R-:W2:Y:S01]  /*60e0*/  LDL.LU.64 R10, [R1+0x330] ;  /* 0x00033000010a7983 */ /* 0x000ea20000300a00 */
[----:B------:R-:W-:-:S02]  /*60f0*/  PRMT R57, RZ, 0x7610, R57 ;  /* 0x00007610ff397816 */ /* 0x000fc40000000039 */
[----:B------:R-:W-:Y:S02]  /*6100*/  PRMT R56, RZ, 0x7610, R56 ;  /* 0x00007610ff387816 */ /* 0x000fe40000000038 */
[----:B------:R-:W-:Y:S02]  /*6110*/  @!P5 SHF.R.U32.HI R57, RZ, 0x10, R21 ;  /* 0x00000010ff39d819 */ /* 0x000fe40000011615 */
[----:B------:R-:W-:Y:S02]  /*6120*/  @!P4 SHF.R.U32.HI R56, RZ, 0x10, R20 ;  /* 0x00000010ff38c819 */ /* 0x000fe40000011614 */
[----:B------:R-:W-:Y:S02]  /*6130*/  LOP3.LUT P4, RZ, R3, 0x20000, RZ, 0xc0, !PT ;  /* 0x0002000003ff7812 */ /* 0x000fe4000788c0ff */
[----:B------:R-:W-:Y:S02]  /*6140*/  PRMT R51, RZ, 0x7610, R51 ;  /* 0x00007610ff337816 */ /* 0x000fe40000000033 */
[----:B------:R-:W-:Y:S01]  /*6150*/  PRMT R50, RZ, 0x7610, R50 ;  /* 0x00007610ff327816 */ /* 0x000fe20000000032 */
[----:B------:R-:W-:Y:S04]  /*6160*/  STL [R1+0x2ac], R57 ;  /* 0x0002ac3901007387 */ /* 0x000fe80000100800 */
[----:B------:R1:W-:Y:S01]  /*6170*/  STL [R1+0x2a0], R56 ;  /* 0x0002a03801007387 */ /* 0x0003e20000100800 */
[----:B---3--:R-:W-:-:S03]  /*6180*/  @!P3 SHF.R.U32.HI R51, RZ, 0x10, R13 ;  /* 0x00000010ff33b819 */ /* 0x008fc6000001160d */
[----:B-1----:R-:W3:Y:S04]  /*6190*/  LDL.LU.64 R56, [R1+0x258] ;  /* 0x0002580001387983 */ /* 0x002ee80000300a00 */
[----:B------:R-:W-:Y:S01]  /*61a0*/  STL [R1+0x268], R51 ;  /* 0x0002683301007387 */ /* 0x000fe20000100800 */
[----:B0-----:R-:W-:Y:S02]  /*61b0*/  PRMT R8, RZ, 0x7610, R8 ;  /* 0x00007610ff087816 */ /* 0x001fe40000000008 */
[----:B------:R-:W-:Y:S02]  /*61c0*/  PRMT R9, RZ, 0x7610, R9 ;  /* 0x00007610ff097816 */ /* 0x000fe40000000009 */
[----:B----4-:R-:W-:Y:S02]  /*61d0*/  @!P2 SHF.R.U32.HI R9, RZ, 0x10, R18 ;  /* 0x00000010ff09a819 */ /* 0x010fe40000011612 */
[----:B------:R-:W-:-:S02]  /*61e0*/  @!P2 PRMT R8, R18, 0x7610, R8 ;  /* 0x000076101208a816 */ /* 0x000fc40000000008 */
[----:B------:R-:W-:Y:S02]  /*61f0*/  LOP3.LUT P2, RZ, R3, 0x8000, RZ, 0xc0, !PT ;  /* 0x0000800003ff7812 */ /* 0x000fe4000784c0ff */
[----:B--2---:R-:W-:-:S05]  /*6200*/  @!P6 SHF.R.U32.HI R50, RZ, 0x10, R12 ;  /* 0x00000010ff32e819 */ /* 0x004fca000001160c */
[----:B------:R0:W-:Y:S02]  /*6210*/  STL [R1+0x25c], R50 ;  /* 0x00025c3201007387 */ /* 0x0001e40000100800 */
[----:B0-----:R-:W-:-:S06]  /*6220*/  CS2R R50, SRZ ;  /* 0x0000000000327805 */ /* 0x001fcc000001ff00 */
[----:B------:R0:W2:Y:S02]  /*6230*/  @!P4 LDG.E R50, desc[UR12][R48.64] ;  /* 0x0000000c3032c981 */ /* 0x0000a4000c1e1900 */
[----:B0-----:R-:W-:Y:S02]  /*6240*/  CS2R R48, SRZ ;  /* 0x0000000000307805 */ /* 0x001fe4000001ff00 */
[----:B------:R-:W-:Y:S04]  /*6250*/  STL.S16 [R1+0x274], R8 ;  /* 0x0002740801007387 */ /* 0x000fe80000100600 */
[----:B------:R0:W4:Y:S04]  /*6260*/  @!P2 LDG.E R49, desc[UR12][R6.64] ;  /* 0x0000000c0631a981 */ /* 0x000128000c1e1900 */
[----:B------:R1:W-:Y:S04]  /*6270*/  STL [R1+0x270], R9 ;  /* 0x0002700901007387 */ /* 0x0003e80000100800 */
[----:B------:R-:W0:Y:S04]  /*6280*/  LDL.LU.64 R6, [R1+0x320] ;  /* 0x0003200001067983 */ /* 0x000e280000300a00 */
[----:B-1----:R-:W2:Y:S01]  /*6290*/  LDL.LU.64 R8, [R1+0x230] ;  /* 0x0002300001087983 */ /* 0x002ea20000300a00 */
[----:B------:R-:W-:-:S02]  /*62a0*/  PRMT R10, RZ, 0x7610, R10 ;  /* 0x00007610ff0a7816 */ /* 0x000fc4000000000a */
[----:B------:R-:W-:Y:S02]  /*62b0*/  PRMT R11, RZ, 0x7610, R11 ;  /* 0x00007610ff0b7816 */ /* 0x000fe4000000000b */
[----:B------:R-:W-:Y:S02]  /*62c0*/  @!P0 SHF.R.U32.HI R11, RZ, 0x10, R43 ;  /* 0x00000010ff0b8819 */ /* 0x000fe4000001162b */
[----:B------:R-:W-:-:S03]  /*62d0*/  @!P0 PRMT R10, R43, 0x7610, R10 ;  /* 0x000076102b0a8816 */ /* 0x000fc6000000000a */
[----:B------:R-:W-:Y:S04]  /*62e0*/  STL [R1+0x240], R11 ;  /* 0x0002400b01007387 */ /* 0x000fe80000100800 */
[----:B------:R1:W-:Y:S04]  /*62f0*/  STL.S16 [R1+0x244], R10 ;  /* 0x0002440a01007387 */ /* 0x0003e80000100600 */
[----:B-1----:R-:W4:Y:S01]  /*6300*/  LDL.LU.64 R10, [R1+0x1f8] ;  /* 0x0001f800010a7983 */ /* 0x002f220000300a00 */
[----:B------:R-:W-:Y:S02]  /*6310*/  LOP3.LUT P1, RZ, R3, 0x10000, RZ, 0xc0, !PT ;  /* 0x0001000003ff7812 */ /* 0x000fe4000782c0ff */
[----:B------:R-:W-:-:S02]  /*6320*/  PRMT R44, RZ, 0x7610, R44 ;  /* 0x00007610ff2c7816 */ /* 0x000fc4000000002c */
[----:B------:R-:W-:Y:S02]  /*6330*/  LOP3.LUT P5, RZ, R3, 0x40000, RZ, 0xc0, !PT ;  /* 0x0004000003ff7812 */ /* 0x000fe400078ac0ff */
[----:B------:R-:W-:Y:S01]  /*6340*/  @!P3 PRMT R44, R13, 0x7610, R44 ;  /* 0x000076100d2cb816 */ /* 0x000fe2000000002c */
[----:B------:R1:W-:Y:S04]  /*6350*/  STL [R1+0x2f0], R40 ;  /* 0x0002f02801007387 */ /* 0x0003e80000100800 */
[----:B------:R3:W-:Y:S01]  /*6360*/  STL.S16 [R1+0x26c], R44 ;  /* 0x00026c2c01007387 */ /* 0x0007e20000100600 */
[----:B-1----:R-:W-:Y:S01]  /*6370*/  PRMT R40, RZ, 0x7610, R40 ;  /* 0x00007610ff287816 */ /* 0x002fe20000000028 */
[----:B---3--:R-:W-:-:S03]  /*6380*/  IMAD.MOV.U32 R44, RZ, RZ, RZ ;  /* 0x000000ffff2c7224 */ /* 0x008fc600078e00ff */
[----:B------:R-:W-:Y:S02]  /*6390*/  @!P6 PRMT R40, R12, 0x7610, R40 ;  /* 0x000076100c28e816 */ /* 0x000fe40000000028 */
[----:B------:R-:W-:Y:S01]  /*63a0*/  LOP3.LUT P6, RZ, R3, 0x2000, RZ, 0xc0, !PT ;  /* 0x0000200003ff7812 */ /* 0x000fe200078cc0ff */
[----:B------:R1:W-:Y:S04]  /*63b0*/  STL.S16 [R1+0x260], R59 ;  /* 0x0002603b01007387 */ /* 0x0003e80000100600 */
[----:B------:R-:W3:Y:S01]  /*63c0*/  @!P5 LDG.E R44, desc[UR12][R56.64] ;  /* 0x0000000c382cd981 */ /* 0x000ee2000c1e1900 */
[----:B-1----:R-:W-:-:S03]  /*63d0*/  HFMA2.MMA R59, -RZ, RZ, 0, 0 ;  /* 0x00000000ff3b7435 */ /* 0x002fc600000001ff */
[----:B------:R-:W3:Y:S01]  /*63e0*/  LDL.LU.64 R56, [R1+0x210] ;  /* 0x0002100001387983 */ /* 0x000ee20000300a00 */
[----:B0-----:R-:W-:Y:S02]  /*63f0*/  PRMT R7, RZ, 0x7610, R7 ;  /* 0x00007610ff077816 */ /* 0x001fe40000000007 */
[----:B------:R-:W-:Y:S01]  /*6400*/  PRMT R6, RZ, 0x7610, R6 ;  /* 0x00007610ff067816 */ /* 0x000fe20000000006 */
[----:B--2---:R0:W2:Y:S01]  /*6410*/  @!P1 LDG.E R48, desc[UR12][R8.64] ;  /* 0x0000000c08309981 */ /* 0x0040a2000c1e1900 */
[----:B------:R-:W-:Y:S02]  /*6420*/  @!P4 SHF.R.U32.HI R6, RZ, 0x10, R50 ;  /* 0x00000010ff06c819 */ /* 0x000fe40000011632 */
[----:B------:R-:W-:Y:S01]  /*6430*/  @!P4 PRMT R7, R50, 0x7610, R7 ;  /* 0x000076103207c816 */ /* 0x000fe20000000007 */
[----:B------:R-:W0:Y:S04]  /*6440*/  LDL.LU.64 R8, [R1+0x328] ;  /* 0x0003280001087983 */ /* 0x000e280000300a00 */
[----:B------:R1:W-:Y:S04]  /*6450*/  STL.64 [R1+0x2e8], R6 ;  /* 0x0002e80601007387 */ /* 0x0003e80000100a00 */
[----:B----4-:R-:W4:Y:S04]  /*6460*/  @!P6 LDG.E R59, desc[UR12][R10.64] ;  /* 0x0000000c0a3be981 */ /* 0x010f28000c1e1900 */
[----:B-1----:R-:W4:Y:S04]  /*6470*/  LDL.LU.64 R6, [R1+0x118] ;  /* 0x0001180001067983 */ /* 0x002f280000300a00 */
[----:B------:R-:W4:Y:S01]  /*6480*/  LDL.LU.64 R10, [R1+0x1d0] ;  /* 0x0001d000010a7983 */ /* 0x000f220000300a00 */
[----:B------:R-:W-:-:S02]  /*6490*/  LOP3.LUT P0, RZ, R3, 0x1000, RZ, 0xc0, !PT ;  /* 0x0000100003ff7812 */ /* 0x000fc4000780c0ff */
[----:B------:R-:W-:Y:S01]  /*64a0*/  LOP3.LUT P3, RZ, R3, 0x4000, RZ, 0xc0, !PT ;  /* 0x0000400003ff7812 */ /* 0x000fe2000786c0ff */
[----:B------:R1:W-:Y:S04]  /*64b0*/  STL [R1+0x88], R5 ;  /* 0x0000880501007387 */ /* 0x0003e80000100800 */
[----:B------:R1:W-:Y:S02]  /*64c0*/  STL [R1+0x68], R25 ;  /* 0x0000681901007387 */ /* 0x0003e40000100800 */
[----:B-1----:R-:W-:Y:S01]  /*64d0*/  IMAD.MOV.U32 R5, RZ, RZ, RZ ;  /* 0x000000ffff057224 */ /* 0x002fe200078e00ff */
[----:B------:R-:W-:-:S04]  /*64e0*/  PRMT R25, RZ, 0x7610, R25 ;  /* 0x00007610ff197816 */ /* 0x000fc80000000019 */
[----:B---3--:R-:W-:Y:S01]  /*64f0*/  @!P5 PRMT R25, R44, 0x7610, R25 ;  /* 0x000076102c19d816 */ /* 0x008fe20000000019 */
[----:B------:R-:W3:Y:S04]  /*6500*/  @!P3 LDG.E R51, desc[UR12][R56.64] ;  /* 0x0000000c3833b981 */ /* 0x000ee8000c1e1900 */
[----:B------:R1:W-:Y:S04]  /*6510*/  STL.S16 [R1+0x234], R25 ;  /* 0x0002341901007387 */ /* 0x0003e80000100600 */
[----:B------:R-:W3:Y:S01]  /*6520*/  LDL.LU.64 R56, [R1+0x1e0] ;  /* 0x0001e00001387983 */ /* 0x000ee20000300a00 */
[----:B-1----:R-:W-:Y:S01]  /*6530*/  IMAD.MOV.U32 R25, RZ, RZ, RZ ;  /* 0x000000ffff197224 */ /* 0x002fe200078e00ff */
[----:B0-----:R-:W-:-:S02]  /*6540*/  PRMT R9, RZ, 0x7610, R9 ;  /* 0x00007610ff097816 */ /* 0x001fc40000000009 */
[----:B------:R-:W-:Y:S02]  /*6550*/  PRMT R8, RZ, 0x7610, R8 ;  /* 0x00007610ff087816 */ /* 0x000fe40000000008 */
[----:B--2---:R-:W-:Y:S02]  /*6560*/  @!P1 SHF.R.U32.HI R8, RZ, 0x10, R48 ;  /* 0x00000010ff089819 */ /* 0x004fe40000011630 */
[----:B------:R-:W-:Y:S02]  /*6570*/  @!P1 PRMT R9, R48, 0x7610, R9 ;  /* 0x0000761030099816 */ /* 0x000fe40000000009 */
[----:B------:R-:W-:Y:S01]  /*6580*/  LOP3.LUT P1, RZ, R3, 0x200, RZ, 0xc0, !PT ;  /* 0x0000020003ff7812 */ /* 0x000fe2000782c0ff */
[----:B----4-:R-:W2:-:S12]  /*6590*/  @!P0 LDG.E R5, desc[UR12][R6.64] ;  /* 0x0000000c06058981 */ /* 0x010e98000c1e1900 */
[----:B------:R-:W4:Y:S04]  /*65a0*/  @!P1 LDG.E R25, desc[UR12][R10.64] ;  /* 0x0000000c0a199981 */ /* 0x000f28000c1e1900 */
[----:B------:R-:W4:Y:S04]  /*65b0*/  LDL.LU.64 R6, [R1+0x1b8] ;  /* 0x0001b80001067983 */ /* 0x000f280000300a00 */
[----:B------:R-:W4:Y:S01]  /*65c0*/  LDL.LU.64 R10, [R1+0x180] ;  /* 0x00018000010a7983 */ /* 0x000f220000300a00 */
[----:B------:R-:W-:Y:S02]  /*65d0*/  PRMT R39, RZ, 0x7610, R39 ;  /* 0x00007610ff277816 */ /* 0x000fe40000000027 */
[----:B------:R-:W-:Y:S01]  /*65e0*/  PRMT R0, RZ, 0x7610, R0 ;  /* 0x00007610ff007816 */ /* 0x000fe20000000000 */
[----:B------:R0:W-:Y:S01]  /*65f0*/  STL [R1+0x6c], R28 ;  /* 0x00006c1c01007387 */ /* 0x0001e20000100800 */
[----:B------:R-:W-:-:S02]  /*6600*/  @!P2 SHF.R.U32.HI R0, RZ, 0x10, R49 ;  /* 0x00000010ff00a819 */ /* 0x000fc40000011631 */
[----:B------:R-:W-:Y:S02]  /*6610*/  @!P2 PRMT R39, R49, 0x7610, R39 ;  /* 0x000076103127a816 */ /* 0x000fe40000000027 */
[C---:B------:R-:W-:Y:S02]  /*6620*/  LOP3.LUT P2, RZ, R3.reuse, 0x100, RZ, 0xc0, !PT ;  /* 0x0000010003ff7812 */ /* 0x040fe4000784c0ff */
[C---:B------:R-:W-:Y:S02]  /*6630*/  LOP3.LUT P4, RZ, R3.reuse, 0x400, RZ, 0xc0, !PT ;  /* 0x0000040003ff7812 */ /* 0x040fe4000788c0ff */
[----:B0-----:R-:W-:Y:S02]  /*6640*/  PRMT R28, RZ, 0x7610, R28 ;  /* 0x00007610ff1c7816 */ /* 0x001fe4000000001c */
[----:B------:R-:W-:Y:S02]  /*6650*/  @!P5 SHF.R.U32.HI R28, RZ, 0x10, R44 ;  /* 0x00000010ff1cd819 */ /* 0x000fe4000001162c */
[----:B------:R-:W-:Y:S01]  /*6660*/  LOP3.LUT P5, RZ, R3, 0x800, RZ, 0xc0, !PT ;  /* 0x0000080003ff7812 */ /* 0x000fe200078ac0ff */
[----:B------:R0:W-:Y:S04]  /*6670*/  STL [R1+0x8c], R22 ;  /* 0x00008c1601007387 */ /* 0x0001e80000100800 */
[----:B------:R1:W-:Y:S04]  /*6680*/  STL [R1+0x98], R19 ;  /* 0x0000981301007387 */ /* 0x0003e80000100800 */
[----:B------:R3:W-:Y:S01]  /*6690*/  STL [R1+0x54], R30 ;  /* 0x0000541e01007387 */ /* 0x0007e20000100800 */
[----:B0-----:R-:W-:-:S03]  /*66a0*/  IMAD.MOV.U32 R22, RZ, RZ, RZ ;  /* 0x000000ffff167224 */ /* 0x001fc600078e00ff */
[----:B------:R0:W-:Y:S01]  /*66b0*/  STL [R1+0x230], R28 ;  /* 0x0002301c01007387 */ /* 0x0001e20000100800 */
[----:B-1----:R-:W-:-:S03]  /*66c0*/  IMAD.MOV.U32 R19, RZ, RZ, RZ ;  /* 0x000000ffff137224 */ /* 0x002fc600078e00ff */
[----:B------:R1:W-:Y:S01]  /*66d0*/  STL [R1+0x60], R33 ;  /* 0x0000602101007387 */ /* 0x0003e20000100800 */
[----:B---3--:R-:W-:-:S03]  /*66e0*/  PRMT R30, RZ, 0x7610, R30 ;  /* 0x00007610ff1e7816 */ /* 0x008fc6000000001e */
[----:B------:R-:W3:Y:S01]  /*66f0*/  @!P5 LDG.E R22, desc[UR12][R60.64] ;  /* 0x0000000c3c16d981 */ /* 0x000ee2000c1e1900 */
[----:B0-----:R-:W-:Y:S02]  /*6700*/  MOV R28, RZ ;  /* 0x000000ff001c7202 */ /* 0x001fe40000000f00 */
[----:B-1----:R-:W-:-:S04]  /*6710*/  PRMT R33, RZ, 0x7610, R33 ;  /* 0x00007610ff217816 */ /* 0x002fc80000000021 */
[----:B------:R-:W3:Y:S04]  /*6720*/  @!P4 LDG.E R28, desc[UR12][R56.64] ;  /* 0x0000000c381cc981 */ /* 0x000ee8000c1e1900 */
[----:B------:R-:W3:Y:S04]  /*6730*/  LDL.LU.64 R60, [R1+0x1a8] ;  /* 0x0001a800013c7983 */ /* 0x000ee80000300a00 */
[----:B------:R-:W3:Y:S04]  /*6740*/  LDL.LU.64 R56, [R1+0x198] ;  /* 0x0001980001387983 */ /* 0x000ee80000300a00 */
[----:B------:R0:W-:Y:S02]  /*6750*/  STL [R1+0xa4], R12 ;  /* 0x0000a40c01007387 */ /* 0x0001e40000100800 */
[----:B0-----:R-:W-:Y:S01]  /*6760*/  IMAD.MOV.U32 R12, RZ, RZ, RZ ;  /* 0x000000ffff0c7224 */ /* 0x001fe200078e00ff */
[----:B--2---:R-:W-:-:S02]  /*6770*/  @!P0 SHF.R.U32.HI R33, RZ, 0x10, R5 ;  /* 0x00000010ff218819 */ /* 0x004fc40000011605 */
[----:B------:R-:W-:Y:S02]  /*6780*/  @!P0 PRMT R30, R5, 0x7610, R30 ;  /* 0x00007610051e8816 */ /* 0x000fe4000000001e */
[----:B------:R-:W-:Y:S01]  /*6790*/  LOP3.LUT P0, RZ, R3, 0x20, RZ, 0xc0, !PT ;  /* 0x0000002003ff7812 */ /* 0x000fe2000780c0ff */
[----:B----4-:R-:W2:-:S12]  /*67a0*/  @!P2 LDG.E R19, desc[UR12][R6.64] ;  /* 0x0000000c0613a981 */ /* 0x010e98000c1e1900 */
[----:B------:R-:W4:Y:S04]  /*67b0*/  @!P0 LDG.E R12, desc[UR12][R10.64] ;  /* 0x0000000c0a0c8981 */ /* 0x000f28000c1e1900 */
[----:B------:R-:W4:Y:S04]  /*67c0*/  LDL.LU.64 R6, [R1+0x170] ;  /* 0x0001700001067983 */ /* 0x000f280000300a00 */
[----:B------:R-:W4:Y:S01]  /*67d0*/  LDL.LU.64 R10, [R1+0x140] ;  /* 0x00014000010a7983 */ /* 0x000f220000300a00 */
[----:B------:R-:W-:-:S03]  /*67e0*/  PRMT R37, RZ, 0x7610, R37 ;  /* 0x00007610ff257816 */ /* 0x000fc60000000025 */
[----:B------:R0:W-:Y:S01]  /*67f0*/  STL [R1+0x48], R36 ;  /* 0x0000482401007387 */ /* 0x0001e20000100800 */
[----:B------:R-:W-:-:S03]  /*6800*/  @!P3 PRMT R37, R51, 0x7610, R37 ;  /* 0x000076103325b816 */ /* 0x000fc60000000025 */
[----:B------:R1:W-:Y:S01]  /*6810*/  STL [R1+0x84], R35 ;  /* 0x0000842301007387 */ /* 0x0003e20000100800 */
[----:B------:R-:W-:Y:S02]  /*6820*/  PRMT R38, RZ, 0x7610, R38 ;  /* 0x00007610ff267816 */ /* 0x000fe40000000026 */
[----:B0-----:R-:W-:Y:S02]  /*6830*/  PRMT R36, RZ, 0x7610, R36 ;  /* 0x00007610ff247816 */ /* 0x001fe40000000024 */
[----:B------:R-:W-:Y:S02]  /*6840*/  @!P6 SHF.R.U32.HI R38, RZ, 0x10, R59 ;  /* 0x00000010ff26e819 */ /* 0x000fe4000001163b */
[----:B-1----:R-:W-:Y:S02]  /*6850*/  PRMT R35, RZ, 0x7610, R35 ;  /* 0x00007610ff237816 */ /* 0x002fe40000000023 */
[----:B------:R-:W-:Y:S02]  /*6860*/  @!P3 SHF.R.U32.HI R35, RZ, 0x10, R51 ;  /* 0x00000010ff23b819 */ /* 0x000fe40000011633 */
[----:B------:R-:W-:-:S02]  /*6870*/  LOP3.LUT P3, RZ, R3, 0x80, RZ, 0xc0, !PT ;  /* 0x0000008003ff7812 */ /* 0x000fc4000786c0ff */
[----:B------:R-:W-:Y:S01]  /*6880*/  @!P6 PRMT R36, R59, 0x7610, R36 ;  /* 0x000076103b24e816 */ /* 0x000fe20000000024 */
[----:B------:R0:W-:Y:S01]  /*6890*/  STL [R1+0x9c], R18 ;  /* 0x00009c1201007387 */ /* 0x0001e20000100800 */
[----:B------:R-:W-:-:S03]  /*68a0*/  LOP3.LUT P6, RZ, R3, 0x40, RZ, 0xc0, !PT ;  /* 0x0000004003ff7812 */ /* 0x000fc600078cc0ff */
[----:B------:R1:W-:Y:S01]  /*68b0*/  STL [R1+0x58], R31 ;  /* 0x0000581f01007387 */ /* 0x0003e20000100800 */
[----:B0-----:R-:W-:-:S03]  /*68c0*/  HFMA2.MMA R18, -RZ, RZ, 0, 0 ;  /* 0x00000000ff127435 */ /* 0x001fc600000001ff */
[----:B------:R0:W-:Y:S01]  /*68d0*/  STL [R1+0x74], R23 ;  /* 0x0000741701007387 */ /* 0x0001e20000100800 */
[----:B-1----:R-:W-:-:S03]  /*68e0*/  PRMT R31, RZ, 0x7610, R31 ;  /* 0x00007610ff1f7816 */ /* 0x002fc6000000001f */
[----:B------:R1:W-:Y:S04]  /*68f0*/  STL [R1+0xa0], R13 ;  /* 0x0000a00d01007387 */ /* 0x0003e80000100800 */
[----:B------:R3:W-:Y:S01]  /*6900*/  STL [R1+0x70], R34 ;  /* 0x0000702201007387 */ /* 0x0007e20000100800 */
[----:B0-----:R-:W-:-:S03]  /*6910*/  PRMT R23, RZ, 0x7610, R23 ;  /* 0x00007610ff177816 */ /* 0x001fc60000000017 */
[----:B------:R0:W-:Y:S01]  /*6920*/  STL [R1+0x78], R26 ;  /* 0x0000781a01007387 */ /* 0x0001e20000100800 */
[----:B-1----:R-:W-:Y:S01]  /*6930*/  IMAD.MOV.U32 R13, RZ, RZ, RZ ;  /* 0x000000ffff0d7224 */ /* 0x002fe200078e00ff */
[----:B---3--:R-:W-:Y:S02]  /*6940*/  @!P5 PRMT R31, R22, 0x7610, R31 ;  /* 0x00007610161fd816 */ /* 0x008fe4000000001f */
[----:B------:R-:W3:Y:S01]  /*6950*/  @!P3 LDG.E R18, desc[UR12][R60.64] ;  /* 0x0000000c3c12b981 */ /* 0x000ee2000c1e1900 */
[----:B------:R-:W-:Y:S02]  /*6960*/  PRMT R34, RZ, 0x7610, R34 ;  /* 0x00007610ff227816 */ /* 0x000fe40000000022 */
[----:B------:R-:W-:Y:S01]  /*6970*/  @!P5 SHF.R.U32.HI R34, RZ, 0x10, R22 ;  /* 0x00000010ff22d819 */ /* 0x000fe20000011616 */
[----:B------:R-:W3:Y:S01]  /*6980*/  @!P6 LDG.E R13, desc[UR12][R56.64] ;  /* 0x0000000c380de981 */ /* 0x000ee2000c1e1900 */
[----:B0-----:R-:W-:Y:S02]  /*6990*/  PRMT R26, RZ, 0x7610, R26 ;  /* 0x00007610ff1a7816 */ /* 0x001fe4000000001a */
[----:B------:R-:W-:Y:S01]  /*69a0*/  LOP3.LUT P5, RZ, R3, 0x10, RZ, 0xc0, !PT ;  /* 0x0000001003ff7812 */ /* 0x000fe200078ac0ff */
[----:B------:R0:W-:Y:S04]  /*69b0*/  STL [R1+0xb4], R48 ;  /* 0x0000b43001007387 */ /* 0x0001e80000100800 */
[----:B------:R1:W-:Y:S04]  /*69c0*/  STL [R1+0xa8], R43 ;  /* 0x0000a82b01007387 */ /* 0x0003e80000100800 */
[----:B------:R-:W3:Y:S01]  /*69d0*/  LDL.LU.64 R56, [R1+0x150] ;  /* 0x0001500001387983 */ /* 0x000ee20000300a00 */
[----:B0-----:R-:W-:-:S03]  /*69e0*/  HFMA2.MMA R48, -RZ, RZ, 0, 0 ;  /* 0x00000000ff307435 */ /* 0x001fc600000001ff */
[----:B------:R-:W3:Y:S01]  /*69f0*/  LDL.LU.64 R60, [R1+0x160] ;  /* 0x00016000013c7983 */ /* 0x000ee20000300a00 */
[----:B-1----:R-:W-:Y:S02]  /*6a00*/  MOV R43, RZ ;  /* 0x000000ff002b7202 */ /* 0x002fe40000000f00 */
[----:B--2---:R-:W-:Y:S02]  /*6a10*/  @!P2 SHF.R.U32.HI R26, RZ, 0x10, R19 ;  /* 0x00000010ff1aa819 */ /* 0x004fe40000011613 */
[----:B------:R-:W-:Y:S02]  /*6a20*/  @!P2 PRMT R23, R19, 0x7610, R23 ;  /* 0x000076101317a816 */ /* 0x000fe40000000017 */
[----:B------:R-:W-:Y:S01]  /*6a30*/  LOP3.LUT P2, RZ, R3, 0x2, RZ, 0xc0, !PT ;  /* 0x0000000203ff7812 */ /* 0x000fe2000784c0ff */
[----:B----4-:R-:W2:-:S12]  /*6a40*/  @!P5 LDG.E R43, desc[UR12][R6.64] ;  /* 0x0000000c062bd981 */ /* 0x010e98000c1e1900 */
[----:B------:R-:W4:Y:S04]  /*6a50*/  @!P2 LDG.E R48, desc[UR12][R10.64] ;  /* 0x0000000c0a30a981 */ /* 0x000f28000c1e1900 */
[----:B------:R-:W2:Y:S04]  /*6a60*/  LDL.LU.64 R6, [R1+0x138] ;  /* 0x0001380001067983 */ /* 0x000ea80000300a00 */
[----:B------:R0:W-:Y:S04]  /*6a70*/  STL [R1+0x90], R21 ;  /* 0x0000901501007387 */ /* 0x0001e80000100800 */
[----:B------:R1:W-:Y:S04]  /*6a80*/  STL [R1+0x7c], R27 ;  /* 0x00007c1b01007387 */ /* 0x0003e80000100800 */
[----:B------:R1:W-:Y:S01]  /*6a90*/  STL [R1+0x50], R32 ;  /* 0x0000502001007387 */ /* 0x0003e20000100800 */
[----:B0-----:R-:W-:-:S03]  /*6aa0*/  PRMT R21, RZ, 0x7610, R21 ;  /* 0x00007610ff157816 */ /* 0x001fc60000000015 */
[----:B------:R0:W-:Y:S01]  /*6ab0*/  STL [R1+0x80], R29 ;  /* 0x0000801d01007387 */ /* 0x0001e20000100800 */
[----:B-1----:R-:W-:Y:S02]  /*6ac0*/  PRMT R27, RZ, 0x7610, R27 ;  /* 0x00007610ff1b7816 */ /* 0x002fe4000000001b */
[----:B------:R-:W-:Y:S01]  /*6ad0*/  @!P1 SHF.R.U32.HI R27, RZ, 0x10, R25 ;  /* 0x00000010ff1b9819 */ /* 0x000fe20000011619 */
[----:B------:R-:W-:Y:S01]  /*6ae0*/  STL [R1+0x64], R24 ;  /* 0x0000641801007387 */ /* 0x000fe20000100800 */
[----:B------:R-:W-:Y:S02]  /*6af0*/  @!P1 PRMT R21, R25, 0x7610, R21 ;  /* 0x0000761019159816 */ /* 0x000fe40000000015 */
[----:B------:R-:W-:Y:S01]  /*6b00*/  LOP3.LUT P1, RZ, R3, 0x4, RZ, 0xc0, !PT ;  /* 0x0000000403ff7812 */ /* 0x000fe2000782c0ff */
[----:B------:R1:W-:Y:S01]  /*6b10*/  STL [R1+0xb0], R50 ;  /* 0x0000b03201007387 */ /* 0x0003e20000100800 */
[----:B------:R-:W-:Y:S02]  /*6b20*/  PRMT R32, RZ, 0x7610, R32 ;  /* 0x00007610ff207816 */ /* 0x000fe40000000020 */
[----:B0-----:R-:W-:Y:S01]  /*6b30*/  PRMT R29, RZ, 0x7610, R29 ;  /* 0x00007610ff1d7816 */ /* 0x001fe2000000001d */
[----:B------:R0:W-:Y:S01]  /*6b40*/  STL [R1+0x94], R20 ;  /* 0x0000941401007387 */ /* 0x0001e20000100800 */
[----:B------:R-:W-:-:S02]  /*6b50*/  @!P4 SHF.R.U32.HI R29, RZ, 0x10, R28 ;  /* 0x00000010ff1dc819 */ /* 0x000fc4000001161c */
[----:B------:R-:W-:Y:S01]  /*6b60*/  @!P4 PRMT R32, R28, 0x7610, R32 ;  /* 0x000076101c20c816 */ /* 0x000fe20000000020 */
[----:B------:R-:W-:Y:S01]  /*6b70*/  STL [R1+0xb8], R49 ;  /* 0x0000b83101007387 */ /* 0x000fe20000100800 */
[----:B------:R-:W-:Y:S01]  /*6b80*/  LOP3.LUT P4, RZ, R3, 0x8, RZ, 0xc0, !PT ;  /* 0x0000000803ff7812 */ /* 0x000fe2000788c0ff */
[----:B-1----:R-:W-:Y:S01]  /*6b90*/  IMAD.MOV.U32 R50, RZ, RZ, RZ ;  /* 0x000000ffff327224 */ /* 0x002fe200078e00ff */
[----:B------:R-:W-:Y:S01]  /*6ba0*/  PRMT R24, RZ, 0x7610, R24 ;  /* 0x00007610ff187816 */ /* 0x000fe20000000018 */
[----:B------:R1:W-:Y:S01]  /*6bb0*/  STL [R1+0xbc], R51 ;  /* 0x0000bc3301007387 */ /* 0x0003e20000100800 */
[----:B0-----:R-:W-:Y:S02]  /*6bc0*/  PRMT R20, RZ, 0x7610, R20 ;  /* 0x00007610ff147816 */ /* 0x001fe40000000014 */
[----:B------:R-:W-:Y:S01]  /*6bd0*/  PRMT R53, RZ, 0x7610, R53 ;  /* 0x00007610ff357816 */ /* 0x000fe20000000035 */
[----:B------:R0:W-:Y:S01]  /*6be0*/  STL [R1+0xc0], R59 ;  /* 0x0000c03b01007387 */ /* 0x0001e20000100800 */
[----:B------:R-:W-:-:S03]  /*6bf0*/  PRMT R52, RZ, 0x7610, R52 ;  /* 0x00007610ff347816 */ /* 0x000fc60000000034 */
[----:B------:R2:W-:Y:S01]  /*6c00*/  STL [R1+0x14], R54 ;  /* 0x0000143601007387 */ /* 0x0005e20000100800 */
[----:B---3--:R-:W-:Y:S02]  /*6c10*/  @!P3 SHF.R.U32.HI R20, RZ, 0x10, R18 ;  /* 0x00000010ff14b819 */ /* 0x008fe40000011612 */
[----:B------:R-:W-:Y:S01]  /*6c20*/  @!P3 PRMT R24, R18, 0x7610, R24 ;  /* 0x000076101218b816 */ /* 0x000fe20000000018 */
[----:B------:R3:W-:Y:S01]  /*6c30*/  STL [R1+0xac], R44 ;  /* 0x0000ac2c01007387 */ /* 0x0007e20000100800 */
[----:B------:R-:W-:Y:S01]  /*6c40*/  LOP3.LUT P3, RZ, R3, 0x1, RZ, 0xc0, !PT ;  /* 0x0000000103ff7812 */ /* 0x000fe2000786c0ff */
[----:B------:R-:W-:Y:S01]  /*6c50*/  IMAD.MOV.U32 R3, RZ, RZ, RZ ;  /* 0x000000ffff037224 */ /* 0x000fe200078e00ff */
[----:B-1----:R-:W-:Y:S01]  /*6c60*/  PRMT R51, RZ, 0x7610, R51 ;  /* 0x00007610ff337816 */ /* 0x002fe20000000033 */
[----:B------:R-:W-:Y:S01]  /*6c70*/  IMAD.MOV.U32 R49, RZ, RZ, RZ ;  /* 0x000000ffff317224 */ /* 0x000fe200078e00ff */
[----:B------:R-:W-:Y:S01]  /*6c80*/  PRMT R46, RZ, 0x7610, R46 ;  /* 0x00007610ff2e7816 */ /* 0x000fe2000000002e */
[----:B------:R1:W-:Y:S01]  /*6c90*/  STL [R1+0x18], R55 ;  /* 0x0000183701007387 */ /* 0x0003e20000100800 */
[----:B------:R-:W-:-:S02]  /*6ca0*/  PRMT R47, RZ, 0x7610, R47 ;  /* 0x00007610ff2f7816 */ /* 0x000fc4000000002f */
[----:B------:R-:W-:Y:S01]  /*6cb0*/  PRMT R45, RZ, 0x7610, R45 ;  /* 0x00007610ff2d7816 */ /* 0x000fe2000000002d */
[----:B------:R-:W3:Y:S04]  /*6cc0*/  LDL.LU.64 R10, [R1+0x308] ;  /* 0x00030800010a7983 */ /* 0x000ee80000300a00 */
[----:B------:R-:W3:Y:S04]  /*6cd0*/  @!P1 LDG.E R50, desc[UR12][R56.64] ;  /* 0x0000000c38329981 */ /* 0x000ee8000c1e1900 */
[----:B------:R1:W3:Y:S01]  /*6ce0*/  @!P4 LDG.E R3, desc[UR12][R60.64] ;  /* 0x0000000c3c03c981 */ /* 0x0002e2000c1e1900 */
[----:B0-----:R-:W-:-:S03]  /*6cf0*/  MOV R59, RZ ;  /* 0x000000ff003b7202 */ /* 0x001fc60000000f00 */
[----:B------:R-:W3:Y:S04]  /*6d00*/  LDL.LU.64 R56, [R1+0x310] ;  /* 0x0003100001387983 */ /* 0x000ee80000300a00 */
[----:B------:R-:W3:Y:S01]  /*6d10*/  LDL.LU.64 R60, [R1+0x318] ;  /* 0x00031800013c7983 */ /* 0x000ee20000300a00 */
[----:B----4-:R-:W-:Y:S02]  /*6d20*/  @!P2 SHF.R.U32.HI R53, RZ, 0x10, R48 ;  /* 0x00000010ff35a819 */ /* 0x010fe40000011630 */
[----:B------:R-:W-:Y:S01]  /*6d30*/  @!P2 PRMT R51, R48, 0x7610, R51 ;  /* 0x000076103033a816 */ /* 0x000fe20000000033 */
[----:B--2---:R-:W2:Y:S01]  /*6d40*/  @!P3 LDG.E R49, desc[UR12][R6.64] ;  /* 0x0000000c0631b981 */ /* 0x004ea2000c1e1900 */
[----:B------:R-:W-:Y:S02]  /*6d50*/  LOP3.LUT P2, RZ, R2, 0x10000000, RZ, 0xc0, !PT ;  /* 0x1000000002ff7812 */ /* 0x000fe4000784c0ff */
[----:B------:R-:W-:-:S02]  /*6d60*/  PRMT R54, RZ, 0x7610, R54 ;  /* 0x00007610ff367816 */ /* 0x000fc40000000036 */
[----:B---3--:R-:W-:Y:S02]  /*6d70*/  PRMT R44, RZ, 0x7610, R44 ;  /* 0x00007610ff2c7816 */ /* 0x008fe4000000002c */
[----:B------:R-:W-:Y:S02]  /*6d80*/  @!P6 SHF.R.U32.HI R47, RZ, 0x10, R13 ;  /* 0x00000010ff2fe819 */ /* 0x000fe4000001160d */
[----:B------:R-:W-:Y:S02]  /*6d90*/  @!P6 PRMT R46, R13, 0x7610, R46 ;  /* 0x000076100d2ee816 */ /* 0x000fe4000000002e */
[----:B------:R-:W-:Y:S01]  /*6da0*/  PRMT R58, RZ, 0x7610, R58 ;  /* 0x00007610ff3a7816 */ /* 0x000fe2000000003a */
[----:B------:R0:W-:Y:S04]  /*6db0*/  STL.S16 [R1+0x258], R40 ;  /* 0x0002582801007387 */ /* 0x0001e80000100600 */
[----:B------:R-:W3:Y:S01]  /*6dc0*/  @!P2 LDG.E R59, desc[UR12][R16.64] ;  /* 0x0000000c103ba981 */ /* 0x000ee2000c1e1900 */
[----:B------:R-:W-:-:S02]  /*6dd0*/  @!P0 SHF.R.U32.HI R45, RZ, 0x10, R12 ;  /* 0x00000010ff2d8819 */ /* 0x000fc4000001160c */
[----:B------:R-:W-:Y:S01]  /*6de0*/  @!P0 PRMT R44, R12, 0x7610, R44 ;  /* 0x000076100c2c8816 */ /* 0x000fe2000000002c */
[----:B------:R-:W4:Y:S01]  /*6df0*/  LDL.LU R6, [R1+0x120] ;  /* 0x0001200001067983 */ /* 0x000f220000300800 */
[C---:B------:R-:W-:Y:S02]  /*6e00*/  LOP3.LUT P6, RZ, R4.reuse, 0x2, RZ, 0xc0, !PT ;  /* 0x0000000204ff7812 */ /* 0x040fe400078cc0ff */
[----:B-1----:R-:W-:Y:S01]  /*6e10*/  PRMT R55, RZ, 0x7610, R55 ;  /* 0x00007610ff377816 */ /* 0x002fe20000000037 */
[----:B0-----:R-:W3:Y:S04]  /*6e20*/  LDL.LU R40, [R1+0x12c] ;  /* 0x00012c0001287983 */ /* 0x001ee80000300800 */
[----:B------:R-:W4:Y:S01]  /*6e30*/  LDL.LU.64 R16, [R1+0x2f8] ;  /* 0x0002f80001107983 */ /* 0x000f220000300a00 */
[----:B------:R-:W-:Y:S01]  /*6e40*/  LOP3.LUT P0, RZ, R4, 0x1, RZ, 0xc0, !PT ;  /* 0x0000000104ff7812 */ /* 0x000fe2000780c0ff */
[----:B------:R-:W-:Y:S01]  /*6e50*/  IMAD.MOV.U32 R4, RZ, RZ, RZ ;  /* 0x000000ffff047224 */ /* 0x000fe200078e00ff */
[----:B------:R-:W-:Y:S01]  /*6e60*/  @!P5 SHF.R.U32.HI R55, RZ, 0x10, R43 ;  /* 0x00000010ff37d819 */ /* 0x000fe2000001162b */
[----:B------:R0:W-:Y:S04]  /*6e70*/  STL [R1+0xc4], R5 ;  /* 0x0000c40501007387 */ /* 0x0001e80000100800 */
[----:B------:R-:W3:Y:S01]  /*6e80*/  LDL.LU R7, [R1+0x110] ;  /* 0x0001100001077983 */ /* 0x000ee20000300800 */
[----:B------:R-:W-:-:S02]  /*6e90*/  @!P1 SHF.R.U32.HI R54, RZ, 0x10, R50 ;  /* 0x00000010ff369819 */ /* 0x000fc40000011632 */
[----:B------:R-:W-:Y:S02]  /*6ea0*/  @!P1 PRMT R52, R50, 0x7610, R52 ;  /* 0x0000761032349816 */ /* 0x000fe40000000034 */
[----:B------:R-:W-:Y:S02]  /*6eb0*/  LOP3.LUT P1, RZ, R2, 0x20000000, RZ, 0xc0, !PT ;  /* 0x2000000002ff7812 */ /* 0x000fe4000782c0ff */
[----:B------:R-:W-:Y:S02]  /*6ec0*/  PRMT R61, RZ, 0x7610, R61 ;  /* 0x00007610ff3d7816 */ /* 0x000fe4000000003d */
[----:B------:R-:W-:-:S09]  /*6ed0*/  PRMT R60, RZ, 0x7610, R60 ;  /* 0x00007610ff3c7816 */ /* 0x000fd2000000003c */
[----:B------:R-:W3:Y:S01]  /*6ee0*/  @!P1 LDG.E R4, desc[UR12][R14.64] ;  /* 0x0000000c0e049981 */ /* 0x000ee2000c1e1900 */
[----:B------:R-:W-:Y:S02]  /*6ef0*/  PRMT R57, RZ, 0x7610, R57 ;  /* 0x00007610ff397816 */ /* 0x000fe40000000039 */
[----:B------:R-:W-:Y:S02]  /*6f00*/  PRMT R56, RZ, 0x7610, R56 ;  /* 0x00007610ff387816 */ /* 0x000fe40000000038 */
[----:B------:R-:W-:Y:S02]  /*6f10*/  @!P5 PRMT R57, R43, 0x7610, R57 ;  /* 0x000076102b39d816 */ /* 0x000fe40000000039 */
[----:B------:R-:W-:Y:S01]  /*6f20*/  @!P4 SHF.R.U32.HI R58, RZ, 0x10, R3 ;  /* 0x00000010ff3ac819 */ /* 0x000fe20000011603 */
[----:B------:R-:W3:Y:S01]  /*6f30*/  LDL.LU.64 R14, [R1+0x300] ;  /* 0x00030000010e7983 */ /* 0x000ee20000300a00 */
[----:B------:R-:W-:Y:S02]  /*6f40*/  @!P4 PRMT R56, R3, 0x7610, R56 ;  /* 0x000076100338c816 */ /* 0x000fe40000000038 */
[----:B------:R-:W-:-:S02]  /*6f50*/  LOP3.LUT P5, RZ, R2, 0x80000000, RZ, 0xc0, !PT ;  /* 0x8000000002ff7812 */ /* 0x000fc400078ac0ff */
[C---:B------:R-:W-:Y:S02]  /*6f60*/  LOP3.LUT P4, RZ, R2.reuse, 0x40000000, RZ, 0xc0, !PT ;  /* 0x4000000002ff7812 */ /* 0x040fe4000788c0ff */
[----:B--2---:R-:W-:Y:S02]  /*6f70*/  @!P3 SHF.R.U32.HI R60, RZ, 0x10, R49 ;  /* 0x00000010ff3cb819 */ /* 0x004fe40000011631 */
[----:B------:R-:W-:Y:S02]  /*6f80*/  @!P3 PRMT R61, R49, 0x7610, R61 ;  /* 0x00007610313db816 */ /* 0x000fe4000000003d */
[----:B------:R-:W-:Y:S01]  /*6f90*/  LOP3.LUT P3, RZ, R2, 0x8000000, RZ, 0xc0, !PT ;  /* 0x0800000002ff7812 */ /* 0x000fe2000786c0ff */
[----:B------:R-:W-:-:S12]  /*6fa0*/  IMAD.MOV.U32 R2, RZ, RZ, RZ ;  /* 0x000000ffff027224 */ /* 0x000fd800078e00ff */
[----:B----4-:R-:W2:Y:S04]  /*6fb0*/  @!P3 LDG.E R2, desc[UR12][R16.64] ;  /* 0x0000000c1002b981 */ /* 0x010ea8000c1e1900 */
[----:B------:R-:W4:Y:S04]  /*6fc0*/  LDL.LU R16, [R1+0x124] ;  /* 0x0001240001107983 */ /* 0x000f280000300800 */
[----:B------:R-:W2:Y:S01]  /*6fd0*/  LDL.LU R17, [R1+0x128] ;  /* 0x0001280001117983 */ /* 0x000ea20000300800 */
[----:B0-----:R-:W-:-:S06]  /*6fe0*/  IMAD.MOV.U32 R5, RZ, RZ, RZ ;  /* 0x000000ffff057224 */ /* 0x001fcc00078e00ff */
[----:B---3--:R0:W3:Y:S02]  /*6ff0*/  @!P4 LDG.E R5, desc[UR12][R14.64] ;  /* 0x0000000c0e05c981 */ /* 0x0080e4000c1e1900 */
[----:B0-----:R-:W-:Y:S01]  /*7000*/  HFMA2.MMA R14, -RZ, RZ, 0, 0 ;  /* 0x00000000ff0e7435 */ /* 0x001fe200000001ff */
[----:B------:R-:W-:Y:S02]  /*7010*/  SHF.L.U32 R15, R6, 0x10, RZ ;  /* 0x00000010060f7819 */ /* 0x000fe400000006ff */
[----:B------:R-:W3:Y:S07]  /*7020*/  LDL.LU R6, [R1+0x158] ;  /* 0x0001580001067983 */ /* 0x000eee0000300800 */
[----:B------:R4:W3:Y:S02]  /*7030*/  @!P5 LDG.E R14, desc[UR12][R10.64] ;  /* 0x0000000c0a0ed981 */ /* 0x0008e4000c1e1900 */
[----:B----4-:R-:W-:-:S02]  /*7040*/  IMAD.U32 R10, R16, 0x10000, RZ ;  /* 0x00010000100a7824 */ /* 0x010fc400078e00ff */
[----:B------:R-:W-:Y:S02]  /*7050*/  IMAD.U32 R16, R40, 0x10000, RZ ;  /* 0x0001000028107824 */ /* 0x000fe400078e00ff */
[----:B--2---:R-:W-:Y:S02]  /*7060*/  IMAD.U32 R11, R17, 0x10000, RZ ;  /* 0x00010000110b7824 */ /* 0x004fe400078e00ff */
[----:B------:R-:W-:-:S04]  /*7070*/  FMUL.FTZ R17, R10, R10 ;  /* 0x0000000a0a117220 */ /* 0x000fc80000410000 */
[C---:B------:R-:W-:Y:S01]  /*7080*/  FFMA.FTZ R40, R11.reuse, R11, R17 ;  /* 0x0000000b0b287223 */ /* 0x040fe20000010011 */
[----:B------:R-:W-:Y:S01]  /*7090*/  FMUL.FTZ R17, R16, R16 ;  /* 0x0000001010117220 */ /* 0x000fe20000410000 */
[----:B------:R-:W-:Y:S01]  /*70a0*/  FADD.FTZ R10, R11, R10 ;  /* 0x0000000a0b0a7221 */ /* 0x000fe20000010000 */
[C---:B------:R-:W-:Y:S02]  /*70b0*/  FADD.FTZ R11, R15.reuse, R16 ;  /* 0x000000100f0b7221 */ /* 0x040fe40000010000 */
[----:B------:R-:W-:Y:S01]  /*70c0*/  FFMA.FTZ R17, R15, R15, R17 ;  /* 0x0000000f0f117223 */ /* 0x000fe20000010011 */
[----:B------:R-:W2:Y:S04]  /*70d0*/  LDL.LU R16, [R1+0x130] ;  /* 0x0001300001107983 */ /* 0x000ea80000300800 */
[----:B------:R-:W4:Y:S01]  /*70e0*/  LDL.LU R15, [R1+0x114] ;  /* 0x00011400010f7983 */ /* 0x000f220000300800 */
[----:B------:R-:W-:-:S04]  /*70f0*/  FADD.FTZ R10, RZ, R10 ;  /* 0x0000000aff0a7221 */ /* 0x000fc80000010000 */
[----:B------:R-:W-:Y:S01]  /*7100*/  FADD.FTZ R10, R10, R11 ;  /* 0x0000000b0a0a7221 */ /* 0x000fe20000010000 */
[----:B----4-:R-:W-:Y:S02]  /*7110*/  IMAD.U32 R11, R15, 0x10000, RZ ;  /* 0x000100000f0b7824 */ /* 0x010fe400078e00ff */
[----:B------:R-:W-:Y:S01]  /*7120*/  FADD.FTZ R15, RZ, R40 ;  /* 0x00000028ff0f7221 */ /* 0x000fe20000010000 */
[----:B--2---:R-:W-:Y:S01]  /*7130*/  SHF.L.U32 R16, R16, 0x10, RZ ;  /* 0x0000001010107819 */ /* 0x004fe200000006ff */
[----:B------:R-:W2:Y:S02]  /*7140*/  LDL.LU R40, [R1+0x2f0] ;  /* 0x0002f00001287983 */ /* 0x000ea40000300800 */
[----:B------:R-:W-:Y:S01]  /*7150*/  FADD.FTZ R15, R15, R17 ;  /* 0x000000110f0f7221 */ /* 0x000fe20000010000 */
[----:B------:R-:W-:Y:S01]  /*7160*/  FMUL.FTZ R17, R11, R11 ;  /* 0x0000000b0b117220 */ /* 0x000fe20000410000 */
[----:B------:R-:W-:-:S03]  /*7170*/  FADD.FTZ R11, R16, R11 ;  /* 0x0000000b100b7221 */ /* 0x000fc60000010000 */
[----:B------:R-:W-:Y:S02]  /*7180*/  FFMA.FTZ R17, R16, R16, R17 ;  /* 0x0000001010117223 */ /* 0x000fe40000010011 */
[----:B------:R-:W4:Y:S01]  /*7190*/  LDL.LU R16, [R1+0x134] ;  /* 0x0001340001107983 */ /* 0x000f220000300800 */
[----:B------:R-:W-:Y:S01]  /*71a0*/  FADD.FTZ R10, R10, R11 ;  /* 0x0000000b0a0a7221 */ /* 0x000fe20000010000 */
[----:B------:R-:W-:Y:S01]  /*71b0*/  FADD.FTZ R15, R15, R17 ;  /* 0x000000110f0f7221 */ /* 0x000fe20000010000 */
[----:B----4-:R-:W-:Y:S02]  /*71c0*/  IMAD.U32 R11, R16, 0x10000, RZ ;  /* 0x00010000100b7824 */ /* 0x010fe400078e00ff */
[----:B------:R-:W-:Y:S02]  /*71d0*/  IMAD.U32 R16, R7, 0x10000, RZ ;  /* 0x0001000007107824 */ /* 0x000fe400078e00ff */
[----:B------:R-:W-:Y:S01]  /*71e0*/  FMUL.FTZ R17, R11, R11 ;  /* 0x0000000b0b117220 */ /* 0x000fe20000410000 */
[----:B--2---:R-:W-:-:S02]  /*71f0*/  IMAD.U32 R40, R40, 0x10000, RZ ;  /* 0x0001000028287824 */ /* 0x004fc400078e00ff */
[C---:B------:R-:W-:Y:S01]  /*7200*/  FADD.FTZ R11, R16.reuse, R11 ;  /* 0x0000000b100b7221 */ /* 0x040fe20000010000 */
[----:B------:R-:W-:Y:S02]  /*7210*/  IMAD.U32 R41, R41, 0x10000, RZ ;  /* 0x0001000029297824 */ /* 0x000fe400078e00ff */
[----:B------:R-:W-:Y:S01]  /*7220*/  FFMA.FTZ R17, R16, R16, R17 ;  /* 0x0000001010117223 */ /* 0x000fe20000010011 */
[----:B------:R-:W2:Y:S01]  /*7230*/  LDL.LU R7, [R1+0x188] ;  /* 0x0001880001077983 */ /* 0x000ea20000300800 */
[----:B------:R-:W-:-:S03]  /*7240*/  FADD.FTZ R10, R10, R11 ;  /* 0x0000000b0a0a7221 */ /* 0x000fc60000010000 */
[----:B------:R-:W4:Y:S04]  /*7250*/  LDL.LU R11, [R1+0x14c] ;  /* 0x00014c00010b7983 */ /* 0x000f280000300800 */
[----:B------:R-:W3:Y:S01]  /*7260*/  LDL.LU R16, [R1+0x148] ;  /* 0x0001480001107983 */ /* 0x000ee20000300800 */
[----:B------:R-:W-:Y:S01]  /*7270*/  FADD.FTZ R15, R15, R17 ;  /* 0x000000110f0f7221 */ /* 0x000fe20000010000 */
[----:B----4-:R-:W-:Y:S01]  /*7280*/  SHF.L.U32 R11, R11, 0x10, RZ ;  /* 0x000000100b0b7819 */ /* 0x010fe200000006ff */
[----:B---3--:R-:W-:-:S04]  /*7290*/  IMAD.U32 R16, R16, 0x10000, RZ ;  /* 0x0001000010107824 */ /* 0x008fc800078e00ff */
[----:B------:R-:W-:Y:S01]  /*72a0*/  FMUL.FTZ R17, R11, R11 ;  /* 0x0000000b0b117220 */ /* 0x000fe20000410000 */
[----:B------:R-:W-:-:S03]  /*72b0*/  FADD.FTZ R11, R16, R11 ;  /* 0x0000000b100b7221 */ /* 0x000fc60000010000 */
[----:B------:R-:W-:Y:S01]  /*72c0*/  FFMA.FTZ R17, R16, R16, R17 ;  /* 0x0000001010117223 */ /* 0x000fe20000010011 */
[----:B------:R-:W-:Y:S01]  /*72d0*/  SHF.L.U32 R16, R6, 0x10, RZ ;  /* 0x0000001006107819 */ /* 0x000fe200000006ff */
[----:B------:R-:W-:Y:S01]  /*72e0*/  FADD.FTZ R10, R10, R11 ;  /* 0x0000000b0a0a7221 */ /* 0x000fe20000010000 */
[----:B------:R-:W-:Y:S01]  /*72f0*/  FMUL.FTZ R11, R40, R40 ;  /* 0x00000028280b7220 */ /* 0x000fe20000410000 */
[----:B------:R-:W-:Y:S02]  /*7300*/  FADD.FTZ R15, R15, R17 ;  /* 0x000000110f0f7221 */ /* 0x000fe40000010000 */
[C---:B------:R-:W-:Y:S01]  /*7310*/  FADD.FTZ R40, R16.reuse, R40 ;  /* 0x0000002810287221 */ /* 0x040fe20000010000 */
[----:B------:R-:W3:Y:S01]  /*7320*/  LDL.LU R17, [R1+0x16c] ;  /* 0x00016c0001117983 */ /* 0x000ee20000300800 */
[----:B------:R-:W-:-:S03]  /*7330*/  FFMA.FTZ R11, R16, R16, R11 ;  /* 0x00000010100b7223 */ /* 0x000fc6000001000b */
[----:B------:R-:W4:Y:S01]  /*7340*/  LDL.LU R16, [R1+0x15c] ;  /* 0x00015c0001107983 */ /* 0x000f220000300800 */
[----:B------:R-:W-:Y:S01]  /*7350*/  FADD.FTZ R11, R15, R11 ;  /* 0x0000000b0f0b7221 */ /* 0x000fe20000010000 */
[----:B------:R-:W-:Y:S02]  /*7360*/  FADD.FTZ R10, R10, R40 ;  /* 0x000000280a0a7221 */ /* 0x000fe40000010000 */
[----:B------:R-:W2:Y:S04]  /*7370*/  LDL.LU R40, [R1+0x178] ;  /* 0x0001780001287983 */ /* 0x000ea80000300800 */
[----:B------:R-:W2:Y:S01]  /*7380*/  LDL.LU R6, [R1+0x1a4] ;  /* 0x0001a40001067983 */ /* 0x000ea20000300800 */
[----:B----4-:R-:W-:-:S04]  /*7390*/  IMAD.U32 R16, R16, 0x10000, RZ ;  /* 0x0001000010107824 */ /* 0x010fc800078e00ff */
[----:B------:R-:W-:Y:S01]  /*73a0*/  FMUL.FTZ R15, R16, R16 ;  /* 0x00000010100f7220 */ /* 0x000fe20000410000 */
[----:B------:R-:W-:-:S03]  /*73b0*/  FADD.FTZ R16, R41, R16 ;  /* 0x0000001029107221 */ /* 0x000fc60000010000 */
[----:B------:R-:W-:Y:S02]  /*73c0*/  FFMA.FTZ R15, R41, R41, R15 ;  /* 0x00000029290f7223 */ /* 0x000fe4000001000f */
[----:B------:R-:W4:Y:S01]  /*73d0*/  LDL.LU R41, [R1+0x168] ;  /* 0x0001680001297983 */ /* 0x000f220000300800 */
[----:B---3--:R-:W-:Y:S01]  /*73e0*/  SHF.L.U32 R17, R17, 0x10, RZ ;  /* 0x0000001011117819 */ /* 0x008fe200000006ff */
[----:B--2---:R-:W-:Y:S02]  /*73f0*/  IMAD.U32 R40, R40, 0x10000, RZ ;  /* 0x0001000028287824 */ /* 0x004fe400078e00ff */
[----:B------:R-:W-:Y:S01]  /*7400*/  FADD.FTZ R10, R10, R16 ;  /* 0x000000100a0a7221 */ /* 0x000fe20000010000 */
[----:B------:R-:W-:Y:S01]  /*7410*/  FADD.FTZ R11, R11, R15 ;  /* 0x0000000f0b0b7221 */ /* 0x000fe20000010000 */
[----:B------:R-:W-:Y:S02]  /*7420*/  SHF.L.U32 R15, R7, 0x10, RZ ;  /* 0x00000010070f7819 */ /* 0x000fe400000006ff */
[----:B------:R-:W2:Y:S01]  /*7430*/  LDL.LU R7, [R1+0x1b0] ;  /* 0x0001b00001077983 */ /* 0x000ea20000300800 */
[----:B----4-:R-:W-:-:S02]  /*7440*/  IMAD.U32 R16, R41, 0x10000, RZ ;  /* 0x0001000029107824 */ /* 0x010fc400078e00ff */
[----:B------:R-:W-:Y:S01]  /*7450*/  FMUL.FTZ R41, R17, R17 ;  /* 0x0000001111297220 */ /* 0x000fe20000410000 */
[----:B------:R-:W-:-:S03]  /*7460*/  FADD.FTZ R17, R40, R17 ;  /* 0x0000001128117221 */ /* 0x000fc60000010000 */
[----:B------:R-:W-:Y:S01]  /*7470*/  FFMA.FTZ R41, R40, R40, R41 ;  /* 0x0000002828297223 */ /* 0x000fe20000010029 */
[----:B------:R-:W-:Y:S01]  /*7480*/  FADD.FTZ R40, R10, R17 ;  /* 0x000000110a287221 */ /* 0x000fe20000010000 */
[----:B------:R-:W-:Y:S01]  /*7490*/  FMUL.FTZ R17, R16, R16 ;  /* 0x0000001010117220 */ /* 0x000fe20000410000 */
[----:B------:R-:W3:Y:S01]  /*74a0*/  LDL.LU R10, [R1+0x18c] ;  /* 0x00018c00010a7983 */ /* 0x000ee20000300800 */
[----:B------:R-:W-:Y:S01]  /*74b0*/  FADD.FTZ R16, R15, R16 ;  /* 0x000000100f107221 */ /* 0x000fe20000010000 */
[----:B------:R-:W-:Y:S01]  /*74c0*/  FADD.FTZ R11, R11, R41 ;  /* 0x000000290b0b7221 */ /* 0x000fe20000010000 */
[----:B------:R-:W-:Y:S01]  /*74d0*/  FFMA.FTZ R17, R15, R15, R17 ;  /* 0x0000000f0f117223 */ /* 0x000fe20000010011 */
[----:B------:R-:W4:Y:S04]  /*74e0*/  LDL.LU R41, [R1+0x17c] ;  /* 0x00017c0001297983 */ /* 0x000f280000300800 */
[----:B------:R-:W2:Y:S01]  /*74f0*/  LDL.LU R15, [R1+0x190] ;  /* 0x00019000010f7983 */ /* 0x000ea20000300800 */
[----:B------:R-:W-:Y:S01]  /*7500*/  FADD.FTZ R40, R40, R16 ;  /* 0x0000001028287221 */ /* 0x000fe20000010000 */
[----:B------:R-:W-:Y:S01]  /*7510*/  FADD.FTZ R11, R11, R17 ;  /* 0x000000110b0b7221 */ /* 0x000fe20000010000 */
[----:B---3--:R-:W-:-:S04]  /*7520*/  IMAD.U32 R10, R10, 0x10000, RZ ;  /* 0x000100000a0a7824 */ /* 0x008fc800078e00ff */
[----:B------:R-:W-:Y:S01]  /*7530*/  FMUL.FTZ R16, R10, R10 ;  /* 0x0000000a0a107220 */ /* 0x000fe20000410000 */
[----:B----4-:R-:W-:Y:S01]  /*7540*/  SHF.L.U32 R17, R41, 0x10, RZ ;  /* 0x0000001029117819 */ /* 0x010fe200000006ff */
[----:B--2---:R-:W-:-:S04]  /*7550*/  IMAD.U32 R15, R15, 0x10000, RZ ;  /* 0x000100000f0f7824 */ /* 0x004fc800078e00ff */
[----:B------:R-:W-:Y:S01]  /*7560*/  FMUL.FTZ R41, R17, R17 ;  /* 0x0000001111297220 */ /* 0x000fe20000410000 */
[C---:B------:R-:W-:Y:S01]  /*7570*/  FADD.FTZ R10, R15.reuse, R10 ;  /* 0x0000000a0f0a7221 */ /* 0x040fe20000010000 */
[----:B------:R-:W-:Y:S01]  /*7580*/  FFMA.FTZ R16, R15, R15, R16 ;  /* 0x0000000f0f107223 */ /* 0x000fe20000010010 */
[----:B------:R-:W-:Y:S02]  /*7590*/  IMAD.U32 R15, R6, 0x10000, RZ ;  /* 0x00010000060f7824 */ /* 0x000fe400078e00ff */
[----:B------:R-:W-:Y:S01]  /*75a0*/  FADD.FTZ R10, R40, R10 ;  /* 0x0000000a280a7221 */ /* 0x000fe20000010000 */
[----:B------:R-:W-:Y:S01]  /*75b0*/  FADD.FTZ R11, R11, R16 ;  /* 0x000000100b0b7221 */ /* 0x000fe20000010000 */
[C---:B------:R-:W-:Y:S01]  /*75c0*/  FADD.FTZ R17, R15.reuse, R17 ;  /* 0x000000110f117221 */ /* 0x040fe20000010000 */
[----:B------:R-:W-:Y:S01]  /*75d0*/  FFMA.FTZ R41, R15, R15, R41 ;  /* 0x0000000f0f297223 */ /* 0x000fe20000010029 */
[----:B------:R-:W2:Y:S04]  /*75e0*/  LDL.LU R16, [R1+0x194] ;  /* 0x0001940001107983 */ /* 0x000ea80000300800 */
[----:B------:R-:W3:Y:S01]  /*75f0*/  LDL.LU R15, [R1+0x1a0] ;  /* 0x0001a000010f7983 */ /* 0x000ee20000300800 */
[----:B------:R-:W-:-:S03]  /*7600*/  FADD.FTZ R11, R11, R41 ;  /* 0x000000290b0b7221 */ /* 0x000fc60000010000 */
[----:B------:R-:W4:Y:S01]  /*7610*/  LDL.LU R40, [R1+0x1b4] ;  /* 0x0001b40001287983 */ /* 0x000f220000300800 */
[----:B------:R-:W-:-:S03]  /*7620*/  FADD.FTZ R10, R10, R17 ;  /* 0x000000110a0a7221 */ /* 0x000fc60000010000 */
[----:B------:R-:W4:Y:S04]  /*7630*/  LDL.LU R41, [R1+0x1c0] ;  /* 0x0001c00001297983 */ /* 0x000f280000300800 */
[----:B------:R-:W4:Y:S01]  /*7640*/  LDL.LU R6, [R1+0x1ec] ;  /* 0x0001ec0001067983 */ /* 0x000f220000300800 */
[----:B--2---:R-:W-:Y:S01]  /*7650*/  SHF.L.U32 R16, R16, 0x10, RZ ;  /* 0x0000001010107819 */ /* 0x004fe200000006ff */
[----:B---3--:R-:W-:-:S04]  /*7660*/  IMAD.U32 R15, R15, 0x10000, RZ ;  /* 0x000100000f0f7824 */ /* 0x008fc800078e00ff */
[----:B------:R-:W-:-:S04]  /*7670*/  FMUL.FTZ R17, R15, R15 ;  /* 0x0000000f0f117220 */ /* 0x000fc80000410000 */
[----:B------:R-:W-:-:S04]  /*7680*/  FFMA.FTZ R17, R16, R16, R17 ;  /* 0x0000001010117223 */ /* 0x000fc80000010011 */
[----:B------:R-:W-:Y:S02]  /*7690*/  FADD.FTZ R11, R11, R17 ;  /* 0x000000110b0b7221 */ /* 0x000fe40000010000 */
[----:B------:R-:W2:Y:S01]  /*76a0*/  LDL.LU R17, [R1+0x1c8] ;  /* 0x0001c80001117983 */ /* 0x000ea20000300800 */
[----:B----4-:R-:W-:Y:S02]  /*76b0*/  IMAD.U32 R40, R40, 0x10000, RZ ;  /* 0x0001000028287824 */ /* 0x010fe400078e00ff */
[----:B------:R-:W-:Y:S01]  /*76c0*/  FADD.FTZ R15, R16, R15 ;  /* 0x0000000f100f7221 */ /* 0x000fe20000010000 */
[----:B------:R-:W-:Y:S02]  /*76d0*/  IMAD.U32 R41, R41, 0x10000, RZ ;  /* 0x0001000029297824 */ /* 0x000fe400078e00ff */
[----:B------:R-:W-:Y:S01]  /*76e0*/  FMUL.FTZ R16, R40, R40 ;  /* 0x0000002828107220 */ /* 0x000fe20000410000 */
[----:B------:R-:W-:Y:S01]  /*76f0*/  FADD.FTZ R10, R10, R15 ;  /* 0x0000000f0a0a7221 */ /* 0x000fe20000010000 */
[----:B------:R-:W-:-:S02]  /*7700*/  FADD.FTZ R40, R41, R40 ;  /* 0x0000002829287221 */ /* 0x000fc40000010000 */
[----:B------:R-:W-:Y:S01]  /*7710*/  FFMA.FTZ R16, R41, R41, R16 ;  /* 0x0000002929107223 */ /* 0x000fe20000010010 */
[----:B------:R-:W-:Y:S01]  /*7720*/  SHF.L.U32 R15, R7, 0x10, RZ ;  /* 0x00000010070f7819 */ /* 0x000fe200000006ff */
[----:B------:R-:W-:Y:S01]  /*7730*/  FADD.FTZ R41, R10, R40 ;  /* 0x000000280a297221 */ /* 0x000fe20000010000 */
[----:B------:R-:W3:Y:S01]  /*7740*/  LDL.LU R7, [R1+0x1f4] ;  /* 0x0001f40001077983 */ /* 0x000ee20000300800 */
[----:B------:R-:W-:-:S03]  /*7750*/  FADD.FTZ R11, R11, R16 ;  /* 0x000000100b0b7221 */ /* 0x000fc60000010000 */
[----:B------:R-:W4:Y:S01]  /*7760*/  LDL.LU R10, [R1+0x1cc] ;  /* 0x0001cc00010a7983 */ /* 0x000f220000300800 */
[----:B------:R-:W-:-:S03]  /*7770*/  FMUL.FTZ R40, R15, R15 ;  /* 0x0000000f0f287220 */ /* 0x000fc60000410000 */
[----:B------:R-:W3:Y:S01]  /*7780*/  LDL.LU R16, [R1+0x1d8] ;  /* 0x0001d80001107983 */ /* 0x000ee20000300800 */
[----:B--2---:R-:W-:-:S04]  /*7790*/  IMAD.U32 R17, R17, 0x10000, RZ ;  /* 0x0001000011117824 */ /* 0x004fc800078e00ff */
[C---:B------:R-:W-:Y:S01]  /*77a0*/  FADD.FTZ R15, R17.reuse, R15 ;  /* 0x0000000f110f7221 */ /* 0x040fe20000010000 */
[----:B------:R-:W-:Y:S02]  /*77b0*/  FFMA.FTZ R40, R17, R17, R40 ;  /* 0x0000001111287223 */ /* 0x000fe40000010028 */
[----:B------:R-:W2:Y:S01]  /*77c0*/  LDL.LU R17, [R1+0x1c4] ;  /* 0x0001c40001117983 */ /* 0x000ea20000300800 */
[----:B------:R-:W-:Y:S01]  /*77d0*/  FADD.FTZ R41, R41, R15 ;  /* 0x0000000f29297221 */ /* 0x000fe20000010000 */
[----:B----4-:R-:W-:Y:S01]  /*77e0*/  IMAD.U32 R10, R10, 0x10000, RZ ;  /* 0x000100000a0a7824 */ /* 0x010fe200078e00ff */
[----:B---3--:R-:W-:-:S03]  /*77f0*/  SHF.L.U32 R16, R16, 0x10, RZ ;  /* 0x0000001010107819 */ /* 0x008fc600000006ff */
[----:B------:R-:W-:Y:S01]  /*7800*/  FMUL.FTZ R15, R10, R10 ;  /* 0x0000000a0a0f7220 */ /* 0x000fe20000410000 */
[----:B------:R-:W-:-:S03]  /*7810*/  FADD.FTZ R11, R11, R40 ;  /* 0x000000280b0b7221 */ /* 0x000fc60000010000 */
[C---:B------:R-:W-:Y:S01]  /*7820*/  FFMA.FTZ R15, R16.reuse, R16, R15 ;  /* 0x00000010100f7223 */ /* 0x040fe2000001000f */
[----:B------:R-:W-:Y:S01]  /*7830*/  FADD.FTZ R10, R16, R10 ;  /* 0x0000000a100a7221 */ /* 0x000fe20000010000 */
[----:B------:R-:W-:Y:S02]  /*7840*/  IMAD.U32 R16, R6, 0x10000, RZ ;  /* 0x0001000006107824 */ /* 0x000fe400078e00ff */
[----:B------:R-:W-:Y:S01]  /*7850*/  FADD.FTZ R11, R11, R15 ;  /* 0x0000000f0b0b7221 */ /* 0x000fe20000010000 */
[----:B--2---:R-:W-:Y:S01]  /*7860*/  IMAD.U32 R17, R17, 0x10000, RZ ;  /* 0x0001000011117824 */ /* 0x004fe200078e00ff */
[----:B------:R-:W2:Y:S03]  /*7870*/  LDL.LU R15, [R1+0x1e8] ;  /* 0x0001e800010f7983 */ /* 0x000ea60000300800 */
[----:B------:R-:W-:Y:S01]  /*7880*/  FMUL.FTZ R40, R17, R17 ;  /* 0x0000001111287220 */ /* 0x000fe20000410000 */
[C---:B------:R-:W-:Y:S01]  /*7890*/  FADD.FTZ R17, R16.reuse, R17 ;  /* 0x0000001110117221 */ /* 0x040fe20000010000 */
[----:B------:R-:W-:Y:S01]  /*78a0*/  FADD.FTZ R10, R41, R10 ;  /* 0x0000000a290a7221 */ /* 0x000fe20000010000 */
[----:B------:R-:W3:Y:S01]  /*78b0*/  LDL.LU R6, [R1+0x228] ;  /* 0x0002280001067983 */ /* 0x000ee20000300800 */
[----:B------:R-:W-:-:S03]  /*78c0*/  FFMA.FTZ R40, R16, R16, R40 ;  /* 0x0000001010287223 */ /* 0x000fc60000010028 */
[----:B------:R-:W4:Y:S01]  /*78d0*/  LDL.LU R16, [R1+0x1dc] ;  /* 0x0001dc0001107983 */ /* 0x000f220000300800 */
[----:B------:R-:W-:-:S03]  /*78e0*/  FADD.FTZ R10, R10, R17 ;  /* 0x000000110a0a7221 */ /* 0x000fc60000010000 */
[----:B------:R-:W3:Y:S01]  /*78f0*/  LDL.LU R41, [R1+0x200] ;  /* 0x0002000001297983 */ /* 0x000ee20000300800 */
[----:B------:R-:W-:Y:S01]  /*7900*/  FADD.FTZ R11, R11, R40 ;  /* 0x000000280b0b7221 */ /* 0x000fe20000010000 */
[----:B--2---:R-:W-:-:S05]  /*7910*/  SHF.L.U32 R15, R15, 0x10, RZ ;  /* 0x000000100f0f7819 */ /* 0x004fca00000006ff */
[----:B------:R-:W-:Y:S01]  /*7920*/  FMUL.FTZ R17, R15, R15 ;  /* 0x0000000f0f117220 */ /* 0x000fe20000410000 */
[----:B----4-:R-:W-:-:S04]  /*7930*/  IMAD.U32 R16, R16, 0x10000, RZ ;  /* 0x0001000010107824 */ /* 0x010fc800078e00ff */
[C---:B------:R-:W-:Y:S01]  /*7940*/  FADD.FTZ R15, R16.reuse, R15 ;  /* 0x0000000f100f7221 */ /* 0x040fe20000010000 */
[----:B------:R-:W-:Y:S02]  /*7950*/  FFMA.FTZ R17, R16, R16, R17 ;  /* 0x0000001010117223 */ /* 0x000fe40000010011 */
[----:B------:R-:W2:Y:S02]  /*7960*/  LDL.LU R16, [R1+0x1f0] ;  /* 0x0001f00001107983 */ /* 0x000ea40000300800 */
[----:B------:R-:W-:Y:S02]  /*7970*/  FADD.FTZ R11, R11, R17 ;  /* 0x000000110b0b7221 */ /* 0x000fe40000010000 */
[----:B------:R-:W4:Y:S01]  /*7980*/  LDL.LU R17, [R1+0x204] ;  /* 0x0002040001117983 */ /* 0x000f220000300800 */
[----:B------:R-:W-:Y:S01]  /*7990*/  IMAD.U32 R40, R7, 0x10000, RZ ;  /* 0x0001000007287824 */ /* 0x000fe200078e00ff */
[----:B---3--:R-:W-:Y:S01]  /*79a0*/  SHF.L.U32 R41, R41, 0x10, RZ ;  /* 0x0000001029297819 */ /* 0x008fe200000006ff */
[----:B------:R-:W-:Y:S01]  /*79b0*/  FADD.FTZ R10, R10, R15 ;  /* 0x0000000f0a0a7221 */ /* 0x000fe20000010000 */
[----:B------:R-:W3:Y:S01]  /*79c0*/  LDL.LU R7, [R1+0x22c] ;  /* 0x00022c0001077983 */ /* 0x000ee20000300800 */
[----:B--2---:R-:W-:-:S02]  /*79d0*/  IMAD.U32 R15, R16, 0x10000, RZ ;  /* 0x00010000100f7824 */ /* 0x004fc400078e00ff */
[----:B------:R-:W-:Y:S01]  /*79e0*/  FMUL.FTZ R16, R40, R40 ;  /* 0x0000002828107220 */ /* 0x000fe20000410000 */
[----:B------:R-:W-:-:S03]  /*79f0*/  FADD.FTZ R40, R41, R40 ;  /* 0x0000002829287221 */ /* 0x000fc60000010000 */
[----:B------:R-:W-:Y:S01]  /*7a00*/  FFMA.FTZ R16, R41, R41, R16 ;  /* 0x0000002929107223 */ /* 0x000fe20000010010 */
[----:B----4-:R-:W-:Y:S01]  /*7a10*/  SHF.L.U32 R17, R17, 0x10, RZ ;  /* 0x0000001011117819 */ /* 0x010fe200000006ff */
[----:B------:R-:W2:Y:S01]  /*7a20*/  LDL.LU R41, [R1+0x208] ;  /* 0x0002080001297983 */ /* 0x000ea20000300800 */
[----:B------:R-:W-:Y:S01]  /*7a30*/  FADD.FTZ R40, R10, R40 ;  /* 0x000000280a287221 */ /* 0x000fe20000010000 */
[----:B------:R-:W-:Y:S01]  /*7a40*/  FMUL.FTZ R10, R15, R15 ;  /* 0x0000000f0f0a7220 */ /* 0x000fe20000410000 */
[----:B------:R-:W-:Y:S02]  /*7a50*/  FADD.FTZ R11, R11, R16 ;  /* 0x000000100b0b7221 */ /* 0x000fe40000010000 */
[----:B------:R-:W4:Y:S01]  /*7a60*/  LDL.LU R16, [R1+0x218] ;  /* 0x0002180001107983 */ /* 0x000f220000300800 */
[C---:B------:R-:W-:Y:S01]  /*7a70*/  FADD.FTZ R15, R17.reuse, R15 ;  /* 0x0000000f110f7221 */ /* 0x040fe20000010000 */
[----:B------:R-:W-:Y:S02]  /*7a80*/  FFMA.FTZ R10, R17, R17, R10 ;  /* 0x00000011110a7223 */ /* 0x000fe4000001000a */
[----:B------:R-:W3:Y:S01]  /*7a90*/  LDL.LU R17, [R1+0x20c] ;  /* 0x00020c0001117983 */ /* 0x000ee20000300800 */
[----:B------:R-:W-:Y:S01]  /*7aa0*/  FADD.FTZ R40, R40, R15 ;  /* 0x0000000f28287221 */ /* 0x000fe20000010000 */
[----:B------:R-:W-:Y:S01]  /*7ab0*/  FADD.FTZ R10, R11, R10 ;  /* 0x0000000a0b0a7221 */ /* 0x000fe20000010000 */
[----:B--2---:R-:W-:-:S04]  /*7ac0*/  IMAD.U32 R41, R41, 0x10000, RZ ;  /* 0x0001000029297824 */ /* 0x004fc800078e00ff */
[----:B------:R-:W-:Y:S01]  /*7ad0*/  FMUL.FTZ R15, R41, R41 ;  /* 0x00000029290f7220 */ /* 0x000fe20000410000 */
[----:B----4-:R-:W-:Y:S01]  /*7ae0*/  SHF.L.U32 R16, R16, 0x10, RZ ;  /* 0x0000001010107819 */ /* 0x010fe200000006ff */
[----:B---3--:R-:W-:-:S04]  /*7af0*/  IMAD.U32 R11, R17, 0x10000, RZ ;  /* 0x00010000110b7824 */ /* 0x008fc800078e00ff */
[C---:B------:R-:W-:Y:S01]  /*7b00*/  FADD.FTZ R41, R16.reuse, R41 ;  /* 0x0000002910297221 */ /* 0x040fe20000010000 */
[----:B------:R-:W-:Y:S01]  /*7b10*/  FFMA.FTZ R15, R16, R16, R15 ;  /* 0x00000010100f7223 */ /* 0x000fe2000001000f */
[----:B------:R-:W-:Y:S01]  /*7b20*/  SHF.L.U32 R16, R6, 0x10, RZ ;  /* 0x0000001006107819 */ /* 0x000fe200000006ff */
[----:B------:R-:W-:-:S04]  /*7b30*/  FMUL.FTZ R17, R11, R11 ;  /* 0x0000000b0b117220 */ /* 0x000fc80000410000 */
[C---:B------:R-:W-:Y:S01]  /*7b40*/  FADD.FTZ R11, R16.reuse, R11 ;  /* 0x0000000b100b7221 */ /* 0x040fe20000010000 */
[----:B------:R-:W-:Y:S02]  /*7b50*/  FFMA.FTZ R17, R16, R16, R17 ;  /* 0x0000001010117223 */ /* 0x000fe40000010011 */
[----:B------:R-:W2:Y:S01]  /*7b60*/  LDL.LU R16, [R1+0x23c] ;  /* 0x00023c0001107983 */ /* 0x000ea20000300800 */
[----:B------:R-:W-:Y:S01]  /*7b70*/  FADD.FTZ R10, R10, R15 ;  /* 0x0000000f0a0a7221 */ /* 0x000fe20000010000 */
[----:B------:R-:W-:Y:S01]  /*7b80*/  FADD.FTZ R40, R40, R41 ;  /* 0x0000002928287221 */ /* 0x000fe20000010000 */
[----:B------:R-:W-:Y:S01]  /*7b90*/  IMAD.U32 R15, R7, 0x10000, RZ ;  /* 0x00010000070f7824 */ /* 0x000fe200078e00ff */
[----:B------:R-:W3:Y:S01]  /*7ba0*/  LDL.LU R41, [R1+0x21c] ;  /* 0x00021c0001297983 */ /* 0x000ee20000300800 */
[----:B------:R-:W-:Y:S01]  /*7bb0*/  FADD.FTZ R10, R10, R17 ;  /* 0x000000110a0a7221 */ /* 0x000fe20000010000 */
[----:B------:R-:W-:Y:S01]  /*7bc0*/  FADD.FTZ R11, R40, R11 ;  /* 0x0000000b280b7221 */ /* 0x000fe20000010000 */
[----:B------:R-:W-:Y:S01]  /*7bd0*/  FMUL.FTZ R17, R15, R15 ;  /* 0x0000000f0f117220 */ /* 0x000fe20000410000 */
[----:B------:R-:W4:Y:S01]  /*7be0*/  LDL.LU R40, [R1+0x238] ;  /* 0x0002380001287983 */ /* 0x000f220000300800 */
[----:B------:R-:W-:-:S03]  /*7bf0*/  SHF.L.U32 R42, R42, 0x10, RZ ;  /* 0x000000102a2a7819 */ /* 0x000fc600000006ff */
[----:B------:R-:W3:Y:S01]  /*7c00*/  LDL.LU.64 R6, [R1+0x280] ;  /* 0x0002800001067983 */ /* 0x000ee20000300a00 */
[----:B--2---:R-:W-:-:S05]  /*7c10*/  SHF.L.U32 R16, R16, 0x10, RZ ;  /* 0x0000001010107819 */ /* 0x004fca00000006ff */
[C---:B------:R-:W-:Y:S01]  /*7c20*/  FADD.FTZ R15, R16.reuse, R15 ;  /* 0x0000000f100f7221 */ /* 0x040fe20000010000 */
[----:B------:R-:W-:Y:S02]  /*7c30*/  FFMA.FTZ R17, R16, R16, R17 ;  /* 0x0000001010117223 */ /* 0x000fe40000010011 */
[----:B------:R-:W2:Y:S01]  /*7c40*/  LDL.LU R16, [R1+0x248] ;  /* 0x0002480001107983 */ /* 0x000ea20000300800 */
[----:B----4-:R-:W-:Y:S02]  /*7c50*/  IMAD.U32 R40, R40, 0x10000, RZ ;  /* 0x0001000028287824 */ /* 0x010fe400078e00ff */
[----:B------:R-:W-:Y:S01]  /*7c60*/  FADD.FTZ R11, R11, R15 ;  /* 0x0000000f0b0b7221 */ /* 0x000fe20000010000 */
[----:B---3--:R-:W-:Y:S01]  /*7c70*/  SHF.L.U32 R41, R41, 0x10, RZ ;  /* 0x0000001029297819 */ /* 0x008fe200000006ff */
[----:B------:R-:W-:Y:S02]  /*7c80*/  FADD.FTZ R10, R10, R17 ;  /* 0x000000110a0a7221 */ /* 0x000fe40000010000 */
[----:B------:R-:W3:Y:S01]  /*7c90*/  LDL.LU R17, [R1+0x250] ;  /* 0x0002500001117983 */ /* 0x000ee20000300800 */
[----:B--2---:R-:W-:-:S02]  /*7ca0*/  IMAD.U32 R15, R16, 0x10000, RZ ;  /* 0x00010000100f7824 */ /* 0x004fc400078e00ff */
[----:B------:R-:W-:Y:S01]  /*7cb0*/  FMUL.FTZ R16, R40, R40 ;  /* 0x0000002828107220 */ /* 0x000fe20000410000 */
[----:B------:R-:W-:-:S03]  /*7cc0*/  FADD.FTZ R40, R41, R40 ;  /* 0x0000002829287221 */ /* 0x000fc60000010000 */
[----:B------:R-:W-:Y:S02]  /*7cd0*/  FFMA.FTZ R16, R41, R41, R16 ;  /* 0x0000002929107223 */ /* 0x000fe40000010010 */
[----:B------:R-:W2:Y:S02]  /*7ce0*/  LDL.LU R41, [R1+0x24c] ;  /* 0x00024c0001297983 */ /* 0x000ea40000300800 */
[----:B------:R-:W-:Y:S02]  /*7cf0*/  FADD.FTZ R10, R10, R16 ;  /* 0x000000100a0a7221 */ /* 0x000fe40000010000 */
[----:B------:R-:W4:Y:S01]  /*7d00*/  LDL.LU R16, [R1+0x260] ;  /* 0x0002600001107983 */ /* 0x000f220000300800 */
[----:B---3--:R-:W-:Y:S01]  /*7d10*/  SHF.L.U32 R17, R17, 0x10, RZ ;  /* 0x0000001011117819 */ /* 0x008fe200000006ff */
[----:B------:R-:W-:Y:S01]  /*7d20*/  FADD.FTZ R40, R11, R40 ;  /* 0x000000280b287221 */ /* 0x000fe20000010000 */
[----:B------:R-:W-:-:S03]  /*7d30*/  FMUL.FTZ R11, R15, R15 ;  /* 0x0000000f0f0b7220 */ /* 0x000fc60000410000 */
[C---:B------:R-:W-:Y:S01]  /*7d40*/  FADD.FTZ R15, R17.reuse, R15 ;  /* 0x0000000f110f7221 */ /* 0x040fe20000010000 */
[----:B------:R-:W-:-:S03]  /*7d50*/  FFMA.FTZ R11, R17, R17, R11 ;  /* 0x00000011110b7223 */ /* 0x000fc6000001000b */
[----:B------:R-:W-:Y:S02]  /*7d60*/  FADD.FTZ R15, R40, R15 ;  /* 0x0000000f280f7221 */ /* 0x000fe40000010000 */
[----:B------:R-:W3:Y:S01]  /*7d70*/  LDL.LU R40, [R1+0x254] ;  /* 0x0002540001287983 */ /* 0x000ee20000300800 */
[----:B------:R-:W-:Y:S01]  /*7d80*/  FADD.FTZ R11, R10, R11 ;  /* 0x0000000b0a0b7221 */ /* 0x000fe20000010000 */
[----:B--2---:R-:W-:Y:S01]  /*7d90*/  IMAD.U32 R41, R41, 0x10000, RZ ;  /* 0x0001000029297824 */ /* 0x004fe200078e00ff */
[----:B----4-:R-:W-:-:S03]  /*7da0*/  SHF.L.U32 R16, R16, 0x10, RZ ;  /* 0x0000001010107819 */ /* 0x010fc600000006ff */
[----:B------:R-:W-:Y:S02]  /*7db0*/  FMUL.FTZ R17, R41, R41 ;  /* 0x0000002929117220 */ /* 0x000fe40000410000 */
[C---:B------:R-:W-:Y:S02]  /*7dc0*/  FADD.FTZ R41, R16.reuse, R41 ;  /* 0x0000002910297221 */ /* 0x040fe40000010000 */
[----:B------:R-:W-:Y:S02]  /*7dd0*/  FFMA.FTZ R17, R16, R16, R17 ;  /* 0x0000001010117223 */ /* 0x000fe40000010011 */
[----:B------:R-:W2:Y:S02]  /*7de0*/  LDL.LU R16, [R1+0x264] ;  /* 0x0002640001107983 */ /* 0x000ea40000300800 */
[----:B------:R-:W-:Y:S02]  /*7df0*/  FADD.FTZ R11, R11, R17 ;  /* 0x000000110b0b7221 */ /* 0x000fe40000010000 */
[----:B------:R-:W4:Y:S01]  /*7e00*/  LDL.LU R17, [R1+0x27c] ;  /* 0x00027c0001117983 */ /* 0x000f220000300800 */
[----:B------:R-:W-:Y:S01]  /*7e10*/  FADD.FTZ R41, R15, R41 ;  /* 0x000000290f297221 */ /* 0x000fe20000010000 */
[----:B---3--:R-:W-:Y:S01]  /*7e20*/  IMAD.U32 R40, R40, 0x10000, RZ ;  /* 0x0001000028287824 */ /* 0x008fe200078e00ff */
[----:B--2---:R-:W-:-:S05]  /*7e30*/  SHF.L.U32 R16, R16, 0x10, RZ ;  /* 0x0000001010107819 */ /* 0x004fca00000006ff */
[----:B------:R-:W-:-:S04]  /*7e40*/  FMUL.FTZ R15, R16, R16 ;  /* 0x00000010100f7220 */ /* 0x000fc80000410000 */
[C---:B------:R-:W-:Y:S01]  /*7e50*/  FFMA.FTZ R15, R40.reuse, R40, R15 ;  /* 0x00000028280f7223 */ /* 0x040fe2000001000f */
[----:B------:R-:W-:Y:S01]  /*7e60*/  FADD.FTZ R16, R40, R16 ;  /* 0x0000001028107221 */ /* 0x000fe20000010000 */
[----:B----4-:R-:W-:Y:S02]  /*7e70*/  IMAD.U32 R17, R17, 0x10000, RZ ;  /* 0x0001000011117824 */ /* 0x010fe400078e00ff */
[----:B------:R-:W-:Y:S01]  /*7e80*/  FMUL.FTZ R40, R42, R42 ;  /* 0x0000002a2a287220 */ /* 0x000fe20000410000 */
[----:B------:R-:W-:Y:S02]  /*7e90*/  FADD.FTZ R11, R11, R15 ;  /* 0x0000000f0b0b7221 */ /* 0x000fe40000010000 */
[----:B------:R-:W2:Y:S01]  /*7ea0*/  LDL.LU R15, [R1+0x290] ;  /* 0x00029000010f7983 */ /* 0x000ea20000300800 */
[C---:B------:R-:W-:Y:S01]  /*7eb0*/  FADD.FTZ R42, R17.reuse, R42 ;  /* 0x0000002a112a7221 */ /* 0x040fe20000010000 */
[----:B------:R-:W-:Y:S02]  /*7ec0*/  FFMA.FTZ R40, R17, R17, R40 ;  /* 0x0000001111287223 */ /* 0x000fe40000010028 */
[----:B------:R-:W3:Y:S01]  /*7ed0*/  LDL.LU R17, [R1+0x298] ;  /* 0x0002980001117983 */ /* 0x000ee20000300800 */
[----:B------:R-:W-:Y:S01]  /*7ee0*/  FADD.FTZ R16, R41, R16 ;  /* 0x0000001029107221 */ /* 0x000fe20000010000 */
[----:B------:R-:W-:-:S02]  /*7ef0*/  FADD.FTZ R11, R11, R40 ;  /* 0x000000280b0b7221 */ /* 0x000fc40000010000 */
[----:B------:R-:W4:Y:S01]  /*7f00*/  LDL.LU R41, [R1+0x294] ;  /* 0x0002940001297983 */ /* 0x000f220000300800 */
[----:B------:R-:W-:-:S03]  /*7f10*/  FADD.FTZ R16, R16, R42 ;  /* 0x0000002a10107221 */ /* 0x000fc60000010000 */
[----:B------:R-:W4:Y:S01]  /*7f20*/  LDL.LU R42, [R1+0x278] ;  /* 0x00027800012a7983 */ /* 0x000f220000300800 */
[----:B--2---:R-:W-:Y:S01]  /*7f30*/  SHF.L.U32 R15, R15, 0x10, RZ ;  /* 0x000000100f0f7819 */ /* 0x004fe200000006ff */
[----:B---3--:R-:W-:-:S04]  /*7f40*/  IMAD.U32 R17, R17, 0x10000, RZ ;  /* 0x0001000011117824 */ /* 0x008fc800078e00ff */
[----:B------:R-:W-:Y:S01]  /*7f50*/  FMUL.FTZ R40, R15, R15 ;  /* 0x0000000f0f287220 */ /* 0x000fe20000410000 */
[----:B------:R-:W-:-:S03]  /*7f60*/  FADD.FTZ R15, R17, R15 ;  /* 0x0000000f110f7221 */ /* 0x000fc60000010000 */
[----:B------:R-:W-:Y:S02]  /*7f70*/  FFMA.FTZ R40, R17, R17, R40 ;  /* 0x0000001111287223 */ /* 0x000fe40000010028 */
[----:B------:R-:W2:Y:S02]  /*7f80*/  LDL.LU R17, [R1+0x29c] ;  /* 0x00029c0001117983 */ /* 0x000ea40000300800 */
[----:B------:R-:W-:Y:S02]  /*7f90*/  FADD.FTZ R11, R11, R40 ;  /* 0x000000280b0b7221 */ /* 0x000fe40000010000 */
[----:B------:R-:W3:Y:S01]  /*7fa0*/  LDL.LU R40, [R1+0x2b4] ;  /* 0x0002b40001287983 */ /* 0x000ee20000300800 */
[----:B----4-:R-:W-:Y:S01]  /*7fb0*/  SHF.L.U32 R41, R41, 0x10, RZ ;  /* 0x0000001029297819 */ /* 0x010fe200000006ff */
[----:B------:R-:W-:Y:S02]  /*7fc0*/  IMAD.U32 R42, R42, 0x10000, RZ ;  /* 0x000100002a2a7824 */ /* 0x000fe400078e00ff */
[----:B------:R-:W-:Y:S01]  /*7fd0*/  FADD.FTZ R15, R16, R15 ;  /* 0x0000000f100f7221 */ /* 0x000fe20000010000 */
[----:B--2---:R-:W-:Y:S01]  /*7fe0*/  SHF.L.U32 R16, R17, 0x10, RZ ;  /* 0x0000001011107819 */ /* 0x004fe200000006ff */
[----:B------:R-:W-:Y:S01]  /*7ff0*/  FMUL.FTZ R17, R41, R41 ;  /* 0x0000002929117220 */ /* 0x000fe20000410000 */
[----:B------:R-:W-:Y:S01]  /*8000*/  FADD.FTZ R41, R42, R41 ;  /* 0x000000292a297221 */ /* 0x000fe20000010000 */
[----:B---3--:R-:W-:-:S02]  /*8010*/  IMAD.U32 R40, R40, 0x10000, RZ ;  /* 0x0001000028287824 */ /* 0x008fc400078e00ff */
[----:B------:R-:W-:Y:S01]  /*8020*/  FFMA.FTZ R17, R42, R42, R17 ;  /* 0x0000002a2a117223 */ /* 0x000fe20000010011 */
[----:B------:R-:W-:Y:S01]  /*8030*/  FADD.FTZ R41, R15, R41 ;  /* 0x000000290f297221 */ /* 0x000fe20000010000 */
[----:B------:R-:W-:Y:S01]  /*8040*/  FMUL.FTZ R15, R16, R16 ;  /* 0x00000010100f7220 */ /* 0x000fe20000410000 */
[----:B------:R-:W2:Y:S01]  /*8050*/  LDL.LU R42, [R1+0x2b0] ;  /* 0x0002b000012a7983 */ /* 0x000ea20000300800 */
[----:B------:R-:W-:Y:S02]  /*8060*/  FADD.FTZ R11, R11, R17 ;  /* 0x000000110b0b7221 */ /* 0x000fe40000010000 */
[----:B------:R-:W-:Y:S01]  /*8070*/  FFMA.FTZ R15, R40, R40, R15 ;  /* 0x00000028280f7223 */ /* 0x000fe2000001000f */
[----:B------:R-:W3:Y:S03]  /*8080*/  LDL.LU R17, [R1+0x2bc] ;  /* 0x0002bc0001117983 */ /* 0x000ee60000300800 */
[----:B------:R-:W-:-:S02]  /*8090*/  FADD.FTZ R11, R11, R15 ;  /* 0x0000000f0b0b7221 */ /* 0x000fc40000010000 */
[----:B------:R-:W4:Y:S01]  /*80a0*/  LDL.LU R15, [R1+0x2b8] ;  /* 0x0002b800010f7983 */ /* 0x000f220000300800 */
[----:B------:R-:W-:-:S03]  /*80b0*/  FADD.FTZ R16, R40, R16 ;  /* 0x0000001028107221 */ /* 0x000fc60000010000 */
[----:B------:R-:W4:Y:S01]  /*80c0*/  LDL.LU R40, [R1+0x2c0] ;  /* 0x0002c00001287983 */ /* 0x000f220000300800 */
[----:B------:R-:W-:Y:S01]  /*80d0*/  FADD.FTZ R41, R41, R16 ;  /* 0x0000001029297221 */ /* 0x000fe20000010000 */
[----:B--2---:R-:W-:Y:S01]  /*80e0*/  SHF.L.U32 R42, R42, 0x10, RZ ;  /* 0x000000102a2a7819 */ /* 0x004fe200000006ff */
[----:B---3--:R-:W-:-:S04]  /*80f0*/  IMAD.U32 R17, R17, 0x10000, RZ ;  /* 0x0001000011117824 */ /* 0x008fc800078e00ff */
[----:B------:R-:W-:Y:S01]  /*8100*/  FMUL.FTZ R16, R42, R42 ;  /* 0x0000002a2a107220 */ /* 0x000fe20000410000 */
[----:B----4-:R-:W-:-:S03]  /*8110*/  SHF.L.U32 R15, R15, 0x10, RZ ;  /* 0x000000100f0f7819 */ /* 0x010fc600000006ff */
[C---:B------:R-:W-:Y:S01]  /*8120*/  FFMA.FTZ R16, R17.reuse, R17, R16 ;  /* 0x0000001111107223 */ /* 0x040fe20000010010 */
[----:B------:R-:W-:Y:S01]  /*8130*/  FADD.FTZ R42, R17, R42 ;  /* 0x0000002a112a7221 */ /* 0x000fe20000010000 */
[----:B------:R-:W-:Y:S02]  /*8140*/  IMAD.U32 R17, R40, 0x10000, RZ ;  /* 0x0001000028117824 */ /* 0x000fe400078e00ff */
        /* <DEDUP_REMOVED lines=24> */
[----:B------:R-:W-:-:S03]  /*82d0*/  FADD.FTZ R41, R42, R41 ;  /* 0x000000292a297221 */ /* 0x000fc60000010000 */
[----:B------:R-:W-:Y:S01]  /*82e0*/  FFMA.FTZ R17, R42, R42, R17 ;  /* 0x0000002a2a117223 */ /* 0x000fe20000010011 */
[----:B------:R-:W-:Y:S02]  /*82f0*/  FADD.FTZ R42, R15, R41 ;  /* 0x000000290f2a7221 */ /* 0x000fe40000010000 */
[----:B------:R-:W2:Y:S01]  /*8300*/  LDL.LU R15, [R1+0x270] ;  /* 0x00027000010f7983 */ /* 0x000ea20000300800 */
[----:B---3--:R-:W-:Y:S02]  /*8310*/  IMAD.U32 R40, R40, 0x10000, RZ ;  /* 0x0001000028287824 */ /* 0x008fe400078e00ff */
[----:B------:R-:W-:Y:S01]  /*8320*/  FMUL.FTZ R41, R16, R16 ;  /* 0x0000001010297220 */ /* 0x000fe20000410000 */
[----:B------:R-:W-:Y:S02]  /*8330*/  FADD.FTZ R11, R11, R17 ;  /* 0x000000110b0b7221 */ /* 0x000fe40000010000 */
[----:B------:R-:W3:Y:S01]  /*8340*/  LDL.LU R17, [R1+0x274] ;  /* 0x0002740001117983 */ /* 0x000ee20000300800 */
[C---:B------:R-:W-:Y:S01]  /*8350*/  FFMA.FTZ R41, R40.reuse, R40, R41 ;  /* 0x0000002828297223 */ /* 0x040fe20000010029 */
        /* <DEDUP_REMOVED lines=12> */
[----:B------:R-:W-:Y:S01]  /*8420*/  FADD.FTZ R11, R11, R16 ;  /* 0x000000100b0b7221 */ /* 0x000fe20000010000 */
[----:B------:R-:W-:Y:S01]  /*8430*/  FMUL.FTZ R41, R40, R40 ;  /* 0x0000002828297220 */ /* 0x000fe20000410000 */
[----:B------:R-:W2:Y:S01]  /*8440*/  LDL.LU R16, [R1+0x25c] ;  /* 0x00025c0001107983 */ /* 0x000ea20000300800 */
[C---:B------:R-:W-:Y:S02]  /*8450*/  FADD.FTZ R40, R17.reuse, R40 ;  /* 0x0000002811287221 */ /* 0x040fe40000010000 */
[----:B------:R-:W-:Y:S02]  /*8460*/  FFMA.FTZ R41, R17, R17, R41 ;  /* 0x0000001111297223 */ /* 0x000fe40000010029 */
[----:B------:R-:W3:Y:S01]  /*8470*/  LDL.LU R17, [R1+0x258] ;  /* 0x0002580001117983 */ /* 0x000ee20000300800 */
[----:B------:R-:W-:Y:S01]  /*8480*/  FADD.FTZ R15, R42, R15 ;  /* 0x0000000f2a0f7221 */ /* 0x000fe20000010000 */
[----:B------:R-:W-:-:S02]  /*8490*/  FADD.FTZ R11, R11, R41 ;  /* 0x000000290b0b7221 */ /* 0x000fc40000010000 */
[----:B------:R-:W4:Y:S01]  /*84a0*/  LDL.LU R41, [R1+0x240] ;  /* 0x0002400001297983 */ /* 0x000f220000300800 */
[----:B------:R-:W-:-:S03]  /*84b0*/  FADD.FTZ R15, R15, R40 ;  /* 0x000000280f0f7221 */ /* 0x000fc60000010000 */
[----:B------:R-:W4:Y:S01]  /*84c0*/  LDL.LU R42, [R1+0x244] ;  /* 0x00024400012a7983 */ /* 0x000f220000300800 */
[----:B------:R-:W-:-:S06]  /*84d0*/  IMAD.MOV.U32 R10, RZ, RZ, RZ ;  /* 0x000000ffff0a7224 */ /* 0x000fcc00078e00ff */
[----:B------:R-:W4:Y:S04]  /*84e0*/  @!P6 LDG.E R10, desc[UR12][R6.64] ;  /* 0x0000000c060ae981 */ /* 0x000f28000c1e1900 */
[----:B------:R-:W4:Y:S01]  /*84f0*/  LDL.LU.64 R6, [R1+0x2e8] ;  /* 0x0002e80001067983 */ /* 0x000f220000300a00 */
        /* <DEDUP_REMOVED lines=11> */
[----:B------:R-:W-:-:S02]  /*85b0*/  IMAD.U32 R39, R39, 0x10000, RZ ;  /* 0x0001000027277824 */ /* 0x000fc400078e00ff */
[----:B------:R-:W-:Y:S01]  /*85c0*/  IMAD.U32 R37, R37, 0x10000, RZ ;  /* 0x0001000025257824 */ /* 0x000fe200078e00ff */
[----:B------:R-:W-:Y:S02]  /*85d0*/  SHF.L.U32 R38, R38, 0x10, RZ ;  /* 0x0000001026267819 */ /* 0x000fe400000006ff */
[----:B------:R-:W-:Y:S01]  /*85e0*/  SHF.L.U32 R33, R33, 0x10, RZ ;  /* 0x0000001021217819 */ /* 0x000fe200000006ff */
[----:B------:R-:W-:Y:S01]  /*85f0*/  IMAD.U32 R30, R30, 0x10000, RZ ;  /* 0x000100001e1e7824 */ /* 0x000fe200078e00ff */
[----:B------:R-:W-:Y:S01]  /*8600*/  SHF.L.U32 R34, R34, 0x10, RZ ;  /* 0x0000001022227819 */ /* 0x000fe200000006ff */
[----:B------:R-:W-:Y:S01]  /*8610*/  IMAD.U32 R31, R31, 0x10000, RZ ;  /* 0x000100001f1f7824 */ /* 0x000fe200078e00ff */
[----:B------:R-:W-:Y:S01]  /*8620*/  SHF.L.U32 R29, R29, 0x10, RZ ;  /* 0x000000101d1d7819 */ /* 0x000fe200000006ff */
[----:B------:R-:W-:Y:S02]  /*8630*/  IMAD.U32 R32, R32, 0x10000, RZ ;  /* 0x0001000020207824 */ /* 0x000fe400078e00ff */
[----:B------:R-:W-:Y:S01]  /*8640*/  IMAD.U32 R21, R21, 0x10000, RZ ;  /* 0x0001000015157824 */ /* 0x000fe200078e00ff */
[----:B------:R-:W-:Y:S01]  /*8650*/  SHF.L.U32 R26, R26, 0x10, RZ ;  /* 0x000000101a1a7819 */ /* 0x000fe200000006ff */
[----:B------:R-:W-:Y:S01]  /*8660*/  IMAD.U32 R23, R23, 0x10000, RZ ;  /* 0x0001000017177824 */ /* 0x000fe200078e00ff */
[----:B------:R0:W-:Y:S01]  /*8670*/  STL [R1+0xc8], R22 ;  /* 0x0000c81601007387 */ /* 0x0001e20000100800 */
[----:B------:R-:W-:Y:S01]  /*8680*/  IMAD.U32 R24, R24, 0x10000, RZ ;  /* 0x0001000018187824 */ /* 0x000fe200078e00ff */
[----:B------:R-:W-:Y:S01]  /*8690*/  SHF.L.U32 R47, R47, 0x10, RZ ;  /* 0x000000102f2f7819 */ /* 0x000fe200000006ff */
[----:B------:R-:W-:-:S02]  /*86a0*/  IMAD.U32 R46, R46, 0x10000, RZ ;  /* 0x000100002e2e7824 */ /* 0x000fc400078e00ff */
[----:B0-----:R-:W-:Y:S01]  /*86b0*/  FMUL.FTZ R22, R26, R26 ;  /* 0x0000001a1a167220 */ /* 0x001fe20000410000 */
[----:B------:R-:W-:Y:S01]  /*86c0*/  FADD.FTZ R26, R23, R26 ;  /* 0x0000001a171a7221 */ /* 0x000fe20000010000 */
[----:B------:R-:W-:Y:S02]  /*86d0*/  SHF.L.U32 R45, R45, 0x10, RZ ;  /* 0x000000102d2d7819 */ /* 0x000fe400000006ff */
[----:B------:R-:W-:Y:S01]  /*86e0*/  FFMA.FTZ R22, R23, R23, R22 ;  /* 0x0000001717167223 */ /* 0x000fe20000010016 */
[----:B------:R-:W-:Y:S01]  /*86f0*/  IMAD.U32 R44, R44, 0x10000, RZ ;  /* 0x000100002c2c7824 */ /* 0x000fe200078e00ff */
[----:B------:R0:W-:Y:S01]  /*8700*/  STL [R1+0xd8], R18 ;  /* 0x0000d81201007387 */ /* 0x0001e20000100800 */
[----:B------:R-:W-:Y:S01]  /*8710*/  SHF.L.U32 R58, R58, 0x10, RZ ;  /* 0x000000103a3a7819 */ /* 0x000fe200000006ff */
[----:B------:R-:W-:Y:S01]  /*8720*/  IMAD.U32 R57, R57, 0x10000, RZ ;  /* 0x0001000039397824 */ /* 0x000fe200078e00ff */
[----:B0-----:R-:W-:Y:S01]  /*8730*/  SHF.L.U32 R18, R55, 0x10, RZ ;  /* 0x0000001037127819 */ /* 0x001fe200000006ff */
[----:B------:R0:W-:Y:S04]  /*8740*/  STL [R1+0xdc], R13 ;  /* 0x0000dc0d01007387 */ /* 0x0001e80000100800 */
[----:B------:R1:W-:Y:S01]  /*8750*/  STL [R1+0xe0], R12 ;  /* 0x0000e00c01007387 */ /* 0x0003e20000100800 */
[----:B------:R-:W-:-:S02]  /*8760*/  IMAD.U32 R52, R52, 0x10000, RZ ;  /* 0x0001000034347824 */ /* 0x000fc400078e00ff */
[----:B0-----:R-:W-:Y:S02]  /*8770*/  IMAD.U32 R13, R56, 0x10000, RZ ;  /* 0x00010000380d7824 */ /* 0x001fe400078e00ff */
[----:B-1----:R-:W-:Y:S02]  /*8780*/  FMUL.FTZ R12, R58, R58 ;  /* 0x0000003a3a0c7220 */ /* 0x002fe40000410000 */
[----:B------:R-:W-:Y:S01]  /*8790*/  FADD.FTZ R58, R13, R58 ;  /* 0x0000003a0d3a7221 */ /* 0x000fe20000010000 */
[----:B------:R-:W-:Y:S01]  /*87a0*/  SHF.L.U32 R53, R53, 0x10, RZ ;  /* 0x0000001035357819 */ /* 0x000fe200000006ff */
[----:B------:R-:W-:Y:S01]  /*87b0*/  FFMA.FTZ R12, R13, R13, R12 ;  /* 0x0000000d0d0c7223 */ /* 0x000fe2000001000c */
[----:B------:R-:W-:Y:S01]  /*87c0*/  SHF.L.U32 R60, R60, 0x10, RZ ;  /* 0x000000103c3c7819 */ /* 0x000fe200000006ff */
[----:B------:R0:W-:Y:S01]  /*87d0*/  STL [R1+0xe8], R3 ;  /* 0x0000e80301007387 */ /* 0x0001e20000100800 */
[----:B------:R-:W-:Y:S01]  /*87e0*/  IMAD.U32 R61, R61, 0x10000, RZ ;  /* 0x000100003d3d7824 */ /* 0x000fe200078e00ff */
[----:B0-----:R-:W-:-:S04]  /*87f0*/  PRMT R3, RZ, 0x7610, R3 ;  /* 0x00007610ff037816 */ /* 0x001fc80000000003 */
[----:B------:R-:W-:-:S05]  /*8800*/  @!P2 PRMT R3, R59, 0x7610, R3 ;  /* 0x000076103b03a816 */ /* 0x000fca0000000003 */
[----:B------:R-:W-:Y:S01]  /*8810*/  IMAD.U32 R3, R3, 0x10000, RZ ;  /* 0x0001000003037824 */ /* 0x000fe200078e00ff */
[----:B------:R0:W-:Y:S01]  /*8820*/  STL [R1+0xd4], R19 ;  /* 0x0000d41301007387 */ /* 0x0001e20000100800 */
[----:B--2---:R-:W-:Y:S01]  /*8830*/  SHF.L.U32 R16, R17, 0x10, RZ ;  /* 0x0000001011107819 */ /* 0x004fe200000006ff */
[----:B------:R-:W-:Y:S01]  /*8840*/  FMUL.FTZ R17, R41, R41 ;  /* 0x0000002929117220 */ /* 0x000fe20000410000 */
[----:B------:R-:W-:Y:S01]  /*8850*/  FADD.FTZ R41, R42, R41 ;  /* 0x000000292a297221 */ /* 0x000fe20000010000 */
[----:B---3--:R-:W-:Y:S02]  /*8860*/  IMAD.U32 R40, R40, 0x10000, RZ ;  /* 0x0001000028287824 */ /* 0x008fe400078e00ff */
[----:B------:R-:W-:Y:S01]  /*8870*/  FFMA.FTZ R17, R42, R42, R17 ;  /* 0x0000002a2a117223 */ /* 0x000fe20000010011 */
[----:B------:R-:W-:Y:S01]  /*8880*/  FADD.FTZ R42, R15, R41 ;  /* 0x000000290f2a7221 */ /* 0x000fe20000010000 */
[----:B------:R-:W-:Y:S01]  /*8890*/  FMUL.FTZ R41, R16, R16 ;  /* 0x0000001010297220 */ /* 0x000fe20000410000 */
[----:B------:R-:W-:Y:S01]  /*88a0*/  SHF.L.U32 R15, R6, 0x10, RZ ;  /* 0x00000010060f7819 */ /* 0x000fe200000006ff */
[C---:B------:R-:W-:Y:S01]  /*88b0*/  FADD.FTZ R16, R40.reuse, R16 ;  /* 0x0000001028107221 */ /* 0x040fe20000010000 */
[----:B------:R-:W-:Y:S01]  /*88c0*/  FADD.FTZ R11, R11, R17 ;  /* 0x000000110b0b7221 */ /* 0x000fe20000010000 */
[----:B------:R-:W-:Y:S01]  /*88d0*/  FFMA.FTZ R41, R40, R40, R41 ;  /* 0x0000002828297223 */ /* 0x000fe20000010029 */
[----:B------:R-:W-:-:S02]  /*88e0*/  IMAD.U32 R17, R7, 0x10000, RZ ;  /* 0x0001000007117824 */ /* 0x000fc400078e00ff */
[----:B------:R-:W-:Y:S01]  /*88f0*/  FADD.FTZ R42, R42, R16 ;  /* 0x000000102a2a7221 */ /* 0x000fe20000010000 */
[----:B------:R-:W-:Y:S01]  /*8900*/  FMUL.FTZ R16, R15, R15 ;  /* 0x0000000f0f107220 */ /* 0x000fe20000410000 */
[----:B------:R-:W-:Y:S01]  /*8910*/  SHF.L.U32 R40, R8, 0x10, RZ ;  /* 0x0000001008287819 */ /* 0x000fe200000006ff */
[----:B------:R-:W-:Y:S01]  /*8920*/  FADD.FTZ R11, R11, R41 ;  /* 0x000000290b0b7221 */ /* 0x000fe20000010000 */
[C---:B------:R-:W-:Y:S01]  /*8930*/  FADD.FTZ R15, R17.reuse, R15 ;  /* 0x0000000f110f7221 */ /* 0x040fe20000010000 */
[----:B------:R-:W-:Y:S01]  /*8940*/  FFMA.FTZ R16, R17, R17, R16 ;  /* 0x0000001111107223 */ /* 0x000fe20000010010 */
[----:B------:R-:W-:Y:S02]  /*8950*/  IMAD.U32 R17, R9, 0x10000, RZ ;  /* 0x0001000009117824 */ /* 0x000fe400078e00ff */
[----:B------:R-:W-:Y:S01]  /*8960*/  FMUL.FTZ R41, R40, R40 ;  /* 0x0000002828297220 */ /* 0x000fe20000410000 */
[----:B------:R-:W-:Y:S01]  /*8970*/  FADD.FTZ R15, R42, R15 ;  /* 0x0000000f2a0f7221 */ /* 0x000fe20000010000 */
[----:B------:R-:W-:Y:S01]  /*8980*/  FADD.FTZ R11, R11, R16 ;  /* 0x000000100b0b7221 */ /* 0x000fe20000010000 */
[C---:B------:R-:W-:Y:S01]  /*8990*/  FADD.FTZ R40, R17.reuse, R40 ;  /* 0x0000002811287221 */ /* 0x040fe20000010000 */
[----:B------:R-:W-:Y:S01]  /*89a0*/  FFMA.FTZ R42, R17, R17, R41 ;  /* 0x00000011112a7223 */ /* 0x000fe20000010029 */
[----:B------:R-:W-:Y:S01]  /*89b0*/  SHF.L.U32 R16, R0, 0x10, RZ ;  /* 0x0000001000107819 */ /* 0x000fe200000006ff */
[----:B------:R1:W5:Y:S01]  /*89c0*/  LDL.LU R6, [R1+0x2e0] ;  /* 0x0002e00001067983 */ /* 0x0003620000300800 */
[----:B------:R-:W-:Y:S01]  /*89d0*/  FADD.FTZ R15, R15, R40 ;  /* 0x000000280f0f7221 */ /* 0x000fe20000010000 */
[----:B------:R-:W-:-:S02]  /*89e0*/  FADD.FTZ R11, R11, R42 ;  /* 0x0000002a0b0b7221 */ /* 0x000fc40000010000 */
[----:B------:R-:W-:Y:S01]  /*89f0*/  FMUL.FTZ R42, R16, R16 ;  /* 0x00000010102a7220 */ /* 0x000fe20000410000 */
[----:B------:R-:W-:Y:S01]  /*8a00*/  FADD.FTZ R40, R39, R16 ;  /* 0x0000001027287221 */ /* 0x000fe20000010000 */
[----:B------:R-:W-:Y:S01]  /*8a10*/  SHF.L.U32 R16, R35, 0x10, RZ ;  /* 0x0000001023107819 */ /* 0x000fe200000006ff */
[----:B------:R1:W5:Y:S01]  /*8a20*/  LDL.LU R7, [R1+0x2dc] ;  /* 0x0002dc0001077983 */ /* 0x0003620000300800 */
[----:B------:R-:W-:Y:S01]  /*8a30*/  FFMA.FTZ R42, R39, R39, R42 ;  /* 0x00000027272a7223 */ /* 0x000fe2000001002a */
[----:B------:R-:W-:Y:S02]  /*8a40*/  FADD.FTZ R15, R15, R40 ;  /* 0x000000280f0f7221 */ /* 0x000fe40000010000 */
[----:B------:R1:W5:Y:S01]  /*8a50*/  LDL.LU R8, [R1+0x2d8] ;  /* 0x0002d80001087983 */ /* 0x0003620000300800 */
[----:B------:R-:W-:-:S03]  /*8a60*/  FMUL.FTZ R17, R16, R16 ;  /* 0x0000001010117220 */ /* 0x000fc60000410000 */
[----:B------:R1:W5:Y:S01]  /*8a70*/  LDL.LU R9, [R1+0x2d4] ;  /* 0x0002d40001097983 */ /* 0x0003620000300800 */
[----:B------:R-:W-:-:S03]  /*8a80*/  FADD.FTZ R40, R37, R16 ;  /* 0x0000001025287221 */ /* 0x000fc60000010000 */
[----:B------:R1:W5:Y:S01]  /*8a90*/  LDL.LU R0, [R1+0x2d0] ;  /* 0x0002d00001007983 */ /* 0x0003620000300800 */
[----:B------:R-:W-:Y:S01]  /*8aa0*/  FADD.FTZ R16, R11, R42 ;  /* 0x0000002a0b107221 */ /* 0x000fe20000010000 */
[----:B------:R-:W-:Y:S02]  /*8ab0*/  IMAD.U32 R11, R36, 0x10000, RZ ;  /* 0x00010000240b7824 */ /* 0x000fe400078e00ff */
[----:B------:R-:W-:Y:S01]  /*8ac0*/  FFMA.FTZ R17, R37, R37, R17 ;  /* 0x0000002525117223 */ /* 0x000fe20000010011 */
[----:B------:R-:W-:Y:S01]  /*8ad0*/  FMUL.FTZ R36, R38, R38 ;  /* 0x0000002626247220 */ /* 0x000fe20000410000 */
[C---:B------:R-:W-:Y:S02]  /*8ae0*/  FADD.FTZ R38, R11.reuse, R38 ;  /* 0x000000260b267221 */ /* 0x040fe40000010000 */
[----:B------:R-:W-:Y:S01]  /*8af0*/  FADD.FTZ R16, R16, R17 ;  /* 0x0000001110107221 */ /* 0x000fe20000010000 */
[----:B------:R-:W-:Y:S01]  /*8b00*/  FFMA.FTZ R11, R11, R11, R36 ;  /* 0x0000000b0b0b7223 */ /* 0x000fe20000010024 */
[----:B------:R-:W-:Y:S01]  /*8b10*/  FADD.FTZ R15, R15, R40 ;  /* 0x000000280f0f7221 */ /* 0x000fe20000010000 */
[----:B------:R-:W-:-:S02]  /*8b20*/  FMUL.FTZ R17, R33, R33 ;  /* 0x0000002121117220 */ /* 0x000fc40000410000 */
[----:B------:R-:W-:Y:S01]  /*8b30*/  FADD.FTZ R11, R16, R11 ;  /* 0x0000000b100b7221 */ /* 0x000fe20000010000 */
[----:B------:R-:W-:Y:S01]  /*8b40*/  FADD.FTZ R15, R15, R38 ;  /* 0x000000260f0f7221 */ /* 0x000fe20000010000 */
[C---:B------:R-:W-:Y:S01]  /*8b50*/  FADD.FTZ R16, R30.reuse, R33 ;  /* 0x000000211e107221 */ /* 0x040fe20000010000 */
[----:B------:R-:W-:Y:S01]  /*8b60*/  FFMA.FTZ R30, R30, R30, R17 ;  /* 0x0000001e1e1e7223 */ /* 0x000fe20000010011 */
[----:B------:R-:W-:Y:S01]  /*8b70*/  FMUL.FTZ R36, R34, R34 ;  /* 0x0000002222247220 */ /* 0x000fe20000410000 */
[----:B------:R-:W-:Y:S01]  /*8b80*/  FADD.FTZ R34, R31, R34 ;  /* 0x000000221f227221 */ /* 0x000fe20000010000 */
[----:B------:R-:W-:Y:S01]  /*8b90*/  FADD.FTZ R15, R15, R16 ;  /* 0x000000100f0f7221 */ /* 0x000fe20000010000 */
[----:B------:R-:W-:Y:S01]  /*8ba0*/  FADD.FTZ R30, R11, R30 ;  /* 0x0000001e0b1e7221 */ /* 0x000fe20000010000 */
[----:B------:R-:W-:Y:S02]  /*8bb0*/  FFMA.FTZ R31, R31, R31, R36 ;  /* 0x0000001f1f1f7223 */ /* 0x000fe40000010024 */
[----:B------:R-:W-:Y:S01]  /*8bc0*/  FADD.FTZ R11, R15, R34 ;  /* 0x000000220f0b7221 */ /* 0x000fe20000010000 */
[----:B------:R-:W-:Y:S01]  /*8bd0*/  FADD.FTZ R16, R32, R29 ;  /* 0x0000001d20107221 */ /* 0x000fe20000010000 */
[----:B------:R-:W-:Y:S01]  /*8be0*/  FADD.FTZ R15, R30, R31 ;  /* 0x0000001f1e0f7221 */ /* 0x000fe20000010000 */
[----:B------:R-:W-:Y:S01]  /*8bf0*/  SHF.L.U32 R30, R27, 0x10, RZ ;  /* 0x000000101b1e7819 */ /* 0x000fe200000006ff */
[----:B------:R-:W-:Y:S01]  /*8c00*/  FMUL.FTZ R17, R29, R29 ;  /* 0x0000001d1d117220 */ /* 0x000fe20000410000 */
[----:B------:R-:W-:-:S03]  /*8c10*/  FADD.FTZ R11, R11, R16 ;  /* 0x000000100b0b7221 */ /* 0x000fc60000010000 */
[----:B------:R-:W-:Y:S01]  /*8c20*/  FFMA.FTZ R32, R32, R32, R17 ;  /* 0x0000002020207223 */ /* 0x000fe20000010011 */
[----:B------:R-:W-:Y:S01]  /*8c30*/  FMUL.FTZ R16, R30, R30 ;  /* 0x0000001e1e107220 */ /* 0x000fe20000410000 */
[----:B------:R-:W-:Y:S01]  /*8c40*/  FADD.FTZ R30, R21, R30 ;  /* 0x0000001e151e7221 */ /* 0x000fe20000010000 */
[----:B------:R-:W-:Y:S01]  /*8c50*/  SHF.L.U32 R17, R20, 0x10, RZ ;  /* 0x0000001014117819 */ /* 0x000fe200000006ff */
[----:B------:R-:W-:Y:S01]  /*8c60*/  FADD.FTZ R15, R15, R32 ;  /* 0x000000200f0f7221 */ /* 0x000fe20000010000 */
[----:B------:R-:W-:Y:S01]  /*8c70*/  FFMA.FTZ R16, R21, R21, R16 ;  /* 0x0000001515107223 */ /* 0x000fe20000010010 */
[----:B------:R-:W-:-:S03]  /*8c80*/  FADD.FTZ R11, R11, R30 ;  /* 0x0000001e0b0b7221 */ /* 0x000fc60000010000 */
[----:B------:R-:W-:Y:S01]  /*8c90*/  FADD.FTZ R15, R15, R16 ;  /* 0x000000100f0f7221 */ /* 0x000fe20000010000 */
[----:B------:R-:W-:Y:S01]  /*8ca0*/  FADD.FTZ R11, R11, R26 ;  /* 0x0000001a0b0b7221 */ /* 0x000fe20000010000 */
[----:B------:R-:W-:Y:S01]  /*8cb0*/  FADD.FTZ R16, R24, R17 ;  /* 0x0000001118107221 */ /* 0x000fe20000010000 */
[----:B------:R-:W-:Y:S01]  /*8cc0*/  FMUL.FTZ R21, R17, R17 ;  /* 0x0000001111157220 */ /* 0x000fe20000410000 */
[----:B------:R-:W-:Y:S02]  /*8cd0*/  FMUL.FTZ R17, R47, R47 ;  /* 0x0000002f2f117220 */ /* 0x000fe40000410000 */
[----:B------:R-:W-:Y:S01]  /*8ce0*/  FADD.FTZ R11, R11, R16 ;  /* 0x000000100b0b7221 */ /* 0x000fe20000010000 */
[----:B------:R-:W-:Y:S01]  /*8cf0*/  FADD.FTZ R16, R46, R47 ;  /* 0x0000002f2e107221 */ /* 0x000fe20000010000 */
[----:B------:R-:W-:Y:S01]  /*8d00*/  FADD.FTZ R15, R15, R22 ;  /* 0x000000160f0f7221 */ /* 0x000fe20000010000 */
[----:B------:R-:W-:Y:S01]  /*8d10*/  FFMA.FTZ R24, R24, R24, R21 ;  /* 0x0000001818187223 */ /* 0x000fe20000010015 */
[----:B------:R-:W-:Y:S01]  /*8d20*/  FFMA.FTZ R46, R46, R46, R17 ;  /* 0x0000002e2e2e7223 */ /* 0x000fe20000010011 */
[----:B------:R-:W-:Y:S01]  /*8d30*/  FADD.FTZ R11, R11, R16 ;  /* 0x000000100b0b7221 */ /* 0x000fe20000010000 */
[----:B------:R-:W-:Y:S01]  /*8d40*/  FADD.FTZ R16, R44, R45 ;  /* 0x0000002d2c107221 */ /* 0x000fe20000010000 */
[----:B------:R-:W-:Y:S01]  /*8d50*/  FADD.FTZ R15, R15, R24 ;  /* 0x000000180f0f7221 */ /* 0x000fe20000010000 */
[----:B------:R-:W-:-:S02]  /*8d60*/  FMUL.FTZ R17, R45, R45 ;  /* 0x0000002d2d117220 */ /* 0x000fc40000410000 */
[----:B------:R-:W-:Y:S01]  /*8d70*/  FADD.FTZ R11, R11, R16 ;  /* 0x000000100b0b7221 */ /* 0x000fe20000010000 */
[----:B------:R-:W-:Y:S01]  /*8d80*/  FADD.FTZ R15, R15, R46 ;  /* 0x0000002e0f0f7221 */ /* 0x000fe20000010000 */
[----:B------:R-:W-:Y:S01]  /*8d90*/  FFMA.FTZ R44, R44, R44, R17 ;  /* 0x0000002c2c2c7223 */ /* 0x000fe20000010011 */
[----:B------:R-:W-:Y:S01]  /*8da0*/  FMUL.FTZ R16, R18, R18 ;  /* 0x0000001212107220 */ /* 0x000fe20000410000 */
[----:B------:R-:W-:Y:S02]  /*8db0*/  SHF.L.U32 R17, R54, 0x10, RZ ;  /* 0x0000001036117819 */ /* 0x000fe400000006ff */
[----:B------:R-:W-:Y:S01]  /*8dc0*/  FADD.FTZ R15, R15, R44 ;  /* 0x0000002c0f0f7221 */ /* 0x000fe20000010000 */
[C---:B------:R-:W-:Y:S01]  /*8dd0*/  FFMA.FTZ R16, R57.reuse, R57, R16 ;  /* 0x0000003939107223 */ /* 0x040fe20000010010 */
[----:B------:R-:W-:Y:S01]  /*8de0*/  FADD.FTZ R18, R57, R18 ;  /* 0x0000001239127221 */ /* 0x000fe20000010000 */
[----:B------:R-:W-:Y:S02]  /*8df0*/  FMUL.FTZ R13, R17, R17 ;  /* 0x00000011110d7220 */ /* 0x000fe40000410000 */
[----:B------:R-:W-:Y:S01]  /*8e00*/  FADD.FTZ R15, R15, R16 ;  /* 0x000000100f0f7221 */ /* 0x000fe20000010000 */
[----:B------:R-:W-:Y:S01]  /*8e10*/  FADD.FTZ R11, R11, R18 ;  /* 0x000000120b0b7221 */ /* 0x000fe20000010000 */
[----:B------:R-:W-:-:S02]  /*8e20*/  IMAD.U32 R18, R51, 0x10000, RZ ;  /* 0x0001000033127824 */ /* 0x000fc400078e00ff */
[----:B------:R-:W-:Y:S01]  /*8e30*/  FADD.FTZ R12, R15, R12 ;  /* 0x0000000c0f0c7221 */ /* 0x000fe20000010000 */
[C---:B------:R-:W-:Y:S01]  /*8e40*/  FFMA.FTZ R15, R52.reuse, R52, R13 ;  /* 0x00000034340f7223 */ /* 0x040fe2000001000d */
[----:B------:R-:W-:Y:S01]  /*8e50*/  FMUL.FTZ R13, R53, R53 ;  /* 0x00000035350d7220 */ /* 0x000fe20000410000 */
[----:B------:R-:W-:Y:S01]  /*8e60*/  FADD.FTZ R11, R11, R58 ;  /* 0x0000003a0b0b7221 */ /* 0x000fe20000010000 */
[----:B------:R-:W-:Y:S01]  /*8e70*/  FADD.FTZ R16, R52, R17 ;  /* 0x0000001134107221 */ /* 0x000fe20000010000 */
[----:B------:R-:W-:Y:S01]  /*8e80*/  FADD.FTZ R12, R12, R15 ;  /* 0x0000000f0c0c7221 */ /* 0x000fe20000010000 */
[C---:B------:R-:W-:Y:S02]  /*8e90*/  FFMA.FTZ R13, R18.reuse, R18, R13 ;  /* 0x00000012120d7223 */ /* 0x040fe4000001000d */
[----:B------:R-:W-:Y:S01]  /*8ea0*/  FADD.FTZ R11, R11, R16 ;  /* 0x000000100b0b7221 */ /* 0x000fe20000010000 */
[----:B------:R-:W-:Y:S01]  /*8eb0*/  FADD.FTZ R16, R18, R53 ;  /* 0x0000003512107221 */ /* 0x000fe20000010000 */
[--C-:B------:R-:W-:Y:S01]  /*8ec0*/  FADD.FTZ R15, R12, R13.reuse ;  /* 0x0000000d0c0f7221 */ /* 0x100fe20000010000 */
[----:B------:R-:W-:-:S02]  /*8ed0*/  PRMT R13, RZ, 0x7610, R13 ;  /* 0x00007610ff0d7816 */ /* 0x000fc4000000000d */
[----:B------:R-:W-:Y:S01]  /*8ee0*/  FADD.FTZ R16, R11, R16 ;  /* 0x000000100b107221 */ /* 0x000fe20000010000 */
[----:B------:R-:W-:Y:S02]  /*8ef0*/  PRMT R12, RZ, 0x7610, R12 ;  /* 0x00007610ff0c7816 */ /* 0x000fe4000000000c */
[----:B------:R-:W-:Y:S02]  /*8f00*/  @!P1 SHF.R.U32.HI R12, RZ, 0x10, R4 ;  /* 0x00000010ff0c9819 */ /* 0x000fe40000011604 */
[----:B------:R-:W-:Y:S02]  /*8f10*/  PRMT R11, RZ, 0x7610, R11 ;  /* 0x00007610ff0b7816 */ /* 0x000fe4000000000b */
[----:B------:R-:W-:Y:S02]  /*8f20*/  @!P1 PRMT R13, R4, 0x7610, R13 ;  /* 0x00007610040d9816 */ /* 0x000fe4000000000d */
[----:B------:R-:W-:Y:S01]  /*8f30*/  @!P2 SHF.R.U32.HI R11, RZ, 0x10, R59 ;  /* 0x00000010ff0ba819 */ /* 0x000fe2000001163b */
[----:B------:R-:W-:Y:S01]  /*8f40*/  FMUL.FTZ R18, R60, R60 ;  /* 0x0000003c3c127220 */ /* 0x000fe20000410000 */
[----:B------:R-:W-:Y:S01]  /*8f50*/  SHF.L.U32 R12, R12, 0x10, RZ ;  /* 0x000000100c0c7819 */ /* 0x000fe200000006ff */
[----:B------:R-:W-:Y:S01]  /*8f60*/  IMAD.U32 R13, R13, 0x10000, RZ ;  /* 0x000100000d0d7824 */ /* 0x000fe200078e00ff */
[----:B------:R-:W-:Y:S01]  /*8f70*/  SHF.L.U32 R22, R11, 0x10, RZ ;  /* 0x000000100b167819 */ /* 0x000fe200000006ff */
[C---:B------:R-:W-:Y:S01]  /*8f80*/  FADD.FTZ R17, R61.reuse, R60 ;  /* 0x0000003c3d117221 */ /* 0x040fe20000010000 */
[----:B------:R-:W-:Y:S01]  /*8f90*/  FFMA.FTZ R18, R61, R61, R18 ;  /* 0x0000003d3d127223 */ /* 0x000fe20000010012 */
[----:B------:R-:W-:Y:S01]  /*8fa0*/  FMUL.FTZ R20, R12, R12 ;  /* 0x0000000c0c147220 */ /* 0x000fe20000410000 */
[----:B------:R-:W-:Y:S01]  /*8fb0*/  FADD.FTZ R11, R13, R12 ;  /* 0x0000000c0d0b7221 */ /* 0x000fe20000010000 */
[----:B------:R-:W-:Y:S01]  /*8fc0*/  FADD.FTZ R16, R16, R17 ;  /* 0x0000001110107221 */ /* 0x000fe20000010000 */
[----:B------:R-:W-:Y:S01]  /*8fd0*/  FMUL.FTZ R12, R22, R22 ;  /* 0x00000016160c7220 */ /* 0x000fe20000410000 */
[----:B------:R-:W-:-:S02]  /*8fe0*/  FADD.FTZ R15, R15, R18 ;  /* 0x000000120f0f7221 */ /* 0x000fc40000010000 */
[--C-:B------:R-:W-:Y:S01]  /*8ff0*/  FADD.FTZ R16, R16, R11.reuse ;  /* 0x0000000b10107221 */ /* 0x100fe20000010000 */
[----:B------:R-:W-:Y:S01]  /*9000*/  FFMA.FTZ R18, R3, R3, R12 ;  /* 0x0000000303127223 */ /* 0x000fe2000001000c */
[----:B------:R-:W-:Y:S01]  /*9010*/  PRMT R11, RZ, 0x7610, R11 ;  /* 0x00007610ff0b7816 */ /* 0x000fe2000000000b */
[----:B------:R-:W-:Y:S01]  /*9020*/  FFMA.FTZ R20, R13, R13, R20 ;  /* 0x0000000d0d147223 */ /* 0x000fe20000010014 */
[----:B------:R-:W-:Y:S02]  /*9030*/  PRMT R12, RZ, 0x7610, R12 ;  /* 0x00007610ff0c7816 */ /* 0x000fe4000000000c */
[----:B------:R-:W-:Y:S01]  /*9040*/  @!P3 SHF.R.U32.HI R11, RZ, 0x10, R2 ;  /* 0x00000010ff0bb819 */ /* 0x000fe20000011602 */
[----:B------:R-:W-:Y:S01]  /*9050*/  FADD.FTZ R13, R3, R22 ;  /* 0x00000016030d7221 */ /* 0x000fe20000010000 */
[----:B------:R-:W-:Y:S01]  /*9060*/  @!P3 PRMT R12, R2, 0x7610, R12 ;  /* 0x00007610020cb816 */ /* 0x000fe2000000000c */
[----:B------:R-:W-:Y:S01]  /*9070*/  FADD.FTZ R15, R15, R20 ;  /* 0x000000140f0f7221 */ /* 0x000fe20000010000 */
[----:B------:R-:W-:-:S02]  /*9080*/  PRMT R3, RZ, 0x7610, R3 ;  /* 0x00007610ff037816 */ /* 0x000fc40000000003 */
[----:B------:R-:W-:Y:S02]  /*9090*/  SHF.L.U32 R17, R11, 0x10, RZ ;  /* 0x000000100b117819 */ /* 0x000fe400000006ff */
[----:B------:R-:W-:Y:S02]  /*90a0*/  PRMT R11, RZ, 0x7610, R11 ;  /* 0x00007610ff0b7816 */ /* 0x000fe4000000000b */
[----:B------:R-:W-:Y:S01]  /*90b0*/  @!P4 SHF.R.U32.HI R3, RZ, 0x10, R5 ;  /* 0x00000010ff03c819 */ /* 0x000fe20000011605 */
[----:B------:R-:W-:Y:S01]  /*90c0*/  FADD.FTZ R13, R16, R13 ;  /* 0x0000000d100d7221 */ /* 0x000fe20000010000 */
[----:B------:R-:W-:Y:S02]  /*90d0*/  IMAD.U32 R12, R12, 0x10000, RZ ;  /* 0x000100000c0c7824 */ /* 0x000fe400078e00ff */
[----:B------:R-:W-:Y:S01]  /*90e0*/  FADD.FTZ R16, R15, R18 ;  /* 0x000000120f107221 */ /* 0x000fe20000010000 */
[----:B------:R-:W-:Y:S01]  /*90f0*/  FMUL.FTZ R15, R17, R17 ;  /* 0x00000011110f7220 */ /* 0x000fe20000410000 */
[----:B------:R-:W-:-:S02]  /*9100*/  @!P4 PRMT R11, R5, 0x7610, R11 ;  /* 0x00007610050bc816 */ /* 0x000fc4000000000b */
[----:B0-----:R-:W-:Y:S01]  /*9110*/  SHF.L.U32 R19, R3, 0x10, RZ ;  /* 0x0000001003137819 */ /* 0x001fe200000006ff */
        /* <DEDUP_REMOVED lines=8> */
[----:B------:R-:W-:-:S02]  /*91a0*/  PRMT R12, RZ, 0x7610, R12 ;  /* 0x00007610ff0c7816 */ /* 0x000fc4000000000c */
[----:B------:R-:W-:Y:S02]  /*91b0*/  PRMT R11, RZ, 0x7610, R11 ;  /* 0x00007610ff0b7816 */ /* 0x000fe4000000000b */
[----:B------:R-:W-:Y:S01]  /*91c0*/  @!P5 SHF.R.U32.HI R11, RZ, 0x10, R14 ;  /* 0x00000010ff0bd819 */ /* 0x000fe2000001160e */
[----:B------:R-:W0:Y:S01]  /*91d0*/  S2R R19, SR_LANEID ;  /* 0x0000000000137919 */ /* 0x000e220000000000 */
[----:B------:R-:W-:Y:S02]  /*91e0*/  PRMT R13, RZ, 0x7610, R13 ;  /* 0x00007610ff0d7816 */ /* 0x000fe4000000000d */
[----:B------:R-:W-:Y:S02]  /*91f0*/  @!P5 PRMT R12, R14, 0x7610, R12 ;  /* 0x000076100e0cd816 */ /* 0x000fe4000000000c */
[----:B------:R-:W-:Y:S02]  /*9200*/  PRMT R3, RZ, 0x7610, R3 ;  /* 0x00007610ff037816 */ /* 0x000fe40000000003 */
[----:B------:R-:W-:-:S02]  /*9210*/  @!P6 SHF.R.U32.HI R3, RZ, 0x10, R10 ;  /* 0x00000010ff03e819 */ /* 0x000fc4000001160a */
[----:B------:R-:W-:Y:S01]  /*9220*/  SHF.L.U32 R11, R11, 0x10, RZ ;  /* 0x000000100b0b7819 */ /* 0x000fe200000006ff */
[----:B------:R-:W-:Y:S01]  /*9230*/  IMAD.U32 R12, R12, 0x10000, RZ ;  /* 0x000100000c0c7824 */ /* 0x000fe200078e00ff */
[----:B------:R-:W-:Y:S02]  /*9240*/  @!P6 PRMT R13, R10, 0x7610, R13 ;  /* 0x000076100a0de816 */ /* 0x000fe4000000000d */
[----:B------:R-:W-:Y:S01]  /*9250*/  SHF.L.U32 R20, R3, 0x10, RZ ;  /* 0x0000001003147819 */ /* 0x000fe200000006ff */
[----:B------:R-:W-:Y:S01]  /*9260*/  FMUL.FTZ R3, R11, R11 ;  /* 0x0000000b0b037220 */ /* 0x000fe20000410000 */
[----:B------:R-:W-:Y:S01]  /*9270*/  FADD.FTZ R15, R15, R18 ;  /* 0x000000120f0f7221 */ /* 0x000fe20000010000 */
[----:B------:R-:W-:Y:S02]  /*9280*/  IMAD.U32 R13, R13, 0x10000, RZ ;  /* 0x000100000d0d7824 */ /* 0x000fe400078e00ff */
[C---:B------:R-:W-:Y:S01]  /*9290*/  FADD.FTZ R18, R12.reuse, R11 ;  /* 0x0000000b0c127221 */ /* 0x040fe20000010000 */
[----:B------:R-:W-:Y:S01]  /*92a0*/  FFMA.FTZ R3, R12, R12, R3 ;  /* 0x0000000c0c037223 */ /* 0x000fe20000010003 */
[----:B------:R-:W-:Y:S01]  /*92b0*/  FMUL.FTZ R12, R20, R20 ;  /* 0x00000014140c7220 */ /* 0x000fe20000410000 */
[----:B------:R-:W-:Y:S01]  /*92c0*/  FADD.FTZ R16, R16, R17 ;  /* 0x0000001110107221 */ /* 0x000fe20000010000 */
[----:B------:R-:W-:Y:S01]  /*92d0*/  FADD.FTZ R15, R15, R18 ;  /* 0x000000120f0f7221 */ /* 0x000fe20000010000 */
[C---:B------:R-:W-:Y:S01]  /*92e0*/  FADD.FTZ R20, R13.reuse, R20 ;  /* 0x000000140d147221 */ /* 0x040fe20000010000 */
[----:B------:R-:W-:Y:S01]  /*92f0*/  FFMA.FTZ R12, R13, R13, R12 ;  /* 0x0000000d0d0c7223 */ /* 0x000fe2000001000c */
[----:B------:R-:W-:-:S02]  /*9300*/  FADD.FTZ R3, R16, R3 ;  /* 0x0000000310037221 */ /* 0x000fc40000010000 */
[----:B------:R-:W-:Y:S02]  /*9310*/  FADD.FTZ R11, R15, R20 ;  /* 0x000000140f0b7221 */ /* 0x000fe40000010000 */
[----:B------:R-:W-:-:S03]  /*9320*/  FADD.FTZ R3, R3, R12 ;  /* 0x0000000c03037221 */ /* 0x000fc60000010000 */
[----:B------:R-:W2:Y:S04]  /*9330*/  SHFL.DOWN PT, R12, R11, 0x1, 0x1f ;  /* 0x08201f000b0c7f89 */ /* 0x000ea800000e0000 */
[----:B------:R-:W3:Y:S01]  /*9340*/  SHFL.DOWN PT, R16, R3, 0x1, 0x1f ;  /* 0x08201f0003107f89 */ /* 0x000ee200000e0000 */
[----:B0-----:R-:W-:-:S13]  /*9350*/  ISETP.GT.AND P1, PT, R19, 0x1e, PT ;  /* 0x0000001e1300780c */ /* 0x001fda0003f24270 */
[----:B--2---:R-:W-:Y:S01]  /*9360*/  @!P1 FADD.FTZ R11, R11, R12 ;  /* 0x0000000c0b0b9221 */ /* 0x004fe20000010000 */
[----:B---3--:R-:W-:-:S04]  /*9370*/  @!P1 FADD.FTZ R3, R3, R16 ;  /* 0x0000001003039221 */ /* 0x008fc80000010000 */
[----:B------:R-:W0:Y:S04]  /*9380*/  SHFL.DOWN PT, R12, R11, 0x2, 0x1f ;  /* 0x08401f000b0c7f89 */ /* 0x000e2800000e0000 */
[----:B------:R-:W2:Y:S01]  /*9390*/  SHFL.DOWN PT, R16, R3, 0x2, 0x1f ;  /* 0x08401f0003107f89 */ /* 0x000ea200000e0000 */
[----:B------:R-:W-:-:S13]  /*93a0*/  ISETP.GT.AND P1, PT, R19, 0x1d, PT ;  /* 0x0000001d1300780c */ /* 0x000fda0003f24270 */
[----:B0-----:R-:W-:Y:S01]  /*93b0*/  @!P1 FADD.FTZ R11, R11, R12 ;  /* 0x0000000c0b0b9221 */ /* 0x001fe20000010000 */
[----:B--2---:R-:W-:-:S04]  /*93c0*/  @!P1 FADD.FTZ R3, R3, R16 ;  /* 0x0000001003039221 */ /* 0x004fc80000010000 */
[----:B------:R-:W0:Y:S04]  /*93d0*/  SHFL.DOWN PT, R12, R11, 0x4, 0x1f ;  /* 0x08801f000b0c7f89 */ /* 0x000e2800000e0000 */
[----:B------:R-:W2:Y:S01]  /*93e0*/  SHFL.DOWN PT, R16, R3, 0x4, 0x1f ;  /* 0x08801f0003107f89 */ /* 0x000ea200000e0000 */
[----:B------:R-:W-:-:S13]  /*93f0*/  ISETP.GT.AND P1, PT, R19, 0x1b, PT ;  /* 0x0000001b1300780c */ /* 0x000fda0003f24270 */
[----:B0-----:R-:W-:Y:S01]  /*9400*/  @!P1 FADD.FTZ R11, R11, R12 ;  /* 0x0000000c0b0b9221 */ /* 0x001fe20000010000 */
[----:B--2---:R-:W-:-:S04]  /*9410*/  @!P1 FADD.FTZ R3, R3, R16 ;  /* 0x0000001003039221 */ /* 0x004fc80000010000 */
[----:B------:R-:W0:Y:S04]  /*9420*/  SHFL.DOWN PT, R12, R11, 0x8, 0x1f ;  /* 0x09001f000b0c7f89 */ /* 0x000e2800000e0000 */
[----:B------:R-:W2:Y:S01]  /*9430*/  SHFL.DOWN PT, R16, R3, 0x8, 0x1f ;  /* 0x09001f0003107f89 */ /* 0x000ea200000e0000 */
[----:B------:R-:W-:Y:S01]  /*9440*/  ISETP.GT.AND P1, PT, R19, 0x17, PT ;  /* 0x000000171300780c */ /* 0x000fe20003f24270 */
[----:B------:R-:W3:Y:S01]  /*9450*/  S2R R13, SR_TID.X ;  /* 0x00000000000d7919 */ /* 0x000ee20000002100 */
[----:B------:R-:W4:Y:S11]  /*9460*/  S2UR UR7, SR_CgaCtaId ;  /* 0x00000000000779c3 */ /* 0x000f360000008800 */
[----:B0-----:R-:W-:Y:S01]  /*9470*/  @!P1 FADD.FTZ R11, R11, R12 ;  /* 0x0000000c0b0b9221 */ /* 0x001fe20000010000 */
[----:B--2---:R-:W-:-:S04]  /*9480*/  @!P1 FADD.FTZ R3, R3, R16 ;  /* 0x0000001003039221 */ /* 0x004fc80000010000 */
[----:B------:R-:W0:Y:S04]  /*9490*/  SHFL.DOWN PT, R16, R11, 0x10, 0x1f ;  /* 0x0a001f000b107f89 */ /* 0x000e2800000e0000 */
[----:B------:R-:W2:Y:S01]  /*94a0*/  SHFL.DOWN PT, R18, R3, 0x10, 0x1f ;  /* 0x0a001f0003127f89 */ /* 0x000ea200000e0000 */
[----:B------:R-:W-:-:S03]  /*94b0*/  ISETP.GT.AND P1, PT, R19, 0xf, PT ;  /* 0x0000000f1300780c */ /* 0x000fc60003f24270 */
[----:B------:R-:W-:Y:S01]  /*94c0*/  STL [R1+0xcc], R28 ;  /* 0x0000cc1c01007387 */ /* 0x000fe20000100800 */
[----:B---3--:R-:W-:-:S03]  /*94d0*/  SHF.R.S32.HI R12, RZ, 0x1f, R13 ;  /* 0x0000001fff0c7819 */ /* 0x008fc6000001140d */
[----:B------:R-:W-:Y:S01]  /*94e0*/  STL [R1+0xd0], R25 ;  /* 0x0000d01901007387 */ /* 0x000fe20000100800 */
[----:B------:R-:W-:-:S03]  /*94f0*/  UMOV UR6, 0x400 ;  /* 0x0000040000067882 */ /* 0x000fc60000000000 */
[----:B------:R-:W-:Y:S01]  /*9500*/  STL [R1+0xe4], R43 ;  /* 0x0000e42b01007387 */ /* 0x000fe20000100800 */
[----:B------:R-:W-:-:S03]  /*9510*/  LEA.HI R12, R12, R13, RZ, 0x5 ;  /* 0x0000000d0c0c7211 */ /* 0x000fc600078f28ff */
[----:B------:R-:W-:Y:S01]  /*9520*/  STL [R1+0xec], R50 ;  /* 0x0000ec3201007387 */ /* 0x000fe20000100800 */
[----:B------:R-:W-:-:S03]  /*9530*/  ISETP.NE.AND P3, PT, R19, RZ, PT ;  /* 0x000000ff1300720c */ /* 0x000fc60003f65270 */
[----:B------:R-:W-:Y:S04]  /*9540*/  STL [R1+0xf0], R48 ;  /* 0x0000f03001007387 */ /* 0x000fe80000100800 */
[----:B------:R-:W-:Y:S04]  /*9550*/  STL [R1+0xf4], R49 ;  /* 0x0000f43101007387 */ /* 0x000fe80000100800 */
[----:B------:R-:W-:Y:S04]  /*9560*/  STL [R1+0xf8], R4 ;  /* 0x0000f80401007387 */ /* 0x000fe80000100800 */
[----:B------:R-:W-:Y:S04]  /*9570*/  STL [R1+0xfc], R59 ;  /* 0x0000fc3b01007387 */ /* 0x000fe80000100800 */
[----:B------:R-:W-:Y:S04]  /*9580*/  STL [R1+0x104], R5 ;  /* 0x0001040501007387 */ /* 0x000fe80000100800 */
[----:B------:R-:W-:Y:S04]  /*9590*/  STL [R1+0x108], R14 ;  /* 0x0001080e01007387 */ /* 0x000fe80000100800 */
[----:B------:R-:W-:Y:S01]  /*95a0*/  STL [R1+0x10c], R10 ;  /* 0x00010c0a01007387 */ /* 0x000fe20000100800 */
[----:B----4-:R-:W-:Y:S01]  /*95b0*/  ULEA UR6, UR7, UR6, 0x18 ;  /* 0x0000000607067291 */ /* 0x010fe2000f8ec03f */
[----:B------:R-:W-:Y:S01]  /*95c0*/  ISETP.NE.AND P2, PT, R13, RZ, PT ;  /* 0x000000ff0d00720c */ /* 0x000fe20003f45270 */
[----:B0-----:R-:W-:Y:S01]  /*95d0*/  @!P1 FADD.FTZ R11, R11, R16 ;  /* 0x000000100b0b9221 */ /* 0x001fe20000010000 */
[----:B------:R-:W-:Y:S01]  /*95e0*/  SHF.R.S32.HI R12, RZ, 0x5, R12 ;  /* 0x00000005ff0c7819 */ /* 0x000fe2000001140c */
[----:B------:R0:W-:Y:S01]  /*95f0*/  STL [R1+0x100], R2 ;  /* 0x0001000201007387 */ /* 0x0001e20000100800 */
[----:B--2---:R-:W-:-:S02]  /*9600*/  @!P1 FADD.FTZ R3, R3, R18 ;  /* 0x0000001203039221 */ /* 0x004fc40000010000 */
[----:B------:R-:W-:Y:S01]  /*9610*/  LEA R12, R12, UR6, 0x3 ;  /* 0x000000060c0c7c11 */ /* 0x000fe2000f8e18ff */
[----:B------:R-:W-:Y:S01]  /*9620*/  ULDC UR7, c[0x0][0xc] ;  /* 0x0000030000077ab9 */ /* 0x000fe20000000800 */
[----:B0-----:R-:W-:Y:S01]  /*9630*/  MOV R2, R11 ;  /* 0x0000000b00027202 */ /* 0x001fe20000000f00 */
[----:B------:R-:W-:Y:S04]  /*9640*/  BSSY B0, `(.L_x_3778) ;  /* 0x000002b000007945 */ /* 0x000fe80003800000 */
[----:B------:R1:W-:Y:S01]  /*9650*/  @!P3 STS.64 [R12+0x10], R2 ;  /* 0x000010020c00b388 */ /* 0x0003e20000000a00 */
[----:B------:R-:W-:Y:S06]  /*9660*/  BAR.SYNC.DEFER_BLOCKING 0x0 ;  /* 0x0000000000007b1d */ /* 0x000fec0000010000 */
[----:B------:R-:W-:Y:S05]  /*9670*/  @P2 BRA `(.L_x_3779) ;  /* 0x00000000009c2947 */ /* 0x000fea0003800000 */
[----:B------:R-:W0:Y:S01]  /*9680*/  S2UR UR10, SR_CgaCtaId ;  /* 0x00000000000a79c3 */ /* 0x000e220000008800 */
[----:B------:R-:W-:Y:S02]  /*9690*/  UMOV UR6, 0x400 ;  /* 0x0000040000067882 */ /* 0x000fe40000000000 */
[----:B0-----:R-:W-:-:S09]  /*96a0*/  ULEA UR6, UR10, UR6, 0x18 ;  /* 0x000000060a067291 */ /* 0x001fd2000f8ec03f */
[----:B------:R-:W0:Y:S04]  /*96b0*/  LDS.64 R4, [UR6+0x18] ;  /* 0x00001806ff047984 */ /* 0x000e280008000a00 */
[----:B------:R-:W2:Y:S04]  /*96c0*/  LDS.128 R32, [UR6+0x20] ;  /* 0x00002006ff207984 */ /* 0x000ea80008000c00 */
[----:B------:R-:W3:Y:S04]  /*96d0*/  LDS.128 R28, [UR6+0x30] ;  /* 0x00003006ff1c7984 */ /* 0x000ee80008000c00 */
[----:B------:R-:W4:Y:S04]  /*96e0*/  LDS.128 R24, [UR6+0x40] ;  /* 0x00004006ff187984 */ /* 0x000f280008000c00 */
[----:B------:R-:W4:Y:S04]  /*96f0*/  LDS.128 R20, [UR6+0x50] ;  /* 0x00005006ff147984 */ /* 0x000f280008000c00 */
[----:B------:R-:W4:Y:S04]  /*9700*/  LDS.128 R16, [UR6+0x60] ;  /* 0x00006006ff107984 */ /* 0x000f280008000c00 */
[----:B------:R-:W4:Y:S01]  /*9710*/  LDS.128 R36, [UR6+0x70] ;  /* 0x00007006ff247984 */ /* 0x000f220008000c00 */
[----:B0-----:R-:W-:Y:S01]  /*9720*/  FADD.FTZ R11, R2, R4 ;  /* 0x00000004020b7221 */ /* 0x001fe20000010000 */
[----:B-1----:R-:W-:-:S03]  /*9730*/  FADD.FTZ R2, R3, R5 ;  /* 0x0000000503027221 */ /* 0x002fc60000010000 */
[----:B--2---:R-:W-:Y:S01]  /*9740*/  FADD.FTZ R11, R11, R32 ;  /* 0x000000200b0b7221 */ /* 0x004fe20000010000 */
[----:B------:R-:W-:-:S03]  /*9750*/  FADD.FTZ R2, R2, R33 ;  /* 0x0000002102027221 */ /* 0x000fc60000010000 */
[----:B------:R-:W-:Y:S01]  /*9760*/  FADD.FTZ R11, R11, R34 ;  /* 0x000000220b0b7221 */ /* 0x000fe20000010000 */
[----:B------:R-:W-:Y:S02]  /*9770*/  FADD.FTZ R4, R2, R35 ;  /* 0x0000002302047221 */ /* 0x000fe40000010000 */
[----:B------:R-:W0:Y:S01]  /*9780*/  LDS.64 R2, [UR6+0x80] ;  /* 0x00008006ff027984 */ /* 0x000e220008000a00 */
        /* <DEDUP_REMOVED lines=21> */
[----:B------:R-:W-:-:S07]  /*98e0*/  FADD.FTZ R3, R4, R3 ;  /* 0x0000000304037221 */ /* 0x000fce0000010000 */
.L_x_3779:
[----:B------:R-:W-:Y:S05]  /*98f0*/  BSYNC B0 ;  /* 0x0000000000007941 */ /* 0x000fea0003800000 */
.L_x_3778:
[----:B------:R-:W-:-:S06]  /*9900*/  UISETP.GE.U32.AND UP0, UPT, UR7, 0x2, UPT ;  /* 0x000000020700788c */ /* 0x000fcc000bf06070 */
[----:B------:R-:W-:-:S13]  /*9910*/  PLOP3.LUT P1, PT, PT, PT, UP0, 0x80, 0x0 ;  /* 0x000000000000781c */ /* 0x000fda0003f2f008 */
[----:B------:R-:W-:Y:S05]  /*9920*/  @!P1 BRA `(.L_x_3780) ;  /* 0x00000010009c9947 */ /* 0x000fea0003800000 */
[----:B------:R-:W0:Y:S01]  /*9930*/  LDC R5, c[0x0][0x10] ;  /* 0x00000400ff057b82 */ /* 0x000e220000000800 */
[----:B-1----:R-:W1:Y:S01]  /*9940*/  S2R R12, SR_CTAID.Y ;  /* 0x00000000000c7919 */ /* 0x002e620000002600 */
[----:B------:R-:W-:Y:S01]  /*9950*/  ULOP3.LUT UR6, UR4, 0x1, URZ, 0xc0, !UPT ;  /* 0x0000000104067892 */ /* 0x000fe2000f8ec03f */
[----:B------:R-:W-:Y:S05]  /*9960*/  BSSY B0, `(.L_x_3781) ;  /* 0x0000021000007945 */ /* 0x000fea0003800000 */
[----:B------:R-:W2:Y:S08]  /*9970*/  LDC.64 R10, c[0x0][0x240] ;  /* 0x00009000ff0a7b82 */ /* 0x000eb00000000a00 */
[----:B------:R-:W3:Y:S01]  /*9980*/  LDC.64 R14, c[0x0][0x248] ;  /* 0x00009200ff0e7b82 */ /* 0x000ee20000000a00 */
[----:B0-----:R-:W-:-:S04]  /*9990*/  IMAD R17, R5, UR6, RZ ;  /* 0x0000000605117c24 */ /* 0x001fc8000f8e02ff */
[C---:B------:R-:W-:Y:S02]  /*99a0*/  IMAD R4, R17.reuse, UR7, RZ ;  /* 0x0000000711047c24 */ /* 0x040fe4000f8e02ff */
[----:B-1----:R-:W-:-:S03]  /*99b0*/  IMAD.IADD R17, R17, 0x1, R12 ;  /* 0x0000000111117824 */ /* 0x002fc600078e020c */
[----:B------:R-:W-:Y:S01]  /*99c0*/  SHF.L.U32 R19, R4, 0x1, RZ ;  /* 0x0000000104137819 */ /* 0x000fe200000006ff */
[----:B--2---:R-:W-:-:S04]  /*99d0*/  IMAD.WIDE.U32 R16, R17, 0x4, R10 ;  /* 0x0000000411107825 */ /* 0x004fc800078e000a */
[----:B---3--:R-:W-:Y:S01]  /*99e0*/  IMAD.WIDE R10, R19, 0x4, R14 ;  /* 0x00000004130a7825 */ /* 0x008fe200078e020e */
[----:B------:R-:W-:Y:S06]  /*99f0*/  @P2 BRA `(.L_x_3782) ;  /* 0x00000000005c2947 */ /* 0x000fec0003800000 */
[----:B------:R-:W-:Y:S01]  /*9a00*/  ULOP3.LUT UP0, URZ, UR4, 0x2, URZ, 0xc0, !UPT ;  /* 0x00000002043f7892 */ /* 0x000fe2000f80c03f */
[----:B------:R-:W-:Y:S01]  /*9a10*/  IMAD R15, R5, UR14, R12 ;  /* 0x0000000e050f7c24 */ /* 0x000fe2000f8e020c */
[----:B------:R-:W-:Y:S02]  /*9a20*/  UMOV UR6, 0xffffffff ;  /* 0xffffffff00067882 */ /* 0x000fe40000000000 */
[----:B------:R-:W-:Y:S01]  /*9a30*/  USEL UR6, UR6, 0x1, UP0 ;  /* 0x0000000106067887 */ /* 0x000fe20008000000 */
[----:B------:R-:W-:Y:S01]  /*9a40*/  IMAD.WIDE.U32 R14, R15, 0x8, R10 ;  /* 0x000000080f0e7825 */ /* 0x000fe200078e000a */
[----:B------:R-:W-:Y:S01]  /*9a50*/  MOV R4, 0xffffffff ;  /* 0xffffffff00047802 */ /* 0x000fe20000000f00 */
[----:B------:R-:W-:-:S03]  /*9a60*/  UMOV UR10, 0xffffffff ;  /* 0xffffffff000a7882 */ /* 0x000fc60000000000 */
[----:B------:R-:W-:Y:S01]  /*9a70*/  IMAD.U32 R19, RZ, RZ, UR6 ;  /* 0x00000006ff137e24 */ /* 0x000fe2000f8e00ff */
[----:B------:R-:W-:Y:S01]  /*9a80*/  USEL UR6, UR7, URZ, !UP0 ;  /* 0x0000003f07067287 */ /* 0x000fe2000c000000 */
[----:B------:R0:W-:Y:S03]  /*9a90*/  STG.E.64 desc[UR12][R14.64], R2 ;  /* 0x000000020e007986 */ /* 0x0001e6000c101b0c */
[----:B------:R-:W-:Y:S01]  /*9aa0*/  UISETP.NE.AND UP0, UPT, UR10, UR6, UPT ;  /* 0x000000060a00728c */ /* 0x000fe2000bf05270 */
[----:B------:R-:W-:Y:S06]  /*9ab0*/  MEMBAR.ALL.GPU ;  /* 0x0000000000007992 */ /* 0x000fec000000a000 */
[----:B------:R-:W-:-:S00]  /*9ac0*/  ERRBAR ;  /* 0x00000000000079ab */ /* 0x000fc00000000000 */
[----:B------:R-:W-:Y:S06]  /*9ad0*/  CGAERRBAR ;  /* 0x00000000000075ab */ /* 0x000fec0000000000 */
[----:B------:R0:W-:Y:S04]  /*9ae0*/  REDG.E.ADD.S32.STRONG.GPU desc[UR12][R16.64], R19 ;  /* 0x000000131000798e */ /* 0x0001e8000c10e38c */
[----:B------:R0:W-:Y:S01]  /*9af0*/  STL [R1], R4 ;  /* 0x0000000401007387 */ /* 0x0001e20000100800 */
[----:B------:R-:W-:-:S13]  /*9b00*/  PLOP3.LUT P1, PT, PT, PT, UP0, 0x80, 0x0 ;  /* 0x000000000000781c */ /* 0x000fda0003f2f008 */
[----:B0-----:R-:W-:Y:S05]  /*9b10*/  @!P1 BRA `(.L_x_3782) ;  /* 0x0000000000149947 */ /* 0x001fea0003800000 */
.L_x_3783:
[----:B------:R-:W2:Y:S04]  /*9b20*/  LDG.E.STRONG.GPU R4, desc[UR12][R16.64] ;  /* 0x0000000c10047981 */ /* 0x000ea8000c1ef900 */
[----:B--2---:R-:W-:Y:S04]  /*9b30*/  CCTL.IVALL ;  /* 0x00000000ff00798f */ /* 0x004fe80002000000 */
[----:B------:R0:W-:Y:S01]  /*9b40*/  STL [R1], R4 ;  /* 0x0000000401007387 */ /* 0x0001e20000100800 */
[----:B------:R-:W-:-:S13]  /*9b50*/  ISETP.NE.AND P1, PT, R4, UR6, PT ;  /* 0x0000000604007c0c */ /* 0x000fda000bf25270 */
[----:B0-----:R-:W-:Y:S05]  /*9b60*/  @P1 BRA `(.L_x_3783) ;  /* 0xfffffffc00ec1947 */ /* 0x001fea000383ffff */
.L_x_3782:
[----:B------:R-:W-:Y:S05]  /*9b70*/  BSYNC B0 ;  /* 0x0000000000007941 */ /* 0x000fea0003800000 */
.L_x_3781:
[----:B------:R-:W-:Y:S01]  /*9b80*/  BAR.SYNC.DEFER_BLOCKING 0x0 ;  /* 0x0000000000007b1d */ /* 0x000fe20000010000 */
[----:B------:R-:W-:-:S13]  /*9b90*/  ISETP.NE.AND P1, PT, RZ, UR7, PT ;  /* 0x00000007ff007c0c */ /* 0x000fda000bf25270 */
[----:B------:R-:W-:Y:S05]  /*9ba0*/  @!P1 BRA `(.L_x_3780) ;  /* 0x0000000c00fc9947 */ /* 0x000fea0003800000 */
[----:B------:R-:W-:Y:S01]  /*9bb0*/  UIADD3 UR6, UR7, -0x1, URZ ;  /* 0xffffffff07067890 */ /* 0x000fe2000fffe03f */
[----:B------:R-:W-:-:S03]  /*9bc0*/  IMAD.MOV.U32 R4, RZ, RZ, RZ ;  /* 0x000000ffff047224 */ /* 0x000fc600078e00ff */
[----:B------:R-:W-:-:S06]  /*9bd0*/  UISETP.GE.U32.AND UP0, UPT, UR6, 0x3, UPT ;  /* 0x000000030600788c */ /* 0x000fcc000bf06070 */
[----:B------:R-:W-:-:S13]  /*9be0*/  PLOP3.LUT P1, PT, PT, PT, UP0, 0x80, 0x0 ;  /* 0x000000000000781c */ /* 0x000fda0003f2f008 */
[----:B------:R-:W-:Y:S05]  /*9bf0*/  @!P1 BRA `(.L_x_3784) ;  /* 0x0000000c006c9947 */ /* 0x000fea0003800000 */
[----:B------:R-:W-:Y:S01]  /*9c00*/  ULOP3.LUT UR6, UR7, 0x3, URZ, 0xc0, !UPT ;  /* 0x0000000307067892 */ /* 0x000fe2000f8ec03f */
[----:B------:R-:W-:-:S03]  /*9c10*/  HFMA2.MMA R4, -RZ, RZ, 0, 0 ;  /* 0x00000000ff047435 */ /* 0x000fc600000001ff */
[----:B------:R-:W-:-:S06]  /*9c20*/  UIADD3 UR6, -UR6, UR7, URZ ;  /* 0x0000000706067290 */ /* 0x000fcc000fffe13f */
[----:B------:R-:W-:Y:S01]  /*9c30*/  ISETP.LT.AND P1, PT, RZ, UR6, PT ;  /* 0x00000006ff007c0c */ /* 0x000fe2000bf21270 */
[----:B------:R-:W-:-:S12]  /*9c40*/  IMAD.U32 R14, RZ, RZ, UR6 ;  /* 0x00000006ff0e7e24 */ /* 0x000fd8000f8e00ff */
[----:B------:R-:W-:Y:S05]  /*9c50*/  @!P1 BRA `(.L_x_3785) ;  /* 0x0000000800d89947 */ /* 0x000fea0003800000 */
[----:B------:R-:W-:Y:S02]  /*9c60*/  ISETP.GT.AND P3, PT, R14, 0xc, PT ;  /* 0x0000000c0e00780c */ /* 0x000fe40003f64270 */
[----:B------:R-:W-:-:S11]  /*9c70*/  PLOP3.LUT P1, PT, PT, PT, PT, 0x80, 0x0 ;  /* 0x000000000000781c */ /* 0x000fd60003f2f070 */
[----:B------:R-:W-:Y:S05]  /*9c80*/  @!P3 BRA `(.L_x_3786) ;  /* 0x0000000400d0b947 */ /* 0x000fea0003800000 */
[----:B------:R-:W-:-:S13]  /*9c90*/  PLOP3.LUT P1, PT, PT, PT, PT, 0x8, 0x0 ;  /* 0x000000000000781c */ /* 0x000fda0003f2e170 */
.L_x_3787:
[C---:B------:R-:W-:Y:S01]  /*9ca0*/  IADD3 R19, R4.reuse, 0x1, RZ ;  /* 0x0000000104137810 */ /* 0x040fe20007ffe0ff */
[C---:B------:R-:W-:Y:S01]  /*9cb0*/  VIADD R21, R4.reuse, 0x2 ;  /* 0x0000000204157836 */ /* 0x040fe20000000000 */
[C---:B------:R-:W-:Y:S02]  /*9cc0*/  ISETP.EQ.OR P3, PT, R4.reuse, UR14, P2 ;  /* 0x0000000e04007c0c */ /* 0x040fe40009762670 */
[----:B------:R-:W-:Y:S02]  /*9cd0*/  ISETP.EQ.OR P4, PT, R19, UR14, P2 ;  /* 0x0000000e13007c0c */ /* 0x000fe40009782670 */
[----:B------:R-:W-:Y:S02]  /*9ce0*/  IADD3 R23, R4, 0x3, RZ ;  /* 0x0000000304177810 */ /* 0x000fe40007ffe0ff */
[----:B------:R-:W-:Y:S02]  /*9cf0*/  ISETP.EQ.OR P6, PT, R21, UR14, P2 ;  /* 0x0000000e15007c0c */ /* 0x000fe400097c2670 */
[----:B------:R-:W-:-:S05]  /*9d00*/  ISETP.EQ.OR P5, PT, R23, UR14, P2 ;  /* 0x0000000e17007c0c */ /* 0x000fca00097a2670 */
        /* <DEDUP_REMOVED lines=12> */
[----:B------:R-:W-:Y:S02]  /*9dd0*/  VIADD R15, R4, 0x4 ;  /* 0x00000004040f7836 */ /* 0x000fe40000000000 */
[----:B--2---:R-:W-:Y:S01]  /*9de0*/  @!P3 FADD.FTZ R2, R2, R16 ;  /* 0x000000100202b221 */ /* 0x004fe20000010000 */
[----:B------:R-:W-:Y:S01]  /*9df0*/  @!P3 FADD.FTZ R3, R3, R17 ;  /* 0x000000110303b221 */ /* 0x000fe20000010000 */
[----:B------:R-:W-:-:S02]  /*9e00*/  IADD3 R16, R4, 0x5, RZ ;  /* 0x0000000504107810 */ /* 0x000fc40007ffe0ff */
[----:B------:R-:W-:Y:S01]  /*9e10*/  ISETP.EQ.OR P3, PT, R15, UR14, P2 ;  /* 0x0000000e0f007c0c */ /* 0x000fe20009762670 */
[----:B---3--:R-:W-:Y:S01]  /*9e20*/  @!P4 FADD.FTZ R2, R2, R18 ;  /* 0x000000120202c221 */ /* 0x008fe20000010000 */
[----:B------:R-:W-:Y:S01]  /*9e30*/  @!P4 FADD.FTZ R3, R3, R19 ;  /* 0x000000130303c221 */ /* 0x000fe20000010000 */
[----:B------:R-:W-:Y:S01]  /*9e40*/  VIADD R18, R4, 0x6 ;  /* 0x0000000604127836 */ /* 0x000fe20000000000 */
        /* <DEDUP_REMOVED lines=20> */
[C---:B------:R-:W-:Y:S01]  /*9f90*/  VIADD R15, R4.reuse, 0x8 ;  /* 0x00000008040f7836 */ /* 0x040fe20000000000 */
        /* <DEDUP_REMOVED lines=34> */
[----:B------:R-:W-:Y:S01]  /*a1c0*/  ISETP.EQ.OR P4, PT, R16, UR14, P2 ;  /* 0x0000000e10007c0c */ /* 0x000fe20009782670 */
[----:B------:R-:W-:Y:S02]  /*a1d0*/  VIADD R18, R4, 0xe ;  /* 0x0000000e04127836 */ /* 0x000fe40000000000 */
        /* <DEDUP_REMOVED lines=19> */
[----:B------:R-:W-:Y:S01]  /*a310*/  VIADD R14, R14, 0xfffffff0 ;  /* 0xfffffff00e0e7836 */ /* 0x000fe20000000000 */
[----:B------:R-:W-:Y:S01]  /*a320*/  IADD3 R4, R4, 0x10, RZ ;  /* 0x0000001004047810 */ /* 0x000fe20007ffe0ff */
[----:B--2---:R-:W-:Y:S01]  /*a330*/  @!P3 FADD.FTZ R2, R2, R16 ;  /* 0x000000100202b221 */ /* 0x004fe20000010000 */
[----:B------:R-:W-:-:S02]  /*a340*/  @!P3 FADD.FTZ R3, R3, R17 ;  /* 0x000000110303b221 */ /* 0x000fc40000010000 */
[----:B------:R-:W-:Y:S01]  /*a350*/  ISETP.GT.AND P3, PT, R14, 0xc, PT ;  /* 0x0000000c0e00780c */ /* 0x000fe20003f64270 */
[----:B---3--:R-:W-:Y:S01]  /*a360*/  @!P4 FADD.FTZ R2, R2, R18 ;  /* 0x000000120202c221 */ /* 0x008fe20000010000 */
[----:B------:R-:W-:-:S03]  /*a370*/  @!P4 FADD.FTZ R3, R3, R19 ;  /* 0x000000130303c221 */ /* 0x000fc60000010000 */
[----:B----4-:R-:W-:Y:S01]  /*a380*/  @!P6 FADD.FTZ R2, R2, R20 ;  /* 0x000000140202e221 */ /* 0x010fe20000010000 */
[----:B------:R-:W-:-:S03]  /*a390*/  @!P6 FADD.FTZ R3, R3, R21 ;  /* 0x000000150303e221 */ /* 0x000fc60000010000 */
[----:B------:R-:W-:Y:S01]  /*a3a0*/  @!P5 FADD.FTZ R2, R2, R22 ;  /* 0x000000160202d221 */ /* 0x000fe20000010000 */
[----:B------:R-:W-:-:S03]  /*a3b0*/  @!P5 FADD.FTZ R3, R3, R23 ;  /* 0x000000170303d221 */ /* 0x000fc60000010000 */
[----:B------:R-:W-:Y:S05]  /*a3c0*/  @P3 BRA `(.L_x_3787) ;  /* 0xfffffff800343947 */ /* 0x000fea000383ffff */
.L_x_3786:
[----:B------:R-:W-:-:S13]  /*a3d0*/  ISETP.GT.AND P3, PT, R14, 0x4, PT ;  /* 0x000000040e00780c */ /* 0x000fda0003f64270 */
[----:B------:R-:W-:Y:S05]  /*a3e0*/  @!P3 BRA `(.L_x_3788) ;  /* 0x0000000000ecb947 */ /* 0x000fea0003800000 */
[C---:B------:R-:W-:Y:S01]  /*a3f0*/  VIADD R19, R4.reuse, 0x1 ;  /* 0x0000000104137836 */ /* 0x040fe20000000000 */
        /* <DEDUP_REMOVED lines=15> */
[----:B------:R-:W-:Y:S01]  /*a4f0*/  ISETP.EQ.OR P1, PT, R15, UR14, P2 ;  /* 0x0000000e0f007c0c */ /* 0x000fe20009722670 */
[C---:B------:R-:W-:Y:S01]  /*a500*/  VIADD R22, R4.reuse, 0x1 ;  /* 0x0000000104167836 */ /* 0x040fe20000000000 */
[C---:B------:R-:W-:Y:S01]  /*a510*/  ISETP.EQ.OR P4, PT, R4.reuse, UR14, P2 ;  /* 0x0000000e04007c0c */ /* 0x040fe20009782670 */
[C---:B------:R-:W-:Y:S01]  /*a520*/  VIADD R25, R4.reuse, 0x3 ;  /* 0x0000000304197836 */ /* 0x040fe20000000000 */
[----:B------:R-:W-:Y:S01]  /*a530*/  IADD3 R23, R4, 0x2, RZ ;  /* 0x0000000204177810 */ /* 0x000fe20007ffe0ff */
[----:B--2---:R-:W-:Y:S01]  /*a540*/  @!P5 FADD.FTZ R2, R2, R16 ;  /* 0x000000100202d221 */ /* 0x004fe20000010000 */
[----:B------:R-:W-:Y:S01]  /*a550*/  @!P5 FADD.FTZ R3, R3, R17 ;  /* 0x000000110303d221 */ /* 0x000fe20000010000 */
[----:B------:R-:W-:-:S06]  /*a560*/  ISETP.EQ.OR P5, PT, R22, UR14, P2 ;  /* 0x0000000e16007c0c */ /* 0x000fcc00097a2670 */
        /* <DEDUP_REMOVED lines=22> */
[----:B------:R-:W-:-:S03]  /*a6d0*/  IADD3 R4, R4, 0x4, RZ ;  /* 0x0000000404047810 */ /* 0x000fc60007ffe0ff */
[----:B------:R-:W-:Y:S02]  /*a6e0*/  VIADD R14, R14, 0xfffffffc ;  /* 0xfffffffc0e0e7836 */ /* 0x000fe40000000000 */
        /* <DEDUP_REMOVED lines=11> */
.L_x_3788:
[----:B------:R-:W-:-:S13]  /*a7a0*/  ISETP.NE.OR P1, PT, R14, RZ, P1 ;  /* 0x000000ff0e00720c */ /* 0x000fda0000f25670 */
[----:B------:R-:W-:Y:S05]  /*a7b0*/  @!P1 BRA `(.L_x_3784) ;  /* 0x00000000007c9947 */ /* 0x000fea0003800000 */
.L_x_3785:
[C---:B------:R-:W-:Y:S01]  /*a7c0*/  ISETP.EQ.OR P1, PT, R4.reuse, UR14, P2 ;  /* 0x0000000e04007c0c */ /* 0x040fe20009722670 */
[C---:B------:R-:W-:Y:S01]  /*a7d0*/  VIADD R19, R4.reuse, 0x1 ;  /* 0x0000000104137836 */ /* 0x040fe20000000000 */
[C---:B------:R-:W-:Y:S01]  /*a7e0*/  IADD3 R21, R4.reuse, 0x2, RZ ;  /* 0x0000000204157810 */ /* 0x040fe20007ffe0ff */
[----:B------:R-:W-:-:S03]  /*a7f0*/  VIADD R23, R4, 0x3 ;  /* 0x0000000304177836 */ /* 0x000fc60000000000 */
[----:B------:R-:W-:Y:S02]  /*a800*/  ISETP.EQ.OR P3, PT, R19, UR14, P2 ;  /* 0x0000000e13007c0c */ /* 0x000fe40009762670 */
[----:B------:R-:W-:Y:S02]  /*a810*/  ISETP.EQ.OR P4, PT, R21, UR14, P2 ;  /* 0x0000000e15007c0c */ /* 0x000fe40009782670 */
[----:B------:R-:W-:-:S03]  /*a820*/  ISETP.EQ.OR P5, PT, R23, UR14, P2 ;  /* 0x0000000e17007c0c */ /* 0x000fc600097a2670 */
        /* <DEDUP_REMOVED lines=12> */
[----:B------:R-:W-:Y:S01]  /*a8f0*/  IADD3 R14, R14, -0x4, RZ ;  /* 0xfffffffc0e0e7810 */ /* 0x000fe20007ffe0ff */
[----:B------:R-:W-:-:S02]  /*a900*/  VIADD R4, R4, 0x4 ;  /* 0x0000000404047836 */ /* 0x000fc40000000000 */
        /* <DEDUP_REMOVED lines=10> */
.L_x_3784:
        /* <DEDUP_REMOVED lines=11> */
.L_x_3790:
[----:B------:R-:W-:Y:S05]  /*aa60*/  BSYNC B0 ;  /* 0x0000000000007941 */ /* 0x000fea0003800000 */
.L_x_3789:
[----:B------:R-:W-:-:S06]  /*aa70*/  UISETP.NE.AND UP0, UPT, UR6, 0x1, UPT ;  /* 0x000000010600788c */ /* 0x000fcc000bf05270 */
[----:B------:R-:W-:-:S13]  /*aa80*/  PLOP3.LUT P1, PT, PT, PT, UP0, 0x80, 0x0 ;  /* 0x000000000000781c */ /* 0x000fda0003f2f008 */
[----:B------:R-:W-:Y:S05]  /*aa90*/  @!P1 BRA `(.L_x_3780) ;  /* 0x0000000000409947 */ /* 0x000fea0003800000 */
[C---:B------:R-:W-:Y:S01]  /*aaa0*/  IADD3 R17, R4.reuse, 0x2, RZ ;  /* 0x0000000204117810 */ /* 0x040fe20007ffe0ff */
[----:B------:R-:W-:Y:S01]  /*aab0*/  VIADD R4, R4, 0x1 ;  /* 0x0000000104047836 */ /* 0x000fe20000000000 */
        /* <DEDUP_REMOVED lines=14> */
.L_x_3780:
[----:B------:R-:W-:Y:S01]  /*aba0*/  ULDC.64 UR6, c[0x0][0x218] ;  /* 0x0000860000067ab9 */ /* 0x000fe20000000a00 */
[C---:B------:R-:W-:Y:S01]  /*abb0*/  LOP3.LUT P1, RZ, R13.reuse, UR14, RZ, 0xfc, !PT ;  /* 0x0000000e0dff7c12 */ /* 0x040fe2000f82fcff */
[----:B------:R-:W-:Y:S01]  /*abc0*/  IMAD.WIDE.U32 R16, R13, -0x77777777, RZ ;  /* 0x888888890d107825 */ /* 0x000fe200078e00ff */
[----:B------:R-:W-:Y:S01]  /*abd0*/  ISETP.EQ.U32.AND P3, PT, RZ, UR6, PT ;  /* 0x00000006ff007c0c */ /* 0x000fe2000bf62070 */
[----:B------:R-:W-:Y:S01]  /*abe0*/  UIADD3 UR9, -UR9, URZ, URZ ;  /* 0x0000003f09097290 */ /* 0x000fe2000fffe13f */
[----:B------:R-:W0:Y:S01]  /*abf0*/  LDC.64 R10, c[0x0][0x228] ;  /* 0x00008a00ff0a7b82 */ /* 0x000e220000000a00 */
[----:B------:R-:W-:Y:S01]  /*ac00*/  ULDC UR6, c[0x0][0x288] ;  /* 0x0000a20000067ab9 */ /* 0x000fe20000000800 */
[----:B------:R-:W-:Y:S01]  /*ac10*/  ISETP.EQ.OR.EX P1, PT, RZ, UR7, P1, P3 ;  /* 0x00000007ff007c0c */ /* 0x000fe20008f22730 */
[----:B------:R-:W-:Y:S01]  /*ac20*/  UIMAD UR6, UR6, UR9, UR8 ;  /* 0x00000009060672a4 */ /* 0x000fe2000f8e0208 */
[----:B------:R-:W-:-:S04]  /*ac30*/  SHF.R.U32.HI R16, RZ, 0x5, R17 ;  /* 0x00000005ff107819 */ /* 0x000fc80000011611 */
[----:B------:R-:W2:Y:S01]  /*ac40*/  LDC.64 R14, c[0x0][0x230] ;  /* 0x00008c00ff0e7b82 */ /* 0x000ea20000000a00 */
[----:B------:R-:W-:Y:S01]  /*ac50*/  IMAD R16, R16, -0x3c, R13 ;  /* 0xffffffc410107824 */ /* 0x000fe200078e020d */
[----:B------:R-:W-:Y:S01]  /*ac60*/  ULDC.64 UR10, c[0x0][0x278] ;  /* 0x00009e00000a7ab9 */ /* 0x000fe20000000a00 */
[----:B------:R-:W-:Y:S01]  /*ac70*/  IMAD.U32 R19, RZ, RZ, UR6 ;  /* 0x00000006ff137e24 */ /* 0x000fe2000f8e00ff */
[----:B------:R-:W-:Y:S01]  /*ac80*/  UMOV UR6, 0x400 ;  /* 0x0000040000067882 */ /* 0x000fe20000000000 */
[----:B------:R-:W-:Y:S01]  /*ac90*/  IMAD.U32 R13, RZ, RZ, UR8 ;  /* 0x00000008ff0d7e24 */ /* 0x000fe2000f8e00ff */
[----:B------:R-:W-:Y:S01]  /*aca0*/  SHF.L.U32 R16, R16, 0x1, RZ ;  /* 0x0000000110107819 */ /* 0x000fe200000006ff */
[----:B------:R-:W-:Y:S01]  /*acb0*/  IMAD.MOV.U32 R23, RZ, RZ, RZ ;  /* 0x000000ffff177224 */ /* 0x000fe200078e00ff */
[----:B------:R-:W3:Y:S01]  /*acc0*/  S2UR UR7, SR_CgaCtaId ;  /* 0x00000000000779c3 */ /* 0x000ee20000008800 */
[----:B------:R-:W-:Y:S01]  /*acd0*/  ULDC.64 UR16, c[0x0][0x270] ;  /* 0x00009c0000107ab9 */ /* 0x000fe20000000a00 */
[----:B------:R-:W-:Y:S01]  /*ace0*/  ULDC.64 UR18, c[0x0][0x210] ;  /* 0x0000840000127ab9 */ /* 0x000fe20000000a00 */
[----:B------:R-:W-:-:S05]  /*acf0*/  IMAD R19, R19, 0x78, R16 ;  /* 0x0000007813137824 */ /* 0x000fca00078e0210 */
[----:B------:R-:W1:Y:S01]  /*ad00*/  @!P1 LDC.64 R4, c[0x0][0x218] ;  /* 0x00008600ff049b82 */ /* 0x000e620000000a00 */
[----:B---3--:R-:W-:-:S03]  /*ad10*/  ULEA UR6, UR7, UR6, 0x18 ;  /* 0x0000000607067291 */ /* 0x008fc6000f8ec03f */
[----:B------:R-:W-:Y:S02]  /*ad20*/  ULDC UR7, c[0x0][0x2a4] ;  /* 0x0000a90000077ab9 */ /* 0x000fe40000000800 */
[----:B------:R-:W-:Y:S01]  /*ad30*/  @!P1 FMUL.FTZ R17, R3, UR7 ;  /* 0x0000000703119c20 */ /* 0x000fe20008410000 */
[----:B------:R-:W-:Y:S01]  /*ad40*/  @!P1 FMUL.FTZ R16, R2, UR7 ;  /* 0x0000000702109c20 */ /* 0x000fe20008410000 */
[----:B-1----:R-:W-:Y:S02]  /*ad50*/  @!P1 IMAD.WIDE R12, R13, 0x8, R4 ;  /* 0x000000080d0c9825 */ /* 0x002fe400078e0204 */
[----:B------:R-:W-:Y:S02]  /*ad60*/  @!P2 STS.64 [UR6+0x90], R2 ;  /* 0x00009002ff00a988 */ /* 0x000fe40008000a06 */
[C---:B0-----:R-:W-:Y:S02]  /*ad70*/  IMAD.WIDE R4, R19.reuse, 0x4, R10 ;  /* 0x0000000413047825 */ /* 0x041fe400078e020a */
[----:B------:R-:W-:Y:S02]  /*ad80*/  @!P1 STG.E.64 desc[UR12][R12.64], R16 ;  /* 0x000000100c009986 */ /* 0x000fe4000c101b0c */
[----:B--2---:R-:W-:Y:S01]  /*ad90*/  IMAD.WIDE R10, R19, 0x4, R14 ;  /* 0x00000004130a7825 */ /* 0x004fe200078e020e */
[----:B------:R-:W-:Y:S06]  /*ada0*/  BAR.SYNC.DEFER_BLOCKING 0x0 ;  /* 0x0000000000007b1d */ /* 0x000fec0000010000 */
[----:B------:R-:W5:Y:S04]  /*adb0*/  LDG.E.64 R4, desc[UR12][R4.64] ;  /* 0x0000000c04047981 */ /* 0x000f68000c1e1b00 */
[----:B------:R-:W5:Y:S04]  /*adc0*/  LDG.E.64 R10, desc[UR12][R10.64] ;  /* 0x0000000c0a0a7981 */ /* 0x000f68000c1e1b00 */
[----:B------:R-:W0:Y:S01]  /*add0*/  LDS.64 R20, [UR6+0x90] ;  /* 0x00009006ff147984 */ /* 0x000e220008000a00 */
[----:B------:R-:W-:-:S02]  /*ade0*/  ULDC.U8 UR6, c[0x0][0x28c] ;  /* 0x0000a30000067ab9 */ /* 0x000fc40000000000 */
[----:B------:R-:W-:Y:S01]  /*adf0*/  ISETP.NE.AND P4, PT, RZ, UR6, PT ;  /* 0x00000006ff007c0c */ /* 0x000fe2000bf85270 */
[----:B------:R-:W-:Y:S01]  /*ae00*/  UMOV UR6, UR5 ;  /* 0x0000000500067c82 */ /* 0x000fe20008000000 */
[----:B0-----:R-:W-:-:S04]  /*ae10*/  FMUL.FTZ R20, R20, UR7 ;  /* 0x0000000714147c20 */ /* 0x001fc80008410000 */
[----:B------:R-:W-:-:S04]  /*ae20*/  FMUL.FTZ R14, R20, R20 ;  /* 0x00000014140e7220 */ /* 0x000fc80000410000 */
[----:B------:R-:W-:Y:S01]  /*ae30*/  FFMA.FTZ R14, R21, UR7, -R14 ;  /* 0x00000007150e7c23 */ /* 0x000fe2000801080e */
[----:B------:R-:W-:-:S04]  /*ae40*/  HFMA2.MMA R21, -RZ, RZ, 1.875, 0 ;  /* 0x3f800000ff157435 */ /* 0x000fc800000001ff */
[----:B------:R-:W-:-:S13]  /*ae50*/  FSETP.GTU.FTZ.AND P1, PT, R14, RZ, PT ;  /* 0x000000ff0e00720b */ /* 0x000fda0003f3c000 */
[----:B------:R-:W0:Y:S02]  /*ae60*/  @P1 LDC R15, c[0x0][0x238] ;  /* 0x00008e00ff0f1b82 */ /* 0x000e240000000800 */
[----:B0-----:R-:W-:-:S04]  /*ae70*/  @P1 FADD.FTZ R14, R14, R15 ;  /* 0x0000000f0e0e1221 */ /* 0x001fc80000010000 */
[----:B------:R0:W1:Y:S03]  /*ae80*/  @P1 MUFU.RSQ R21, R14 ;  /* 0x0000000e00151308 */ /* 0x0000660000001400 */
.L_x_3793:
[----:B--2---:R-:W2:Y:S04]  /*ae90*/  LDL.U16 R2, [UR6] ;  /* 0x00000006ff027983 */ /* 0x004ea80008100400 */
[----:B0-----:R-:W3:Y:S04]  /*aea0*/  LDL.U16 R13, [UR6+0x4] ;  /* 0x00000406ff0d7983 */ /* 0x001ee80008100400 */
[----:B------:R-:W4:Y:S04]  /*aeb0*/  LDL.U16 R12, [UR6+0x2] ;  /* 0x00000206ff0c7983 */ /* 0x000f280008100400 */
[----:B------:R-:W4:Y:S04]  /*aec0*/  LDL.U16 R16, [UR6+0x8] ;  /* 0x00000806ff107983 */ /* 0x000f280008100400 */
[----:B------:R-:W4:Y:S04]  /*aed0*/  LDL.U16 R22, [UR6+0xc] ;  /* 0x00000c06ff167983 */ /* 0x000f280008100400 */
[----:B0-----:R-:W4:Y:S04]  /*aee0*/  LDL.U16 R14, [UR6+0x6] ;  /* 0x00000606ff0e7983 */ /* 0x001f280008100400 */
[----:B------:R-:W4:Y:S04]  /*aef0*/  LDL.U16 R17, [UR6+0xa] ;  /* 0x00000a06ff117983 */ /* 0x000f280008100400 */
[----:B------:R-:W4:Y:S01]  /*af00*/  LDL.U16 R18, [UR6+0xe] ;  /* 0x00000e06ff127983 */ /* 0x000f220008100400 */
[----:B-----5:R-:W-:-:S04]  /*af10*/  LEA R26, R23, R0, 0x3 ;  /* 0x00000000171a7211 */ /* 0x020fc800078e18ff */
[----:B------:R-:W-:Y:S02]  /*af20*/  ISETP.GE.U32.AND P1, PT, R26, UR10, PT ;  /* 0x0000000a1a007c0c */ /* 0x000fe4000bf26070 */
[----:B------:R-:W-:-:S04]  /*af30*/  SHF.R.S32.HI R43, RZ, 0x1f, R26 ;  /* 0x0000001fff2b7819 */ /* 0x000fc8000001141a */
[----:B------:R-:W-:Y:S02]  /*af40*/  ISETP.GE.OR.EX P1, PT, R43, UR11, P0, P1 ;  /* 0x0000000b2b007c0c */ /* 0x000fe40008726710 */
[----:B------:R-:W-:-:S04]  /*af50*/  IADD3 R33, R26, 0x8, RZ ;  /* 0x000000081a217810 */ /* 0x000fc80007ffe0ff */
[----:B------:R-:W-:Y:S02]  /*af60*/  ISETP.GE.U32.AND P3, PT, R33, UR10, PT ;  /* 0x0000000a21007c0c */ /* 0x000fe4000bf66070 */
[----:B------:R-:W-:-:S04]  /*af70*/  SHF.R.S32.HI R37, RZ, 0x1f, R33 ;  /* 0x0000001fff257819 */ /* 0x000fc80000011421 */
[----:B------:R-:W-:Y:S01]  /*af80*/  ISETP.GE.OR.EX P3, PT, R37, UR11, P0, P3 ;  /* 0x0000000b25007c0c */ /* 0x000fe20008766730 */
[----:B------:R-:W-:-:S05]  /*af90*/  VIADD R27, R26, 0x10 ;  /* 0x000000101a1b7836 */ /* 0x000fca0000000000 */
[----:B------:R-:W-:Y:S02]  /*afa0*/  ISETP.GE.U32.AND P2, PT, R27, UR10, PT ;  /* 0x0000000a1b007c0c */ /* 0x000fe4000bf46070 */
[----:B------:R-:W-:-:S04]  /*afb0*/  SHF.R.S32.HI R35, RZ, 0x1f, R27 ;  /* 0x0000001fff237819 */ /* 0x000fc8000001141b */
[----:B------:R-:W-:Y:S01]  /*afc0*/  ISETP.GE.OR.EX P2, PT, R35, UR11, P0, P2 ;  /* 0x0000000b23007c0c */ /* 0x000fe20008746720 */
[----:B------:R-:W-:Y:S01]  /*afd0*/  VIADD R23, R23, 0x4 ;  /* 0x0000000417177836 */ /* 0x000fe20000000000 */
[----:B------:R-:W-:Y:S01]  /*afe0*/  UIADD3 UR6, UR6, 0x10, URZ ;  /* 0x0000001006067890 */ /* 0x000fe2000fffe03f */
[----:B------:R-:W-:Y:S01]  /*aff0*/  BSSY B0, `(.L_x_3791) ;  /* 0x000007d000007945 */ /* 0x000fe20003800000 */
[----:B--2---:R-:W-:Y:S02]  /*b000*/  SHF.L.U32 R3, R2, 0x10, RZ ;  /* 0x0000001002037819 */ /* 0x004fe400000006ff */
[----:B---3--:R-:W-:-:S03]  /*b010*/  SHF.L.U32 R13, R13, 0x10, RZ ;  /* 0x000000100d0d7819 */ /* 0x008fc600000006ff */
[----:B------:R-:W-:Y:S01]  /*b020*/  FADD.FTZ R2, -R20, R3 ;  /* 0x0000000314027221 */ /* 0x000fe20000010100 */
[----:B----4-:R-:W-:Y:S02]  /*b030*/  IMAD.U32 R3, R12, 0x10000, RZ ;  /* 0x000100000c037824 */ /* 0x010fe400078e00ff */
[----:B------:R-:W-:Y:S01]  /*b040*/  FADD.FTZ R12, -R20, R13 ;  /* 0x0000000d140c7221 */ /* 0x000fe20000010100 */
[----:B-1----:R-:W-:-:S03]  /*b050*/  FMUL.FTZ R29, R2, R21 ;  /* 0x00000015021d7220 */ /* 0x002fc60000410000 */
[----:B------:R-:W-:Y:S01]  /*b060*/  FMUL.FTZ R15, R12, R21 ;  /* 0x000000150c0f7220 */ /* 0x000fe20000410000 */
[----:B------:R-:W-:-:S03]  /*b070*/  FADD.FTZ R2, -R20, R3 ;  /* 0x0000000314027221 */ /* 0x000fc60000010100 */
[--C-:B------:R-:W-:Y:S01]  /*b080*/  FFMA.FTZ R28, R4, R15, R10.reuse ;  /* 0x0000000f041c7223 */ /* 0x100fe2000001000a */
[----:B------:R-:W-:Y:S01]  /*b090*/  SHF.L.U32 R15, R16, 0x10, RZ ;  /* 0x00000010100f7819 */ /* 0x000fe200000006ff */
[----:B------:R-:W-:Y:S01]  /*b0a0*/  FFMA.FTZ R29, R4, R29, R10 ;  /* 0x0000001d041d7223 */ /* 0x000fe2000001000a */
[----:B------:R-:W-:Y:S01]  /*b0b0*/  FMUL.FTZ R2, R2, R21 ;  /* 0x0000001502027220 */ /* 0x000fe20000410000 */
[----:B------:R-:W-:Y:S02]  /*b0c0*/  IMAD.U32 R25, R22, 0x10000, RZ ;  /* 0x0001000016197824 */ /* 0x000fe400078e00ff */
[----:B------:R-:W-:Y:S02]  /*b0d0*/  IMAD.U32 R13, R14, 0x10000, RZ ;  /* 0x000100000e0d7824 */ /* 0x000fe400078e00ff */
[----:B------:R-:W-:Y:S01]  /*b0e0*/  FADD.FTZ R14, -R20, R15 ;  /* 0x0000000f140e7221 */ /* 0x000fe20000010100 */
[----:B------:R-:W-:Y:S01]  /*b0f0*/  @P4 FMUL.FTZ R3, R29, -1.4426950216293334961 ;  /* 0xbfb8aa3b1d034820 */ /* 0x000fe20000410000 */
[----:B------:R-:W-:-:S02]  /*b100*/  IMAD.U32 R17, R17, 0x10000, RZ ;  /* 0x0001000011117824 */ /* 0x000fc400078e00ff */
[C---:B------:R-:W-:Y:S01]  /*b110*/  FFMA.FTZ R30, R5.reuse, R2, R11 ;  /* 0x00000002051e7223 */ /* 0x040fe2000001000b */
[----:B------:R-:W-:Y:S01]  /*b120*/  FADD.FTZ R16, -R20, R25 ;  /* 0x0000001914107221 */ /* 0x000fe20000010100 */
[-C--:B------:R-:W-:Y:S01]  /*b130*/  FMUL.FTZ R19, R14, R21.reuse ;  /* 0x000000150e137220 */ /* 0x080fe20000410000 */
[----:B------:R-:W-:Y:S01]  /*b140*/  FADD.FTZ R14, -R20, R17 ;  /* 0x00000011140e7221 */ /* 0x000fe20000010100 */
[----:B------:R-:W-:Y:S01]  /*b150*/  @P4 FMUL.FTZ R2, R30, -1.4426950216293334961 ;  /* 0xbfb8aa3b1e024820 */ /* 0x000fe20000410000 */
[----:B------:R-:W-:Y:S01]  /*b160*/  FMUL.FTZ R17, R16, R21 ;  /* 0x0000001510117220 */ /* 0x000fe20000410000 */
[----:B------:R-:W0:Y:S01]  /*b170*/  @P4 MUFU.EX2 R3, R3 ;  /* 0x0000000300034308 */ /* 0x000e220000000800 */
[----:B------:R-:W-:Y:S02]  /*b180*/  FADD.FTZ R12, -R20, R13 ;  /* 0x0000000d140c7221 */ /* 0x000fe40000010100 */
[--C-:B------:R-:W-:Y:S02]  /*b190*/  FFMA.FTZ R22, R4, R17, R10.reuse ;  /* 0x0000001104167223 */ /* 0x100fe4000001000a */
[----:B------:R-:W-:Y:S01]  /*b1a0*/  FMUL.FTZ R12, R12, R21 ;  /* 0x000000150c0c7220 */ /* 0x000fe20000410000 */
[----:B------:R-:W1:Y:S02]  /*b1b0*/  @!P1 LDC.64 R16, c[0x0][0x270] ;  /* 0x00009c00ff109b82 */ /* 0x000e640000000a00 */
[----:B------:R-:W2:Y:S01]  /*b1c0*/  @P4 MUFU.EX2 R2, R2 ;  /* 0x0000000200024308 */ /* 0x000ea20000000800 */
[----:B------:R-:W-:Y:S01]  /*b1d0*/  @P4 FMUL.FTZ R13, R28, -1.4426950216293334961 ;  /* 0xbfb8aa3b1c0d4820 */ /* 0x000fe20000410000 */
[----:B------:R-:W-:Y:S01]  /*b1e0*/  FFMA.FTZ R31, R5, R12, R11 ;  /* 0x0000000c051f7223 */ /* 0x000fe2000001000b */
[----:B------:R-:W-:-:S03]  /*b1f0*/  FFMA.FTZ R24, R4, R19, R10 ;  /* 0x0000001304187223 */ /* 0x000fc6000001000a */
[----:B------:R-:W-:Y:S02]  /*b200*/  @P4 FMUL.FTZ R12, R31, -1.4426950216293334961 ;  /* 0xbfb8aa3b1f0c4820 */ /* 0x000fe40000410000 */
[----:B------:R3:W4:Y:S01]  /*b210*/  @P4 MUFU.EX2 R15, R13 ;  /* 0x0000000d000f4308 */ /* 0x0007220000000800 */
[----:B------:R-:W-:Y:S01]  /*b220*/  FMUL.FTZ R14, R14, R21 ;  /* 0x000000150e0e7220 */ /* 0x000fe20000410000 */
[----:B0-----:R-:W-:Y:S01]  /*b230*/  @P4 FADD.FTZ R3, R3, 1 ;  /* 0x3f80000003034421 */ /* 0x001fe20000010000 */
[----:B---3--:R-:W-:-:S05]  /*b240*/  @P4 FMUL.FTZ R13, R24, -1.4426950216293334961 ;  /* 0xbfb8aa3b180d4820 */ /* 0x008fca0000410000 */
[----:B------:R-:W0:Y:S01]  /*b250*/  @P4 MUFU.EX2 R19, R12 ;  /* 0x0000000c00134308 */ /* 0x000e220000000800 */
[----:B------:R-:W-:Y:S01]  /*b260*/  FFMA.FTZ R25, R5, R14, R11 ;  /* 0x0000000e05197223 */ /* 0x000fe2000001000b */
[----:B--2---:R-:W-:-:S06]  /*b270*/  @P4 FADD.FTZ R14, R2, 1 ;  /* 0x3f800000020e4421 */ /* 0x004fcc0000010000 */
[----:B------:R2:W-:Y:S08]  /*b280*/  @P4 MUFU.EX2 R40, R13 ;  /* 0x0000000d00284308 */ /* 0x0005f00000000800 */
[----:B------:R3:W0:Y:S01]  /*b290*/  @P4 MUFU.RCP R36, R3 ;  /* 0x0000000300244308 */ /* 0x0006220000001000 */
[----:B--2---:R-:W2:Y:S01]  /*b2a0*/  @!P1 LDC.64 R12, c[0x0][0x210] ;  /* 0x00008400ff0c9b82 */ /* 0x004ea20000000a00 */
[----:B-1----:R-:W-:-:S06]  /*b2b0*/  @!P1 IMAD R42, R43, R16, RZ ;  /* 0x000000102b2a9224 */ /* 0x002fcc00078e02ff */
[----:B------:R1:W1:Y:S01]  /*b2c0*/  @P4 MUFU.RCP R41, R14 ;  /* 0x0000000e00294308 */ /* 0x0002620000001000 */
[----:B---3--:R-:W3:Y:S01]  /*b2d0*/  @!P3 LDC.64 R2, c[0x0][0x270] ;  /* 0x00009c00ff02bb82 */ /* 0x008ee20000000a00 */
[----:B------:R-:W-:Y:S02]  /*b2e0*/  @!P1 IMAD R45, R26, R17, R42 ;  /* 0x000000111a2d9224 */ /* 0x000fe400078e022a */
[----:B----4-:R-:W-:Y:S01]  /*b2f0*/  @P4 FADD.FTZ R39, R15, 1 ;  /* 0x3f8000000f274421 */ /* 0x010fe20000010000 */
[----:B0-----:R-:W-:Y:S01]  /*b300*/  @P4 FADD.FTZ R38, R19, 1 ;  /* 0x3f80000013264421 */ /* 0x001fe20000010000 */
[----:B------:R-:W-:Y:S01]  /*b310*/  SHF.L.U32 R17, R18, 0x10, RZ ;  /* 0x0000001012117819 */ /* 0x000fe200000006ff */
[----:B------:R-:W-:Y:S01]  /*b320*/  @!P1 IMAD.MOV.U32 R15, RZ, RZ, R9 ;  /* 0x000000ffff0f9224 */ /* 0x000fe200078e0009 */
[----:B-1----:R-:W-:Y:S01]  /*b330*/  @!P1 MOV R14, R6 ;  /* 0x00000006000e9202 */ /* 0x002fe20000000f00 */
[----:B------:R-:W0:Y:S01]  /*b340*/  @!P3 LDC.64 R18, c[0x0][0x210] ;  /* 0x00008400ff12bb82 */ /* 0x000e220000000a00 */
[----:B------:R-:W-:Y:S01]  /*b350*/  @P4 FMUL.FTZ R29, R29, R36 ;  /* 0x000000241d1d4220 */ /* 0x000fe20000410000 */
[----:B------:R-:W-:Y:S01]  /*b360*/  FADD.FTZ R36, -R20, R17 ;  /* 0x0000001114247221 */ /* 0x000fe20000010100 */
[----:B------:R-:W-:Y:S01]  /*b370*/  @P4 FMUL.FTZ R34, R25, -1.4426950216293334961 ;  /* 0xbfb8aa3b19224820 */ /* 0x000fe20000410000 */
[----:B------:R-:W-:Y:S01]  /*b380*/  @!P1 IMAD.WIDE.U32 R14, R26, R16, R14 ;  /* 0x000000101a0e9225 */ /* 0x000fe200078e000e */
[----:B------:R-:W1:Y:S03]  /*b390*/  @P4 MUFU.RCP R39, R39 ;  /* 0x0000002700274308 */ /* 0x000e660000001000 */
[----:B------:R-:W4:Y:S01]  /*b3a0*/  @!P2 LDC.64 R16, c[0x0][0x270] ;  /* 0x00009c00ff10ab82 */ /* 0x000f220000000a00 */
[----:B------:R-:W-:Y:S01]  /*b3b0*/  @P4 FMUL.FTZ R30, R30, R41 ;  /* 0x000000291e1e4220 */ /* 0x000fe20000410000 */
[----:B------:R-:W-:-:S03]  /*b3c0*/  @!P1 IMAD.IADD R15, R15, 0x1, R45 ;  /* 0x000000010f0f9824 */ /* 0x000fc600078e022d */
[----:B------:R-:W1:Y:S01]  /*b3d0*/  @P4 MUFU.RCP R38, R38 ;  /* 0x0000002600264308 */ /* 0x000e620000001000 */
[----:B--2---:R-:W-:Y:S01]  /*b3e0*/  @!P1 LEA R12, P5, R14, R12, 0x1 ;  /* 0x0000000c0e0c9211 */ /* 0x004fe200078a08ff */
[----:B------:R-:W-:Y:S01]  /*b3f0*/  FMUL.FTZ R36, R36, R21 ;  /* 0x0000001524247220 */ /* 0x000fe20000410000 */
[----:B------:R-:W-:Y:S01]  /*b400*/  @!P1 F2FP.BF16.F32.PACK_AB R45, R30, R29 ;  /* 0x0000001d1e2d923e */ /* 0x000fe200000010ff */
[----:B---3--:R-:W-:Y:S01]  /*b410*/  @!P3 IMAD R30, R37, R2, RZ ;  /* 0x00000002251eb224 */ /* 0x008fe200078e02ff */
[----:B------:R-:W-:Y:S01]  /*b420*/  @!P1 LEA.HI.X R13, R14, R13, R15, 0x1, P5 ;  /* 0x0000000d0e0d9211 */ /* 0x000fe200028f0c0f */
[----:B------:R-:W-:Y:S01]  /*b430*/  FFMA.FTZ R41, R5, R36, R11 ;  /* 0x0000002405297223 */ /* 0x000fe2000001000b */
[----:B------:R-:W2:Y:S01]  /*b440*/  @!P2 LDC.64 R14, c[0x0][0x210] ;  /* 0x00008400ff0eab82 */ /* 0x000ea20000000a00 */
[----:B------:R-:W3:Y:S01]  /*b450*/  @P4 MUFU.EX2 R34, R34 ;  /* 0x0000002200224308 */ /* 0x000ee20000000800 */
[----:B------:R-:W-:Y:S01]  /*b460*/  @!P3 MOV R36, R6 ;  /* 0x000000060024b202 */ /* 0x000fe20000000f00 */
[----:B------:R-:W-:-:S02]  /*b470*/  @!P3 IMAD.MOV.U32 R37, RZ, RZ, R9 ;  /* 0x000000ffff25b224 */ /* 0x000fc400078e0009 */
[----:B------:R-:W-:Y:S01]  /*b480*/  @P4 FMUL.FTZ R32, R22, -1.4426950216293334961 ;  /* 0xbfb8aa3b16204820 */ /* 0x000fe20000410000 */
[----:B------:R-:W-:Y:S01]  /*b490*/  @P4 FMUL.FTZ R29, R41, -1.4426950216293334961 ;  /* 0xbfb8aa3b291d4820 */ /* 0x000fe20000410000 */
[C---:B------:R-:W-:Y:S02]  /*b4a0*/  @!P3 IMAD R3, R33.reuse, R3, R30 ;  /* 0x000000032103b224 */ /* 0x040fe400078e021e */
[----:B------:R-:W-:Y:S01]  /*b4b0*/  @!P3 IMAD.WIDE.U32 R36, R33, R2, R36 ;  /* 0x000000022124b225 */ /* 0x000fe200078e0024 */
[----:B------:R-:W2:Y:S03]  /*b4c0*/  @P4 MUFU.EX2 R30, R29 ;  /* 0x0000001d001e4308 */ /* 0x000ea60000000800 */
[----:B-1----:R-:W-:Y:S01]  /*b4d0*/  @P4 FMUL.FTZ R28, R28, R39 ;  /* 0x000000271c1c4220 */ /* 0x002fe20000410000 */
[----:B------:R-:W-:Y:S01]  /*b4e0*/  @P4 FMUL.FTZ R31, R31, R38 ;  /* 0x000000261f1f4220 */ /* 0x000fe20000410000 */
[----:B0-----:R-:W-:-:S02]  /*b4f0*/  @!P3 LEA R18, P5, R36, R18, 0x1 ;  /* 0x000000122412b211 */ /* 0x001fc400078a08ff */
[----:B------:R-:W-:Y:S01]  /*b500*/  @!P3 IADD3 R2, R37, R3, RZ ;  /* 0x000000032502b210 */ /* 0x000fe20007ffe0ff */
[----:B------:R-:W0:Y:S01]  /*b510*/  @P4 MUFU.EX2 R32, R32 ;  /* 0x0000002000204308 */ /* 0x000e220000000800 */
[----:B---3--:R-:W-:Y:S01]  /*b520*/  @P4 FADD.FTZ R34, R34, 1 ;  /* 0x3f80000022224421 */ /* 0x008fe20000010000 */
[----:B------:R-:W-:Y:S01]  /*b530*/  @!P3 F2FP.BF16.F32.PACK_AB R31, R31, R28 ;  /* 0x0000001c1f1fb23e */ /* 0x000fe200000010ff */
[-C--:B----4-:R-:W-:Y:S01]  /*b540*/  @!P2 IMAD R28, R35, R16.reuse, RZ ;  /* 0x00000010231ca224 */ /* 0x090fe200078e02ff */
[----:B------:R-:W-:Y:S01]  /*b550*/  @!P3 LEA.HI.X R19, R36, R19, R2, 0x1, P5 ;  /* 0x000000132413b211 */ /* 0x000fe200028f0c02 */
[----:B------:R-:W-:Y:S01]  /*b560*/  @!P2 IMAD.MOV.U32 R2, RZ, RZ, R6 ;  /* 0x000000ffff02a224 */ /* 0x000fe200078e0006 */
[----:B------:R-:W-:Y:S01]  /*b570*/  @!P2 MOV R3, R9 ;  /* 0x000000090003a202 */ /* 0x000fe20000000f00 */
[----:B------:R-:W-:Y:S01]  /*b580*/  @P4 FADD.FTZ R40, R40, 1 ;  /* 0x3f80000028284421 */ /* 0x000fe20000010000 */
[C---:B------:R-:W-:Y:S01]  /*b590*/  @!P2 IMAD R17, R27.reuse, R17, R28 ;  /* 0x000000111b11a224 */ /* 0x040fe200078e021c */
[----:B------:R-:W-:Y:S01]  /*b5a0*/  @P4 MUFU.RCP R34, R34 ;  /* 0x0000002200224308 */ /* 0x000fe20000001000 */
[----:B------:R-:W-:Y:S01]  /*b5b0*/  @!P2 IMAD.WIDE.U32 R2, R27, R16, R2 ;  /* 0x000000101b02a225 */ /* 0x000fe200078e0002 */
[----:B------:R1:W-:Y:S06]  /*b5c0*/  @!P1 STG.E desc[UR12][R12.64], R45 ;  /* 0x0000002d0c009986 */ /* 0x0003ec000c10190c */
[----:B------:R-:W3:Y:S01]  /*b5d0*/  @P4 MUFU.RCP R43, R40 ;  /* 0x00000028002b4308 */ /* 0x000ee20000001000 */
[----:B------:R-:W-:Y:S01]  /*b5e0*/  VIADD R27, R26, 0x18 ;  /* 0x000000181a1b7836 */ /* 0x000fe20000000000 */
[----:B--2---:R-:W-:Y:S01]  /*b5f0*/  @!P2 LEA R14, P1, R2, R14, 0x1 ;  /* 0x0000000e020ea211 */ /* 0x004fe200078208ff */
[----:B------:R-:W-:Y:S01]  /*b600*/  @P4 FADD.FTZ R30, R30, 1 ;  /* 0x3f8000001e1e4421 */ /* 0x000fe20000010000 */
[----:B------:R-:W-:Y:S01]  /*b610*/  @!P2 IADD3 R3, R3, R17, RZ ;  /* 0x000000110303a210 */ /* 0x000fe20007ffe0ff */
[----:B0-----:R-:W-:Y:S01]  /*b620*/  @P4 FADD.FTZ R32, R32, 1 ;  /* 0x3f80000020204421 */ /* 0x001fe20000010000 */
[----:B-1----:R-:W-:-:S02]  /*b630*/  SHF.R.S32.HI R12, RZ, 0x1f, R27 ;  /* 0x0000001fff0c7819 */ /* 0x002fc4000001141b */
[----:B------:R-:W-:Y:S02]  /*b640*/  @!P2 LEA.HI.X R15, R2, R15, R3, 0x1, P1 ;  /* 0x0000000f020fa211 */ /* 0x000fe400008f0c03 */
[----:B------:R-:W-:Y:S01]  /*b650*/  ISETP.GE.U32.AND P1, PT, R27, UR10, PT ;  /* 0x0000000a1b007c0c */ /* 0x000fe2000bf26070 */
[----:B------:R-:W0:Y:S03]  /*b660*/  @P4 MUFU.RCP R29, R32 ;  /* 0x00000020001d4308 */ /* 0x000e260000001000 */
[----:B------:R-:W-:-:S05]  /*b670*/  ISETP.GE.OR.EX P1, PT, R12, UR11, P0, P1 ;  /* 0x0000000b0c007c0c */ /* 0x000fca0008726710 */
[----:B------:R-:W1:Y:S01]  /*b680*/  @P4 MUFU.RCP R30, R30 ;  /* 0x0000001e001e4308 */ /* 0x000e620000001000 */
[----:B---3--:R-:W-:Y:S01]  /*b690*/  @P4 FMUL.FTZ R24, R24, R43 ;  /* 0x0000002b18184220 */ /* 0x008fe20000410000 */
[----:B------:R-:W-:Y:S01]  /*b6a0*/  @P4 FMUL.FTZ R25, R25, R34 ;  /* 0x0000002219194220 */ /* 0x000fe20000410000 */
[----:B------:R2:W-:Y:S04]  /*b6b0*/  @!P3 STG.E desc[UR12][R18.64], R31 ;  /* 0x0000001f1200b986 */ /* 0x0005e8000c10190c */
[----:B------:R-:W-:Y:S01]  /*b6c0*/  @!P2 F2FP.BF16.F32.PACK_AB R25, R25, R24 ;  /* 0x000000181919a23e */ /* 0x000fe200000010ff */
[----:B0-----:R-:W-:-:S04]  /*b6d0*/  @P4 FMUL.FTZ R22, R22, R29 ;  /* 0x0000001d16164220 */ /* 0x001fc80000410000 */
[----:B------:R2:W-:Y:S01]  /*b6e0*/  @!P2 STG.E desc[UR12][R14.64], R25 ;  /* 0x000000190e00a986 */ /* 0x0005e2000c10190c */
[----:B------:R-:W-:Y:S01]  /*b6f0*/  ISETP.NE.AND P2, PT, R23, 0x40, PT ;  /* 0x000000401700780c */ /* 0x000fe20003f45270 */
[----:B-1----:R-:W-:Y:S01]  /*b700*/  @P4 FMUL.FTZ R41, R41, R30 ;  /* 0x0000001e29294220 */ /* 0x002fe20000410000 */
[----:B------:R-:W-:Y:S11]  /*b710*/  @P1 BRA `(.L_x_3792) ;  /* 0x0000000000281947 */ /* 0x000ff60003800000 */
[----:B------:R-:W-:Y:S01]  /*b720*/  MOV R2, R6 ;  /* 0x0000000600027202 */ /* 0x000fe20000000f00 */
[----:B------:R-:W-:Y:S01]  /*b730*/  IMAD R12, R12, UR16, RZ ;  /* 0x000000100c0c7c24 */ /* 0x000fe2000f8e02ff */
[----:B------:R-:W-:Y:S01]  /*b740*/  F2FP.BF16.F32.PACK_AB R41, R41, R22 ;  /* 0x000000162929723e */ /* 0x000fe200000010ff */
[----:B------:R-:W-:Y:S02]  /*b750*/  IMAD.MOV.U32 R3, RZ, RZ, R9 ;  /* 0x000000ffff037224 */ /* 0x000fe400078e0009 */
[C---:B------:R-:W-:Y:S02]  /*b760*/  IMAD R13, R27.reuse, UR17, R12 ;  /* 0x000000111b0d7c24 */ /* 0x040fe4000f8e020c */
[----:B------:R-:W-:-:S05]  /*b770*/  IMAD.WIDE.U32 R2, R27, UR16, R2 ;  /* 0x000000101b027c25 */ /* 0x000fca000f8e0002 */
[----:B------:R-:W-:Y:S02]  /*b780*/  IADD3 R3, R3, R13, RZ ;  /* 0x0000000d03037210 */ /* 0x000fe40007ffe0ff */
[----:B------:R-:W-:-:S04]  /*b790*/  LEA R12, P1, R2, UR18, 0x1 ;  /* 0x00000012020c7c11 */ /* 0x000fc8000f8208ff */
[----:B------:R-:W-:-:S05]  /*b7a0*/  LEA.HI.X R13, R2, UR19, R3, 0x1, P1 ;  /* 0x00000013020d7c11 */ /* 0x000fca00088f0c03 */
[----:B------:R0:W-:Y:S04]  /*b7b0*/  STG.E desc[UR12][R12.64], R41 ;  /* 0x000000290c007986 */ /* 0x0001e8000c10190c */
.L_x_3792:
[----:B------:R-:W-:Y:S05]  /*b7c0*/  BSYNC B0 ;  /* 0x0000000000007941 */ /* 0x000fea0003800000 */
.L_x_3791:
        /* <DEDUP_REMOVED lines=10> */
[----:B------:R-:W-:Y:S05]  /*b870*/  EXIT ;  /* 0x000000000000794d */ /* 0x000fea0003800000 */
.L_x_3795:
        /* <DEDUP_REMOVED lines=16> */
.L_x_5633:


//--------------------- .text._Z35group_norm_nhwc_fwd_one_pass_kernelI11Bf16IOBf16WLi64ELi120ELi480EEv26Group_norm_nhwc_fwd_params --------------------------
	.section	.text._Z35group_norm_nhwc_fwd_one_pass_kernelI11Bf16IOBf16WLi64ELi120ELi480EEv26Group_norm_nhwc_fwd_params,"ax",@progbits
	.align	128
        .global         _Z35group_norm_nhwc_fwd_one_pass_kernelI11Bf16IOBf16WLi64ELi120ELi480EEv26Group_norm_nhwc_fwd_params
        .type           _Z35group_norm_nhwc_fwd_one_pass_kernelI11Bf16IOBf16WLi64ELi120ELi480EEv26Group_norm_nhwc_fwd_params,@function
        .size           _Z35group_norm_nhwc_fwd_one_pass_kernelI11Bf16IOBf16WLi64ELi120ELi480EEv26Group_norm_nhwc_fwd_params,(.L_x_5634 - _Z35group_norm_nhwc_fwd_one_pass_kernelI11Bf16IOBf16WLi64ELi120ELi480EEv26Group_norm_nhwc_fwd_params)
        .other          _Z35group_norm_nhwc_fwd_one_pass_kernelI11Bf16IOBf16WLi64ELi120ELi480EEv26Group_norm_nhwc_fwd_params,@"STO_CUDA_ENTRY STV_DEFAULT"
_Z35group_norm_nhwc_fwd_one_pass_kernelI11Bf16IOBf16WLi64ELi120ELi480EEv26Group_norm_nhwc_fwd_params:
.text._Z35group_norm_nhwc_fwd_one_pass_kernelI11Bf16IOBf16WLi64ELi120ELi480EEv26Group_norm_nhwc_fwd_params:
        /* <DEDUP_REMOVED lines=45> */
.L_x_3832:
[----:B0-----:R-:W0:Y:S01]  /*02d0*/  LDC R21, c[0x0][0x288] ;  /* 0x0000a200ff157b82 */ /* 0x001e220000000800 */
[----:B------:R-:W-:Y:S01]  /*02e0*/  IABS R20, R6 ;  /* 0x0000000600147213 */ /* 0x000fe20000000000 */
[----:B------:R-:W-:Y:S01]  /*02f0*/  ULDC.64 UR12, c[0x0][0x280] ;  /* 0x0000a000000c7ab9 */ /* 0x000fe20000000a00 */
[----:B------:R-:W-:-:S05]  /*0300*/  ULDC.64 UR14, c[0x0][0x278] ;  /* 0x00009e00000e7ab9 */ /* 0x000fca0000000a00 */
[----:B-1----:R-:W1:Y:S08]  /*0310*/  @P1 LDC.64 R28, c[0x0][0x220] ;  /* 0x00008800ff1c1b82 */ /* 0x002e700000000a00 */
[----:B------:R-:W2:Y:S01]  /*0320*/  @P2 LDC.64 R34, c[0x0][0x270] ;  /* 0x00009c00ff222b82 */ /* 0x000ea20000000a00 */
[----:B0-----:R-:W-:-:S07]  /*0330*/  IABS R18, R21 ;  /* 0x0000001500127213 */ /* 0x001fce0000000000 */
[----:B------:R-:W0:Y:S01]  /*0340*/  @P3 LDC.64 R24, c[0x0][0x270] ;  /* 0x00009c00ff183b82 */ /* 0x000e220000000a00 */
[----:B------:R-:W3:Y:S07]  /*0350*/  I2F.RP R15, R18 ;  /* 0x00000012000f7306 */ /* 0x000eee0000209400 */
[----:B------:R-:W4:Y:S08]  /*0360*/  @P2 LDC.64 R32, c[0x0][0x220] ;  /* 0x00008800ff202b82 */ /* 0x000f300000000a00 */
[----:B------:R-:W5:Y:S01]  /*0370*/  @P3 LDC.64 R30, c[0x0][0x220] ;  /* 0x00008800ff1e3b82 */ /* 0x000f620000000a00 */
[----:B---3--:R-:W3:Y:S07]  /*0380*/  MUFU.RCP R15, R15 ;  /* 0x0000000f000f7308 */ /* 0x008eee0000001000 */
[----:B------:R-:W5:Y:S01]  /*0390*/  @P4 LDC.64 R22, c[0x0][0x270] ;  /* 0x00009c00ff164b82 */ /* 0x000f620000000a00 */
[----:B0-----:R-:W-:-:S04]  /*03a0*/  @P3 IMAD R26, R11, R24, RZ ;  /* 0x000000180b1a3224 */ /* 0x001fc800078e02ff */
[----:B------:R-:W-:Y:S01]  /*03b0*/  @P3 IMAD R45, R4, R25, R26 ;  /* 0x00000019042d3224 */ /* 0x000fe200078e021a */
[----:B---3--:R-:W-:-:S04]  /*03c0*/  IADD3 R16, R15, 0xffffffe, RZ ;  /* 0x0ffffffe0f107810 */ /* 0x008fc80007ffe0ff */
[----:B------:R0:W3:Y:S02]  /*03d0*/  F2I.FTZ.U32.TRUNC.NTZ R17, R16 ;  /* 0x0000001000117305 */ /* 0x0000e4000021f000 */
[----:B0-----:R-:W-:Y:S02]  /*03e0*/  MOV R16, RZ ;  /* 0x000000ff00107202 */ /* 0x001fe40000000f00 */
[----:B---3--:R-:W-:-:S05]  /*03f0*/  IADD3 R19, RZ, -R17, RZ ;  /* 0x80000011ff137210 */ /* 0x008fca0007ffe0ff */
        /* <DEDUP_REMOVED lines=12> */
[----:B------:R-:W0:Y:S01]  /*04c0*/  LDC R18, c[0x0][0x294] ;  /* 0x0000a500ff127b82 */ /* 0x000e220000000800 */
        /* <DEDUP_REMOVED lines=10> */
[----:B0-----:R-:W-:Y:S01]  /*0570*/  IMAD R15, R18, UR7, R15 ;  /* 0x00000007120f7c24 */ /* 0x001fe2000f8e020f */
        /* <DEDUP_REMOVED lines=24> */
[----:B------:R-:W0:Y:S03]  /*0700*/  @P5 LDC.64 R20, c[0x0][0x270] ;  /* 0x00009c00ff145b82 */ /* 0x000e260000000a00 */
[----:B------:R-:W-:Y:S01]  /*0710*/  @P1 IADD3 R17, R17, R19, RZ ;  /* 0x0000001311111210 */ /* 0x000fe20007ffe0ff */
[----:B------:R-:W-:Y:S01]  /*0720*/  @P2 IMAD R19, R3, R35, R18 ;  /* 0x0000002303132224 */ /* 0x000fe200078e0212 */
[----:B-1----:R-:W-:-:S03]  /*0730*/  @P1 LEA R28, P6, R16, R28, 0x1 ;  /* 0x0000001c101c1211 */ /* 0x002fc600078c08ff */
[----:B------:R-:W1:Y:S01]  /*0740*/  @P4 LDC.64 R26, c[0x0][0x220] ;  /* 0x00008800ff1a4b82 */ /* 0x000e620000000a00 */
[----:B------:R-:W-:Y:S02]  /*0750*/  @P1 LEA.HI.X R29, R16, R29, R17, 0x1, P6 ;  /* 0x0000001d101d1211 */ /* 0x000fe400030f0c11 */
[----:B------:R-:W-:Y:S02]  /*0760*/  @P2 MOV R16, R48 ;  /* 0x0000003000102202 */ /* 0x000fe40000000f00 */
[----:B------:R-:W-:-:S03]  /*0770*/  @P2 MOV R17, R51 ;  /* 0x0000003300112202 */ /* 0x000fc60000000f00 */
[----:B------:R-:W-:Y:S01]  /*0780*/  @P2 IMAD.WIDE.U32 R34, R3, R34, R16 ;  /* 0x0000002203222225 */ /* 0x000fe200078e0010 */
[----:B------:R-:W-:Y:S02]  /*0790*/  @P3 MOV R16, R48 ;  /* 0x0000003000103202 */ /* 0x000fe40000000f00 */
[----:B------:R-:W-:Y:S02]  /*07a0*/  @P3 MOV R17, R51 ;  /* 0x0000003300113202 */ /* 0x000fe40000000f00 */
[----:B------:R-:W-:Y:S01]  /*07b0*/  @P2 IADD3 R35, R35, R19, RZ ;  /* 0x0000001323232210 */ /* 0x000fe20007ffe0ff */
[----:B0-----:R-:W-:Y:S01]  /*07c0*/  @P5 IMAD R36, R43, R20, RZ ;  /* 0x000000142b245224 */ /* 0x001fe200078e02ff */
[----:B----4-:R-:W-:Y:S01]  /*07d0*/  @P2 LEA R32, P6, R34, R32, 0x1 ;  /* 0x0000002022202211 */ /* 0x010fe200078c08ff */
[----:B------:R-:W-:Y:S01]  /*07e0*/  @P3 IMAD.WIDE.U32 R24, R4, R24, R16 ;  /* 0x0000001804183225 */ /* 0x000fe200078e0010 */
[----:B------:R-:W0:Y:S02]  /*07f0*/  @P5 LDC.64 R18, c[0x0][0x220] ;  /* 0x00008800ff125b82 */ /* 0x000e240000000a00 */
[----:B------:R-:W-:Y:S01]  /*0800*/  @P2 LEA.HI.X R33, R34, R33, R35, 0x1, P6 ;  /* 0x0000002122212211 */ /* 0x000fe200030f0c23 */
[----:B-----5:R-:W-:Y:S01]  /*0810*/  @P4 IMAD R34, R13, R22, RZ ;  /* 0x000000160d224224 */ /* 0x020fe200078e02ff */
[----:B------:R-:W-:Y:S01]  /*0820*/  @P3 IADD3 R25, R25, R45, RZ ;  /* 0x0000002d19193210 */ /* 0x000fe20007ffe0ff */
[----:B------:R-:W-:Y:S01]  /*0830*/  @P5 IMAD R21, R39, R21, R36 ;  /* 0x0000001527155224 */ /* 0x000fe200078e0224 */
[----:B------:R-:W-:Y:S01]  /*0840*/  @P3 LEA R30, P6, R24, R30, 0x1 ;  /* 0x0000001e181e3211 */ /* 0x000fe200078c08ff */
[----:B------:R-:W-:Y:S01]  /*0850*/  @P4 IMAD R43, R5, R23, R34 ;  /* 0x00000017052b4224 */ /* 0x000fe200078e0222 */
[----:B------:R-:W2:Y:S01]  /*0860*/  @P0 LDC.64 R16, c[0x0][0x270] ;  /* 0x00009c00ff100b82 */ /* 0x000ea20000000a00 */
[----:B------:R-:W-:-:S02]  /*0870*/  @P5 MOV R34, R48 ;  /* 0x0000003000225202 */ /* 0x000fc40000000f00 */
[----:B------:R-:W-:Y:S02]  /*0880*/  @P3 LEA.HI.X R31, R24, R31, R25, 0x1, P6 ;  /* 0x0000001f181f3211 */ /* 0x000fe400030f0c19 */
[----:B------:R-:W-:Y:S02]  /*0890*/  @P4 MOV R24, R48 ;  /* 0x0000003000184202 */ /* 0x000fe40000000f00 */
[-C--:B------:R-:W-:Y:S02]  /*08a0*/  @P4 MOV R25, R51.reuse ;  /* 0x0000003300194202 */ /* 0x080fe40000000f00 */
[----:B------:R-:W-:Y:S02]  /*08b0*/  @P5 MOV R35, R51 ;  /* 0x0000003300235202 */ /* 0x000fe40000000f00 */
[----:B------:R-:W-:Y:S01]  /*08c0*/  MOV R36, RZ ;  /* 0x000000ff00247202 */ /* 0x000fe20000000f00 */
[----:B------:R-:W-:Y:S02]  /*08d0*/  @P4 IMAD.WIDE.U32 R24, R5, R22, R24 ;  /* 0x0000001605184225 */ /* 0x000fe400078e0018 */
[----:B------:R-:W3:Y:S02]  /*08e0*/  @P0 LDC.64 R22, c[0x0][0x220] ;  /* 0x00008800ff160b82 */ /* 0x000ee40000000a00 */
[----:B------:R-:W-:Y:S01]  /*08f0*/  @P5 IMAD.WIDE.U32 R34, R39, R20, R34 ;  /* 0x0000001427225225 */ /* 0x000fe200078e0022 */
[----:B------:R-:W-:-:S02]  /*0900*/  @P4 IADD3 R20, R25, R43, RZ ;  /* 0x0000002b19144210 */ /* 0x000fc40007ffe0ff */
[----:B-1----:R-:W-:-:S04]  /*0910*/  @P4 LEA R26, P6, R24, R26, 0x1 ;  /* 0x0000001a181a4211 */ /* 0x002fc800078c08ff */
[----:B------:R-:W-:Y:S01]  /*0920*/  @P4 LEA.HI.X R27, R24, R27, R20, 0x1, P6 ;  /* 0x0000001b181b4211 */ /* 0x000fe200030f0c14 */
[----:B--2---:R-:W-:Y:S01]  /*0930*/  @P0 IMAD R41, R41, R16, RZ ;  /* 0x0000001029290224 */ /* 0x004fe200078e02ff */
[----:B------:R-:W-:Y:S02]  /*0940*/  @P5 IADD3 R20, R35, R21, RZ ;  /* 0x0000001523145210 */ /* 0x000fe40007ffe0ff */
[----:B0-----:R-:W-:Y:S01]  /*0950*/  @P5 LEA R18, P6, R34, R18, 0x1 ;  /* 0x0000001222125211 */ /* 0x001fe200078c08ff */
[----:B------:R-:W-:Y:S01]  /*0960*/  @P0 IMAD R41, R38, R17, R41 ;  /* 0x0000001126290224 */ /* 0x000fe200078e0229 */
[----:B------:R-:W-:Y:S02]  /*0970*/  @P0 MOV R21, R51 ;  /* 0x0000003300150202 */ /* 0x000fe40000000f00 */
[----:B------:R-:W-:Y:S02]  /*0980*/  @P5 LEA.HI.X R19, R34, R19, R20, 0x1, P6 ;  /* 0x0000001322135211 */ /* 0x000fe400030f0c14 */
[----:B------:R-:W-:-:S02]  /*0990*/  @P0 MOV R20, R48 ;  /* 0x0000003000140202 */ /* 0x000fc40000000f00 */
[----:B------:R-:W-:Y:S01]  /*09a0*/  IADD3 R35, R15, 0x30, RZ ;  /* 0x000000300f237810 */ /* 0x000fe20007ffe0ff */
[----:B------:R0:W2:Y:S02]  /*09b0*/  @P5 LDG.E R36, desc[UR8][R18.64] ;  /* 0x0000000812245981 */ /* 0x0000a4000c1e1900 */
[----:B------:R-:W-:Y:S01]  /*09c0*/  @P0 IMAD.WIDE.U32 R16, R38, R16, R20 ;  /* 0x0000001026100225 */ /* 0x000fe200078e0014 */
[----:B------:R-:W-:Y:S02]  /*09d0*/  ISETP.GE.U32.AND P6, PT, R35, UR14, PT ;  /* 0x0000000e23007c0c */ /* 0x000fe4000bfc6070 */
[----:B------:R-:W-:Y:S02]  /*09e0*/  SHF.R.S32.HI R43, RZ, 0x1f, R35 ;  /* 0x0000001fff2b7819 */ /* 0x000fe40000011423 */
[----:B------:R-:W-:Y:S02]  /*09f0*/  @P0 IADD3 R17, R17, R41, RZ ;  /* 0x0000002911110210 */ /* 0x000fe40007ffe0ff */
[----:B---3--:R-:W-:-:S02]  /*0a00*/  @P0 LEA R22, P5, R16, R22, 0x1 ;  /* 0x0000001610160211 */ /* 0x008fc400078a08ff */
        /* <DEDUP_REMOVED lines=10> */
[----:B------:R-:W3:Y:S05]  /*0ab0*/  @P2 LDG.E R38, desc[UR8][R32.64] ;  /* 0x0000000820262981 */ /* 0x000eea000c1e1900 */
[----:B------:R-:W4:Y:S01]  /*0ac0*/  @P1 LDG.E R40, desc[UR8][R28.64] ;  /* 0x000000081c281981 */ /* 0x000f22000c1e1900 */
[----:B------:R-:W5:Y:S01]  /*0ad0*/  @!P5 LDC.64 R20, c[0x0][0x270] ;  /* 0x00009c00ff14db82 */ /* 0x000f620000000a00 */
[----:B------:R-:W-:Y:S02]  /*0ae0*/  MOV R42, RZ ;  /* 0x000000ff002a7202 */ /* 0x000fe40000000f00 */
[----:B------:R-:W2:Y:S04]  /*0af0*/  @P3 LDG.E R41, desc[UR8][R30.64] ;  /* 0x000000081e293981 */ /* 0x000ea8000c1e1900 */
[----:B------:R1:W2:Y:S01]  /*0b00*/  @P4 LDG.E R42, desc[UR8][R26.64] ;  /* 0x000000081a2a4981 */ /* 0x0002a2000c1e1900 */
[----:B------:R-:W5:Y:S08]  /*0b10*/  @P6 LDC.64 R16, c[0x0][0x220] ;  /* 0x00008800ff106b82 */ /* 0x000f700000000a00 */
[----:B0-----:R-:W0:Y:S01]  /*0b20*/  @!P5 LDC.64 R18, c[0x0][0x220] ;  /* 0x00008800ff12db82 */ /* 0x001e220000000a00 */
[----:B-1----:R-:W-:Y:S01]  /*0b30*/  @P6 IMAD R34, R43, R24, RZ ;  /* 0x000000182b226224 */ /* 0x002fe200078e02ff */
[----:B------:R-:W-:-:S02]  /*0b40*/  MOV R43, RZ ;  /* 0x000000ff002b7202 */ /* 0x000fc40000000f00 */
[----:B------:R-:W-:Y:S02]  /*0b50*/  @P6 MOV R26, R48 ;  /* 0x00000030001a6202 */ /* 0x000fe40000000f00 */
[----:B------:R-:W-:Y:S01]  /*0b60*/  @P6 MOV R27, R51 ;  /* 0x00000033001b6202 */ /* 0x000fe20000000f00 */
[----:B------:R-:W-:Y:S01]  /*0b70*/  @P6 IMAD R33, R35, R25, R34 ;  /* 0x0000001923216224 */ /* 0x000fe200078e0222 */
[----:B------:R1:W2:Y:S01]  /*0b80*/  @P0 LDG.E R43, desc[UR8][R22.64] ;  /* 0x00000008162b0981 */ /* 0x0002a2000c1e1900 */
        /* <DEDUP_REMOVED lines=19> */
[----:B---3--:R-:W-:-:S04]  /*0cc0*/  PRMT R20, R38, 0x7632, R20 ;  /* 0x0000763226147816 */ /* 0x008fc80000000014 */
[----:B------:R-:W-:Y:S02]  /*0cd0*/  SHF.L.U32 R23, R20, 0x10, RZ ;  /* 0x0000001014177819 */ /* 0x000fe400000006ff */
[----:B----4-:R-:W-:-:S04]  /*0ce0*/  PRMT R20, R40, 0x7632, R20 ;  /* 0x0000763228147816 */ /* 0x010fc80000000014 */
[----:B------:R-:W-:Y:S02]  /*0cf0*/  SHF.L.U32 R21, R20, 0x10, RZ ;  /* 0x0000001014157819 */ /* 0x000fe400000006ff */
[----:B--2---:R-:W-:Y:S02]  /*0d00*/  PRMT R24, R41, 0x7632, R24 ;  /* 0x0000763229187816 */ /* 0x004fe40000000018 */
        /* <DEDUP_REMOVED lines=130> */
.L_x_3797:
[----:B------:R-:W-:Y:S05]  /*1530*/  BSYNC B0 ;  /* 0x0000000000007941 */ /* 0x000fea0003800000 */
.L_x_3796:
        /* <DEDUP_REMOVED lines=33> */
.L_x_3800:
[----:B-1----:R-:W2:Y:S04]  /*1750*/  LDG.E.STRONG.GPU R18, desc[UR8][R16.64] ;  /* 0x0000000810127981 */ /* 0x002ea8000c1ef900 */
[----:B--2---:R-:W-:Y:S01]  /*1760*/  CCTL.IVALL ;  /* 0x00000000ff00798f */ /* 0x004fe20002000000 */
[----:B------:R-:W-:Y:S05]  /*1770*/  YIELD ;  /* 0x0000000000007946 */ /* 0x000fea0003800000 */
[----:B------:R-:W-:-:S13]  /*1780*/  ISETP.NE.AND P0, PT, R18, R33, PT ;  /* 0x000000211200720c */ /* 0x000fda0003f05270 */
[----:B------:R-:W-:Y:S05]  /*1790*/  @P0 BRA `(.L_x_3800) ;  /* 0xfffffffc00ec0947 */ /* 0x000fea000383ffff */
.L_x_3799:
        /* <DEDUP_REMOVED lines=17> */
.L_x_3804:
        /* <DEDUP_REMOVED lines=115> */
.L_x_3803:
        /* <DEDUP_REMOVED lines=61> */
.L_x_3805:
[----:B------:R-:W-:-:S13]  /*23b0*/  ISETP.NE.OR P0, PT, R31, RZ, P0 ;  /* 0x000000ff1f00720c */ /* 0x000fda0000705670 */
[----:B------:R-:W-:Y:S05]  /*23c0*/  @!P0 BRA `(.L_x_3801) ;  /* 0x00000000007c8947 */ /* 0x000fea0003800000 */
.L_x_3802:
        /* <DEDUP_REMOVED lines=31> */
.L_x_3801:
        /* <DEDUP_REMOVED lines=11> */
.L_x_3807:
[----:B------:R-:W-:Y:S05]  /*2670*/  BSYNC B0 ;  /* 0x0000000000007941 */ /* 0x000fea0003800000 */
.L_x_3806:
        /* <DEDUP_REMOVED lines=16> */
.L_x_3798:
        /* <DEDUP_REMOVED lines=15> */
[----:B------:R0:W-:Y:S02]  /*2870*/  @!P5 STS.64 [UR5+0x90], R24 ;  /* 0x00009018ff00d988 */ /* 0x0001e40008000a05 */
[----:B---3--:R-:W-:-:S04]  /*2880*/  IMAD.WIDE R34, R35, 0x2, R18 ;  /* 0x0000000223227825 */ /* 0x008fc800078e0212 */
[----:B----4-:R-:W-:-:S05]  /*2890*/  @!P0 IMAD.WIDE R32, R6, 0x8, R32 ;  /* 0x0000000806208825 */ /* 0x010fca00078e0220 */
[----:B------:R1:W-:Y:S01]  /*28a0*/  @!P0 STG.E.64 desc[UR8][R32.64], R16 ;  /* 0x0000001020008986 */ /* 0x0003e2000c101b08 */
[----:B------:R-:W-:Y:S01]  /*28b0*/  BAR.SYNC.DEFER_BLOCKING 0x0 ;  /* 0x0000000000007b1d */ /* 0x000fe20000010000 */
[----:B0-----:R-:W-:Y:S01]  /*28c0*/  HFMA2.MMA R24, -RZ, RZ, 1.875, 0 ;  /* 0x3f800000ff187435 */ /* 0x001fe200000001ff */
[----:B------:R-:W-:-:S06]  /*28d0*/  ISETP.NE.AND P6, PT, RZ, UR10, PT ;  /* 0x0000000aff007c0c */ /* 0x000fcc000bfc5270 */
[----:B-1----:R-:W0:Y:S01]  /*28e0*/  LDC R32, c[0x0][0x294] ;  /* 0x0000a500ff207b82 */ /* 0x002e220000000800 */
[----:B------:R-:W2:Y:S04]  /*28f0*/  LDG.E.U16 R46, desc[UR8][R30.64] ;  /* 0x000000081e2e7981 */ /* 0x000ea8000c1e1500 */
[----:B------:R-:W3:Y:S04]  /*2900*/  LDG.E.U16 R52, desc[UR8][R30.64+0x2] ;  /* 0x000002081e347981 */ /* 0x000ee8000c1e1500 */
[----:B------:R-:W4:Y:S04]  /*2910*/  LDG.E.U16 R37, desc[UR8][R34.64] ;  /* 0x0000000822257981 */ /* 0x000f28000c1e1500 */
[----:B------:R1:W5:Y:S01]  /*2920*/  LDG.E.U16 R53, desc[UR8][R34.64+0x2] ;  /* 0x0000020822357981 */ /* 0x000362000c1e1500 */
[----:B------:R-:W-:-:S02]  /*2930*/  SHF.L.U32 R40, R40, 0x10, RZ ;  /* 0x0000001028287819 */ /* 0x000fc400000006ff */
[----:B------:R-:W-:Y:S01]  /*2940*/  SHF.L.U32 R38, R38, 0x10, RZ ;  /* 0x0000001026267819 */ /* 0x000fe200000006ff */
[----:B------:R-:W0:Y:S01]  /*2950*/  LDS.64 R18, [UR5+0x90] ;  /* 0x00009005ff127984 */ /* 0x000e220008000a00 */
[----:B-1----:R-:W-:Y:S01]  /*2960*/  SHF.L.U32 R34, R47, 0x10, RZ ;  /* 0x000000102f227819 */ /* 0x002fe200000006ff */
[----:B0-----:R-:W-:-:S04]  /*2970*/  FMUL.FTZ R29, R18, UR6 ;  /* 0x00000006121d7c20 */ /* 0x001fc80008410000 */
[----:B------:R-:W-:Y:S01]  /*2980*/  FMUL.FTZ R18, R29, R29 ;  /* 0x0000001d1d127220 */ /* 0x000fe20000410000 */
[----:B------:R-:W-:-:S03]  /*2990*/  FADD.FTZ R35, R38, -R29 ;  /* 0x8000001d26237221 */ /* 0x000fc60000010000 */
[----:B------:R-:W-:-:S05]  /*29a0*/  FFMA.FTZ R18, R19, UR6, -R18 ;  /* 0x0000000613127c23 */ /* 0x000fca0008010812 */
[----:B------:R-:W-:-:S13]  /*29b0*/  FSETP.GTU.FTZ.AND P0, PT, R18, RZ, PT ;  /* 0x000000ff1200720b */ /* 0x000fda0003f1c000 */
[----:B------:R-:W0:Y:S02]  /*29c0*/  @P0 LDC R17, c[0x0][0x238] ;  /* 0x00008e00ff110b82 */ /* 0x000e240000000800 */
[----:B0-----:R-:W-:Y:S01]  /*29d0*/  @P0 FADD.FTZ R18, R18, R17 ;  /* 0x0000001112120221 */ /* 0x001fe20000010000 */
[----:B------:R-:W-:Y:S01]  /*29e0*/  IMAD.WIDE.U32 R16, R0, -0x77777777, RZ ;  /* 0x8888888900107825 */ /* 0x000fe200078e00ff */
[----:B------:R-:W-:Y:S02]  /*29f0*/  SHF.L.U32 R16, R28, 0x10, RZ ;  /* 0x000000101c107819 */ /* 0x000fe400000006ff */
[----:B------:R-:W0:Y:S02]  /*2a00*/  @P0 MUFU.RSQ R24, R18 ;  /* 0x0000001200180308 */ /* 0x000e240000001400 */
[----:B------:R-:W-:Y:S01]  /*2a10*/  SHF.R.U32.HI R33, RZ, 0x5, R17 ;  /* 0x00000005ff217819 */ /* 0x000fe20000011611 */
[----:B------:R-:W-:Y:S01]  /*2a20*/  FADD.FTZ R19, -R29, R16 ;  /* 0x000000101d137221 */ /* 0x000fe20000010100 */
[----:B------:R-:W-:-:S03]  /*2a30*/  FADD.FTZ R17, R40, -R29 ;  /* 0x8000001d28117221 */ /* 0x000fc60000010000 */
[-C--:B0-----:R-:W-:Y:S01]  /*2a40*/  FMUL.FTZ R19, R19, R24.reuse ;  /* 0x0000001813137220 */ /* 0x081fe20000410000 */
[----:B------:R-:W-:Y:S01]  /*2a50*/  FMUL.FTZ R17, R17, R24 ;  /* 0x0000001811117220 */ /* 0x000fe20000410000 */
[----:B--2---:R-:W-:Y:S02]  /*2a60*/  SHF.L.U32 R25, R46, 0x10, RZ ;  /* 0x000000102e197819 */ /* 0x004fe400000006ff */
[----:B---3--:R-:W-:Y:S02]  /*2a70*/  SHF.L.U32 R28, R52, 0x10, RZ ;  /* 0x00000010341c7819 */ /* 0x008fe400000006ff */
[----:B----4-:R-:W-:Y:S01]  /*2a80*/  SHF.L.U32 R30, R37, 0x10, RZ ;  /* 0x00000010251e7819 */ /* 0x010fe200000006ff */
[----:B------:R-:W-:Y:S01]  /*2a90*/  FADD.FTZ R37, -R29, R34 ;  /* 0x000000221d257221 */ /* 0x000fe20000010100 */
[----:B-----5:R-:W-:-:S03]  /*2aa0*/  SHF.L.U32 R31, R53, 0x10, RZ ;  /* 0x00000010351f7819 */ /* 0x020fc600000006ff */
[----:B------:R-:W-:Y:S02]  /*2ab0*/  FFMA.FTZ R47, R25, R17, R30 ;  /* 0x00000011192f7223 */ /* 0x000fe4000001001e */
        /* <DEDUP_REMOVED lines=12> */
.L_x_3808:
        /* <DEDUP_REMOVED lines=14> */
.L_x_3810:
[----:B------:R-:W-:Y:S05]  /*2c60*/  BSYNC B0 ;  /* 0x0000000000007941 */ /* 0x000fea0003800000 */
.L_x_3809:
        /* <DEDUP_REMOVED lines=17> */
.L_x_3811:
        /* <DEDUP_REMOVED lines=14> */
.L_x_3813:
[----:B------:R-:W-:Y:S05]  /*2e60*/  BSYNC B0 ;  /* 0x0000000000007941 */ /* 0x000fea0003800000 */
.L_x_3812:
[----:B------:R-:W-:Y:S01]  /*2e70*/  FADD.FTZ R15, R34, -R29 ;  /* 0x8000001d220f7221 */ /* 0x000fe20000010000 */
        /* <DEDUP_REMOVED lines=21> */
.L_x_3814:
        /* <DEDUP_REMOVED lines=14> */
.L_x_3816:
[----:B------:R-:W-:Y:S05]  /*30b0*/  BSYNC B0 ;  /* 0x0000000000007941 */ /* 0x000fea0003800000 */
.L_x_3815:
[-C--:B------:R-:W-:Y:S01]  /*30c0*/  FMUL.FTZ R35, R35, R24.reuse ;  /* 0x0000001823237220 */ /* 0x080fe20000410000 */
[----:B------:R-:W-:Y:S01]  /*30d0*/  FMUL.FTZ R37, R37, R24 ;  /* 0x0000001825257220 */ /* 0x000fe20000410000 */
[----:B------:R-:W-:Y:S02]  /*30e0*/  SHF.L.U32 R36, R36, 0x10, RZ ;  /* 0x0000001024247819 */ /* 0x000fe400000006ff */
[----:B-1----:R-:W-:Y:S01]  /*30f0*/  IADD3 R15, R27, 0x20, RZ ;  /* 0x000000201b0f7810 */ /* 0x002fe20007ffe0ff */
        /* <DEDUP_REMOVED lines=13> */
.L_x_3817:
        /* <DEDUP_REMOVED lines=14> */
.L_x_3819:
[----:B------:R-:W-:Y:S05]  /*32b0*/  BSYNC B0 ;  /* 0x0000000000007941 */ /* 0x000fea0003800000 */
.L_x_3818:
        /* <DEDUP_REMOVED lines=18> */
[C---:B------:R-:W-:Y:S01]  /*33e0*/  ISETP.LT.U32.AND P5, PT, R0.reuse, 0x1e0, !P5 ;  /* 0x000001e00000780c */ /* 0x040fe20006fa1070 */
        /* <DEDUP_REMOVED lines=13> */
.L_x_3820:
        /* <DEDUP_REMOVED lines=14> */
.L_x_3822:
[----:B------:R-:W-:Y:S05]  /*35a0*/  BSYNC B0 ;  /* 0x0000000000007941 */ /* 0x000fea0003800000 */
.L_x_3821:
        /* <DEDUP_REMOVED lines=17> */
.L_x_3823:
        /* <DEDUP_REMOVED lines=10> */
[----:B0-----:R-:W-:-:S02]  /*3760*/  LEA R18, P0, R16, UR14, 0x1 ;  /* 0x0000000e10127c11 */ /* 0x001fc4000f8008ff */
[----:B------:R-:W-:-:S04]  /*3770*/  IADD3 R23, R17, R23, RZ ;  /* 0x0000001711177210 */ /* 0x000fc80007ffe0ff */
[----:B------:R-:W-:-:S05]  /*3780*/  LEA.HI.X R19, R16, UR15, R23, 0x1, P0 ;  /* 0x0000000f10137c11 */ /* 0x000fca00080f0c17 */
[----:B------:R1:W-:Y:S02]  /*3790*/  STG.E desc[UR8][R18.64], R35 ;  /* 0x0000002312007986 */ /* 0x0003e4000c101908 */
.L_x_3825:
[----:B------:R-:W-:Y:S05]  /*37a0*/  BSYNC B0 ;  /* 0x0000000000007941 */ /* 0x000fea0003800000 */
.L_x_3824:
        /* <DEDUP_REMOVED lines=16> */
[C-C-:B------:R-:W-:Y:S01]  /*38b0*/  FFMA.FTZ R17, R25.reuse, R17, R30.reuse ;  /* 0x0000001119117223 */ /* 0x140fe2000001001e */
[C---:B------:R-:W-:Y:S01]  /*38c0*/  ISETP.GT.U32.OR P5, PT, R0.reuse, 0x1df, P5 ;  /* 0x000001df0000780c */ /* 0x040fe20002fa4470 */
[----:B------:R-:W-:Y:S01]  /*38d0*/  FFMA.FTZ R25, R25, R21, R30 ;  /* 0x0000001519197223 */ /* 0x000fe2000001001e */
[----:B------:R-:W-:Y:S01]  /*38e0*/  ISETP.LT.U32.AND P0, PT, R0, 0x1e0, !P0 ;  /* 0x000001e00000780c */ /* 0x000fe20004701070 */
[C-C-:B------:R-:W-:Y:S01]  /*38f0*/  FFMA.FTZ R16, R28.reuse, R29, R31.reuse ;  /* 0x0000001d1c107223 */ /* 0x140fe2000001001f */
[----:B------:R-:W-:Y:S01]  /*3900*/  FFMA.FTZ R24, R28, R24, R31 ;  /* 0x000000181c187223 */ /* 0x000fe2000001001f */
[----:B------:R-:W-:Y:S10]  /*3910*/  @!P6 BRA `(.L_x_3826) ;  /* 0x000000000028e947 */ /* 0x000ff40003800000 */
        /* <DEDUP_REMOVED lines=10> */
.L_x_3826:
        /* <DEDUP_REMOVED lines=14> */
.L_x_3828:
[----:B------:R-:W-:Y:S05]  /*3aa0*/  BSYNC B0 ;  /* 0x0000000000007941 */ /* 0x000fea0003800000 */
.L_x_3827:
        /* <DEDUP_REMOVED lines=11> */
.L_x_3829:
        /* <DEDUP_REMOVED lines=13> */
.L_x_3831:
[----:B------:R-:W-:Y:S05]  /*3c30*/  BSYNC B0 ;  /* 0x0000000000007941 */ /* 0x000fea0003800000 */
.L_x_3830:
[----:B------:R-:W2:Y:S01]  /*3c40*/  LDC R15, c[0x0][0x10] ;  /* 0x00000400ff0f7b82 */ /* 0x000ea20000000800 */
[----:B------:R-:W-:Y:S02]  /*3c50*/  IADD3 R8, R8, 0x1, RZ ;  /* 0x0000000108087810 */ /* 0x000fe40007ffe0ff */
[----:B--2---:R-:W-:-:S04]  /*3c60*/  IADD3 R6, R15, R6, RZ ;  /* 0x000000060f067210 */ /* 0x004fc80007ffe0ff */
[----:B------:R-:W-:-:S13]  /*3c70*/  ISETP.GE.AND P0, PT, R6, UR4, PT ;  /* 0x0000000406007c0c */ /* 0x000fda000bf06270 */
[----:B------:R-:W-:Y:S05]  /*3c80*/  @!P0 BRA `(.L_x_3832) ;  /* 0xffffffc400908947 */ /* 0x000fea000383ffff */
[----:B------:R-:W-:Y:S05]  /*3c90*/  EXIT ;  /* 0x000000000000794d */ /* 0x000fea0003800000 */
.L_x_3833:
        /* <DEDUP_REMOVED lines=14> */
.L_x_5634:


//--------------------- .text._Z35group_norm_nhwc_fwd_one_pass_kernelI11Bf16IOBf16WLi128ELi120ELi480EEv26Group_norm_nhwc_fwd_params --------------------------
	.section	.text._Z35group_norm_nhwc_fwd_one_pass_kernelI11Bf16IOBf16WLi128ELi120ELi480EEv26Group_norm_nhwc_fwd_params,"ax",@progbits
	.align	128
        .global         _Z35group_norm_nhwc_fwd_one_pass_kernelI11Bf16IOBf16WLi128ELi120ELi480EEv26Group_norm_nhwc_fwd_params
        .type           _Z35group_norm_nhwc_fwd_one_pass_kernelI11Bf16IOBf16WLi128ELi120ELi480EEv26Group_norm_nhwc_fwd_params,@function
        .size           _Z35group_norm_nhwc_fwd_one_pass_kernelI11Bf16IOBf16WLi128ELi120ELi480EEv26Group_norm_nhwc_fwd_params,(.L_x_5635 - _Z35group_norm_nhwc_fwd_one_pass_kernelI11Bf16IOBf16WLi128ELi120ELi480EEv26Group_norm_nhwc_fwd_params)
        .other          _Z35group_norm_nhwc_fwd_one_pass_kernelI11Bf16IOBf16WLi128ELi120ELi480EEv26Group_norm_nhwc_fwd_params,@"STO_CUDA_ENTRY STV_DEFAULT"
_Z35group_norm_nhwc_fwd_one_pass_kernelI11Bf16IOBf16WLi128ELi120ELi480EEv26Group_norm_nhwc_fwd_params:
.text._Z35group_norm_nhwc_fwd_one_pass_kernelI11Bf16IOBf16WLi128ELi120ELi480EEv26Group_norm_nhwc_fwd_params:
        /* <DEDUP_REMOVED lines=48> */
.L_x_3891:
[----:B------:R-:W0:Y:S01]  /*0300*/  LDC R33, c[0x0][0x288] ;  /* 0x0000a200ff217b82 */ /* 0x000e220000000800 */
[----:B------:R-:W-:Y:S01]  /*0310*/  ULDC.64 UR14, c[0x0][0x278] ;  /* 0x00009e00000e7ab9 */ /* 0x000fe20000000a00 */
[----:B------:R-:W-:Y:S01]  /*0320*/  ULDC.64 UR12, c[0x0][0x280] ;  /* 0x0000a000000c7ab9 */ /* 0x000fe20000000a00 */
[----:B------:R-:W-:Y:S02]  /*0330*/  ISETP.GE.U32.AND P3, PT, R9, UR14, PT ;  /* 0x0000000e09007c0c */ /* 0x000fe4000bf66070 */
[----:B------:R-:W-:Y:S02]  /*0340*/  ISETP.GE.U32.AND P6, PT, R11, UR14, PT ;  /* 0x0000000e0b007c0c */ /* 0x000fe4000bfc6070 */
[----:B------:R-:W-:Y:S01]  /*0350*/  ISETP.GE.AND.EX P3, PT, R25, UR15, PT, P3 ;  /* 0x0000000f19007c0c */ /* 0x000fe2000bf66330 */
[----:B------:R-:W1:Y:S01]  /*0360*/  @P0 LDC.64 R40, c[0x0][0x220] ;  /* 0x00008800ff280b82 */ /* 0x000e620000000a00 */
[----:B------:R-:W-:Y:S02]  /*0370*/  SHF.R.S32.HI R49, RZ, 0x1f, R13 ;  /* 0x0000001fff317819 */ /* 0x000fe4000001140d */
[----:B------:R-:W-:-:S02]  /*0380*/  ISETP.LT.U32.AND P3, PT, R0, 0x1e0, !P3 ;  /* 0x000001e00000780c */ /* 0x000fc40005f61070 */
[----:B0-----:R-:W-:-:S11]  /*0390*/  IABS R29, R33 ;  /* 0x00000021001d7213 */ /* 0x001fd60000000000 */
[----:B------:R-:W0:Y:S01]  /*03a0*/  @P3 LDC.64 R38, c[0x0][0x270] ;  /* 0x00009c00ff263b82 */ /* 0x000e220000000a00 */
[----:B------:R-:W2:Y:S07]  /*03b0*/  I2F.RP R24, R29 ;  /* 0x0000001d00187306 */ /* 0x000eae0000209400 */
[----:B------:R-:W3:Y:S01]  /*03c0*/  @P3 LDC.64 R42, c[0x0][0x220] ;  /* 0x00008800ff2a3b82 */ /* 0x000ee20000000a00 */
[----:B--2---:R-:W2:Y:S02]  /*03d0*/  MUFU.RCP R24, R24 ;  /* 0x0000001800187308 */ /* 0x004ea40000001000 */
[----:B--2---:R-:W-:-:S06]  /*03e0*/  IADD3 R26, R24, 0xffffffe, RZ ;  /* 0x0ffffffe181a7810 */ /* 0x004fcc0007ffe0ff */
[----:B------:R2:W4:Y:S02]  /*03f0*/  F2I.FTZ.U32.TRUNC.NTZ R27, R26 ;  /* 0x0000001a001b7305 */ /* 0x000524000021f000 */
        /* <DEDUP_REMOVED lines=39> */
[----:B------:R-:W-:Y:S01]  /*0670*/  ISETP.GE.AND.EX P6, PT, R29, UR15, PT, P6 ;  /* 0x0000000f1d007c0c */ /* 0x000fe2000bfc6360 */
[----:B------:R-:W-:Y:S01]  /*0680*/  IMAD.IADD R71, R73, 0x1, R71 ;  /* 0x0000000149477824 */ /* 0x000fe200078e0247 */
[----:B------:R-:W-:-:S02]  /*0690*/  @P0 MOV R70, R72 ;  /* 0x0000004800460202 */ /* 0x000fc40000000f00 */
[----:B------:R-:W-:Y:S01]  /*06a0*/  ISETP.GE.AND.EX P2, PT, R31, UR15, PT, P2 ;  /* 0x0000000f1f007c0c */ /* 0x000fe2000bf46320 */
[-C--:B--2---:R-:W-:Y:S01]  /*06b0*/  @P0 IMAD R24, R5, R32.reuse, RZ ;  /* 0x0000002005180224 */ /* 0x084fe200078e02ff */
[----:B------:R-:W-:Y:S01]  /*06c0*/  ISETP.GT.U32.OR P6, PT, R0, 0x1df, P6 ;  /* 0x000001df0000780c */ /* 0x000fe200037c4470 */
[C---:B------:R-:W-:Y:S01]  /*06d0*/  @P0 IMAD.WIDE.U32 R34, R2.reuse, R32, R70 ;  /* 0x0000002002220225 */ /* 0x040fe200078e0046 */
[----:B------:R-:W-:Y:S02]  /*06e0*/  @P3 MOV R36, R72 ;  /* 0x0000004800243202 */ /* 0x000fe40000000f00 */
[----:B------:R-:W-:Y:S01]  /*06f0*/  @P3 MOV R37, R71 ;  /* 0x0000004700253202 */ /* 0x000fe20000000f00 */
[----:B------:R-:W-:Y:S01]  /*0700*/  @P0 IMAD R33, R2, R33, R24 ;  /* 0x0000002102210224 */ /* 0x000fe200078e0218 */
[----:B------:R-:W-:Y:S01]  /*0710*/  ISETP.GT.U32.OR P2, PT, R0, 0x1df, P2 ;  /* 0x000001df0000780c */ /* 0x000fe20001744470 */
[----:B0-----:R-:W-:Y:S01]  /*0720*/  @P3 IMAD R24, R25, R38, RZ ;  /* 0x0000002619183224 */ /* 0x001fe200078e02ff */
[----:B-1----:R-:W-:Y:S01]  /*0730*/  @P0 LEA R32, P4, R34, R40, 0x1 ;  /* 0x0000002822200211 */ /* 0x002fe200078808ff */
[----:B------:R-:W-:-:S04]  /*0740*/  @P3 IMAD.WIDE.U32 R36, R9, R38, R36 ;  /* 0x0000002609243225 */ /* 0x000fc800078e0024 */
[----:B------:R-:W-:Y:S01]  /*0750*/  @P3 IMAD R39, R9, R39, R24 ;  /* 0x0000002709273224 */ /* 0x000fe200078e0218 */
[----:B------:R-:W-:Y:S01]  /*0760*/  @P0 IADD3 R24, R35, R33, RZ ;  /* 0x0000002123180210 */ /* 0x000fe20007ffe0ff */
[----:B------:R-:W0:Y:S01]  /*0770*/  @!P6 LDC.64 R52, c[0x0][0x270] ;  /* 0x00009c00ff34eb82 */ /* 0x000e220000000a00 */
[----:B----4-:R-:W-:Y:S02]  /*0780*/  @!P1 IMAD R26, R27, R44, RZ ;  /* 0x0000002c1b1a9224 */ /* 0x010fe400078e02ff */
[----:B------:R-:W-:Y:S02]  /*0790*/  @P0 LEA.HI.X R33, R34, R41, R24, 0x1, P4 ;  /* 0x0000002922210211 */ /* 0x000fe400020f0c18 */
[----:B------:R-:W-:Y:S01]  /*07a0*/  @P3 IADD3 R24, R37, R39, RZ ;  /* 0x0000002725183210 */ /* 0x000fe20007ffe0ff */
[----:B------:R-:W-:Y:S01]  /*07b0*/  @!P1 IMAD R39, R10, R45, R26 ;  /* 0x0000002d0a279224 */ /* 0x000fe200078e021a */
[----:B---3--:R-:W-:Y:S01]  /*07c0*/  @P3 LEA R34, P5, R36, R42, 0x1 ;  /* 0x0000002a24223211 */ /* 0x008fe200078a08ff */
        /* <DEDUP_REMOVED lines=25> */
[----:B------:R-:W-:-:S03]  /*0960*/  @!P2 MOV R40, R72 ;  /* 0x000000480028a202 */ /* 0x000fc60000000f00 */
[----:B------:R-:W-:Y:S02]  /*0970*/  @!P2 IMAD.MOV.U32 R41, RZ, RZ, R71 ;  /* 0x000000ffff29a224 */ /* 0x000fe400078e0047 */
[C---:B------:R-:W-:Y:S01]  /*0980*/  @!P2 IMAD R43, R12.reuse, R55, R26 ;  /* 0x000000370c2ba224 */ /* 0x040fe200078e021a */
[----:B------:R-:W-:Y:S01]  /*0990*/  MOV R26, RZ ;  /* 0x000000ff001a7202 */ /* 0x000fe20000000f00 */
[----:B------:R-:W-:Y:S01]  /*09a0*/  @!P2 IMAD.WIDE.U32 R40, R12, R54, R40 ;  /* 0x000000360c28a225 */ /* 0x000fe200078e0028 */
[----:B------:R-:W-:Y:S02]  /*09b0*/  ISETP.GT.U32.OR P5, PT, R0, 0x1df, P5 ;  /* 0x000001df0000780c */ /* 0x000fe40002fa4470 */
[----:B------:R-:W-:Y:S02]  /*09c0*/  @!P6 IADD3 R28, R35, R37, RZ ;  /* 0x00000025231ce210 */ /* 0x000fe40007ffe0ff */
[----:B---3--:R-:W-:Y:S01]  /*09d0*/  @!P6 LEA R36, P3, R34, R44, 0x1 ;  /* 0x0000002c2224e211 */ /* 0x008fe200078608ff */
[----:B------:R-:W3:Y:S01]  /*09e0*/  @!P1 LDG.E R26, desc[UR8][R38.64] ;  /* 0x00000008261a9981 */ /* 0x000ee2000c1e1900 */
[----:B------:R-:W-:-:S02]  /*09f0*/  @!P2 IADD3 R30, R41, R43, RZ ;  /* 0x0000002b291ea210 */ /* 0x000fc40007ffe0ff */
[----:B------:R-:W-:Y:S02]  /*0a00*/  @!P6 LEA.HI.X R37, R34, R45, R28, 0x1, P3 ;  /* 0x0000002d2225e211 */ /* 0x000fe400018f0c1c */
[C---:B--2---:R-:W-:Y:S01]  /*0a10*/  @!P2 LEA R34, P1, R40.reuse, R56, 0x1 ;  /* 0x000000382822a211 */ /* 0x044fe200078208ff */
[----:B------:R-:W1:Y:S01]  /*0a20*/  @!P4 LDC.64 R44, c[0x0][0x220] ;  /* 0x00008800ff2ccb82 */ /* 0x000e620000000a00 */
[----:B------:R-:W-:Y:S02]  /*0a30*/  SHF.R.S32.HI R53, RZ, 0x1f, R15 ;  /* 0x0000001fff357819 */ /* 0x000fe4000001140f */
[----:B------:R-:W-:Y:S02]  /*0a40*/  ISETP.GE.U32.AND P3, PT, R15, UR14, PT ;  /* 0x0000000e0f007c0c */ /* 0x000fe4000bf66070 */
[----:B------:R-:W-:Y:S02]  /*0a50*/  @!P2 LEA.HI.X R35, R40, R57, R30, 0x1, P1 ;  /* 0x000000392823a211 */ /* 0x000fe400008f0c1e */
[----:B------:R-:W-:Y:S01]  /*0a60*/  MOV R28, RZ ;  /* 0x000000ff001c7202 */ /* 0x000fe20000000f00 */
[----:B------:R-:W2:Y:S01]  /*0a70*/  @!P5 LDC.64 R58, c[0x0][0x270] ;  /* 0x00009c00ff3adb82 */ /* 0x000ea20000000a00 */
[----:B------:R-:W-:-:S02]  /*0a80*/  SHF.R.S32.HI R55, RZ, 0x1f, R16 ;  /* 0x0000001fff377819 */ /* 0x000fc40000011410 */
[----:B------:R-:W-:Y:S02]  /*0a90*/  ISETP.GE.U32.AND P1, PT, R16, UR14, PT ;  /* 0x0000000e10007c0c */ /* 0x000fe4000bf26070 */
[----:B------:R-:W-:Y:S01]  /*0aa0*/  ISETP.GE.AND.EX P3, PT, R53, UR15, PT, P3 ;  /* 0x0000000f35007c0c */ /* 0x000fe2000bf66330 */
[----:B------:R4:W5:Y:S01]  /*0ab0*/  @!P6 LDG.E R28, desc[UR8][R36.64] ;  /* 0x00000008241ce981 */ /* 0x000962000c1e1900 */
[----:B------:R-:W-:Y:S01]  /*0ac0*/  ISETP.GE.AND.EX P1, PT, R55, UR15, PT, P1 ;  /* 0x0000000f37007c0c */ /* 0x000fe2000bf26310 */
[----:B------:R-:W2:Y:S01]  /*0ad0*/  @!P5 LDC.64 R60, c[0x0][0x220] ;  /* 0x00008800ff3cdb82 */ /* 0x000ea20000000a00 */
[C---:B------:R-:W-:Y:S01]  /*0ae0*/  ISETP.GT.U32.OR P3, PT, R0.reuse, 0x1df, P3 ;  /* 0x000001df0000780c */ /* 0x040fe20001f64470 */
[----:B0-----:R-:W-:Y:S01]  /*0af0*/  @!P4 IMAD R30, R49, R46, RZ ;  /* 0x0000002e311ec224 */ /* 0x001fe200078e02ff */
[----:B------:R-:W-:Y:S02]  /*0b00*/  ISETP.GT.U32.OR P1, PT, R0, 0x1df, P1 ;  /* 0x000001df0000780c */ /* 0x000fe40000f24470 */
[----:B----4-:R-:W-:-:S02]  /*0b10*/  @!P4 MOV R36, R72 ;  /* 0x000000480024c202 */ /* 0x010fc40000000f00 */
[----:B------:R-:W-:Y:S01]  /*0b20*/  @!P4 MOV R37, R71 ;  /* 0x000000470025c202 */ /* 0x000fe20000000f00 */
[C---:B------:R-:W-:Y:S01]  /*0b30*/  @!P4 IMAD R39, R13.reuse, R47, R30 ;  /* 0x0000002f0d27c224 */ /* 0x040fe200078e021e */
[----:B------:R-:W-:Y:S01]  /*0b40*/  MOV R30, RZ ;  /* 0x000000ff001e7202 */ /* 0x000fe20000000f00 */
[----:B------:R-:W-:Y:S01]  /*0b50*/  @!P4 IMAD.WIDE.U32 R36, R13, R46, R36 ;  /* 0x0000002e0d24c225 */ /* 0x000fe200078e0024 */
[----:B------:R-:W-:-:S05]  /*0b60*/  SHF.R.S32.HI R57, RZ, 0x1f, R17 ;  /* 0x0000001fff397819 */ /* 0x000fca0000011411 */
[----:B------:R-:W0:Y:S01]  /*0b70*/  @!P1 LDC.64 R42, c[0x0][0x270] ;  /* 0x00009c00ff2a9b82 */ /* 0x000e220000000a00 */
[----:B------:R4:W5:Y:S01]  /*0b80*/  @!P2 LDG.E R30, desc[UR8][R34.64] ;  /* 0x00000008221ea981 */ /* 0x000962000c1e1900 */
[----:B------:R-:W-:Y:S02]  /*0b90*/  @!P4 IADD3 R37, R37, R39, RZ ;  /* 0x000000272525c210 */ /* 0x000fe40007ffe0ff */
[----:B-1----:R-:W-:-:S04]  /*0ba0*/  @!P4 LEA R44, P6, R36, R44, 0x1 ;  /* 0x0000002c242cc211 */ /* 0x002fc800078c08ff */
        /* <DEDUP_REMOVED lines=20> */
[-C--:B-1----:R-:W-:Y:S01]  /*0cf0*/  @!P3 IMAD R54, R53, R38.reuse, RZ ;  /* 0x000000263536b224 */ /* 0x082fe200078e02ff */
[----:B------:R-:W-:Y:S01]  /*0d00*/  @!P5 LEA.HI.X R47, R36, R61, R37, 0x1, P6 ;  /* 0x0000003d242fd211 */ /* 0x000fe200030f0c25 */
[----:B----4-:R-:W-:Y:S01]  /*0d10*/  @!P3 IMAD.MOV.U32 R44, RZ, RZ, R72 ;  /* 0x000000ffff2cb224 */ /* 0x010fe200078e0048 */
[----:B------:R-:W-:Y:S01]  /*0d20*/  @!P3 MOV R45, R71 ;  /* 0x00000047002db202 */ /* 0x000fe20000000f00 */
[----:B------:R-:W1:Y:S01]  /*0d30*/  @!P2 LDC.64 R36, c[0x0][0x270] ;  /* 0x00009c00ff24ab82 */ /* 0x000e620000000a00 */
        /* <DEDUP_REMOVED lines=26> */
[----:B------:R-:W-:Y:S02]  /*0ee0*/  @!P2 MOV R42, R72 ;  /* 0x00000048002aa202 */ /* 0x000fe40000000f00 */
[----:B------:R-:W-:Y:S02]  /*0ef0*/  @!P2 MOV R43, R71 ;  /* 0x00000047002ba202 */ /* 0x000fe40000000f00 */
        /* <DEDUP_REMOVED lines=16> */
[----:B------:R-:W-:Y:S01]  /*1000*/  MOV R58, RZ ;  /* 0x000000ff003a7202 */ /* 0x000fe20000000f00 */
[----:B------:R-:W0:Y:S01]  /*1010*/  @!P3 LDC.64 R46, c[0x0][0x220] ;  /* 0x00008800ff2ebb82 */ /* 0x000e220000000a00 */
[----:B------:R-:W-:-:S02]  /*1020*/  @!P4 MOV R40, R72 ;  /* 0x000000480028c202 */ /* 0x000fc40000000f00 */
[----:B------:R-:W-:Y:S02]  /*1030*/  @!P4 MOV R41, R71 ;  /* 0x000000470029c202 */ /* 0x000fe40000000f00 */
[----:B------:R-:W-:Y:S02]  /*1040*/  @!P2 LEA.HI.X R75, R42, R39, R43, 0x1, P6 ;  /* 0x000000272a4ba211 */ /* 0x000fe400030f0c2b */
[----:B------:R-:W-:Y:S01]  /*1050*/  ISETP.GT.U32.OR P1, PT, R0, 0x1df, P1 ;  /* 0x000001df0000780c */ /* 0x000fe20000f24470 */
[C---:B------:R-:W-:Y:S01]  /*1060*/  @!P4 IMAD R33, R18.reuse, R33, R38 ;  /* 0x000000211221c224 */ /* 0x040fe200078e0226 */
[----:B------:R-:W-:Y:S01]  /*1070*/  SHF.R.S32.HI R67, RZ, 0x1f, R22 ;  /* 0x0000001fff437819 */ /* 0x000fe20000011416 */
[----:B------:R-:W-:Y:S01]  /*1080*/  @!P4 IMAD.WIDE.U32 R40, R18, R32, R40 ;  /* 0x000000201228c225 */ /* 0x000fe200078e0028 */
[----:B------:R2:W5:Y:S01]  /*1090*/  @!P2 LDG.E R58, desc[UR8][R74.64] ;  /* 0x000000084a3aa981 */ /* 0x000562000c1e1900 */
[----:B------:R-:W-:Y:S01]  /*10a0*/  ISETP.GE.U32.AND P2, PT, R22, UR14, PT ;  /* 0x0000000e16007c0c */ /* 0x000fe2000bf46070 */
[----:B------:R-:W0:Y:S01]  /*10b0*/  @!P5 LDC.64 R42, c[0x0][0x220] ;  /* 0x00008800ff2adb82 */ /* 0x000e220000000a00 */
[----:B------:R-:W-:-:S02]  /*10c0*/  @!P4 IMAD.IADD R39, R41, 0x1, R33 ;  /* 0x000000012927c824 */ /* 0x000fc400078e0221 */
[----:B------:R-:W-:-:S05]  /*10d0*/  ISETP.GE.AND.EX P2, PT, R67, UR15, PT, P2 ;  /* 0x0000000f43007c0c */ /* 0x000fca000bf46320 */
        /* <DEDUP_REMOVED lines=31> */
[----:B------:R-:W-:-:S02]  /*12d0*/  MOV R62, RZ ;  /* 0x000000ff003e7202 */ /* 0x000fc40000000f00 */
[----:B------:R-:W1:Y:S01]  /*12e0*/  @!P2 LDC.64 R38, c[0x0][0x220] ;  /* 0x00008800ff26ab82 */ /* 0x000e620000000a00 */
[----:B------:R-:W-:Y:S01]  /*12f0*/  @!P5 IADD3 R33, R33, R77, RZ ;  /* 0x0000004d2121d210 */ /* 0x000fe20007ffe0ff */
[----:B------:R-:W-:Y:S01]  /*1300*/  @!P1 IMAD.WIDE.U32 R44, R21, R44, R74 ;  /* 0x0000002c152c9225 */ /* 0x000fe200078e004a */
[C---:B------:R-:W-:Y:S01]  /*1310*/  @!P5 LEA R42, P4, R32.reuse, R42, 0x1 ;  /* 0x0000002a202ad211 */ /* 0x040fe200078808ff */
[----:B------:R-:W5:Y:S01]  /*1320*/  @!P3 LDG.E R62, desc[UR8][R46.64] ;  /* 0x000000082e3eb981 */ /* 0x000f62000c1e1900 */
[----:B------:R-:W-:Y:S02]  /*1330*/  MOV R64, RZ ;  /* 0x000000ff00407202 */ /* 0x000fe40000000f00 */
[----:B------:R-:W-:Y:S02]  /*1340*/  @!P5 LEA.HI.X R43, R32, R43, R33, 0x1, P4 ;  /* 0x0000002b202bd211 */ /* 0x000fe400020f0c21 */
[----:B------:R-:W3:Y:S01]  /*1350*/  @!P6 LDC.64 R32, c[0x0][0x220] ;  /* 0x00008800ff20eb82 */ /* 0x000ee20000000a00 */
[----:B------:R-:W-:Y:S01]  /*1360*/  @!P1 IADD3 R45, R45, R79, RZ ;  /* 0x0000004f2d2d9210 */ /* 0x000fe20007ffe0ff */
[----:B--2---:R-:W-:Y:S01]  /*1370*/  @!P2 IMAD R66, R67, R34, RZ ;  /* 0x000000224342a224 */ /* 0x004fe200078e02ff */
[C---:B------:R-:W-:Y:S01]  /*1380*/  @!P1 LEA R40, P3, R44.reuse, R40, 0x1 ;  /* 0x000000282c289211 */ /* 0x040fe200078608ff */
[----:B------:R2:W5:Y:S03]  /*1390*/  @!P5 LDG.E R64, desc[UR8][R42.64] ;  /* 0x000000082a40d981 */ /* 0x000566000c1e1900 */
[----:B------:R-:W-:Y:S01]  /*13a0*/  @!P1 LEA.HI.X R41, R44, R41, R45, 0x1, P3 ;  /* 0x000000292c299211 */ /* 0x000fe200018f0c2d */
[----:B------:R-:W-:Y:S01]  /*13b0*/  @!P2 IMAD R45, R22, R35, R66 ;  /* 0x00000023162da224 */ /* 0x000fe200078e0242 */
[----:B------:R-:W-:-:S02]  /*13c0*/  MOV R66, RZ ;  /* 0x000000ff00427202 */ /* 0x000fc40000000f00 */
[----:B--2---:R-:W-:Y:S01]  /*13d0*/  @!P2 MOV R43, R71 ;  /* 0x00000047002ba202 */ /* 0x004fe20000000f00 */
[----:B------:R-:W-:-:S03]  /*13e0*/  @!P2 IMAD.MOV.U32 R42, RZ, RZ, R72 ;  /* 0x000000ffff2aa224 */ /* 0x000fc600078e0048 */
[----:B------:R2:W5:Y:S01]  /*13f0*/  @!P1 LDG.E R66, desc[UR8][R40.64] ;  /* 0x0000000828429981 */ /* 0x000562000c1e1900 */
[----:B0-----:R-:W-:Y:S02]  /*1400*/  @!P6 IMAD R44, R69, R36, RZ ;  /* 0x00000024452ce224 */ /* 0x001fe400078e02ff */
[----:B------:R-:W-:Y:S01]  /*1410*/  @!P2 IMAD.WIDE.U32 R34, R22, R34, R42 ;  /* 0x000000221622a225 */ /* 0x000fe200078e002a */
[----:B--2---:R-:W-:Y:S02]  /*1420*/  @!P6 MOV R40, R72 ;  /* 0x000000480028e202 */ /* 0x004fe40000000f00 */
        /* <DEDUP_REMOVED lines=8> */
[C---:B---3--:R-:W-:Y:S01]  /*14b0*/  @!P6 LEA R32, P1, R36.reuse, R32, 0x1 ;  /* 0x000000202420e211 */ /* 0x048fe200078208ff */
        /* <DEDUP_REMOVED lines=10> */
[----:B------:R-:W-:-:S04]  /*1560*/  PRMT R40, R26, 0x7632, R40 ;  /* 0x000076321a287816 */ /* 0x000fc80000000028 */
[----:B-1----:R-:W-:Y:S02]  /*1570*/  SHF.L.U32 R33, R40, 0x10, RZ ;  /* 0x0000001028217819 */ /* 0x002fe400000006ff */
[----:B------:R-:W-:-:S03]  /*1580*/  SHF.L.U32 R32, R26, 0x10, RZ ;  /* 0x000000101a207819 */ /* 0x000fc600000006ff */
        /* <DEDUP_REMOVED lines=12> */
[----:B------:R-:W-:Y:S02]  /*1650*/  IMAD.U32 R37, R34, 0x10000, RZ ;  /* 0x0001000022257824 */ /* 0x000fe400078e00ff */
[----:B------:R-:W-:Y:S01]  /*1660*/  FADD.FTZ R34, R32, R33 ;  /* 0x0000002120227221 */ /* 0x000fe20000010000 */
[--C-:B------:R-:W-:Y:S01]  /*1670*/  FADD.FTZ R35, R35, R38.reuse ;  /* 0x0000002623237221 */ /* 0x100fe20000010000 */
[----:B------:R-:W-:Y:S01]  /*1680*/  SHF.L.U32 R32, R28, 0x10, RZ ;  /* 0x000000101c207819 */ /* 0x000fe200000006ff */
[----:B------:R-:W-:Y:S01]  /*1690*/  FMUL.FTZ R33, R37, R37 ;  /* 0x0000002525217220 */ /* 0x000fe20000410000 */
[----:B------:R-:W-:Y:S01]  /*16a0*/  PRMT R38, R30, 0x7632, R38 ;  /* 0x000076321e267816 */ /* 0x000fe20000000026 */
[----:B------:R-:W-:Y:S02]  /*16b0*/  FADD.FTZ R34, R35, R34 ;  /* 0x0000002223227221 */ /* 0x000fe40000010000 */
        /* <DEDUP_REMOVED lines=38> */
[----:B------:R-:W-:Y:S01]  /*1920*/  FADD.FTZ R32, R32, R35 ;  /* 0x0000002320207221 */ /* 0x000fe20000010000 */
[----:B------:R-:W-:Y:S01]  /*1930*/  PRMT R39, R58, 0x7632, R39 ;  /* 0x000076323a277816 */ /* 0x000fe20000000027 */
[----:B------:R-:W-:Y:S01]  /*1940*/  FADD.FTZ R34, R34, R37 ;  /* 0x0000002522227221 */ /* 0x000fe20000010000 */
[----:B------:R-:W-:-:S02]  /*1950*/  FADD.FTZ R35, R33, R38 ;  /* 0x0000002621237221 */ /* 0x000fc40000010000 */
[----:B------:R-:W-:Y:S01]  /*1960*/  SHF.L.U32 R39, R39, 0x10, RZ ;  /* 0x0000001027277819 */ /* 0x000fe200000006ff */
[----:B------:R-:W-:Y:S01]  /*1970*/  FFMA.FTZ R33, R33, R33, R36 ;  /* 0x0000002121217223 */ /* 0x000fe20000010024 */
[----:B------:R-:W-:Y:S01]  /*1980*/  SHF.L.U32 R36, R58, 0x10, RZ ;  /* 0x000000103a247819 */ /* 0x000fe200000006ff */
[----:B------:R-:W-:Y:S02]  /*1990*/  FADD.FTZ R34, R34, R35 ;  /* 0x0000002322227221 */ /* 0x000fe40000010000 */
[----:B------:R-:W-:Y:S01]  /*19a0*/  FMUL.FTZ R35, R39, R39 ;  /* 0x0000002727237220 */ /* 0x000fe20000410000 */
[----:B------:R-:W-:Y:S01]  /*19b0*/  FADD.FTZ R32, R32, R33 ;  /* 0x0000002120207221 */ /* 0x000fe20000010000 */
[C---:B------:R-:W-:Y:S02]  /*19c0*/  FADD.FTZ R39, R36.reuse, R39 ;  /* 0x0000002724277221 */ /* 0x040fe40000010000 */
[----:B------:R-:W-:Y:S02]  /*19d0*/  FFMA.FTZ R35, R36, R36, R35 ;  /* 0x0000002424237223 */ /* 0x000fe40000010023 */
[----:B------:R-:W-:-:S02]  /*19e0*/  FADD.FTZ R34, R34, R39 ;  /* 0x0000002722227221 */ /* 0x000fc40000010000 */
        /* <DEDUP_REMOVED lines=131> */
.L_x_3835:
[----:B------:R-:W-:Y:S05]  /*2220*/  BSYNC B0 ;  /* 0x0000000000007941 */ /* 0x000fea0003800000 */
.L_x_3834:
        /* <DEDUP_REMOVED lines=32> */
.L_x_3838:
[----:B0-----:R-:W2:Y:S04]  /*2430*/  LDG.E.STRONG.GPU R34, desc[UR8][R32.64] ;  /* 0x0000000820227981 */ /* 0x001ea8000c1ef900 */
[----:B--2---:R-:W-:Y:S01]  /*2440*/  CCTL.IVALL ;  /* 0x00000000ff00798f */ /* 0x004fe20002000000 */
[----:B------:R-:W-:Y:S05]  /*2450*/  YIELD ;  /* 0x0000000000007946 */ /* 0x000fea0003800000 */
[----:B------:R-:W-:-:S13]  /*2460*/  ISETP.NE.AND P1, PT, R34, R37, PT ;  /* 0x000000252200720c */ /* 0x000fda0003f25270 */
[----:B------:R-:W-:Y:S05]  /*2470*/  @P1 BRA `(.L_x_3838) ;  /* 0xfffffffc00ec1947 */ /* 0x000fea000383ffff */
.L_x_3837:
[----:B------:R-:W-:Y:S01]  /*2480*/  ISETP.NE.AND P1, PT, R87, RZ, PT ;  /* 0x000000ff5700720c */ /* 0x000fe20003f25270 */
[----:B------:R-:W-:Y:S05]  /*2490*/  WARPSYNC.ALL ;  /* 0x0000000000007948 */ /* 0x000fea0003800000 */
[----:B------:R-:W-:Y:S07]  /*24a0*/  BAR.SYNC.DEFER_BLOCKING 0x0 ;  /* 0x0000000000007b1d */ /* 0x000fee0000010000 */
[----:B------:R-:W-:Y:S05]  /*24b0*/  @!P1 BRA `(.L_x_3836) ;  /* 0x0000000400e89947 */ /* 0x000fea0003800000 */
[----:B0-----:R-:W-:Y:S01]  /*24c0*/  VIADD R32, R87, 0xffffffff ;  /* 0xffffffff57207836 */ /* 0x001fe20000000000 */
[----:B------:R-:W-:-:S04]  /*24d0*/  HFMA2.MMA R46, -RZ, RZ, 0, 0 ;  /* 0x00000000ff2e7435 */ /* 0x000fc800000001ff */
[----:B------:R-:W-:-:S13]  /*24e0*/  ISETP.GE.U32.AND P1, PT, R32, 0x3, PT ;  /* 0x000000032000780c */ /* 0x000fda0003f26070 */
[----:B------:R-:W-:Y:S05]  /*24f0*/  @!P1 BRA `(.L_x_3839) ;  /* 0x0000000400089947 */ /* 0x000fea0003800000 */
[----:B------:R-:W-:Y:S02]  /*2500*/  LOP3.LUT R32, R87, 0x3, RZ, 0xc0, !PT ;  /* 0x0000000357207812 */ /* 0x000fe400078ec0ff */
[----:B------:R-:W-:Y:S02]  /*2510*/  MOV R46, RZ ;  /* 0x000000ff002e7202 */ /* 0x000fe40000000f00 */
[----:B------:R-:W-:-:S07]  /*2520*/  IADD3 R47, -R32, R87, RZ ;  /* 0x00000057202f7210 */ /* 0x000fce0007ffe1ff */
.L_x_3840:
[C---:B------:R-:W-:Y:S02]  /*2530*/  IADD3 R89, R46.reuse, 0x1, RZ ;  /* 0x000000012e597810 */ /* 0x040fe40007ffe0ff */
[C---:B------:R-:W-:Y:S02]  /*2540*/  ISETP.EQ.OR P1, PT, R46.reuse, UR7, P3 ;  /* 0x000000072e007c0c */ /* 0x040fe40009f22670 */
[----:B------:R-:W-:Y:S02]  /*2550*/  ISETP.EQ.OR P2, PT, R89, UR7, P3 ;  /* 0x0000000759007c0c */ /* 0x000fe40009f42670 */
[C---:B------:R-:W-:Y:S02]  /*2560*/  IADD3 R91, R46.reuse, 0x2, RZ ;  /* 0x000000022e5b7810 */ /* 0x040fe40007ffe0ff */
[----:B------:R-:W-:Y:S02]  /*2570*/  IADD3 R93, R46, 0x3, RZ ;  /* 0x000000032e5d7810 */ /* 0x000fe40007ffe0ff */
[----:B------:R-:W-:-:S02]  /*2580*/  ISETP.EQ.OR P4, PT, R91, UR7, P3 ;  /* 0x000000075b007c0c */ /* 0x000fc40009f82670 */
[----:B------:R-:W-:-:S03]  /*2590*/  ISETP.EQ.OR P5, PT, R93, UR7, P3 ;  /* 0x000000075d007c0c */ /* 0x000fc60009fa2670 */
[----:B------:R-:W0:Y:S01]  /*25a0*/  @!P1 LDC R39, c[0x0][0x10] ;  /* 0x00000400ff279b82 */ /* 0x000e220000000800 */
[----:B------:R-:W1:Y:S01]  /*25b0*/  @!P1 S2R R33, SR_CTAID.Y ;  /* 0x0000000000219919 */ /* 0x000e620000002600 */
[C---:B------:R-:W-:Y:S02]  /*25c0*/  @!P1 LOP3.LUT R32, R6.reuse, 0x1, RZ, 0xc0, !PT ;  /* 0x0000000106209812 */ /* 0x040fe400078ec0ff */
[----:B------:R-:W-:Y:S01]  /*25d0*/  @!P2 LOP3.LUT R37, R6, 0x1, RZ, 0xc0, !PT ;  /* 0x000000010625a812 */ /* 0x000fe200078ec0ff */
[----:B------:R-:W2:Y:S03]  /*25e0*/  @!P2 S2R R38, SR_CTAID.Y ;  /* 0x000000000026a919 */ /* 0x000ea60000002600 */
[----:B------:R-:W3:Y:S01]  /*25f0*/  @!P2 LDC R36, c[0x0][0x10] ;  /* 0x00000400ff24ab82 */ /* 0x000ee20000000800 */
[----:B------:R-:W4:Y:S07]  /*2600*/  @!P4 S2R R90, SR_CTAID.Y ;  /* 0x00000000005ac919 */ /* 0x000f2e0000002600 */
[----:B------:R-:W5:Y:S01]  /*2610*/  @!P1 LDC.64 R34, c[0x0][0x248] ;  /* 0x00009200ff229b82 */ /* 0x000f620000000a00 */
[----:B0-----:R-:W-:-:S04]  /*2620*/  @!P1 IMAD R32, R32, R39, RZ ;  /* 0x0000002720209224 */ /* 0x001fc800078e02ff */
[----:B------:R-:W-:Y:S02]  /*2630*/  @!P1 IMAD R32, R32, R87, RZ ;  /* 0x0000005720209224 */ /* 0x000fe400078e02ff */
[----:B-1----:R-:W-:-:S03]  /*2640*/  @!P1 IMAD R39, R39, R46, R33 ;  /* 0x0000002e27279224 */ /* 0x002fc600078e0221 */
[----:B------:R-:W-:Y:S01]  /*2650*/  @!P1 SHF.L.U32 R33, R32, 0x1, RZ ;  /* 0x0000000120219819 */ /* 0x000fe200000006ff */
[-C--:B---3--:R-:W-:Y:S02]  /*2660*/  @!P2 IMAD R32, R37, R36.reuse, RZ ;  /* 0x000000242520a224 */ /* 0x088fe400078e02ff */
[----:B--2---:R-:W-:Y:S02]  /*2670*/  @!P2 IMAD R89, R89, R36, R38 ;  /* 0x000000245959a224 */ /* 0x004fe400078e0226 */
[----:B------:R-:W0:Y:S01]  /*2680*/  @!P2 LDC.64 R36, c[0x0][0x248] ;  /* 0x00009200ff24ab82 */ /* 0x000e220000000a00 */
[----:B------:R-:W-:Y:S02]  /*2690*/  @!P2 IMAD R32, R32, R87, RZ ;  /* 0x000000572020a224 */ /* 0x000fe400078e02ff */
[----:B-----5:R-:W-:-:S03]  /*26a0*/  @!P1 IMAD.WIDE R34, R33, 0x4, R34 ;  /* 0x0000000421229825 */ /* 0x020fc600078e0222 */
[----:B------:R-:W-:Y:S02]  /*26b0*/  @!P2 SHF.L.U32 R33, R32, 0x1, RZ ;  /* 0x000000012021a819 */ /* 0x000fe400000006ff */
[----:B------:R-:W4:Y:S01]  /*26c0*/  @!P4 LDC R38, c[0x0][0x10] ;  /* 0x00000400ff26cb82 */ /* 0x000f220000000800 */
[----:B------:R-:W-:Y:S01]  /*26d0*/  @!P1 IMAD.WIDE.U32 R34, R39, 0x8, R34 ;  /* 0x0000000827229825 */ /* 0x000fe200078e0022 */
[----:B------:R-:W-:-:S05]  /*26e0*/  @!P4 LOP3.LUT R39, R6, 0x1, RZ, 0xc0, !PT ;  /* 0x000000010627c812 */ /* 0x000fca00078ec0ff */
[----:B------:R-:W2:Y:S01]  /*26f0*/  @!P1 LDG.E.64 R34, desc[UR8][R34.64] ;  /* 0x0000000822229981 */ /* 0x000ea2000c1e1b00 */
[----:B0-----:R-:W-:Y:S02]  /*2700*/  @!P2 IMAD.WIDE R36, R33, 0x4, R36 ;  /* 0x000000042124a825 */ /* 0x001fe400078e0224 */
[----:B------:R-:W0:Y:S02]  /*2710*/  @!P4 LDC.64 R32, c[0x0][0x248] ;  /* 0x00009200ff20cb82 */ /* 0x000e240000000a00 */
[----:B------:R-:W-:Y:S02]  /*2720*/  @!P2 IMAD.WIDE.U32 R36, R89, 0x8, R36 ;  /* 0x000000085924a825 */ /* 0x000fe400078e0024 */
[----:B------:R-:W1:Y:S02]  /*2730*/  @!P5 S2R R89, SR_CTAID.Y ;  /* 0x000000000059d919 */ /* 0x000e640000002600 */
[-C--:B----4-:R-:W-:Y:S02]  /*2740*/  @!P4 IMAD R91, R91, R38.reuse, R90 ;  /* 0x000000265b5bc224 */ /* 0x090fe400078e025a */
[----:B------:R-:W1:Y:S01]  /*2750*/  @!P5 LDC R90, c[0x0][0x10] ;  /* 0x00000400ff5adb82 */ /* 0x000e620000000800 */
[----:B------:R-:W-:Y:S01]  /*2760*/  @!P4 IMAD R38, R39, R38, RZ ;  /* 0x000000262726c224 */ /* 0x000fe200078e02ff */
[----:B------:R-:W3:Y:S03]  /*2770*/  @!P2 LDG.E.64 R36, desc[UR8][R36.64] ;  /* 0x000000082424a981 */ /* 0x000ee6000c1e1b00 */
[----:B------:R-:W-:-:S05]  /*2780*/  @!P4 IMAD R38, R38, R87, RZ ;  /* 0x000000572626c224 */ /* 0x000fca00078e02ff */
[----:B------:R-:W-:-:S05]  /*2790*/  @!P4 SHF.L.U32 R39, R38, 0x1, RZ ;  /* 0x000000012627c819 */ /* 0x000fca00000006ff */
[----:B0-----:R-:W-:Y:S01]  /*27a0*/  @!P4 IMAD.WIDE R32, R39, 0x4, R32 ;  /* 0x000000042720c825 */ /* 0x001fe200078e0220 */
[----:B------:R-:W-:-:S03]  /*27b0*/  @!P5 LOP3.LUT R39, R6, 0x1, RZ, 0xc0, !PT ;  /* 0x000000010627d812 */ /* 0x000fc600078ec0ff */
[----:B------:R-:W-:-:S06]  /*27c0*/  @!P4 IMAD.WIDE.U32 R32, R91, 0x8, R32 ;  /* 0x000000085b20c825 */ /* 0x000fcc00078e0020 */
        /* <DEDUP_REMOVED lines=21> */
.L_x_3839:
        /* <DEDUP_REMOVED lines=19> */
.L_x_3842:
[----:B------:R-:W-:Y:S05]  /*2a50*/  BSYNC B0 ;  /* 0x0000000000007941 */ /* 0x000fea0003800000 */
.L_x_3841:
[----:B------:R-:W-:Y:S05]  /*2a60*/  @!P2 BRA `(.L_x_3836) ;  /* 0x00000000007ca947 */ /* 0x000fea0003800000 */
[C---:B------:R-:W-:Y:S01]  /*2a70*/  IADD3 R39, R46.reuse, 0x1, RZ ;  /* 0x000000012e277810 */ /* 0x040fe20007ffe0ff */
[----:B------:R-:W-:-:S03]  /*2a80*/  VIADD R46, R46, 0x2 ;  /* 0x000000022e2e7836 */ /* 0x000fc60000000000 */
        /* <DEDUP_REMOVED lines=18> */
[----:B---3--:R-:W-:Y:S01]  /*2bb0*/  @!P2 IMAD.WIDE R36, R37, 0x4, R34 ;  /* 0x000000042524a825 */ /* 0x008fe200078e0222 */
[----:B------:R-:W-:-:S05]  /*2bc0*/  @!P1 SHF.L.U32 R35, R38, 0x1, RZ ;  /* 0x0000000126239819 */ /* 0x000fca00000006ff */
        /* <DEDUP_REMOVED lines=9> */
.L_x_3836:
[----:B------:R-:W-:Y:S01]  /*2c60*/  ULDC.64 UR12, c[0x0][0x218] ;  /* 0x00008600000c7ab9 */ /* 0x000fe20000000a00 */
[----:B------:R-:W-:Y:S01]  /*2c70*/  LOP3.LUT P1, RZ, R0, UR7, RZ, 0xfc, !PT ;  /* 0x0000000700ff7c12 */ /* 0x000fe2000f82fcff */
[----:B------:R-:W1:Y:S01]  /*2c80*/  S2UR UR6, SR_CgaCtaId ;  /* 0x00000000000679c3 */ /* 0x000e620000008800 */
[----:B------:R-:W-:Y:S01]  /*2c90*/  ISETP.EQ.U32.AND P2, PT, RZ, UR12, PT ;  /* 0x0000000cff007c0c */ /* 0x000fe2000bf42070 */
[----:B------:R-:W-:Y:S01]  /*2ca0*/  UMOV UR5, 0x400 ;  /* 0x0000040000057882 */ /* 0x000fe20000000000 */
[----:B------:R-:W-:Y:S02]  /*2cb0*/  IADD3 R47, R7, R88, RZ ;  /* 0x00000058072f7210 */ /* 0x000fe40007ffe0ff */
[----:B------:R-:W-:-:S03]  /*2cc0*/  ISETP.EQ.OR.EX P1, PT, RZ, UR13, P1, P2 ;  /* 0x0000000dff007c0c */ /* 0x000fc60008f22720 */
[----:B------:R-:W2:Y:S08]  /*2cd0*/  LDC.64 R36, c[0x0][0x228] ;  /* 0x00008a00ff247b82 */ /* 0x000eb00000000a00 */
[----:B0-----:R-:W0:Y:S08]  /*2ce0*/  LDC.64 R34, c[0x0][0x230] ;  /* 0x00008c00ff227b82 */ /* 0x001e300000000a00 */
[----:B------:R-:W3:Y:S01]  /*2cf0*/  @!P1 LDC.64 R38, c[0x0][0x218] ;  /* 0x00008600ff269b82 */ /* 0x000ee20000000a00 */
[----:B-1----:R-:W-:-:S03]  /*2d00*/  ULEA UR5, UR6, UR5, 0x18 ;  /* 0x0000000506057291 */ /* 0x002fc6000f8ec03f */
[----:B------:R-:W-:Y:S02]  /*2d10*/  ULDC UR6, c[0x0][0x2a4] ;  /* 0x0000a90000067ab9 */ /* 0x000fe40000000800 */
[----:B------:R-:W-:Y:S01]  /*2d20*/  @!P1 FMUL.FTZ R33, R75, UR6 ;  /* 0x000000064b219c20 */ /* 0x000fe20008410000 */
[----:B------:R-:W-:Y:S01]  /*2d30*/  @!P1 FMUL.FTZ R32, R74, UR6 ;  /* 0x000000064a209c20 */ /* 0x000fe20008410000 */
[C---:B--2---:R-:W-:Y:S02]  /*2d40*/  IMAD.WIDE R36, R47.reuse, 0x2, R36 ;  /* 0x000000022f247825 */ /* 0x044fe400078e0224 */
[----:B------:R-:W-:Y:S02]  /*2d50*/  @!P3 STS.64 [UR5+0x90], R74 ;  /* 0x0000904aff00b988 */ /* 0x000fe40008000a05 */
[----:B0-----:R-:W-:-:S04]  /*2d60*/  IMAD.WIDE R46, R47, 0x2, R34 ;  /* 0x000000022f2e7825 */ /* 0x001fc800078e0222 */
[----:B---3--:R-:W-:-:S05]  /*2d70*/  @!P1 IMAD.WIDE R38, R4, 0x8, R38 ;  /* 0x0000000804269825 */ /* 0x008fca00078e0226 */
[----:B------:R0:W-:Y:S01]  /*2d80*/  @!P1 STG.E.64 desc[UR8][R38.64], R32 ;  /* 0x0000002026009986 */ /* 0x0001e2000c101b08 */
[----:B------:R-:W-:Y:S06]  /*2d90*/  BAR.SYNC.DEFER_BLOCKING 0x0 ;  /* 0x0000000000007b1d */ /* 0x000fec0000010000 */
[----:B------:R-:W2:Y:S04]  /*2da0*/  LDG.E.U16 R88, desc[UR8][R36.64] ;  /* 0x0000000824587981 */ /* 0x000ea8000c1e1500 */
[----:B------:R-:W3:Y:S04]  /*2db0*/  LDG.E.U16 R89, desc[UR8][R36.64+0x2] ;  /* 0x0000020824597981 */ /* 0x000ee8000c1e1500 */
[----:B------:R-:W4:Y:S04]  /*2dc0*/  LDG.E.U16 R90, desc[UR8][R46.64] ;  /* 0x000000082e5a7981 */ /* 0x000f28000c1e1500 */
[----:B------:R2:W5:Y:S01]  /*2dd0*/  LDG.E.U16 R91, desc[UR8][R46.64+0x2] ;  /* 0x000002082e5b7981 */ /* 0x000562000c1e1500 */
[----:B0-----:R-:W-:-:S02]  /*2de0*/  MOV R38, 0x3f800000 ;  /* 0x3f80000000267802 */ /* 0x001fc40000000f00 */
[----:B------:R-:W-:Y:S01]  /*2df0*/  ISETP.NE.AND P5, PT, RZ, UR10, PT ;  /* 0x0000000aff007c0c */ /* 0x000fe2000bfa5270 */
[----:B------:R-:W0:Y:S01]  /*2e00*/  LDS.64 R34, [UR5+0x90] ;  /* 0x00009005ff227984 */ /* 0x000e220008000a00 */
[----:B------:R-:W-:Y:S02]  /*2e10*/  SHF.L.U32 R78, R78, 0x10, RZ ;  /* 0x000000104e4e7819 */ /* 0x000fe400000006ff */
[----:B------:R-:W-:Y:S01]  /*2e20*/  SHF.L.U32 R48, R48, 0x10, RZ ;  /* 0x0000001030307819 */ /* 0x000fe200000006ff */
[----:B0-----:R-:W-:-:S04]  /*2e30*/  FMUL.FTZ R87, R34, UR6 ;  /* 0x0000000622577c20 */ /* 0x001fc80008410000 */
[----:B------:R-:W-:-:S04]  /*2e40*/  FMUL.FTZ R34, R87, R87 ;  /* 0x0000005757227220 */ /* 0x000fc80000410000 */
[----:B------:R-:W-:Y:S01]  /*2e50*/  FFMA.FTZ R34, R35, UR6, -R34 ;  /* 0x0000000623227c23 */ /* 0x000fe20008010822 */
[----:B------:R-:W-:-:S04]  /*2e60*/  FADD.FTZ R35, -R87, R78 ;  /* 0x0000004e57237221 */ /* 0x000fc80000010100 */
        /* <DEDUP_REMOVED lines=8> */
[----:B------:R-:W-:Y:S01]  /*2ef0*/  FMUL.FTZ R33, R33, R38 ;  /* 0x0000002621217220 */ /* 0x000fe20000410000 */
[----:B--2---:R-:W-:-:S02]  /*2f00*/  SHF.L.U32 R46, R88, 0x10, RZ ;  /* 0x00000010582e7819 */ /* 0x004fc400000006ff */
[----:B---3--:R-:W-:Y:S02]  /*2f10*/  SHF.L.U32 R39, R89, 0x10, RZ ;  /* 0x0000001059277819 */ /* 0x008fe400000006ff */
[----:B----4-:R-:W-:Y:S02]  /*2f20*/  SHF.L.U32 R37, R90, 0x10, RZ ;  /* 0x000000105a257819 */ /* 0x010fe400000006ff */
        /* <DEDUP_REMOVED lines=14> */
.L_x_3843:
        /* <DEDUP_REMOVED lines=14> */
.L_x_3845:
[----:B------:R-:W-:Y:S05]  /*30f0*/  BSYNC B0 ;  /* 0x0000000000007941 */ /* 0x000fea0003800000 */
.L_x_3844:
[----:B------:R-:W-:Y:S01]  /*3100*/  ULDC.64 UR12, c[0x0][0x278] ;  /* 0x00009e00000c7ab9 */ /* 0x000fe20000000a00 */
[--C-:B------:R-:W-:Y:S01]  /*3110*/  FADD.FTZ R33, R48, -R87.reuse ;  /* 0x8000005730217221 */ /* 0x100fe20000010000 */
[----:B------:R-:W-:Y:S01]  /*3120*/  ISETP.GE.U32.AND P6, PT, R9, UR12, PT ;  /* 0x0000000c09007c0c */ /* 0x000fe2000bfc6070 */
[----:B0-----:R-:W-:Y:S01]  /*3130*/  FADD.FTZ R35, -R87, R24 ;  /* 0x0000001857237221 */ /* 0x001fe20000010100 */
[----:B------:R-:W-:Y:S01]  /*3140*/  ISETP.GE.U32.AND P1, PT, R10, UR12, PT ;  /* 0x0000000c0a007c0c */ /* 0x000fe2000bf26070 */
[----:B------:R-:W-:Y:S01]  /*3150*/  IMAD.U32 R58, R58, 0x10000, RZ ;  /* 0x000100003a3a7824 */ /* 0x000fe200078e00ff */
[----:B------:R-:W-:Y:S01]  /*3160*/  ISETP.GE.U32.AND P2, PT, R11, UR12, PT ;  /* 0x0000000c0b007c0c */ /* 0x000fe2000bf46070 */
[-C--:B------:R-:W-:Y:S01]  /*3170*/  FMUL.FTZ R33, R33, R38.reuse ;  /* 0x0000002621217220 */ /* 0x080fe20000410000 */
[----:B------:R-:W-:Y:S01]  /*3180*/  ISETP.GE.U32.AND P3, PT, R12, UR12, PT ;  /* 0x0000000c0c007c0c */ /* 0x000fe2000bf66070 */
[----:B------:R-:W-:Y:S01]  /*3190*/  FMUL.FTZ R35, R35, R38 ;  /* 0x0000002623237220 */ /* 0x000fe20000410000 */
[----:B------:R-:W-:Y:S01]  /*31a0*/  ISETP.GE.U32.AND P4, PT, R13, UR12, PT ;  /* 0x0000000c0d007c0c */ /* 0x000fe2000bf86070 */
[----:B------:R-:W-:Y:S01]  /*31b0*/  FADD.FTZ R105, R58, -R87 ;  /* 0x800000573a697221 */ /* 0x000fe20000010000 */
[----:B------:R-:W-:Y:S01]  /*31c0*/  SHF.L.U32 R74, R26, 0x10, RZ ;  /* 0x000000101a4a7819 */ /* 0x000fe200000006ff */
[----:B------:R-:W-:Y:S01]  /*31d0*/  FFMA.FTZ R24, R46, R33, R37 ;  /* 0x000000212e187223 */ /* 0x000fe20000010025 */
        /* <DEDUP_REMOVED lines=51> */
[----:B------:R-:W-:Y:S01]  /*3510*/  FADD.FTZ R41, -R87, R44 ;  /* 0x0000002c57297221 */ /* 0x000fe20000010100 */
[----:B------:R-:W-:Y:S01]  /*3520*/  ISETP.GE.AND.EX P6, PT, R25, UR13, PT, P6 ;  /* 0x0000000d19007c0c */ /* 0x000fe2000bfc6360 */
[----:B------:R-:W-:Y:S01]  /*3530*/  FADD.FTZ R45, R76, -R87 ;  /* 0x800000574c2d7221 */ /* 0x000fe20000010000 */
[----:B------:R-:W-:Y:S01]  /*3540*/  ISETP.GE.AND.EX P1, PT, R27, UR13, PT, P1 ;  /* 0x0000000d1b007c0c */ /* 0x000fe2000bf26310 */
[----:B------:R-:W-:Y:S01]  /*3550*/  FADD.FTZ R87, -R87, R52 ;  /* 0x0000003457577221 */ /* 0x000fe20000010100 */
[----:B------:R-:W-:-:S02]  /*3560*/  ISETP.GE.AND.EX P2, PT, R29, UR13, PT, P2 ;  /* 0x0000000d1d007c0c */ /* 0x000fc4000bf46320 */
[----:B------:R-:W-:Y:S02]  /*3570*/  ISETP.GE.AND.EX P3, PT, R31, UR13, PT, P3 ;  /* 0x0000000d1f007c0c */ /* 0x000fe4000bf66330 */
[----:B------:R-:W-:Y:S02]  /*3580*/  ISETP.GE.AND.EX P4, PT, R49, UR13, PT, P4 ;  /* 0x0000000d31007c0c */ /* 0x000fe4000bf86340 */
[C---:B------:R-:W-:Y:S02]  /*3590*/  ISETP.LT.U32.AND P6, PT, R0.reuse, 0x1e0, !P6 ;  /* 0x000001e00000780c */ /* 0x040fe400077c1070 */
[C---:B------:R-:W-:Y:S02]  /*35a0*/  ISETP.GT.U32.OR P1, PT, R0.reuse, 0x1df, P1 ;  /* 0x000001df0000780c */ /* 0x040fe40000f24470 */
[C---:B------:R-:W-:Y:S02]  /*35b0*/  ISETP.GT.U32.OR P2, PT, R0.reuse, 0x1df, P2 ;  /* 0x000001df0000780c */ /* 0x040fe40001744470 */
        /* <DEDUP_REMOVED lines=13> */
.L_x_3846:
[----:B------:R-:W-:Y:S04]  /*3690*/  BSSY B0, `(.L_x_3847) ;  /* 0x000000e000007945 */ /* 0x000fe80003800000 */
[----:B------:R-:W-:Y:S05]  /*36a0*/  @!P6 BRA `(.L_x_3848) ;  /* 0x000000000030e947 */ /* 0x000fea0003800000 */
[----:B------:R-:W-:Y:S01]  /*36b0*/  ULDC.64 UR14, c[0x0][0x270] ;  /* 0x00009c00000e7ab9 */ /* 0x000fe20000000a00 */
[----:B------:R-:W-:Y:S01]  /*36c0*/  MOV R32, R72 ;  /* 0x0000004800207202 */ /* 0x000fe20000000f00 */
[----:B------:R-:W-:Y:S01]  /*36d0*/  IMAD R26, R25, UR14, RZ ;  /* 0x0000000e191a7c24 */ /* 0x000fe2000f8e02ff */
[----:B------:R-:W-:Y:S01]  /*36e0*/  F2FP.BF16.F32.PACK_AB R123, R123, R24 ;  /* 0x000000187b7b723e */ /* 0x000fe200000010ff */
[----:B------:R-:W-:Y:S02]  /*36f0*/  IMAD.MOV.U32 R33, RZ, RZ, R71 ;  /* 0x000000ffff217224 */ /* 0x000fe400078e0047 */
[C---:B------:R-:W-:Y:S02]  /*3700*/  IMAD R35, R9.reuse, UR15, R26 ;  /* 0x0000000f09237c24 */ /* 0x040fe4000f8e021a */
[----:B------:R-:W-:Y:S01]  /*3710*/  IMAD.WIDE.U32 R32, R9, UR14, R32 ;  /* 0x0000000e09207c25 */ /* 0x000fe2000f8e0020 */
[----:B------:R-:W-:Y:S02]  /*3720*/  ULDC.64 UR14, c[0x0][0x210] ;  /* 0x00008400000e7ab9 */ /* 0x000fe40000000a00 */
[----:B------:R-:W-:-:S02]  /*3730*/  LEA R34, P6, R32, UR14, 0x1 ;  /* 0x0000000e20227c11 */ /* 0x000fc4000f8c08ff */
[----:B------:R-:W-:-:S04]  /*3740*/  IADD3 R35, R33, R35, RZ ;  /* 0x0000002321237210 */ /* 0x000fc80007ffe0ff */
[----:B------:R-:W-:-:S05]  /*3750*/  LEA.HI.X R35, R32, UR15, R35, 0x1, P6 ;  /* 0x0000000f20237c11 */ /* 0x000fca000b0f0c23 */
[----:B------:R0:W-:Y:S02]  /*3760*/  STG.E desc[UR8][R34.64], R123 ;  /* 0x0000007b22007986 */ /* 0x0001e4000c101908 */
.L_x_3848:
[----:B------:R-:W-:Y:S05]  /*3770*/  BSYNC B0 ;  /* 0x0000000000007941 */ /* 0x000fea0003800000 */
.L_x_3847:
[-C--:B------:R-:W-:Y:S01]  /*3780*/  FMUL.FTZ R121, R121, R38.reuse ;  /* 0x0000002679797220 */ /* 0x080fe20000410000 */
[-C--:B------:R-:W-:Y:S01]  /*3790*/  FMUL.FTZ R119, R119, R38.reuse ;  /* 0x0000002677777220 */ /* 0x080fe20000410000 */
[-C--:B------:R-:W-:Y:S01]  /*37a0*/  FMUL.FTZ R117, R117, R38.reuse ;  /* 0x0000002675757220 */ /* 0x080fe20000410000 */
[----:B------:R-:W-:Y:S01]  /*37b0*/  FMUL.FTZ R115, R115, R38 ;  /* 0x0000002673737220 */ /* 0x000fe20000410000 */
        /* <DEDUP_REMOVED lines=13> */
.L_x_3849:
        /* <DEDUP_REMOVED lines=14> */
.L_x_3851:
[----:B------:R-:W-:Y:S05]  /*3970*/  BSYNC B0 ;  /* 0x0000000000007941 */ /* 0x000fea0003800000 */
.L_x_3850:
[----:B------:R-:W-:Y:S01]  /*3980*/  FFMA.FTZ R117, R46, R117, R37 ;  /* 0x000000752e757223 */ /* 0x000fe20000010025 */
[----:B------:R-:W-:Y:S01]  /*3990*/  FFMA.FTZ R24, R39, R115, R36 ;  /* 0x0000007327187223 */ /* 0x000fe20000010024 */
[----:B------:R-:W-:Y:S06]  /*39a0*/  @!P5 BRA `(.L_x_3852) ;  /* 0x000000000028d947 */ /* 0x000fec0003800000 */
[----:B------:R-:W-:Y:S01]  /*39b0*/  FMUL.FTZ R26, R117, -1.4426950216293334961 ;  /* 0xbfb8aa3b751a7820 */ /* 0x000fe20000410000 */
[----:B------:R-:W-:-:S05]  /*39c0*/  FMUL.FTZ R30, R24, -1.4426950216293334961 ;  /* 0xbfb8aa3b181e7820 */ /* 0x000fca0000410000 */
[----:B------:R-:W2:Y:S08]  /*39d0*/  MUFU.EX2 R26, R26 ;  /* 0x0000001a001a7308 */ /* 0x000eb00000000800 */
[----:B------:R-:W1:Y:S01]  /*39e0*/  MUFU.EX2 R30, R30 ;  /* 0x0000001e001e7308 */ /* 0x000e620000000800 */
[----:B--2---:R-:W-:-:S07]  /*39f0*/  FADD.FTZ R27, R26, 1 ;  /* 0x3f8000001a1b7421 */ /* 0x004fce0000010000 */
[----:B------:R-:W2:Y:S01]  /*3a00*/  MUFU.RCP R28, R27 ;  /* 0x0000001b001c7308 */ /* 0x000ea20000001000 */
[----:B-1----:R-:W-:-:S07]  /*3a10*/  FADD.FTZ R32, R30, 1 ;  /* 0x3f8000001e207421 */ /* 0x002fce0000010000 */
[----:B------:R-:W1:Y:S01]  /*3a20*/  MUFU.RCP R33, R32 ;  /* 0x0000002000217308 */ /* 0x000e620000001000 */
[----:B--2---:R-:W-:Y:S01]  /*3a30*/  FMUL.FTZ R117, R117, R28 ;  /* 0x0000001c75757220 */ /* 0x004fe20000410000 */
[----:B-1----:R-:W-:-:S07]  /*3a40*/  FMUL.FTZ R24, R24, R33 ;  /* 0x0000002118187220 */ /* 0x002fce0000410000 */
.L_x_3852:
        /* <DEDUP_REMOVED lines=14> */
.L_x_3854:
[----:B------:R-:W-:Y:S05]  /*3b30*/  BSYNC B0 ;  /* 0x0000000000007941 */ /* 0x000fea0003800000 */
.L_x_3853:
        /* <DEDUP_REMOVED lines=8> */
[----:B--2---:R-:W-:-:S05]  /*3bc0*/  FMUL.FTZ R29, R24, -1.4426950216293334961 ;  /* 0xbfb8aa3b181d7820 */ /* 0x004fca0000410000 */
[----:B------:R-:W2:Y:S08]  /*3bd0*/  MUFU.EX2 R26, R26 ;  /* 0x0000001a001a7308 */ /* 0x000eb00000000800 */
[----:B------:R-:W3:Y:S01]  /*3be0*/  MUFU.EX2 R29, R29 ;  /* 0x0000001d001d7308 */ /* 0x000ee20000000800 */
[----:B--2---:R-:W-:-:S07]  /*3bf0*/  FADD.FTZ R27, R26, 1 ;  /* 0x3f8000001a1b7421 */ /* 0x004fce0000010000 */
[----:B------:R-:W2:Y:S01]  /*3c00*/  MUFU.RCP R28, R27 ;  /* 0x0000001b001c7308 */ /* 0x000ea20000001000 */
[----:B---3--:R-:W-:-:S07]  /*3c10*/  FADD.FTZ R30, R29, 1 ;  /* 0x3f8000001d1e7421 */ /* 0x008fce0000010000 */
[----:B-1----:R-:W1:Y:S01]  /*3c20*/  MUFU.RCP R33, R30 ;  /* 0x0000001e00217308 */ /* 0x002e620000001000 */
[----:B--2---:R-:W-:Y:S01]  /*3c30*/  FMUL.FTZ R107, R107, R28 ;  /* 0x0000001c6b6b7220 */ /* 0x004fe20000410000 */
[----:B-1----:R-:W-:-:S07]  /*3c40*/  FMUL.FTZ R24, R24, R33 ;  /* 0x0000002118187220 */ /* 0x002fce0000410000 */
.L_x_3855:
        /* <DEDUP_REMOVED lines=10> */
[----:B--2---:R-:W-:-:S02]  /*3cf0*/  LEA R28, P1, R26, UR14, 0x1 ;  /* 0x0000000e1a1c7c11 */ /* 0x004fc4000f8208ff */
[----:B------:R-:W-:-:S04]  /*3d00*/  IADD3 R31, R27, R31, RZ ;  /* 0x0000001f1b1f7210 */ /* 0x000fc80007ffe0ff */
[----:B------:R-:W-:-:S05]  /*3d10*/  LEA.HI.X R29, R26, UR15, R31, 0x1, P1 ;  /* 0x0000000f1a1d7c11 */ /* 0x000fca00088f0c1f */
[----:B------:R3:W-:Y:S02]  /*3d20*/  STG.E desc[UR8][R28.64], R107 ;  /* 0x0000006b1c007986 */ /* 0x0007e4000c101908 */
.L_x_3857:
[----:B------:R-:W-:Y:S05]  /*3d30*/  BSYNC B0 ;  /* 0x0000000000007941 */ /* 0x000fea0003800000 */
.L_x_3856:
[----:B------:R-:W-:Y:S01]  /*3d40*/  FFMA.FTZ R111, R46, R111, R37 ;  /* 0x0000006f2e6f7223 */ /* 0x000fe20000010025 */
[----:B------:R-:W-:Y:S01]  /*3d50*/  FFMA.FTZ R24, R39, R113, R36 ;  /* 0x0000007127187223 */ /* 0x000fe20000010024 */
[----:B------:R-:W-:Y:S06]  /*3d60*/  @!P5 BRA `(.L_x_3858) ;  /* 0x000000000028d947 */ /* 0x000fec0003800000 */
[----:B------:R-:W-:Y:S01]  /*3d70*/  FMUL.FTZ R26, R111, -1.4426950216293334961 ;  /* 0xbfb8aa3b6f1a7820 */ /* 0x000fe20000410000 */
[----:B--23--:R-:W-:-:S05]  /*3d80*/  FMUL.FTZ R29, R24, -1.4426950216293334961 ;  /* 0xbfb8aa3b181d7820 */ /* 0x00cfca0000410000 */
        /* <DEDUP_REMOVED lines=8> */
.L_x_3858:
[----:B------:R-:W-:Y:S04]  /*3e10*/  BSSY B0, `(.L_x_3859) ;  /* 0x000000e000007945 */ /* 0x000fe80003800000 */
[----:B------:R-:W-:Y:S05]  /*3e20*/  @P4 BRA `(.L_x_3860) ;  /* 0x0000000000304947 */ /* 0x000fea0003800000 */
[----:B------:R-:W-:Y:S01]  /*3e30*/  ULDC.64 UR14, c[0x0][0x270] ;  /* 0x00009c00000e7ab9 */ /* 0x000fe20000000a00 */
[----:B------:R-:W-:Y:S01]  /*3e40*/  MOV R26, R72 ;  /* 0x00000048001a7202 */ /* 0x000fe20000000f00 */
[----:B--23--:R-:W-:Y:S01]  /*3e50*/  IMAD R28, R49, UR14, RZ ;  /* 0x0000000e311c7c24 */ /* 0x00cfe2000f8e02ff */
        /* <DEDUP_REMOVED lines=9> */
.L_x_3860:
[----:B------:R-:W-:Y:S05]  /*3ef0*/  BSYNC B0 ;  /* 0x0000000000007941 */ /* 0x000fea0003800000 */
.L_x_3859:
        /* <DEDUP_REMOVED lines=25> */
[-C--:B------:R-:W-:Y:S01]  /*4090*/  FMUL.FTZ R47, R47, R38.reuse ;  /* 0x000000262f2f7220 */ /* 0x080fe20000410000 */
[-C--:B--234-:R-:W-:Y:S01]  /*40a0*/  FMUL.FTZ R28, R43, R38.reuse ;  /* 0x000000262b1c7220 */ /* 0x09cfe20000410000 */
[-C--:B------:R-:W-:Y:S01]  /*40b0*/  FMUL.FTZ R41, R41, R38.reuse ;  /* 0x0000002629297220 */ /* 0x080fe20000410000 */
[-C--:B------:R-:W-:Y:S01]  /*40c0*/  FMUL.FTZ R30, R45, R38.reuse ;  /* 0x000000262d1e7220 */ /* 0x080fe20000410000 */
[----:B------:R-:W-:Y:S01]  /*40d0*/  FMUL.FTZ R87, R87, R38 ;  /* 0x0000002657577220 */ /* 0x000fe20000410000 */
[----:B------:R-:W-:Y:S01]  /*40e0*/  ISETP.GT.U32.OR P6, PT, R0, 0x1df, P6 ;  /* 0x000001df0000780c */ /* 0x000fe200037c4470 */
[----:B------:R-:W-:Y:S01]  /*40f0*/  FFMA.FTZ R93, R46, R93, R37 ;  /* 0x0000005d2e5d7223 */ /* 0x000fe20000010025 */
[C---:B------:R-:W-:Y:S01]  /*4100*/  ISETP.GT.U32.OR P1, PT, R0.reuse, 0x1df, P1 ;  /* 0x000001df0000780c */ /* 0x040fe20000f24470 */
[----:B------:R-:W-:Y:S01]  /*4110*/  FFMA.FTZ R38, R39, R95, R36 ;  /* 0x0000005f27267223 */ /* 0x000fe20000010024 */
[----:B------:R-:W-:-:S02]  /*4120*/  ISETP.GT.U32.OR P2, PT, R0, 0x1df, P2 ;  /* 0x000001df0000780c */ /* 0x000fc40001744470 */
[C---:B------:R-:W-:Y:S02]  /*4130*/  ISETP.GT.U32.OR P3, PT, R0.reuse, 0x1df, P3 ;  /* 0x000001df0000780c */ /* 0x040fe40001f64470 */
[----:B------:R-:W-:Y:S01]  /*4140*/  ISETP.GT.U32.OR P4, PT, R0, 0x1df, P4 ;  /* 0x000001df0000780c */ /* 0x000fe20002784470 */
[----:B------:R-:W-:-:S12]  /*4150*/  @!P5 BRA `(.L_x_3861) ;  /* 0x000000000028d947 */ /* 0x000fd80003800000 */
        /* <DEDUP_REMOVED lines=10> */
.L_x_3861:
[----:B------:R-:W-:Y:S04]  /*4200*/  BSSY B0, `(.L_x_3862) ;  /* 0x000000e000007945 */ /* 0x000fe80003800000 */
[----:B------:R-:W-:Y:S05]  /*4210*/  @P6 BRA `(.L_x_3863) ;  /* 0x0000000000306947 */ /* 0x000fea0003800000 */
[----:B------:R-:W-:Y:S01]  /*4220*/  ULDC.64 UR14, c[0x0][0x270] ;  /* 0x00009c00000e7ab9 */ /* 0x000fe20000000a00 */
[----:B-1----:R-:W-:Y:S01]  /*4230*/  MOV R32, R72 ;  /* 0x0000004800207202 */ /* 0x002fe20000000f00 */
[----:B------:R-:W-:Y:S01]  /*4240*/  IMAD R51, R51, UR14, RZ ;  /* 0x0000000e33337c24 */ /* 0x000fe2000f8e02ff */
[----:B------:R-:W-:Y:S01]  /*4250*/  F2FP.BF16.F32.PACK_AB R93, R38, R93 ;  /* 0x0000005d265d723e */ /* 0x000fe200000010ff */
[----:B------:R-:W-:Y:S02]  /*4260*/  IMAD.MOV.U32 R33, RZ, RZ, R71 ;  /* 0x000000ffff217224 */ /* 0x000fe400078e0047 */
[C---:B------:R-:W-:Y:S02]  /*4270*/  IMAD R51, R14.reuse, UR15, R51 ;  /* 0x0000000f0e337c24 */ /* 0x040fe4000f8e0233 */
[----:B------:R-:W-:Y:S01]  /*4280*/  IMAD.WIDE.U32 R32, R14, UR14, R32 ;  /* 0x0000000e0e207c25 */ /* 0x000fe2000f8e0020 */
[----:B------:R-:W-:Y:S02]  /*4290*/  ULDC.64 UR14, c[0x0][0x210] ;  /* 0x00008400000e7ab9 */ /* 0x000fe40000000a00 */
[----:B0-----:R-:W-:-:S02]  /*42a0*/  LEA R34, P6, R32, UR14, 0x1 ;  /* 0x0000000e20227c11 */ /* 0x001fc4000f8c08ff */
[----:B------:R-:W-:-:S04]  /*42b0*/  IADD3 R51, R33, R51, RZ ;  /* 0x0000003321337210 */ /* 0x000fc80007ffe0ff */
[----:B------:R-:W-:-:S05]  /*42c0*/  LEA.HI.X R35, R32, UR15, R51, 0x1, P6 ;  /* 0x0000000f20237c11 */ /* 0x000fca000b0f0c33 */
[----:B------:R2:W-:Y:S02]  /*42d0*/  STG.E desc[UR8][R34.64], R93 ;  /* 0x0000005d22007986 */ /* 0x0005e4000c101908 */
.L_x_3863:
[----:B------:R-:W-:Y:S05]  /*42e0*/  BSYNC B0 ;  /* 0x0000000000007941 */ /* 0x000fea0003800000 */
.L_x_3862:
[----:B------:R-:W-:Y:S01]  /*42f0*/  FFMA.FTZ R97, R46, R97, R37 ;  /* 0x000000612e617223 */ /* 0x000fe20000010025 */
[----:B------:R-:W-:Y:S01]  /*4300*/  FFMA.FTZ R38, R39, R99, R36 ;  /* 0x0000006327267223 */ /* 0x000fe20000010024 */
[----:B------:R-:W-:Y:S06]  /*4310*/  @!P5 BRA `(.L_x_3864) ;  /* 0x000000000028d947 */ /* 0x000fec0003800000 */
[----:B------:R-:W-:Y:S01]  /*4320*/  FMUL.FTZ R31, R38, -1.4426950216293334961 ;  /* 0xbfb8aa3b261f7820 */ /* 0x000fe20000410000 */
[----:B------:R-:W-:-:S05]  /*4330*/  FMUL.FTZ R27, R97, -1.4426950216293334961 ;  /* 0xbfb8aa3b611b7820 */ /* 0x000fca0000410000 */
[----:B------:R-:W1:Y:S08]  /*4340*/  MUFU.EX2 R31, R31 ;  /* 0x0000001f001f7308 */ /* 0x000e700000000800 */
[----:B------:R-:W3:Y:S01]  /*4350*/  MUFU.EX2 R27, R27 ;  /* 0x0000001b001b7308 */ /* 0x000ee20000000800 */
[----:B-1----:R-:W-:-:S07]  /*4360*/  FADD.FTZ R33, R31, 1 ;  /* 0x3f8000001f217421 */ /* 0x002fce0000010000 */
[----:B------:R-:W1:Y:S01]  /*4370*/  MUFU.RCP R33, R33 ;  /* 0x0000002100217308 */ /* 0x000e620000001000 */
[----:B---3--:R-:W-:-:S07]  /*4380*/  FADD.FTZ R29, R27, 1 ;  /* 0x3f8000001b1d7421 */ /* 0x008fce0000010000 */
[----:B------:R-:W3:Y:S01]  /*4390*/  MUFU.RCP R32, R29 ;  /* 0x0000001d00207308 */ /* 0x000ee20000001000 */
[----:B-1----:R-:W-:Y:S01]  /*43a0*/  FMUL.FTZ R38, R38, R33 ;  /* 0x0000002126267220 */ /* 0x002fe20000410000 */
[----:B---3--:R-:W-:-:S07]  /*43b0*/  FMUL.FTZ R97, R97, R32 ;  /* 0x0000002061617220 */ /* 0x008fce0000410000 */
.L_x_3864:
[----:B------:R-:W-:Y:S04]  /*43c0*/  BSSY B0, `(.L_x_3865) ;  /* 0x000000e000007945 */ /* 0x000fe80003800000 */
[----:B------:R-:W-:Y:S05]  /*43d0*/  @P1 BRA `(.L_x_3866) ;  /* 0x0000000000301947 */ /* 0x000fea0003800000 */
[----:B------:R-:W-:Y:S01]  /*43e0*/  ULDC.64 UR14, c[0x0][0x270] ;  /* 0x00009c00000e7ab9 */ /* 0x000fe20000000a00 */
[----:B-1----:R-:W-:Y:S01]  /*43f0*/  MOV R32, R72 ;  /* 0x0000004800207202 */ /* 0x002fe20000000f00 */
[----:B------:R-:W-:Y:S01]  /*4400*/  IMAD R40, R53, UR14, RZ ;  /* 0x0000000e35287c24 */ /* 0x000fe2000f8e02ff */
[----:B------:R-:W-:Y:S02]  /*4410*/  MOV R33, R71 ;  /* 0x0000004700217202 */ /* 0x000fe40000000f00 */
[----:B------:R-:W-:Y:S01]  /*4420*/  F2FP.BF16.F32.PACK_AB R97, R38, R97 ;  /* 0x000000612661723e */ /* 0x000fe200000010ff */
[C---:B------:R-:W-:Y:S02]  /*4430*/  IMAD R27, R15.reuse, UR15, R40 ;  /* 0x0000000f0f1b7c24 */ /* 0x040fe4000f8e0228 */
[----:B0-2---:R-:W-:Y:S01]  /*4440*/  IMAD.WIDE.U32 R34, R15, UR14, R32 ;  /* 0x0000000e0f227c25 */ /* 0x005fe2000f8e0020 */
[----:B------:R-:W-:Y:S02]  /*4450*/  ULDC.64 UR14, c[0x0][0x210] ;  /* 0x00008400000e7ab9 */ /* 0x000fe40000000a00 */
[----:B------:R-:W-:-:S02]  /*4460*/  LEA R32, P1, R34, UR14, 0x1 ;  /* 0x0000000e22207c11 */ /* 0x000fc4000f8208ff */
[----:B------:R-:W-:-:S04]  /*4470*/  IADD3 R27, R35, R27, RZ ;  /* 0x0000001b231b7210 */ /* 0x000fc80007ffe0ff */
[----:B------:R-:W-:-:S05]  /*4480*/  LEA.HI.X R33, R34, UR15, R27, 0x1, P1 ;  /* 0x0000000f22217c11 */ /* 0x000fca00088f0c1b */
[----:B------:R3:W-:Y:S02]  /*4490*/  STG.E desc[UR8][R32.64], R97 ;  /* 0x0000006120007986 */ /* 0x0007e4000c101908 */
.L_x_3866:
[----:B------:R-:W-:Y:S05]  /*44a0*/  BSYNC B0 ;  /* 0x0000000000007941 */ /* 0x000fea0003800000 */
.L_x_3865:
[----:B------:R-:W-:Y:S01]  /*44b0*/  FFMA.FTZ R101, R46, R101, R37 ;  /* 0x000000652e657223 */ /* 0x000fe20000010025 */
[----:B------:R-:W-:Y:S01]  /*44c0*/  FFMA.FTZ R38, R39, R103, R36 ;  /* 0x0000006727267223 */ /* 0x000fe20000010024 */
[----:B------:R-:W-:Y:S06]  /*44d0*/  @!P5 BRA `(.L_x_3867) ;  /* 0x000000000028d947 */ /* 0x000fec0003800000 */
[----:B------:R-:W-:Y:S01]  /*44e0*/  FMUL.FTZ R31, R38, -1.4426950216293334961 ;  /* 0xbfb8aa3b261f7820 */ /* 0x000fe20000410000 */
[----:B------:R-:W-:-:S05]  /*44f0*/  FMUL.FTZ R27, R101, -1.4426950216293334961 ;  /* 0xbfb8aa3b651b7820 */ /* 0x000fca0000410000 */
[----:B------:R-:W1:Y:S08]  /*4500*/  MUFU.EX2 R31, R31 ;  /* 0x0000001f001f7308 */ /* 0x000e700000000800 */
[----:B------:R-:W4:Y:S01]  /*4510*/  MUFU.EX2 R27, R27 ;  /* 0x0000001b001b7308 */ /* 0x000f220000000800 */
[----:B-1-3--:R-:W-:-:S07]  /*4520*/  FADD.FTZ R33, R31, 1 ;  /* 0x3f8000001f217421 */ /* 0x00afce0000010000 */
[----:B------:R-:W1:Y:S01]  /*4530*/  MUFU.RCP R33, R33 ;  /* 0x0000002100217308 */ /* 0x000e620000001000 */
[----:B----4-:R-:W-:-:S07]  /*4540*/  FADD.FTZ R29, R27, 1 ;  /* 0x3f8000001b1d7421 */ /* 0x010fce0000010000 */
[----:B------:R-:W3:Y:S01]  /*4550*/  MUFU.RCP R32, R29 ;  /* 0x0000001d00207308 */ /* 0x000ee20000001000 */
[----:B-1----:R-:W-:Y:S01]  /*4560*/  FMUL.FTZ R38, R38, R33 ;  /* 0x0000002126267220 */ /* 0x002fe20000410000 */
[----:B---3--:R-:W-:-:S07]  /*4570*/  FMUL.FTZ R101, R101, R32 ;  /* 0x0000002065657220 */ /* 0x008fce0000410000 */
.L_x_3867:
[----:B------:R-:W-:Y:S04]  /*4580*/  BSSY B0, `(.L_x_3868) ;  /* 0x000000e000007945 */ /* 0x000fe80003800000 */
[----:B------:R-:W-:Y:S05]  /*4590*/  @P2 BRA `(.L_x_3869) ;  /* 0x0000000000302947 */ /* 0x000fea0003800000 */
[----:B------:R-:W-:Y:S01]  /*45a0*/  ULDC.64 UR14, c[0x0][0x270] ;  /* 0x00009c00000e7ab9 */ /* 0x000fe20000000a00 */
[----:B-1-3--:R-:W-:Y:S01]  /*45b0*/  MOV R32, R72 ;  /* 0x0000004800207202 */ /* 0x00afe20000000f00 */
        /* <DEDUP_REMOVED lines=10> */
.L_x_3869:
[----:B------:R-:W-:Y:S05]  /*4660*/  BSYNC B0 ;  /* 0x0000000000007941 */ /* 0x000fea0003800000 */
.L_x_3868:
[----:B------:R-:W-:Y:S01]  /*4670*/  FFMA.FTZ R105, R46, R105, R37 ;  /* 0x000000692e697223 */ /* 0x000fe20000010025 */
[----:B------:R-:W-:Y:S01]  /*4680*/  FFMA.FTZ R38, R39, R91, R36 ;  /* 0x0000005b27267223 */ /* 0x000fe20000010024 */
[----:B------:R-:W-:Y:S06]  /*4690*/  @!P5 BRA `(.L_x_3870) ;  /* 0x000000000028d947 */ /* 0x000fec0003800000 */
[----:B------:R-:W-:Y:S01]  /*46a0*/  FMUL.FTZ R31, R38, -1.4426950216293334961 ;  /* 0xbfb8aa3b261f7820 */ /* 0x000fe20000410000 */
[----:B------:R-:W-:-:S05]  /*46b0*/  FMUL.FTZ R27, R105, -1.4426950216293334961 ;  /* 0xbfb8aa3b691b7820 */ /* 0x000fca0000410000 */
[----:B------:R-:W1:Y:S08]  /*46c0*/  MUFU.EX2 R31, R31 ;  /* 0x0000001f001f7308 */ /* 0x000e700000000800 */
[----:B------:R-:W5:Y:S01]  /*46d0*/  MUFU.EX2 R27, R27 ;  /* 0x0000001b001b7308 */ /* 0x000f620000000800 */
[----:B-1-34-:R-:W-:-:S07]  /*46e0*/  FADD.FTZ R33, R31, 1 ;  /* 0x3f8000001f217421 */ /* 0x01afce0000010000 */
[----:B------:R-:W1:Y:S01]  /*46f0*/  MUFU.RCP R33, R33 ;  /* 0x0000002100217308 */ /* 0x000e620000001000 */
[----:B-----5:R-:W-:-:S07]  /*4700*/  FADD.FTZ R29, R27, 1 ;  /* 0x3f8000001b1d7421 */ /* 0x020fce0000010000 */
[----:B------:R-:W3:Y:S01]  /*4710*/  MUFU.RCP R32, R29 ;  /* 0x0000001d00207308 */ /* 0x000ee20000001000 */
[----:B-1----:R-:W-:Y:S01]  /*4720*/  FMUL.FTZ R38, R38, R33 ;  /* 0x0000002126267220 */ /* 0x002fe20000410000 */
[----:B---3--:R-:W-:-:S07]  /*4730*/  FMUL.FTZ R105, R105, R32 ;  /* 0x0000002069697220 */ /* 0x008fce0000410000 */
.L_x_3870:
[----:B------:R-:W-:Y:S04]  /*4740*/  BSSY B0, `(.L_x_3871) ;  /* 0x000000e000007945 */ /* 0x000fe80003800000 */
[----:B------:R-:W-:Y:S05]  /*4750*/  @P3 BRA `(.L_x_3872) ;  /* 0x0000000000303947 */ /* 0x000fea0003800000 */
[----:B------:R-:W-:Y:S01]  /*4760*/  ULDC.64 UR14, c[0x0][0x270] ;  /* 0x00009c00000e7ab9 */ /* 0x000fe20000000a00 */
[----:B-1-34-:R-:W-:Y:S01]  /*4770*/  MOV R32, R72 ;  /* 0x0000004800207202 */ /* 0x01afe20000000f00 */
        /* <DEDUP_REMOVED lines=10> */
.L_x_3872:
[----:B------:R-:W-:Y:S05]  /*4820*/  BSYNC B0 ;  /* 0x0000000000007941 */ /* 0x000fea0003800000 */
.L_x_3871:
[----:B------:R-:W-:Y:S01]  /*4830*/  FFMA.FTZ R89, R46, R89, R37 ;  /* 0x000000592e597223 */ /* 0x000fe20000010025 */
[----:B------:R-:W-:Y:S01]  /*4840*/  FFMA.FTZ R38, R39, R85, R36 ;  /* 0x0000005527267223 */ /* 0x000fe20000010024 */
[----:B------:R-:W-:Y:S06]  /*4850*/  @!P5 BRA `(.L_x_3873) ;  /* 0x000000000028d947 */ /* 0x000fec0003800000 */
[----:B------:R-:W-:Y:S01]  /*4860*/  FMUL.FTZ R31, R38, -1.4426950216293334961 ;  /* 0xbfb8aa3b261f7820 */ /* 0x000fe20000410000 */
[----:B------:R-:W-:-:S05]  /*4870*/  FMUL.FTZ R27, R89, -1.4426950216293334961 ;  /* 0xbfb8aa3b591b7820 */ /* 0x000fca0000410000 */
[----:B------:R-:W0:Y:S08]  /*4880*/  MUFU.EX2 R31, R31 ;  /* 0x0000001f001f7308 */ /* 0x000e300000000800 */
[----:B------:R-:W5:Y:S01]  /*4890*/  MUFU.EX2 R27, R27 ;  /* 0x0000001b001b7308 */ /* 0x000f620000000800 */
[----:B01-34-:R-:W-:-:S07]  /*48a0*/  FADD.FTZ R33, R31, 1 ;  /* 0x3f8000001f217421 */ /* 0x01bfce0000010000 */
[----:B------:R-:W0:Y:S01]  /*48b0*/  MUFU.RCP R33, R33 ;  /* 0x0000002100217308 */ /* 0x000e220000001000 */
[----:B-----5:R-:W-:-:S07]  /*48c0*/  FADD.FTZ R29, R27, 1 ;  /* 0x3f8000001b1d7421 */ /* 0x020fce0000010000 */
[----:B------:R-:W1:Y:S01]  /*48d0*/  MUFU.RCP R32, R29 ;  /* 0x0000001d00207308 */ /* 0x000e620000001000 */
[----:B0-----:R-:W-:Y:S01]  /*48e0*/  FMUL.FTZ R38, R38, R33 ;  /* 0x0000002126267220 */ /* 0x001fe20000410000 */
[----:B-1----:R-:W-:-:S07]  /*48f0*/  FMUL.FTZ R89, R89, R32 ;  /* 0x0000002059597220 */ /* 0x002fce0000410000 */
.L_x_3873:
[----:B------:R-:W-:Y:S04]  /*4900*/  BSSY B0, `(.L_x_3874) ;  /* 0x000000e000007945 */ /* 0x000fe80003800000 */
[----:B------:R-:W-:Y:S05]  /*4910*/  @P4 BRA `(.L_x_3875) ;  /* 0x0000000000304947 */ /* 0x000fea0003800000 */
[----:B------:R-:W-:Y:S01]  /*4920*/  ULDC.64 UR14, c[0x0][0x270] ;  /* 0x00009c00000e7ab9 */ /* 0x000fe20000000a00 */
[----:B01-34-:R-:W-:Y:S01]  /*4930*/  MOV R32, R72 ;  /* 0x0000004800207202 */ /* 0x01bfe20000000f00 */
[----:B------:R-:W-:Y:S01]  /*4940*/  IMAD R59, R59, UR14, RZ ;  /* 0x0000000e3b3b7c24 */ /* 0x000fe2000f8e02ff */
[----:B------:R-:W-:Y:S02]  /*4950*/  MOV R33, R71 ;  /* 0x0000004700217202 */ /* 0x000fe40000000f00 */
[----:B------:R-:W-:Y:S01]  /*4960*/  F2FP.BF16.F32.PACK_AB R89, R38, R89 ;  /* 0x000000592659723e */ /* 0x000fe200000010ff */
[C---:B------:R-:W-:Y:S02]  /*4970*/  IMAD R59, R18.reuse, UR15, R59 ;  /* 0x0000000f123b7c24 */ /* 0x040fe4000f8e023b */
[----:B--2---:R-:W-:Y:S01]  /*4980*/  IMAD.WIDE.U32 R34, R18, UR14, R32 ;  /* 0x0000000e12227c25 */ /* 0x004fe2000f8e0020 */
[----:B------:R-:W-:Y:S02]  /*4990*/  ULDC.64 UR14, c[0x0][0x210] ;  /* 0x00008400000e7ab9 */ /* 0x000fe40000000a00 */
[----:B------:R-:W-:-:S02]  /*49a0*/  LEA R32, P1, R34, UR14, 0x1 ;  /* 0x0000000e22207c11 */ /* 0x000fc4000f8208ff */
[----:B------:R-:W-:-:S04]  /*49b0*/  IADD3 R59, R35, R59, RZ ;  /* 0x0000003b233b7210 */ /* 0x000fc80007ffe0ff */
[----:B------:R-:W-:-:S05]  /*49c0*/  LEA.HI.X R33, R34, UR15, R59, 0x1, P1 ;  /* 0x0000000f22217c11 */ /* 0x000fca00088f0c3b */
[----:B------:R0:W-:Y:S02]  /*49d0*/  STG.E desc[UR8][R32.64], R89 ;  /* 0x0000005920007986 */ /* 0x0001e4000c101908 */
.L_x_3875:
[----:B------:R-:W-:Y:S05]  /*49e0*/  BSYNC B0 ;  /* 0x0000000000007941 */ /* 0x000fea0003800000 */
.L_x_3874:
[----:B------:R-:W-:Y:S01]  /*49f0*/  ISETP.GE.U32.AND P6, PT, R19, UR12, PT ;  /* 0x0000000c13007c0c */ /* 0x000fe2000bfc6070 */
[C-C-:B01-34-:R-:W-:Y:S01]  /*4a00*/  FFMA.FTZ R32, R39.reuse, R77, R36.reuse ;  /* 0x0000004d27207223 */ /* 0x15bfe20000010024 */
[----:B------:R-:W-:Y:S01]  /*4a10*/  ISETP.GE.U32.AND P1, PT, R20, UR12, PT ;  /* 0x0000000c14007c0c */ /* 0x000fe2000bf26070 */
[--C-:B--2---:R-:W-:Y:S01]  /*4a20*/  FFMA.FTZ R34, R39, R47, R36.reuse ;  /* 0x0000002f27227223 */ /* 0x104fe20000010024 */
[----:B------:R-:W-:Y:S01]  /*4a30*/  ISETP.GE.U32.AND P2, PT, R21, UR12, PT ;  /* 0x0000000c15007c0c */ /* 0x000fe2000bf46070 */
[C-C-:B------:R-:W-:Y:S01]  /*4a40*/  FFMA.FTZ R38, R39.reuse, R41, R36.reuse ;  /* 0x0000002927267223 */ /* 0x140fe20000010024 */
[----:B------:R-:W-:Y:S01]  /*4a50*/  ISETP.GE.U32.AND P3, PT, R22, UR12, PT ;  /* 0x0000000c16007c0c */ /* 0x000fe2000bf66070 */
[--C-:B------:R-:W-:Y:S01]  /*4a60*/  FFMA.FTZ R87, R39, R87, R36.reuse ;  /* 0x0000005727577223 */ /* 0x100fe20000010024 */
[----:B------:R-:W-:Y:S01]  /*4a70*/  ISETP.GE.U32.AND P4, PT, R23, UR12, PT ;  /* 0x0000000c17007c0c */ /* 0x000fe2000bf86070 */
[C-C-:B------:R-:W-:Y:S01]  /*4a80*/  FFMA.FTZ R83, R46.reuse, R83, R37.reuse ;  /* 0x000000532e537223 */ /* 0x140fe20000010025 */
[----:B------:R-:W-:Y:S01]  /*4a90*/  ISETP.GE.AND.EX P6, PT, R61, UR13, PT, P6 ;  /* 0x0000000d3d007c0c */ /* 0x000fe2000bfc6360 */
[C-C-:B------:R-:W-:Y:S01]  /*4aa0*/  FFMA.FTZ R31, R46.reuse, R24, R37.reuse ;  /* 0x000000182e1f7223 */ /* 0x140fe20000010025 */
[----:B------:R-:W-:Y:S01]  /*4ab0*/  ISETP.GE.AND.EX P1, PT, R63, UR13, PT, P1 ;  /* 0x0000000d3f007c0c */ /* 0x000fe2000bf26310 */
[C-C-:B------:R-:W-:Y:S01]  /*4ac0*/  FFMA.FTZ R33, R46.reuse, R26, R37.reuse ;  /* 0x0000001a2e217223 */ /* 0x140fe20000010025 */
[----:B------:R-:W-:Y:S01]  /*4ad0*/  ISETP.GE.AND.EX P2, PT, R65, UR13, PT, P2 ;  /* 0x0000000d41007c0c */ /* 0x000fe2000bf46320 */
[C-C-:B------:R-:W-:Y:S01]  /*4ae0*/  FFMA.FTZ R35, R46.reuse, R28, R37.reuse ;  /* 0x0000001c2e237223 */ /* 0x140fe20000010025 */
[----:B------:R-:W-:Y:S01]  /*4af0*/  ISETP.GE.AND.EX P3, PT, R67, UR13, PT, P3 ;  /* 0x0000000d43007c0c */ /* 0x000fe2000bf66330 */
[----:B------:R-:W-:Y:S01]  /*4b00*/  FFMA.FTZ R30, R46, R30, R37 ;  /* 0x0000001e2e1e7223 */ /* 0x000fe20000010025 */
        /* <DEDUP_REMOVED lines=18> */
.L_x_3876:
[----:B------:R-:W-:Y:S04]  /*4c30*/  BSSY B0, `(.L_x_3877) ;  /* 0x000000e000007945 */ /* 0x000fe80003800000 */
[----:B------:R-:W-:Y:S05]  /*4c40*/  @P6 BRA `(.L_x_3878) ;  /* 0x0000000000306947 */ /* 0x000fea0003800000 */
        /* <DEDUP_REMOVED lines=12> */
.L_x_3878:
[----:B------:R-:W-:Y:S05]  /*4d10*/  BSYNC B0 ;  /* 0x0000000000007941 */ /* 0x000fea0003800000 */
.L_x_3877:
        /* <DEDUP_REMOVED lines=11> */
.L_x_3879:
        /* <DEDUP_REMOVED lines=14> */
.L_x_3881:
[----:B------:R-:W-:Y:S05]  /*4eb0*/  BSYNC B0 ;  /* 0x0000000000007941 */ /* 0x000fea0003800000 */
.L_x_3880:
[----:B------:R-:W-:Y:S05]  /*4ec0*/  @!P5 BRA `(.L_x_3882) ;  /* 0x000000000028d947 */ /* 0x000fea0003800000 */
        /* <DEDUP_REMOVED lines=10> */
.L_x_3882:
[----:B------:R-:W-:Y:S04]  /*4f70*/  BSSY B0, `(.L_x_3883) ;  /* 0x000000e000007945 */ /* 0x000fe80003800000 */
[----:B------:R-:W-:Y:S05]  /*4f80*/  @P2 BRA `(.L_x_3884) ;  /* 0x0000000000302947 */ /* 0x000fea0003800000 */
[----:B------:R-:W-:Y:S01]  /*4f90*/  ULDC.64 UR12, c[0x0][0x270] ;  /* 0x00009c00000c7ab9 */ /* 0x000fe20000000a00 */
[----:B01----:R-:W-:Y:S01]  /*4fa0*/  MOV R26, R72 ;  /* 0x00000048001a7202 */ /* 0x003fe20000000f00 */
        /* <DEDUP_REMOVED lines=10> */
.L_x_3884:
[----:B------:R-:W-:Y:S05]  /*5050*/  BSYNC B0 ;  /* 0x0000000000007941 */ /* 0x000fea0003800000 */
.L_x_3883:
[----:B------:R-:W-:Y:S05]  /*5060*/  @!P5 BRA `(.L_x_3885) ;  /* 0x000000000028d947 */ /* 0x000fea0003800000 */
[----:B------:R-:W-:Y:S01]  /*5070*/  FMUL.FTZ R24, R35, -1.4426950216293334961 ;  /* 0xbfb8aa3b23187820 */ /* 0x000fe20000410000 */
[----:B012---:R-:W-:-:S05]  /*5080*/  FMUL.FTZ R27, R38, -1.4426950216293334961 ;  /* 0xbfb8aa3b261b7820 */ /* 0x007fca0000410000 */
        /* <DEDUP_REMOVED lines=8> */
.L_x_3885:
[----:B------:R-:W-:Y:S04]  /*5110*/  BSSY B0, `(.L_x_3886) ;  /* 0x000000e000007945 */ /* 0x000fe80003800000 */
[----:B------:R-:W-:Y:S05]  /*5120*/  @P3 BRA `(.L_x_3887) ;  /* 0x0000000000303947 */ /* 0x000fea0003800000 */
[----:B------:R-:W-:Y:S01]  /*5130*/  ULDC.64 UR12, c[0x0][0x270] ;  /* 0x00009c00000c7ab9 */ /* 0x000fe20000000a00 */
[----:B012---:R-:W-:Y:S01]  /*5140*/  MOV R26, R72 ;  /* 0x00000048001a7202 */ /* 0x007fe20000000f00 */
        /* <DEDUP_REMOVED lines=10> */
.L_x_3887:
[----:B------:R-:W-:Y:S05]  /*51f0*/  BSYNC B0 ;  /* 0x0000000000007941 */ /* 0x000fea0003800000 */
.L_x_3886:
[----:B------:R-:W-:Y:S05]  /*5200*/  @!P5 BRA `(.L_x_3888) ;  /* 0x000000000028d947 */ /* 0x000fea0003800000 */
[----:B------:R-:W-:Y:S01]  /*5210*/  FMUL.FTZ R24, R30, -1.4426950216293334961 ;  /* 0xbfb8aa3b1e187820 */ /* 0x000fe20000410000 */
[----:B------:R-:W-:-:S05]  /*5220*/  FMUL.FTZ R28, R87, -1.4426950216293334961 ;  /* 0xbfb8aa3b571c7820 */ /* 0x000fca0000410000 */
[----:B------:R-:W0:Y:S08]  /*5230*/  MUFU.EX2 R24, R24 ;  /* 0x0000001800187308 */ /* 0x000e300000000800 */
[----:B------:R-:W4:Y:S01]  /*5240*/  MUFU.EX2 R28, R28 ;  /* 0x0000001c001c7308 */ /* 0x000f220000000800 */
[----:B0123--:R-:W-:-:S07]  /*5250*/  FADD.FTZ R26, R24, 1 ;  /* 0x3f800000181a7421 */ /* 0x00ffce0000010000 */
[----:B------:R-:W0:Y:S01]  /*5260*/  MUFU.RCP R27, R26 ;  /* 0x0000001a001b7308 */ /* 0x000e220000001000 */
[----:B----4-:R-:W-:-:S07]  /*5270*/  FADD.FTZ R29, R28, 1 ;  /* 0x3f8000001c1d7421 */ /* 0x010fce0000010000 */
[----:B------:R-:W1:Y:S01]  /*5280*/  MUFU.RCP R32, R29 ;  /* 0x0000001d00207308 */ /* 0x000e620000001000 */
[----:B0-----:R-:W-:Y:S01]  /*5290*/  FMUL.FTZ R30, R30, R27 ;  /* 0x0000001b1e1e7220 */ /* 0x001fe20000410000 */
[----:B-1----:R-:W-:-:S07]  /*52a0*/  FMUL.FTZ R87, R87, R32 ;  /* 0x0000002057577220 */ /* 0x002fce0000410000 */
.L_x_3888:
[----:B------:R-:W-:Y:S04]  /*52b0*/  BSSY B0, `(.L_x_3889) ;  /* 0x000000d000007945 */ /* 0x000fe80003800000 */
[----:B------:R-:W-:Y:S05]  /*52c0*/  @P4 BRA `(.L_x_3890) ;  /* 0x00000000002c4947 */ /* 0x000fea0003800000 */
[----:B------:R-:W-:Y:S01]  /*52d0*/  ULDC.64 UR12, c[0x0][0x270] ;  /* 0x00009c00000c7ab9 */ /* 0x000fe20000000a00 */
[----:B------:R-:W-:Y:S01]  /*52e0*/  MOV R70, R72 ;  /* 0x0000004800467202 */ /* 0x000fe20000000f00 */
[----:B------:R-:W-:Y:S01]  /*52f0*/  IMAD R24, R69, UR12, RZ ;  /* 0x0000000c45187c24 */ /* 0x000fe2000f8e02ff */
[----:B------:R-:W-:-:S03]  /*5300*/  F2FP.BF16.F32.PACK_AB R87, R87, R30 ;  /* 0x0000001e5757723e */ /* 0x000fc600000010ff */
[----:B------:R-:W-:-:S04]  /*5310*/  IMAD.WIDE.U32 R70, R23, UR12, R70 ;  /* 0x0000000c17467c25 */ /* 0x000fc8000f8e0046 */
[----:B0123--:R-:W-:Y:S01]  /*5320*/  IMAD R27, R23, UR13, R24 ;  /* 0x0000000d171b7c24 */ /* 0x00ffe2000f8e0218 */
[----:B------:R-:W-:Y:S02]  /*5330*/  ULDC.64 UR12, c[0x0][0x210] ;  /* 0x00008400000c7ab9 */ /* 0x000fe40000000a00 */
[----:B------:R-:W-:Y:S02]  /*5340*/  LEA R26, P1, R70, UR12, 0x1 ;  /* 0x0000000c461a7c11 */ /* 0x000fe4000f8208ff */
[----:B------:R-:W-:-:S04]  /*5350*/  IADD3 R27, R71, R27, RZ ;  /* 0x0000001b471b7210 */ /* 0x000fc80007ffe0ff */
[----:B------:R-:W-:-:S05]  /*5360*/  LEA.HI.X R27, R70, UR13, R27, 0x1, P1 ;  /* 0x0000000d461b7c11 */ /* 0x000fca00088f0c1b */
[----:B------:R4:W-:Y:S02]  /*5370*/  STG.E desc[UR8][R26.64], R87 ;  /* 0x000000571a007986 */ /* 0x0009e4000c101908 */
.L_x_3890:
[----:B------:R-:W-:Y:S05]  /*5380*/  BSYNC B0 ;  /* 0x0000000000007941 */ /* 0x000fea0003800000 */
.L_x_3889:
[----:B01234-:R-:W0:Y:S01]  /*5390*/  LDC R27, c[0x0][0x10] ;  /* 0x00000400ff1b7b82 */ /* 0x01fe220000000800 */
[----:B------:R-:W-:Y:S02]  /*53a0*/  IADD3 R6, R6, 0x1, RZ ;  /* 0x0000000106067810 */ /* 0x000fe40007ffe0ff */
[----:B0-----:R-:W-:-:S04]  /*53b0*/  IADD3 R4, R27, R4, RZ ;  /* 0x000000041b047210 */ /* 0x001fc80007ffe0ff */
[----:B------:R-:W-:-:S13]  /*53c0*/  ISETP.GE.AND P1, PT, R4, UR4, PT ;  /* 0x0000000404007c0c */ /* 0x000fda000bf26270 */
[----:B------:R-:W-:Y:S05]  /*53d0*/  @!P1 BRA `(.L_x_3891) ;  /* 0xffffffac00c89947 */ /* 0x000fea000383ffff */
[----:B------:R-:W-:Y:S05]  /*53e0*/  EXIT ;  /* 0x000000000000794d */ /* 0x000fea0003800000 */
.L_x_3892:
        /* <DEDUP_REMOVED lines=9> */
.L_x_5635:


//--------------------- .text._Z35group_norm_nhwc_fwd_one_pass_kernelI11Bf16IOBf16WLi256ELi120ELi480EEv26Group_norm_nhwc_fwd_params --------------------------
	.section	.text._Z35group_norm_nhwc_fwd_one_pass_kernelI11Bf16IOBf16WLi256ELi120ELi480EEv26Group_norm_nhwc_fwd_params,"ax",@progbits
	.align	128
        .global         _Z35group_norm_nhwc_fwd_one_pass_kernelI11Bf16IOBf16WLi256ELi120ELi480EEv26Group_norm_nhwc_fwd_params
        .type           _Z35group_norm_nhwc_fwd_one_pass_kernelI11Bf16IOBf16WLi256ELi120ELi480EEv26Group_norm_nhwc_fwd_params,@function
        .size           _Z35group_norm_nhwc_fwd_one_pass_kernelI11Bf16IOBf16WLi256ELi120ELi480EEv26Group_norm_nhwc_fwd_params,(.L_x_5636 - _Z35group_norm_nhwc_fwd_one_pass_kernelI11Bf16IOBf16WLi256ELi120ELi480EEv26Group_norm_nhwc_fwd_params)
        .other          _Z35group_norm_nhwc_fwd_one_pass_kernelI11Bf16IOBf16WLi256ELi120ELi480EEv26Group_norm_nhwc_fwd_params,@"STO_CUDA_ENTRY STV_DEFAULT"
_Z35group_norm_nhwc_fwd_one_pass_kernelI11Bf16IOBf16WLi256ELi120ELi480EEv26Group_norm_nhwc_fwd_params:
.text._Z35group_norm_nhwc_fwd_one_pass_kernelI11Bf16IOBf16WLi256ELi120ELi480EEv26Group_norm_nhwc_fwd_params:
        /* <DEDUP_REMOVED lines=73> */
[----:B------:R-:W-:Y:S02]  /*0490*/  IADD3 R88, R0, 0x58, RZ ;  /* 0x0000005800587810 */ /* 0x000fe40007ffe0ff */
[----:B------:R-:W-:Y:S02]  /*04a0*/  SHF.R.S32.HI R10, RZ, 0x1f, R89 ;  /* 0x0000001fff0a7819 */ /* 0x000fe40000011459 */
[----:B------:R-:W-:Y:S02]  /*04b0*/  SHF.R.S32.HI R9, RZ, 0x1f, R88 ;  /* 0x0000001fff097819 */ /* 0x000fe40000011458 */
[----:B------:R-:W-:Y:S02]  /*04c0*/  SHF.R.S32.HI R7, RZ, 0x1f, R87 ;  /* 0x0000001fff077819 */ /* 0x000fe40000011457 */
[----:B------:R-:W-:-:S02]  /*04d0*/  @P5 LOP3.LUT R5, R5, 0x800000, RZ, 0xfc, !PT ;  /* 0x0080000005055812 */ /* 0x000fc400078efcff */
[----:B------:R-:W-:Y:S02]  /*04e0*/  ISETP.LT.U32.AND P5, PT, R96, UR8, PT ;  /* 0x0000000860007c0c */ /* 0x000fe4000bfa1070 */
[----:B------:R-:W-:Y:S02]  /*04f0*/  LOP3.LUT R5, R5, 0xffbfffff, RZ, 0xc0, !PT ;  /* 0xffbfffff05057812 */ /* 0x000fe400078ec0ff */
[----:B------:R-:W-:Y:S02]  /*0500*/  ISETP.LT.AND.EX P5, PT, R16, UR9, !P6, P5 ;  /* 0x0000000910007c0c */ /* 0x000fe4000f7a1350 */
[----:B------:R-:W-:Y:S02]  /*0510*/  IADD3 R4, R0, 0xe0, RZ ;  /* 0x000000e000047810 */ /* 0x000fe40007ffe0ff */
[----:B------:R-:W-:Y:S02]  /*0520*/  ISETP.LT.U32.AND P0, PT, R2, UR8, PT ;  /* 0x0000000802007c0c */ /* 0x000fe4000bf01070 */
[----:B------:R-:W-:-:S02]  /*0530*/  SHF.R.S32.HI R2, RZ, 0x1f, R2 ;  /* 0x0000001fff027819 */ /* 0x000fc40000011402 */
[----:B------:R-:W-:Y:S02]  /*0540*/  ISETP.LT.U32.AND P2, PT, R4, UR8, PT ;  /* 0x0000000804007c0c */ /* 0x000fe4000bf41070 */
[----:B------:R-:W-:Y:S02]  /*0550*/  SHF.R.S32.HI R4, RZ, 0x1f, R4 ;  /* 0x0000001fff047819 */ /* 0x000fe40000011404 */
[----:B------:R-:W-:Y:S02]  /*0560*/  ISETP.LT.AND.EX P0, PT, R2, UR9, !P6, P0 ;  /* 0x0000000902007c0c */ /* 0x000fe4000f701300 */
[----:B------:R-:W-:Y:S02]  /*0570*/  @P5 LOP3.LUT R5, R5, 0x400000, RZ, 0xfc, !PT ;  /* 0x0040000005055812 */ /* 0x000fe400078efcff */
[----:B------:R-:W-:Y:S02]  /*0580*/  ISETP.LT.U32.AND P5, PT, R95, UR8, PT ;  /* 0x000000085f007c0c */ /* 0x000fe4000bfa1070 */
[----:B------:R-:W-:-:S02]  /*0590*/  LOP3.LUT R5, R5, 0xffdfffff, RZ, 0xc0, !PT ;  /* 0xffdfffff05057812 */ /* 0x000fc400078ec0ff */
[----:B------:R-:W-:Y:S02]  /*05a0*/  ISETP.LT.AND.EX P5, PT, R15, UR9, !P6, P5 ;  /* 0x000000090f007c0c */ /* 0x000fe4000f7a1350 */
[----:B------:R-:W-:Y:S02]  /*05b0*/  IADD3 R2, R0, 0xe8, RZ ;  /* 0x000000e800027810 */ /* 0x000fe40007ffe0ff */
[----:B------:R-:W-:Y:S02]  /*05c0*/  ISETP.LT.AND.EX P2, PT, R4, UR9, !P6, P2 ;  /* 0x0000000904007c0c */ /* 0x000fe4000f741320 */
[----:B------:R-:W-:Y:S02]  /*05d0*/  SHF.R.S32.HI R4, RZ, 0x1f, R2 ;  /* 0x0000001fff047819 */ /* 0x000fe40000011402 */
[----:B------:R-:W-:Y:S02]  /*05e0*/  ISETP.LT.U32.AND P3, PT, R2, UR8, PT ;  /* 0x0000000802007c0c */ /* 0x000fe4000bf61070 */
[----:B------:R-:W-:-:S02]  /*05f0*/  IADD3 R86, R0, 0x68, RZ ;  /* 0x0000006800567810 */ /* 0x000fc40007ffe0ff */
[----:B------:R-:W-:Y:S02]  /*0600*/  ISETP.LT.AND.EX P3, PT, R4, UR9, !P6, P3 ;  /* 0x0000000904007c0c */ /* 0x000fe4000f761330 */
[----:B------:R-:W-:Y:S02]  /*0610*/  @P5 LOP3.LUT R5, R5, 0x200000, RZ, 0xfc, !PT ;  /* 0x0020000005055812 */ /* 0x000fe400078efcff */
[----:B------:R-:W-:Y:S02]  /*0620*/  ISETP.LT.U32.AND P5, PT, R94, UR8, PT ;  /* 0x000000085e007c0c */ /* 0x000fe4000bfa1070 */
[----:B------:R-:W-:Y:S02]  /*0630*/  LOP3.LUT R5, R5, 0xffefffff, RZ, 0xc0, !PT ;  /* 0xffefffff05057812 */ /* 0x000fe400078ec0ff */
[----:B------:R-:W-:Y:S02]  /*0640*/  ISETP.LT.AND.EX P5, PT, R14, UR9, !P6, P5 ;  /* 0x000000090e007c0c */ /* 0x000fe4000f7a1350 */
[----:B------:R-:W-:-:S02]  /*0650*/  SHF.R.S32.HI R4, RZ, 0x1f, R86 ;  /* 0x0000001fff047819 */ /* 0x000fc40000011456 */
[C---:B------:R-:W-:Y:S02]  /*0660*/  IADD3 R3, R0.reuse, 0xd8, RZ ;  /* 0x000000d800037810 */ /* 0x040fe40007ffe0ff */
[C---:B------:R-:W-:Y:S02]  /*0670*/  IADD3 R85, R0.reuse, 0x70, RZ ;  /* 0x0000007000557810 */ /* 0x040fe40007ffe0ff */
[----:B------:R-:W-:Y:S02]  /*0680*/  ISETP.LT.U32.AND P1, PT, R3, UR8, PT ;  /* 0x0000000803007c0c */ /* 0x000fe4000bf21070 */
[----:B------:R-:W-:Y:S02]  /*0690*/  SHF.R.S32.HI R3, RZ, 0x1f, R3 ;  /* 0x0000001fff037819 */ /* 0x000fe40000011403 */
[----:B------:R-:W-:Y:S02]  /*06a0*/  IADD3 R84, R0, 0x78, RZ ;  /* 0x0000007800547810 */ /* 0x000fe40007ffe0ff */
[----:B------:R-:W-:-:S02]  /*06b0*/  @P5 LOP3.LUT R5, R5, 0x100000, RZ, 0xfc, !PT ;  /* 0x0010000005055812 */ /* 0x000fc400078efcff */
[----:B------:R-:W-:Y:S02]  /*06c0*/  ISETP.LT.U32.AND P5, PT, R93, UR8, PT ;  /* 0x000000085d007c0c */ /* 0x000fe4000bfa1070 */
[----:B------:R-:W-:Y:S02]  /*06d0*/  LOP3.LUT R5, R5, 0xfff7ffff, RZ, 0xc0, !PT ;  /* 0xfff7ffff05057812 */ /* 0x000fe400078ec0ff */
[----:B------:R-:W-:Y:S02]  /*06e0*/  ISETP.LT.AND.EX P5, PT, R13, UR9, !P6, P5 ;  /* 0x000000090d007c0c */ /* 0x000fe4000f7a1350 */
[----:B------:R-:W-:Y:S01]  /*06f0*/  ISETP.LT.AND.EX P1, PT, R3, UR9, !P6, P1 ;  /* 0x0000000903007c0c */ /* 0x000fe2000f721310 */
[C---:B------:R-:W-:Y:S01]  /*0700*/  VIADD R3, R0.reuse, 0xf0 ;  /* 0x000000f000037836 */ /* 0x040fe20000000000 */
[----:B------:R-:W-:Y:S02]  /*0710*/  SHF.R.S32.HI R125, RZ, 0x1f, R83 ;  /* 0x0000001fff7d7819 */ /* 0x000fe40000011453 */
[----:B------:R-:W-:-:S02]  /*0720*/  IADD3 R82, R0, 0x88, RZ ;  /* 0x0000008800527810 */ /* 0x000fc40007ffe0ff */
[----:B------:R-:W-:Y:S02]  /*0730*/  SHF.R.S32.HI R2, RZ, 0x1f, R3 ;  /* 0x0000001fff027819 */ /* 0x000fe40000011403 */
[----:B------:R-:W-:Y:S02]  /*0740*/  ISETP.LT.U32.AND P4, PT, R3, UR8, PT ;  /* 0x0000000803007c0c */ /* 0x000fe4000bf81070 */
[----:B------:R-:W-:Y:S02]  /*0750*/  SHF.R.S32.HI R3, RZ, 0x1f, R85 ;  /* 0x0000001fff037819 */ /* 0x000fe40000011455 */
[----:B------:R-:W-:Y:S02]  /*0760*/  @P5 LOP3.LUT R5, R5, 0x80000, RZ, 0xfc, !PT ;  /* 0x0008000005055812 */ /* 0x000fe400078efcff */
[----:B------:R-:W-:Y:S02]  /*0770*/  ISETP.LT.U32.AND P5, PT, R91, UR8, PT ;  /* 0x000000085b007c0c */ /* 0x000fe4000bfa1070 */
[----:B------:R-:W-:-:S02]  /*0780*/  LOP3.LUT R5, R5, 0xfffbffff, RZ, 0xc0, !PT ;  /* 0xfffbffff05057812 */ /* 0x000fc400078ec0ff */
[----:B------:R-:W-:Y:S02]  /*0790*/  ISETP.LT.AND.EX P5, PT, R12, UR9, !P6, P5 ;  /* 0x000000090c007c0c */ /* 0x000fe4000f7a1350 */
[----:B------:R-:W-:Y:S02]  /*07a0*/  ISETP.LT.AND.EX P4, PT, R2, UR9, !P6, P4 ;  /* 0x0000000902007c0c */ /* 0x000fe4000f781340 */
[----:B------:R-:W-:Y:S02]  /*07b0*/  SHF.R.S32.HI R2, RZ, 0x1f, R84 ;  /* 0x0000001fff027819 */ /* 0x000fe40000011454 */
[----:B------:R-:W-:Y:S02]  /*07c0*/  SHF.R.S32.HI R124, RZ, 0x1f, R82 ;  /* 0x0000001fff7c7819 */ /* 0x000fe40000011452 */
[C---:B------:R-:W-:Y:S02]  /*07d0*/  IADD3 R81, R0.reuse, 0x90, RZ ;  /* 0x0000009000517810 */ /* 0x040fe40007ffe0ff */
[----:B------:R-:W-:-:S02]  /*07e0*/  IADD3 R80, R0, 0x98, RZ ;  /* 0x0000009800507810 */ /* 0x000fc40007ffe0ff */
[----:B------:R-:W-:Y:S02]  /*07f0*/  SHF.R.S32.HI R123, RZ, 0x1f, R81 ;  /* 0x0000001fff7b7819 */ /* 0x000fe40000011451 */
        /* <DEDUP_REMOVED lines=68> */
.L_x_3998:
[----:B------:R-:W0:Y:S01]  /*0c40*/  LDC R15, c[0x0][0x288] ;  /* 0x0000a200ff0f7b82 */ /* 0x000e220000000800 */
[----:B------:R-:W-:Y:S01]  /*0c50*/  P2R R7, PR, RZ, 0x10 ;  /* 0x00000010ff077803 */ /* 0x000fe20000000000 */
[----:B------:R-:W-:Y:S01]  /*0c60*/  ULDC.64 UR12, c[0x0][0x280] ;  /* 0x0000a000000c7ab9 */ /* 0x000fe20000000a00 */
[C---:B------:R-:W-:Y:S02]  /*0c70*/  LOP3.LUT P4, RZ, R5.reuse, 0x4000000, RZ, 0xc0, !PT ;  /* 0x0400000005ff7812 */ /* 0x040fe4000788c0ff */
[----:B------:R-:W-:Y:S02]  /*0c80*/  LOP3.LUT P6, RZ, R5, 0x2000000, RZ, 0xc0, !PT ;  /* 0x0200000005ff7812 */ /* 0x000fe400078cc0ff */
[----:B------:R-:W-:Y:S01]  /*0c90*/  SHF.R.S32.HI R12, RZ, 0x1f, R0 ;  /* 0x0000001fff0c7819 */ /* 0x000fe20000011400 */
[----:B-1----:R-:W1:Y:S01]  /*0ca0*/  @P0 LDC.64 R36, c[0x0][0x220] ;  /* 0x00008800ff240b82 */ /* 0x002e620000000a00 */
[----:B------:R-:W-:Y:S02]  /*0cb0*/  SHF.R.S32.HI R14, RZ, 0x1f, R102 ;  /* 0x0000001fff0e7819 */ /* 0x000fe40000011466 */
[----:B------:R-:W-:-:S02]  /*0cc0*/  P2R R30, PR, RZ, 0x8 ;  /* 0x00000008ff1e7803 */ /* 0x000fc40000000000 */
[----:B------:R-:W-:Y:S02]  /*0cd0*/  LOP3.LUT P3, RZ, R5, 0x1000000, RZ, 0xc0, !PT ;  /* 0x0100000005ff7812 */ /* 0x000fe4000786c0ff */
[----:B------:R-:W-:Y:S01]  /*0ce0*/  SHF.R.S32.HI R16, RZ, 0x1f, R96 ;  /* 0x0000001fff107819 */ /* 0x000fe20000011460 */
[----:B--2---:R-:W2:Y:S01]  /*0cf0*/  @P4 LDC.64 R58, c[0x0][0x220] ;  /* 0x00008800ff3a4b82 */ /* 0x004ea20000000a00 */
[----:B------:R-:W-:Y:S02]  /*0d00*/  SHF.R.S32.HI R18, RZ, 0x1f, R94 ;  /* 0x0000001fff127819 */ /* 0x000fe4000001145e */
[----:B------:R-:W-:Y:S02]  /*0d10*/  SHF.R.S32.HI R20, RZ, 0x1f, R93 ;  /* 0x0000001fff147819 */ /* 0x000fe4000001145d */
[----:B------:R-:W-:Y:S02]  /*0d20*/  SHF.R.S32.HI R22, RZ, 0x1f, R91 ;  /* 0x0000001fff167819 */ /* 0x000fe4000001145b */
[----:B------:R-:W-:Y:S01]  /*0d30*/  SHF.R.S32.HI R24, RZ, 0x1f, R89 ;  /* 0x0000001fff187819 */ /* 0x000fe20000011459 */
[----:B---3--:R-:W3:Y:S01]  /*0d40*/  @P1 LDC.64 R34, c[0x0][0x220] ;  /* 0x00008800ff221b82 */ /* 0x008ee20000000a00 */
[----:B0-----:R-:W-:-:S02]  /*0d50*/  IABS R11, R15 ;  /* 0x0000000f000b7213 */ /* 0x001fc40000000000 */
[----:B------:R-:W-:Y:S02]  /*0d60*/  SHF.R.S32.HI R26, RZ, 0x1f, R87 ;  /* 0x0000001fff1a7819 */ /* 0x000fe40000011457 */
[----:B------:R-:W0:Y:S01]  /*0d70*/  I2F.RP R6, R11 ;  /* 0x0000000b00067306 */ /* 0x000e220000209400 */
[----:B------:R-:W-:Y:S02]  /*0d80*/  SHF.R.S32.HI R28, RZ, 0x1f, R84 ;  /* 0x0000001fff1c7819 */ /* 0x000fe40000011454 */
[----:B----4-:R-:W4:Y:S01]  /*0d90*/  @P3 LDC.64 R74, c[0x0][0x220] ;  /* 0x00008800ff4a3b82 */ /* 0x010f220000000a00 */
[C---:B------:R-:W-:Y:S02]  /*0da0*/  IADD3 R31, R0.reuse, 0xb8, RZ ;  /* 0x000000b8001f7810 */ /* 0x040fe40007ffe0ff */
[----:B------:R-:W-:-:S05]  /*0db0*/  IADD3 R97, R0, 0xe8, RZ ;  /* 0x000000e800617810 */ /* 0x000fca0007ffe0ff */
        /* <DEDUP_REMOVED lines=224> */
[----:B------:R-:W-:Y:S01]  /*1bc0*/  @P6 IADD3 R8, R29, R9, RZ ;  /* 0x000000091d086210 */ /* 0x000fe20007ffe0ff */
[----:B------:R-:W-:Y:S01]  /*1bd0*/  @P3 IMAD.MOV.U32 R29, RZ, RZ, R67 ;  /* 0x000000ffff1d3224 */ /* 0x000fe200078e0043 */
[----:B-1----:R-:W-:-:S04]  /*1be0*/  @P6 LEA R26, P5, R28, R26, 0x1 ;  /* 0x0000001a1c1a6211 */ /* 0x002fc800078a08ff */
        /* <DEDUP_REMOVED lines=18> */
[----:B------:R-:W-:-:S04]  /*1d10*/  @P4 IMAD.WIDE.U32 R28, R81, R8, R28 ;  /* 0x00000008511c4225 */ /* 0x000fc800078e001c */
[----:B------:R-:W-:Y:S01]  /*1d20*/  @P4 IMAD.IADD R8, R29, 0x1, R9 ;  /* 0x000000011d084824 */ /* 0x000fe200078e0209 */
        /* <DEDUP_REMOVED lines=56> */
[----:B------:R-:W-:Y:S01]  /*20b0*/  @P3 IMAD.WIDE.U32 R28, R31, R8, R28 ;  /* 0x000000081f1c3225 */ /* 0x000fe200078e001c */
[----:B------:R-:W-:-:S03]  /*20c0*/  IADD3 R31, R0, 0xc0, RZ ;  /* 0x000000c0001f7810 */ /* 0x000fc60007ffe0ff */
[----:B------:R-:W-:Y:S01]  /*20d0*/  @P3 IMAD.IADD R8, R29, 0x1, R9 ;  /* 0x000000011d083824 */ /* 0x000fe200078e0209 */
        /* <DEDUP_REMOVED lines=10> */
[----:B------:R-:W-:-:S03]  /*2180*/  IADD3 R31, R0, 0xc8, RZ ;  /* 0x000000c8001f7810 */ /* 0x000fc60007ffe0ff */
[----:B------:R-:W-:Y:S01]  /*2190*/  @P4 IMAD.IADD R8, R29, 0x1, R9 ;  /* 0x000000011d084824 */ /* 0x000fe200078e0209 */
[C---:B----4-:R-:W-:Y:S02]  /*21a0*/  @P4 LEA R40, P5, R28.reuse, R40, 0x1 ;  /* 0x000000281c284211 */ /* 0x050fe400078a08ff */
[----:B------:R-:W-:Y:S02]  /*21b0*/  @P6 MOV R29, R67 ;  /* 0x00000043001d6202 */ /* 0x000fe40000000f00 */
[----:B------:R-:W-:Y:S02]  /*21c0*/  @P4 LEA.HI.X R41, R28, R41, R8, 0x1, P5 ;  /* 0x000000291c294211 */ /* 0x000fe400028f0c08 */
[----:B------:R-:W0:Y:S01]  /*21d0*/  @P6 LDC.64 R8, c[0x0][0x270] ;  /* 0x00009c00ff086b82 */ /* 0x000e220000000a00 */
[----:B------:R-:W-:Y:S02]  /*21e0*/  ISETP.NE.AND P4, PT, R7, RZ, PT ;  /* 0x000000ff0700720c */ /* 0x000fe40003f85270 */
[----:B------:R-:W-:-:S11]  /*21f0*/  SHF.R.S32.HI R7, RZ, 0x1f, R31 ;  /* 0x0000001fff077819 */ /* 0x000fd6000001141f */
[----:B------:R-:W-:Y:S02]  /*2200*/  @P4 MOV R98, R68 ;  /* 0x0000004400624202 */ /* 0x000fe40000000f00 */
[----:B------:R-:W-:Y:S01]  /*2210*/  @P4 MOV R99, R67 ;  /* 0x0000004300634202 */ /* 0x000fe20000000f00 */
[----:B0-----:R-:W-:-:S04]  /*2220*/  @P6 IMAD R28, R7, R8, RZ ;  /* 0x00000008071c6224 */ /* 0x001fc800078e02ff */
[----:B------:R-:W-:Y:S01]  /*2230*/  @P6 IMAD R7, R31, R9, R28 ;  /* 0x000000091f076224 */ /* 0x000fe200078e021c */
[----:B------:R-:W-:-:S05]  /*2240*/  @P6 MOV R28, R68 ;  /* 0x00000044001c6202 */ /* 0x000fca0000000f00 */
[----:B------:R-:W-:Y:S01]  /*2250*/  @P6 IMAD.WIDE.U32 R28, R31, R8, R28 ;  /* 0x000000081f1c6225 */ /* 0x000fe200078e001c */
[----:B------:R-:W-:Y:S01]  /*2260*/  IADD3 R31, R0, 0xd0, RZ ;  /* 0x000000d0001f7810 */ /* 0x000fe20007ffe0ff */
[----:B------:R-:W0:Y:S02]  /*2270*/  @P0 LDC.64 R8, c[0x0][0x270] ;  /* 0x00009c00ff080b82 */ /* 0x000e240000000a00 */
[----:B------:R-:W-:Y:S01]  /*2280*/  @P6 IMAD.IADD R7, R29, 0x1, R7 ;  /* 0x000000011d076824 */ /* 0x000fe200078e0207 */
[C---:B-1----:R-:W-:Y:S02]  /*2290*/  @P6 LEA R38, P5, R28.reuse, R38, 0x1 ;  /* 0x000000261c266211 */ /* 0x042fe400078a08ff */
[----:B------:R-:W-:Y:S02]  /*22a0*/  @P0 MOV R29, R67 ;  /* 0x00000043001d0202 */ /* 0x000fe40000000f00 */
[----:B------:R-:W-:Y:S02]  /*22b0*/  @P6 LEA.HI.X R39, R28, R39, R7, 0x1, P5 ;  /* 0x000000271c276211 */ /* 0x000fe400028f0c07 */
[----:B------:R-:W-:-:S05]  /*22c0*/  SHF.R.S32.HI R7, RZ, 0x1f, R31 ;  /* 0x0000001fff077819 */ /* 0x000fca000001141f */
[----:B0-----:R-:W-:-:S04]  /*22d0*/  @P0 IMAD R28, R7, R8, RZ ;  /* 0x00000008071c0224 */ /* 0x001fc800078e02ff */
[----:B------:R-:W-:Y:S01]  /*22e0*/  @P0 IMAD R7, R31, R9, R28 ;  /* 0x000000091f070224 */ /* 0x000fe200078e021c */
[----:B------:R-:W-:-:S05]  /*22f0*/  @P0 MOV R28, R68 ;  /* 0x00000044001c0202 */ /* 0x000fca0000000f00 */
[----:B------:R-:W-:Y:S01]  /*2300*/  @P0 IMAD.WIDE.U32 R28, R31, R8, R28 ;  /* 0x000000081f1c0225 */ /* 0x000fe200078e001c */
[----:B------:R-:W-:Y:S01]  /*2310*/  IADD3 R31, R0, 0xd8, RZ ;  /* 0x000000d8001f7810 */ /* 0x000fe20007ffe0ff */
[----:B------:R-:W0:Y:S02]  /*2320*/  @P1 LDC.64 R8, c[0x0][0x270] ;  /* 0x00009c00ff081b82 */ /* 0x000e240000000a00 */
[----:B------:R-:W-:Y:S01]  /*2330*/  @P0 IMAD.IADD R7, R29, 0x1, R7 ;  /* 0x000000011d070824 */ /* 0x000fe200078e0207 */
[C---:B------:R-:W-:Y:S02]  /*2340*/  @P0 LEA R36, P5, R28.reuse, R36, 0x1 ;  /* 0x000000241c240211 */ /* 0x040fe400078a08ff */
        /* <DEDUP_REMOVED lines=24> */
[----:B------:R-:W0:Y:S02]  /*24d0*/  @P3 LDC.64 R8, c[0x0][0x270] ;  /* 0x00009c00ff083b82 */ /* 0x000e240000000a00 */
[----:B------:R-:W-:Y:S01]  /*24e0*/  @P2 IMAD.IADD R7, R29, 0x1, R7 ;  /* 0x000000011d072824 */ /* 0x000fe200078e0207 */
[C---:B-----5:R-:W-:Y:S02]  /*24f0*/  @P2 LEA R32, P5, R28.reuse, R32, 0x1 ;  /* 0x000000201c202211 */ /* 0x060fe400078a08ff */
[----:B------:R-:W-:Y:S02]  /*2500*/  @P3 MOV R29, R67 ;  /* 0x00000043001d3202 */ /* 0x000fe40000000f00 */
[----:B------:R-:W-:Y:S01]  /*2510*/  @P2 LEA.HI.X R33, R28, R33, R7, 0x1, P5 ;  /* 0x000000211c212211 */ /* 0x000fe200028f0c07 */
[----:B------:R-:W1:Y:S01]  /*2520*/  @P3 LDC.64 R30, c[0x0][0x220] ;  /* 0x00008800ff1e3b82 */ /* 0x000e620000000a00 */
        /* <DEDUP_REMOVED lines=11> */
[----:B------:R-:W-:Y:S01]  /*25e0*/  @P3 LEA.HI.X R31, R28, R31, R7, 0x1, P5 ;  /* 0x0000001f1c1f3211 */ /* 0x000fe200028f0c07 */
[----:B------:R-:W-:Y:S01]  /*25f0*/  VIADD R7, R0, 0xf0 ;  /* 0x000000f000077836 */ /* 0x000fe20000000000 */
[----:B------:R-:W1:Y:S01]  /*2600*/  @P4 LDC.64 R28, c[0x0][0x220] ;  /* 0x00008800ff1c4b82 */ /* 0x000e620000000a00 */
[C---:B------:R-:W-:Y:S02]  /*2610*/  LOP3.LUT P3, RZ, R5.reuse, 0x100000, RZ, 0xc0, !PT ;  /* 0x0010000005ff7812 */ /* 0x040fe4000786c0ff */
[----:B------:R-:W-:Y:S02]  /*2620*/  LOP3.LUT R5, R5, 0x7fffffff, RZ, 0xc0, !PT ;  /* 0x7fffffff05057812 */ /* 0x000fe400078ec0ff */
[----:B------:R-:W-:Y:S02]  /*2630*/  SHF.R.S32.HI R97, RZ, 0x1f, R7 ;  /* 0x0000001fff617819 */ /* 0x000fe40000011407 */
[----:B------:R-:W-:-:S03]  /*2640*/  @P4 LOP3.LUT R5, R5, 0x80000000, RZ, 0xfc, !PT ;  /* 0x8000000005054812 */ /* 0x000fc600078efcff */
        /* <DEDUP_REMOVED lines=67> */
[----:B------:R-:W-:-:S11]  /*2a80*/  LOP3.LUT P1, RZ, R5, 0x40000, RZ, 0xc0, !PT ;  /* 0x0004000005ff7812 */ /* 0x000fd6000782c0ff */
[----:B------:R-:W2:Y:S01]  /*2a90*/  @P4 LDG.E R22, desc[UR8][R58.64] ;  /* 0x000000083a164981 */ /* 0x000ea2000c1e1900 */
[----:B------:R-:W-:Y:S02]  /*2aa0*/  ISETP.NE.AND P4, PT, R97, RZ, PT ;  /* 0x000000ff6100720c */ /* 0x000fe40003f85270 */
[----:B------:R-:W-:Y:S01]  /*2ab0*/  LOP3.LUT P6, RZ, R5, 0x10000, RZ, 0xc0, !PT ;  /* 0x0001000005ff7812 */ /* 0x000fe200078cc0ff */
[----:B------:R-:W2:Y:S10]  /*2ac0*/  @P1 LDG.E R16, desc[UR8][R70.64] ;  /* 0x0000000846101981 */ /* 0x000eb4000c1e1900 */
[----:B------:R0:W2:Y:S01]  /*2ad0*/  @P4 LDG.E R23, desc[UR8][R24.64] ;  /* 0x0000000818174981 */ /* 0x0000a2000c1e1900 */
[----:B------:R-:W-:-:S03]  /*2ae0*/  ISETP.NE.AND P4, PT, R76, RZ, PT ;  /* 0x000000ff4c00720c */ /* 0x000fc60003f85270 */
[----:B------:R-:W2:Y:S01]  /*2af0*/  @P6 LDG.E R18, desc[UR8][R64.64] ;  /* 0x0000000840126981 */ /* 0x000ea2000c1e1900 */
[----:B0-----:R-:W-:-:S09]  /*2b00*/  CS2R R24, SRZ ;  /* 0x0000000000187805 */ /* 0x001fd2000001ff00 */
        /* <DEDUP_REMOVED lines=17> */
[----:B------:R-:W2:Y:S04]  /*2c20*/  @P2 LDG.E R46, desc[UR8][R50.64] ;  /* 0x00000008322e2981 */ /* 0x000ea8000c1e1900 */
[----:B------:R0:W2:Y:S01]  /*2c30*/  @P1 LDG.E R47, desc[UR8][R48.64] ;  /* 0x00000008302f1981 */ /* 0x0000a2000c1e1900 */
[C---:B------:R-:W-:Y:S02]  /*2c40*/  LOP3.LUT P5, RZ, R5.reuse, 0x4, RZ, 0xc0, !PT ;  /* 0x0000000405ff7812 */ /* 0x040fe400078ac0ff */
[----:B0-----:R-:W-:Y:S02]  /*2c50*/  CS2R R48, SRZ ;  /* 0x0000000000307805 */ /* 0x001fe4000001ff00 */
[----:B------:R-:W-:-:S04]  /*2c60*/  LOP3.LUT P6, RZ, R5, 0x1, RZ, 0xc0, !PT ;  /* 0x0000000105ff7812 */ /* 0x000fc800078cc0ff */
[----:B------:R-:W2:Y:S01]  /*2c70*/  @P0 LDG.E R48, desc[UR8][R42.64] ;  /* 0x000000082a300981 */ /* 0x000ea2000c1e1900 */
[----:B------:R-:W-:-:S04]  /*2c80*/  CS2R R50, SRZ ;  /* 0x0000000000327805 */ /* 0x000fc8000001ff00 */
[----:B------:R5:W2:Y:S01]  /*2c90*/  @P5 LDG.E R49, desc[UR8][R40.64] ;  /* 0x0000000828315981 */ /* 0x000aa2000c1e1900 */
[----:B------:R-:W-:-:S03]  /*2ca0*/  LOP3.LUT P1, RZ, R5, 0x10000000, RZ, 0xc0, !PT ;  /* 0x1000000005ff7812 */ /* 0x000fc6000782c0ff */
[----:B------:R3:W2:Y:S01]  /*2cb0*/  @P6 LDG.E R50, desc[UR8][R38.64] ;  /* 0x0000000826326981 */ /* 0x0006a2000c1e1900 */
[C---:B------:R-:W-:Y:S02]  /*2cc0*/  LOP3.LUT P2, RZ, R5.reuse, 0x20000000, RZ, 0xc0, !PT ;  /* 0x2000000005ff7812 */ /* 0x040fe4000784c0ff */
[----:B------:R-:W-:Y:S02]  /*2cd0*/  CS2R R52, SRZ ;  /* 0x0000000000347805 */ /* 0x000fe4000001ff00 */
[C---:B------:R-:W-:Y:S02]  /*2ce0*/  LOP3.LUT P0, RZ, R5.reuse, 0x8000000, RZ, 0xc0, !PT ;  /* 0x0800000005ff7812 */ /* 0x040fe4000780c0ff */
[----:B------:R-:W-:-:S03]  /*2cf0*/  LOP3.LUT P3, RZ, R5, 0x40000000, RZ, 0xc0, !PT ;  /* 0x4000000005ff7812 */ /* 0x000fc6000786c0ff */
[----:B------:R-:W2:Y:S01]  /*2d00*/  @P1 LDG.E R52, desc[UR8][R34.64] ;  /* 0x0000000822341981 */ /* 0x000ea2000c1e1900 */
[----:B------:R-:W-:-:S03]  /*2d10*/  LOP3.LUT P4, RZ, R5, 0x80000000, RZ, 0xc0, !PT ;  /* 0x8000000005ff7812 */ /* 0x000fc6000788c0ff */
[----:B------:R4:W2:Y:S04]  /*2d20*/  @P2 LDG.E R53, desc[UR8][R32.64] ;  /* 0x0000000820352981 */ /* 0x0008a8000c1e1900 */
[----:B------:R-:W2:Y:S01]  /*2d30*/  @P0 LDG.E R51, desc[UR8][R36.64] ;  /* 0x0000000824330981 */ /* 0x000ea2000c1e1900 */
[----:B------:R-:W-:-:S06]  /*2d40*/  CS2R R54, SRZ ;  /* 0x0000000000367805 */ /* 0x000fcc000001ff00 */
[----:B------:R-:W2:Y:S04]  /*2d50*/  @P3 LDG.E R54, desc[UR8][R30.64] ;  /* 0x000000081e363981 */ /* 0x000ea8000c1e1900 */
[----:B------:R0:W2:Y:S01]  /*2d60*/  @P4 LDG.E R55, desc[UR8][R28.64] ;  /* 0x000000081c374981 */ /* 0x0000a2000c1e1900 */
[----:B-----5:R-:W-:Y:S02]  /*2d70*/  PRMT R40, R10, 0x7632, R40 ;  /* 0x000076320a287816 */ /* 0x020fe40000000028 */
[----:B---3--:R-:W-:Y:S02]  /*2d80*/  PRMT R38, R9, 0x7632, R38 ;  /* 0x0000763209267816 */ /* 0x008fe40000000026 */
[----:B----4-:R-:W-:Y:S01]  /*2d90*/  PRMT R32, R11, 0x7632, R32 ;  /* 0x000076320b207816 */ /* 0x010fe20000000020 */
[----:B------:R-:W-:Y:S01]  /*2da0*/  IMAD.U32 R35, R40, 0x10000, RZ ;  /* 0x0001000028237824 */ /* 0x000fe200078e00ff */
[----:B------:R-:W-:-:S02]  /*2db0*/  SHF.L.U32 R38, R38, 0x10, RZ ;  /* 0x0000001026267819 */ /* 0x000fc400000006ff */
[----:B------:R-:W-:Y:S02]  /*2dc0*/  SHF.L.U32 R39, R9, 0x10, RZ ;  /* 0x0000001009277819 */ /* 0x000fe400000006ff */
[----:B------:R-:W-:Y:S01]  /*2dd0*/  SHF.L.U32 R40, R10, 0x10, RZ ;  /* 0x000000100a287819 */ /* 0x000fe200000006ff */
[----:B0-----:R-:W-:Y:S01]  /*2de0*/  FMUL.FTZ R29, R35, R35 ;  /* 0x00000023231d7220 */ /* 0x001fe20000410000 */
        /* <DEDUP_REMOVED lines=11> */
[----:B------:R-:W-:-:S02]  /*2ea0*/  IMAD.U32 R65, R12, 0x10000, RZ ;  /* 0x000100000c417824 */ /* 0x000fc400078e00ff */
[----:B------:R-:W-:Y:S01]  /*2eb0*/  FFMA.FTZ R62, R62, R62, R29 ;  /* 0x0000003e3e3e7223 */ /* 0x000fe2000001001d */
[----:B------:R-:W-:Y:S01]  /*2ec0*/  SHF.L.U32 R31, R31, 0x10, RZ ;  /* 0x000000101f1f7819 */ /* 0x000fe200000006ff */
[----:B------:R-:W-:Y:S01]  /*2ed0*/  FMUL.FTZ R30, R28, R28 ;  /* 0x0000001c1c1e7220 */ /* 0x000fe20000410000 */
[----:B------:R-:W-:Y:S01]  /*2ee0*/  FADD.FTZ R70, R65, R28 ;  /* 0x0000001c41467221 */ /* 0x000fe20000010000 */
[----:B------:R-:W-:-:S05]  /*2ef0*/  SHF.L.U32 R64, R13, 0x10, RZ ;  /* 0x000000100d407819 */ /* 0x000fca00000006ff */
[----:B------:R-:W-:Y:S01]  /*2f00*/  FADD.FTZ R63, R64, R31 ;  /* 0x0000001f403f7221 */ /* 0x000fe20000010000 */
[----:B------:R-:W-:Y:S01]  /*2f10*/  FFMA.FTZ R65, R65, R65, R30 ;  /* 0x0000004141417223 */ /* 0x000fe2000001001e */
[----:B------:R-:W-:Y:S01]  /*2f20*/  FFMA.FTZ R39, R39, R39, R34 ;  /* 0x0000002727277223 */ /* 0x000fe20000010022 */
[C---:B------:R-:W-:Y:S02]  /*2f30*/  PRMT R29, R14.reuse, 0x7632, R29 ;  /* 0x000076320e1d7816 */ /* 0x040fe4000000001d */
[----:B------:R-:W-:Y:S02]  /*2f40*/  PRMT R32, R15, 0x7632, R32 ;  /* 0x000076320f207816 */ /* 0x000fe40000000020 */
[----:B------:R-:W-:Y:S01]  /*2f50*/  SHF.L.U32 R28, R29, 0x10, RZ ;  /* 0x000000101d1c7819 */ /* 0x000fe200000006ff */
[----:B------:R-:W-:Y:S01]  /*2f60*/  FMUL.FTZ R29, R31, R31 ;  /* 0x0000001f1f1d7220 */ /* 0x000fe20000410000 */
[----:B------:R-:W-:Y:S01]  /*2f70*/  SHF.L.U32 R57, R14, 0x10, RZ ;  /* 0x000000100e397819 */ /* 0x000fe200000006ff */
[----:B------:R-:W-:-:S02]  /*2f80*/  IMAD.U32 R59, R32, 0x10000, RZ ;  /* 0x00010000203b7824 */ /* 0x000fc400078e00ff */
[----:B------:R-:W-:Y:S01]  /*2f90*/  FFMA.FTZ R64, R64, R64, R29 ;  /* 0x0000004040407223 */ /* 0x000fe2000001001d */
[----:B------:R-:W-:Y:S01]  /*2fa0*/  SHF.L.U32 R60, R15, 0x10, RZ ;  /* 0x000000100f3c7819 */ /* 0x000fe200000006ff */
[----:B------:R-:W-:Y:S01]  /*2fb0*/  FMUL.FTZ R30, R28, R28 ;  /* 0x0000001c1c1e7220 */ /* 0x000fe20000410000 */
[--C-:B------:R-:W-:Y:S01]  /*2fc0*/  FADD.FTZ R61, R57, R28.reuse ;  /* 0x0000001c393d7221 */ /* 0x100fe20000010000 */
[----:B------:R-:W-:Y:S02]  /*2fd0*/  PRMT R28, R17, 0x7632, R28 ;  /* 0x00007632111c7816 */ /* 0x000fe4000000001c */
[----:B------:R-:W-:Y:S02]  /*2fe0*/  FFMA.FTZ R57, R57, R57, R30 ;  /* 0x0000003939397223 */ /* 0x000fe4000001001e */
[----:B------:R-:W-:Y:S01]  /*2ff0*/  SHF.L.U32 R28, R28, 0x10, RZ ;  /* 0x000000101c1c7819 */ /* 0x000fe200000006ff */
[----:B------:R-:W-:-:S04]  /*3000*/  IMAD.U32 R43, R17, 0x10000, RZ ;  /* 0x00010000112b7824 */ /* 0x000fc800078e00ff */
[----:B------:R-:W-:Y:S01]  /*3010*/  FADD.FTZ R56, R43, R28 ;  /* 0x0000001c2b387221 */ /* 0x000fe20000010000 */
[----:B------:R-:W-:Y:S02]  /*3020*/  SHF.L.U32 R34, R20, 0x10, RZ ;  /* 0x0000001014227819 */ /* 0x000fe400000006ff */
[----:B------:R-:W-:-:S04]  /*3030*/  PRMT R29, R16, 0x7632, R29 ;  /* 0x00007632101d7816 */ /* 0x000fc8000000001d */
[----:B------:R-:W-:Y:S01]  /*3040*/  SHF.L.U32 R31, R29, 0x10, RZ ;  /* 0x000000101d1f7819 */ /* 0x000fe200000006ff */
[----:B------:R-:W-:Y:S01]  /*3050*/  FMUL.FTZ R29, R59, R59 ;  /* 0x0000003b3b1d7220 */ /* 0x000fe20000410000 */
[----:B------:R-:W-:Y:S01]  /*3060*/  SHF.L.U32 R42, R16, 0x10, RZ ;  /* 0x00000010102a7819 */ /* 0x000fe200000006ff */
[C---:B------:R-:W-:Y:S02]  /*3070*/  FADD.FTZ R59, R60.reuse, R59 ;  /* 0x0000003b3c3b7221 */ /* 0x040fe40000010000 */
[----:B------:R-:W-:Y:S01]  /*3080*/  FFMA.FTZ R60, R60, R60, R29 ;  /* 0x0000003c3c3c7223 */ /* 0x000fe2000001001d */
[----:B------:R-:W-:Y:S01]  /*3090*/  FMUL.FTZ R29, R31, R31 ;  /* 0x0000001f1f1d7220 */ /* 0x000fe20000410000 */
[----:B------:R-:W-:Y:S01]  /*30a0*/  PRMT R30, R18, 0x7632, R30 ;  /* 0x00007632121e7816 */ /* 0x000fe2000000001e */
[C---:B------:R-:W-:Y:S02]  /*30b0*/  FADD.FTZ R58, R42.reuse, R31 ;  /* 0x0000001f2a3a7221 */ /* 0x040fe40000010000 */
[--C-:B------:R-:W-:Y:S01]  /*30c0*/  FFMA.FTZ R42, R42, R42, R29.reuse ;  /* 0x0000002a2a2a7223 */ /* 0x100fe2000001001d */
[----:B------:R-:W-:Y:S01]  /*30d0*/  SHF.L.U32 R32, R30, 0x10, RZ ;  /* 0x000000101e207819 */ /* 0x000fe200000006ff */
[----:B------:R-:W-:Y:S01]  /*30e0*/  FMUL.FTZ R30, R28, R28 ;  /* 0x0000001c1c1e7220 */ /* 0x000fe20000410000 */
[----:B------:R-:W-:-:S02]  /*30f0*/  PRMT R29, R19, 0x7632, R29 ;  /* 0x00007632131d7816 */ /* 0x000fc4000000001d */
[----:B------:R-:W-:Y:S01]  /*3100*/  SHF.L.U32 R33, R18, 0x10, RZ ;  /* 0x0000001012217819 */ /* 0x000fe200000006ff */
[----:B------:R-:W-:Y:S01]  /*3110*/  FFMA.FTZ R43, R43, R43, R30 ;  /* 0x0000002b2b2b7223 */ /* 0x000fe2000001001e */
[----:B------:R-:W-:Y:S01]  /*3120*/  PRMT R31, R20, 0x7632, R31 ;  /* 0x00007632141f7816 */ /* 0x000fe2000000001f */
[----:B------:R-:W-:Y:S01]  /*3130*/  FMUL.FTZ R28, R32, R32 ;  /* 0x00000020201c7220 */ /* 0x000fe20000410000 */
[----:B------:R-:W-:Y:S02]  /*3140*/  SHF.L.U32 R30, R29, 0x10, RZ ;  /* 0x000000101d1e7819 */ /* 0x000fe400000006ff */
[----:B------:R-:W-:Y:S01]  /*3150*/  SHF.L.U32 R29, R19, 0x10, RZ ;  /* 0x00000010131d7819 */ /* 0x000fe200000006ff */
[----:B------:R-:W-:Y:S01]  /*3160*/  FADD.FTZ R32, R33, R32 ;  /* 0x0000002021207221 */ /* 0x000fe20000010000 */
[----:B------:R-:W-:Y:S02]  /*3170*/  IMAD.U32 R31, R31, 0x10000, RZ ;  /* 0x000100001f1f7824 */ /* 0x000fe400078e00ff */
[----:B------:R-:W-:Y:S01]  /*3180*/  FFMA.FTZ R33, R33, R33, R28 ;  /* 0x0000002121217223 */ /* 0x000fe2000001001c */
[----:B------:R-:W-:Y:S01]  /*3190*/  FMUL.FTZ R28, R30, R30 ;  /* 0x0000001e1e1c7220 */ /* 0x000fe20000410000 */
[--C-:B------:R-:W-:Y:S01]  /*31a0*/  FADD.FTZ R35, R29, R30.reuse ;  /* 0x0000001e1d237221 */ /* 0x100fe20000010000 */
[----:B------:R-:W-:Y:S01]  /*31b0*/  FMUL.FTZ R37, R31, R31 ;  /* 0x0000001f1f257220 */ /* 0x000fe20000410000 */
[----:B------:R-:W-:Y:S01]  /*31c0*/  PRMT R30, R22, 0x7632, R30 ;  /* 0x00007632161e7816 */ /* 0x000fe2000000001e */
[----:B------:R-:W-:Y:S01]  /*31d0*/  FFMA.FTZ R29, R29, R29, R28 ;  /* 0x0000001d1d1d7223 */ /* 0x000fe2000001001c */
[C---:B------:R-:W-:Y:S01]  /*31e0*/  FADD.FTZ R28, R34.reuse, R31 ;  /* 0x0000001f221c7221 */ /* 0x040fe20000010000 */
[----:B------:R-:W-:Y:S01]  /*31f0*/  PRMT R71, R21, 0x7632, R71 ;  /* 0x0000763215477816 */ /* 0x000fe20000000047 */
[----:B------:R-:W-:Y:S01]  /*3200*/  FFMA.FTZ R34, R34, R34, R37 ;  /* 0x0000002222227223 */ /* 0x000fe20000010025 */
[----:B------:R-:W-:Y:S01]  /*3210*/  SHF.L.U32 R72, R30, 0x10, RZ ;  /* 0x000000101e487819 */ /* 0x000fe200000006ff */
[----:B------:R-:W-:Y:S01]  /*3220*/  IMAD.U32 R37, R22, 0x10000, RZ ;  /* 0x0001000016257824 */ /* 0x000fe200078e00ff */
        /* <DEDUP_REMOVED lines=28> */
[----:B------:R-:W-:Y:S01]  /*33f0*/  PRMT R70, R44, 0x7632, R70 ;  /* 0x000076322c467816 */ /* 0x000fe20000000046 */
[----:B------:R-:W-:-:S02]  /*3400*/  IMAD.U32 R64, R27, 0x10000, RZ ;  /* 0x000100001b407824 */ /* 0x000fc400078e00ff */
[----:B------:R-:W-:Y:S01]  /*3410*/  FMUL.FTZ R57, R65, R65 ;  /* 0x0000004141397220 */ /* 0x000fe20000410000 */
[----:B------:R-:W-:Y:S01]  /*3420*/  FADD.FTZ R59, R59, R58 ;  /* 0x0000003a3b3b7221 */ /* 0x000fe20000010000 */
[----:B------:R-:W-:Y:S01]  /*3430*/  SHF.L.U32 R71, R70, 0x10, RZ ;  /* 0x0000001046477819 */ /* 0x000fe200000006ff */
[----:B------:R-:W-:Y:S01]  /*3440*/  FADD.FTZ R42, R63, R42 ;  /* 0x0000002a3f2a7221 */ /* 0x000fe20000010000 */
        /* <DEDUP_REMOVED lines=19> */
[----:B------:R-:W-:Y:S01]  /*3580*/  FMUL.FTZ R60, R64, R64 ;  /* 0x00000040403c7220 */ /* 0x000fe20000410000 */
[----:B------:R-:W-:Y:S01]  /*3590*/  PRMT R38, R24, 0x7632, R38 ;  /* 0x0000763218267816 */ /* 0x000fe20000000026 */
[----:B------:R-:W-:Y:S02]  /*35a0*/  IMAD.U32 R63, R63, 0x10000, RZ ;  /* 0x000100003f3f7824 */ /* 0x000fe400078e00ff */
[----:B------:R-:W-:Y:S01]  /*35b0*/  FMUL.FTZ R76, R74, R74 ;  /* 0x0000004a4a4c7220 */ /* 0x000fe20000410000 */
[----:B------:R-:W-:Y:S01]  /*35c0*/  SHF.L.U32 R37, R23, 0x10, RZ ;  /* 0x0000001017257819 */ /* 0x000fe200000006ff */
[----:B------:R-:W-:Y:S01]  /*35d0*/  FADD.FTZ R30, R31, R74 ;  /* 0x0000004a1f1e7221 */ /* 0x000fe20000010000 */
[----:B------:R-:W-:Y:S01]  /*35e0*/  FADD.FTZ R35, R35, R28 ;  /* 0x0000001c23237221 */ /* 0x000fe20000010000 */
[----:B------:R-:W-:Y:S01]  /*35f0*/  PRMT R40, R25, 0x7632, R40 ;  /* 0x0000763219287816 */ /* 0x000fe20000000028 */
[----:B------:R-:W-:Y:S01]  /*3600*/  FADD.FTZ R34, R33, R34 ;  /* 0x0000002221227221 */ /* 0x000fe20000010000 */
[----:B------:R-:W-:Y:S01]  /*3610*/  SHF.L.U32 R56, R46, 0x10, RZ ;  /* 0x000000102e387819 */ /* 0x000fe200000006ff */
[----:B------:R-:W-:Y:S01]  /*3620*/  FMUL.FTZ R74, R36, R36 ;  /* 0x00000024244a7220 */ /* 0x000fe20000410000 */
[----:B------:R-:W-:Y:S01]  /*3630*/  SHF.L.U32 R38, R38, 0x10, RZ ;  /* 0x0000001026267819 */ /* 0x000fe200000006ff */
[C---:B------:R-:W-:Y:S01]  /*3640*/  FADD.FTZ R32, R59.reuse, R64 ;  /* 0x000000403b207221 */ /* 0x040fe20000010000 */
[----:B------:R-:W-:Y:S01]  /*3650*/  FFMA.FTZ R29, R59, R59, R60 ;  /* 0x0000003b3b1d7223 */ /* 0x000fe2000001003c */
[----:B------:R-:W-:Y:S01]  /*3660*/  FMUL.FTZ R33, R63, R63 ;  /* 0x0000003f3f217220 */ /* 0x000fe20000410000 */
[----:B------:R-:W-:Y:S01]  /*3670*/  FFMA.FTZ R31, R31, R31, R76 ;  /* 0x0000001f1f1f7223 */ /* 0x000fe2000001004c */
[----:B------:R-:W-:Y:S01]  /*3680*/  SHF.L.U32 R39, R24, 0x10, RZ ;  /* 0x0000001018277819 */ /* 0x000fe200000006ff */
[----:B------:R-:W-:Y:S01]  /*3690*/  FADD.FTZ R36, R37, R36 ;  /* 0x0000002425247221 */ /* 0x000fe20000010000 */
[----:B------:R-:W-:Y:S01]  /*36a0*/  PRMT R59, R47, 0x7632, R59 ;  /* 0x000076322f3b7816 */ /* 0x000fe2000000003b */
[----:B------:R-:W-:Y:S01]  /*36b0*/  FADD.FTZ R35, R35, R30 ;  /* 0x0000001e23237221 */ /* 0x000fe20000010000 */
[----:B------:R-:W-:Y:S01]  /*36c0*/  FFMA.FTZ R37, R37, R37, R74 ;  /* 0x0000002525257223 */ /* 0x000fe2000001004a */
[----:B------:R-:W-:-:S02]  /*36d0*/  IMAD.U32 R41, R40, 0x10000, RZ ;  /* 0x0001000028297824 */ /* 0x000fc400078e00ff */
[C---:B------:R-:W-:Y:S01]  /*36e0*/  FADD.FTZ R28, R56.reuse, R63 ;  /* 0x0000003f381c7221 */ /* 0x040fe20000010000 */
[----:B------:R-:W-:Y:S01]  /*36f0*/  FFMA.FTZ R30, R56, R56, R33 ;  /* 0x00000038381e7223 */ /* 0x000fe20000010021 */
[----:B------:R-:W-:Y:S01]  /*3700*/  FMUL.FTZ R74, R38, R38 ;  /* 0x00000026264a7220 */ /* 0x000fe20000410000 */
[----:B------:R-:W-:Y:S01]  /*3710*/  SHF.L.U32 R40, R25, 0x10, RZ ;  /* 0x0000001019287819 */ /* 0x000fe200000006ff */
[--C-:B------:R-:W-:Y:S01]  /*3720*/  FADD.FTZ R34, R34, R31.reuse ;  /* 0x0000001f22227221 */ /* 0x100fe20000010000 */
[----:B------:R-:W-:Y:S01]  /*3730*/  SHF.L.U32 R56, R59, 0x10, RZ ;  /* 0x000000103b387819 */ /* 0x000fe200000006ff */
[----:B------:R-:W-:Y:S01]  /*3740*/  FADD.FTZ R38, R39, R38 ;  /* 0x0000002627267221 */ /* 0x000fe20000010000 */
[----:B------:R-:W-:Y:S01]  /*3750*/  FADD.FTZ R35, R35, R36 ;  /* 0x0000002423237221 */ /* 0x000fe20000010000 */
[----:B------:R-:W-:Y:S01]  /*3760*/  PRMT R31, R48, 0x7632, R31 ;  /* 0x00007632301f7816 */ /* 0x000fe2000000001f */
[----:B------:R-:W-:Y:S01]  /*3770*/  FMUL.FTZ R75, R41, R41 ;  /* 0x00000029294b7220 */ /* 0x000fe20000410000 */
[----:B------:R-:W-:Y:S01]  /*3780*/  SHF.L.U32 R33, R47, 0x10, RZ ;  /* 0x000000102f217819 */ /* 0x000fe200000006ff */
[----:B------:R-:W-:Y:S01]  /*3790*/  FFMA.FTZ R39, R39, R39, R74 ;  /* 0x0000002727277223 */ /* 0x000fe2000001004a */
[----:B------:R-:W-:Y:S01]  /*37a0*/  FADD.FTZ R41, R40, R41 ;  /* 0x0000002928297221 */ /* 0x000fe20000010000 */
[----:B------:R-:W-:Y:S01]  /*37b0*/  FADD.FTZ R34, R34, R37 ;  /* 0x0000002522227221 */ /* 0x000fe20000010000 */
[----:B------:R-:W-:Y:S01]  /*37c0*/  FMUL.FTZ R36, R56, R56 ;  /* 0x0000003838247220 */ /* 0x000fe20000410000 */
[----:B------:R-:W-:Y:S01]  /*37d0*/  FADD.FTZ R38, R35, R38 ;  /* 0x0000002623267221 */ /* 0x000fe20000010000 */
[----:B------:R-:W-:Y:S01]  /*37e0*/  SHF.L.U32 R60, R31, 0x10, RZ ;  /* 0x000000101f3c7819 */ /* 0x000fe200000006ff */
[C---:B------:R-:W-:Y:S01]  /*37f0*/  FADD.FTZ R31, R33.reuse, R56 ;  /* 0x00000038211f7221 */ /* 0x040fe20000010000 */
[----:B------:R-:W-:Y:S01]  /*3800*/  FFMA.FTZ R40, R40, R40, R75 ;  /* 0x0000002828287223 */ /* 0x000fe2000001004b */
[----:B------:R-:W-:Y:S01]  /*3810*/  FFMA.FTZ R33, R33, R33, R36 ;  /* 0x0000002121217223 */ /* 0x000fe20000010024 */
[----:B------:R-:W-:Y:S01]  /*3820*/  FADD.FTZ R39, R34, R39 ;  /* 0x0000002722277221 */ /* 0x000fe20000010000 */
[----:B------:R-:W-:-:S02]  /*3830*/  IMAD.U32 R35, R48, 0x10000, RZ ;  /* 0x0001000030237824 */ /* 0x000fc400078e00ff */
[----:B------:R-:W-:Y:S01]  /*3840*/  FADD.FTZ R38, R38, R41 ;  /* 0x0000002926267221 */ /* 0x000fe20000010000 */
[----:B------:R-:W-:Y:S01]  /*3850*/  FMUL.FTZ R36, R60, R60 ;  /* 0x0000003c3c247220 */ /* 0x000fe20000410000 */
[----:B------:R-:W-:Y:S01]  /*3860*/  PRMT R37, R49, 0x7632, R37 ;  /* 0x0000763231257816 */ /* 0x000fe20000000025 */
[----:B------:R-:W-:Y:S01]  /*3870*/  FADD.FTZ R39, R39, R40 ;  /* 0x0000002827277221 */ /* 0x000fe20000010000 */
[C---:B------:R-:W-:Y:S01]  /*3880*/  FADD.FTZ R34, R35.reuse, R60 ;  /* 0x0000003c23227221 */ /* 0x040fe20000010000 */
[----:B------:R-:W-:Y:S01]  /*3890*/  FADD.FTZ R61, R38, R61 ;  /* 0x0000003d263d7221 */ /* 0x000fe20000010000 */
[----:B------:R-:W-:Y:S01]  /*38a0*/  FFMA.FTZ R35, R35, R35, R36 ;  /* 0x0000002323237223 */ /* 0x000fe20000010024 */
[----:B------:R-:W-:Y:S01]  /*38b0*/  SHF.L.U32 R36, R37, 0x10, RZ ;  /* 0x0000001025247819 */ /* 0x000fe200000006ff */
[----:B------:R-:W-:Y:S01]  /*38c0*/  FADD.FTZ R62, R39, R62 ;  /* 0x0000003e273e7221 */ /* 0x000fe20000010000 */
[----:B------:R-:W-:Y:S01]  /*38d0*/  FADD.FTZ R61, R61, R58 ;  /* 0x0000003a3d3d7221 */ /* 0x000fe20000010000 */
[----:B------:R-:W-:-:S02]  /*38e0*/  SHF.L.U32 R37, R49, 0x10, RZ ;  /* 0x0000001031257819 */ /* 0x000fc400000006ff */
        /* <DEDUP_REMOVED lines=13> */
[C---:B------:R-:W-:Y:S01]  /*39c0*/  FADD.FTZ R32, R38.reuse, R39 ;  /* 0x0000002726207221 */ /* 0x040fe20000010000 */
[--C-:B------:R-:W-:Y:S01]  /*39d0*/  FFMA.FTZ R38, R38, R38, R41.reuse ;  /* 0x0000002626267223 */ /* 0x100fe20000010029 */
[----:B------:R-:W-:Y:S01]  /*39e0*/  PRMT R41, R52, 0x7632, R41 ;  /* 0x0000763234297816 */ /* 0x000fe20000000029 */
[----:B------:R-:W-:Y:S01]  /*39f0*/  FADD.FTZ R30, R29, R30 ;  /* 0x0000001e1d1e7221 */ /* 0x000fe20000010000 */
[----:B------:R-:W-:Y:S02]  /*3a00*/  FADD.FTZ R31, R28, R31 ;  /* 0x0000001f1c1f7221 */ /* 0x000fe40000010000 */
[----:B------:R-:W-:Y:S01]  /*3a10*/  SHF.L.U32 R41, R41, 0x10, RZ ;  /* 0x0000001029297819 */ /* 0x000fe200000006ff */
[----:B------:R-:W-:Y:S01]  /*3a20*/  FADD.FTZ R30, R30, R33 ;  /* 0x000000211e1e7221 */ /* 0x000fe20000010000 */
[----:B------:R-:W-:Y:S01]  /*3a30*/  FADD.FTZ R31, R31, R34 ;  /* 0x000000221f1f7221 */ /* 0x000fe20000010000 */
[----:B------:R-:W-:-:S02]  /*3a40*/  PRMT R40, R51, 0x7632, R40 ;  /* 0x0000763233287816 */ /* 0x000fc40000000028 */
[----:B------:R-:W-:Y:S02]  /*3a50*/  PRMT R33, R53, 0x7632, R33 ;  /* 0x0000763235217816 */ /* 0x000fe40000000021 */
[----:B------:R-:W-:Y:S01]  /*3a60*/  SHF.L.U32 R28, R52, 0x10, RZ ;  /* 0x00000010341c7819 */ /* 0x000fe200000006ff */
[----:B------:R-:W-:Y:S01]  /*3a70*/  FMUL.FTZ R29, R41, R41 ;  /* 0x00000029291d7220 */ /* 0x000fe20000410000 */
[----:B------:R-:W-:Y:S01]  /*3a80*/  FADD.FTZ R31, R31, R36 ;  /* 0x000000241f1f7221 */ /* 0x000fe20000010000 */
[----:B------:R-:W-:Y:S01]  /*3a90*/  FADD.FTZ R30, R30, R35 ;  /* 0x000000231e1e7221 */ /* 0x000fe20000010000 */
[----:B------:R-:W-:Y:S01]  /*3aa0*/  SHF.L.U32 R36, R33, 0x10, RZ ;  /* 0x0000001021247819 */ /* 0x000fe200000006ff */
[----:B------:R-:W-:Y:S01]  /*3ab0*/  IMAD.U32 R40, R40, 0x10000, RZ ;  /* 0x0001000028287824 */ /* 0x000fe200078e00ff */
[----:B------:R-:W-:Y:S01]  /*3ac0*/  SHF.L.U32 R39, R51, 0x10, RZ ;  /* 0x0000001033277819 */ /* 0x000fe200000006ff */
[C---:B------:R-:W-:Y:S01]  /*3ad0*/  FADD.FTZ R34, R28.reuse, R41 ;  /* 0x000000291c227221 */ /* 0x040fe20000010000 */
[----:B------:R-:W-:Y:S01]  /*3ae0*/  FFMA.FTZ R28, R28, R28, R29 ;  /* 0x0000001c1c1c7223 */ /* 0x000fe2000001001d */
[----:B------:R-:W-:Y:S01]  /*3af0*/  FADD.FTZ R37, R30, R37 ;  /* 0x000000251e257221 */ /* 0x000fe20000010000 */
[----:B------:R-:W-:-:S02]  /*3b00*/  IMAD.U32 R29, R53, 0x10000, RZ ;  /* 0x00010000351d7824 */ /* 0x000fc400078e00ff */
[----:B------:R-:W-:Y:S01]  /*3b10*/  FMUL.FTZ R42, R40, R40 ;  /* 0x00000028282a7220 */ /* 0x000fe20000410000 */
[----:B------:R-:W-:Y:S01]  /*3b20*/  FMUL.FTZ R30, R36, R36 ;  /* 0x00000024241e7220 */ /* 0x000fe20000410000 */
[----:B------:R-:W-:Y:S01]  /*3b30*/  FADD.FTZ R40, R39, R40 ;  /* 0x0000002827287221 */ /* 0x000fe20000010000 */
[C---:B------:R-:W-:Y:S01]  /*3b40*/  PRMT R33, R54.reuse, 0x7632, R33 ;  /* 0x0000763236217816 */ /* 0x040fe20000000021 */
[----:B------:R-:W-:Y:S01]  /*3b50*/  FADD.FTZ R31, R31, R32 ;  /* 0x000000201f1f7221 */ /* 0x000fe20000010000 */
[C---:B------:R-:W-:Y:S01]  /*3b60*/  FADD.FTZ R36, R29.reuse, R36 ;  /* 0x000000241d247221 */ /* 0x040fe20000010000 */
[----:B------:R-:W-:Y:S01]  /*3b70*/  FFMA.FTZ R29, R29, R29, R30 ;  /* 0x0000001d1d1d7223 */ /* 0x000fe2000001001e */
[----:B------:R-:W-:Y:S01]  /*3b80*/  FADD.FTZ R37, R37, R38 ;  /* 0x0000002625257221 */ /* 0x000fe20000010000 */
[----:B------:R-:W-:Y:S01]  /*3b90*/  SHF.L.U32 R33, R33, 0x10, RZ ;  /* 0x0000001021217819 */ /* 0x000fe200000006ff */
[----:B------:R-:W-:Y:S01]  /*3ba0*/  FADD.FTZ R31, R31, R40 ;  /* 0x000000281f1f7221 */ /* 0x000fe20000010000 */
[----:B------:R-:W-:Y:S01]  /*3bb0*/  SHF.L.U32 R30, R54, 0x10, RZ ;  /* 0x00000010361e7819 */ /* 0x000fe200000006ff */
[----:B------:R-:W-:Y:S01]  /*3bc0*/  FFMA.FTZ R42, R39, R39, R42 ;  /* 0x00000027272a7223 */ /* 0x000fe2000001002a */
[----:B------:R-:W-:Y:S01]  /*3bd0*/  PRMT R38, R55, 0x7632, R38 ;  /* 0x0000763237267816 */ /* 0x000fe20000000026 */
[----:B------:R-:W-:Y:S01]  /*3be0*/  FADD.FTZ R31, R31, R34 ;  /* 0x000000221f1f7221 */ /* 0x000fe20000010000 */
[----:B------:R-:W-:Y:S01]  /*3bf0*/  FMUL.FTZ R35, R33, R33 ;  /* 0x0000002121237220 */ /* 0x000fe20000410000 */
[----:B------:R-:W-:Y:S01]  /*3c00*/  FADD.FTZ R37, R37, R42 ;  /* 0x0000002a25257221 */ /* 0x000fe20000010000 */
[----:B------:R-:W-:Y:S01]  /*3c10*/  FADD.FTZ R32, R30, R33 ;  /* 0x000000211e207221 */ /* 0x000fe20000010000 */
[----:B------:R-:W-:Y:S01]  /*3c20*/  SHF.L.U32 R33, R38, 0x10, RZ ;  /* 0x0000001026217819 */ /* 0x000fe200000006ff */
[----:B------:R-:W-:Y:S01]  /*3c30*/  FADD.FTZ R31, R31, R36 ;  /* 0x000000241f1f7221 */ /* 0x000fe20000010000 */
[----:B------:R-:W0:Y:S01]  /*3c40*/  S2R R38, SR_LANEID ;  /* 0x0000000000267919 */ /* 0x000e220000000000 */
[----:B------:R-:W-:Y:S01]  /*3c50*/  FFMA.FTZ R35, R30, R30, R35 ;  /* 0x0000001e1e237223 */ /* 0x000fe20000010023 */
[----:B------:R-:W-:Y:S01]  /*3c60*/  FADD.FTZ R28, R37, R28 ;  /* 0x0000001c251c7221 */ /* 0x000fe20000010000 */
[----:B------:R-:W-:-:S02]  /*3c70*/  PRMT R36, R8, 0x7632, R36 ;  /* 0x0000763208247816 */ /* 0x000fc40000000024 */
[----:B------:R-:W-:Y:S01]  /*3c80*/  SHF.L.U32 R30, R55, 0x10, RZ ;  /* 0x00000010371e7819 */ /* 0x000fe200000006ff */
[----:B------:R-:W-:Y:S01]  /*3c90*/  FMUL.FTZ R37, R33, R33 ;  /* 0x0000002121257220 */ /* 0x000fe20000410000 */
[----:B------:R-:W-:Y:S01]  /*3ca0*/  FADD.FTZ R28, R28, R29 ;  /* 0x0000001d1c1c7221 */ /* 0x000fe20000010000 */
[----:B------:R-:W-:Y:S01]  /*3cb0*/  IMAD.U32 R36, R36, 0x10000, RZ ;  /* 0x0001000024247824 */ /* 0x000fe200078e00ff */
[----:B------:R-:W-:Y:S01]  /*3cc0*/  SHF.L.U32 R29, R8, 0x10, RZ ;  /* 0x00000010081d7819 */ /* 0x000fe200000006ff */
[C---:B------:R-:W-:Y:S01]  /*3cd0*/  FADD.FTZ R34, R30.reuse, R33 ;  /* 0x000000211e227221 */ /* 0x040fe20000010000 */
[----:B------:R-:W-:Y:S01]  /*3ce0*/  FADD.FTZ R31, R31, R32 ;  /* 0x000000201f1f7221 */ /* 0x000fe20000010000 */
[----:B------:R-:W-:Y:S01]  /*3cf0*/  FFMA.FTZ R37, R30, R30, R37 ;  /* 0x0000001e1e257223 */ /* 0x000fe20000010025 */
[----:B------:R-:W-:Y:S01]  /*3d00*/  FADD.FTZ R28, R28, R35 ;  /* 0x000000231c1c7221 */ /* 0x000fe20000010000 */
[----:B------:R-:W-:Y:S01]  /*3d10*/  FMUL.FTZ R30, R36, R36 ;  /* 0x00000024241e7220 */ /* 0x000fe20000410000 */
[----:B------:R-:W-:Y:S01]  /*3d20*/  FADD.FTZ R31, R31, R34 ;  /* 0x000000221f1f7221 */ /* 0x000fe20000010000 */
[C---:B------:R-:W-:Y:S01]  /*3d30*/  FADD.FTZ R36, R29.reuse, R36 ;  /* 0x000000241d247221 */ /* 0x040fe20000010000 */
[----:B------:R-:W-:Y:S01]  /*3d40*/  FADD.FTZ R28, R28, R37 ;  /* 0x000000251c1c7221 */ /* 0x000fe20000010000 */
[----:B------:R-:W-:-:S02]  /*3d50*/  FFMA.FTZ R29, R29, R29, R30 ;  /* 0x0000001d1d1d7223 */ /* 0x000fc4000001001e */
[----:B------:R-:W-:Y:S02]  /*3d60*/  FADD.FTZ R31, R31, R36 ;  /* 0x000000241f1f7221 */ /* 0x000fe40000010000 */
        /* <DEDUP_REMOVED lines=24> */
[----:B------:R-:W-:Y:S01]  /*3ef0*/  ISETP.GT.AND P5, PT, R38, 0xf, PT ;  /* 0x0000000f2600780c */ /* 0x000fe20003fa4270 */
[----:B------:R-:W-:Y:S02]  /*3f00*/  UMOV UR5, 0x400 ;  /* 0x0000040000057882 */ /* 0x000fe40000000000 */
[----:B--2---:R-:W-:Y:S01]  /*3f10*/  ULEA UR5, UR6, UR5, 0x18 ;  /* 0x0000000506057291 */ /* 0x004fe2000f8ec03f */
[----:B------:R-:W2:Y:S09]  /*3f20*/  LDC R56, c[0x0][0xc] ;  /* 0x00000300ff387b82 */ /* 0x000eb20000000800 */
[----:B0-----:R-:W-:Y:S01]  /*3f30*/  @!P5 FADD.FTZ R31, R31, R28 ;  /* 0x0000001c1f1fd221 */ /* 0x001fe20000010000 */
[----:B------:R-:W-:Y:S01]  /*3f40*/  SHF.R.S32.HI R28, RZ, 0x1f, R103 ;  /* 0x0000001fff1c7819 */ /* 0x000fe20000011467 */
[----:B-1----:R-:W-:-:S03]  /*3f50*/  @!P5 FADD.FTZ R29, R29, R30 ;  /* 0x0000001e1d1dd221 */ /* 0x002fc60000010000 */
[----:B------:R-:W-:Y:S02]  /*3f60*/  LEA.HI R28, R28, R103, RZ, 0x5 ;  /* 0x000000671c1c7211 */ /* 0x000fe400078f28ff */
[----:B------:R-:W-:Y:S02]  /*3f70*/  ISETP.NE.AND P5, PT, R38, RZ, PT ;  /* 0x000000ff2600720c */ /* 0x000fe40003fa5270 */
[----:B------:R-:W-:-:S04]  /*3f80*/  SHF.R.S32.HI R28, RZ, 0x5, R28 ;  /* 0x00000005ff1c7819 */ /* 0x000fc8000001141c */
[----:B------:R-:W-:Y:S02]  /*3f90*/  LEA R30, R28, UR5, 0x3 ;  /* 0x000000051c1e7c11 */ /* 0x000fe4000f8e18ff */
[----:B------:R-:W-:-:S05]  /*3fa0*/  MOV R28, R31 ;  /* 0x0000001f001c7202 */ /* 0x000fca0000000f00 */
        /* <DEDUP_REMOVED lines=18> */
[----:B0-2---:R-:W-:Y:S05]  /*40d0*/  @P5 BRA `(.L_x_3894) ;  /* 0x00000000009c5947 */ /* 0x005fea0003800000 */
[----:B------:R-:W0:Y:S01]  /*40e0*/  S2UR UR6, SR_CgaCtaId ;  /* 0x00000000000679c3 */ /* 0x000e220000008800 */
[----:B------:R-:W-:Y:S02]  /*40f0*/  UMOV UR5, 0x400 ;  /* 0x0000040000057882 */ /* 0x000fe40000000000 */
[----:B0-----:R-:W-:-:S09]  /*4100*/  ULEA UR5, UR6, UR5, 0x18 ;  /* 0x0000000506057291 */ /* 0x001fd2000f8ec03f */
[----:B------:R-:W0:Y:S04]  /*4110*/  LDS.64 R30, [UR5+0x18] ;  /* 0x00001805ff1e7984 */ /* 0x000e280008000a00 */
[----:B------:R-:W1:Y:S04]  /*4120*/  LDS.128 R32, [UR5+0x20] ;  /* 0x00002005ff207984 */ /* 0x000e680008000c00 */
[----:B------:R-:W2:Y:S04]  /*4130*/  LDS.128 R40, [UR5+0x30] ;  /* 0x00003005ff287984 */ /* 0x000ea80008000c00 */
[----:B------:R-:W-:Y:S01]  /*4140*/  LDS.64 R72, [UR5+0x80] ;  /* 0x00008005ff487984 */ /* 0x000fe20008000a00 */
[----:B0-----:R-:W-:Y:S01]  /*4150*/  FADD.FTZ R37, R28, R30 ;  /* 0x0000001e1c257221 */ /* 0x001fe20000010000 */
[----:B------:R-:W-:-:S02]  /*4160*/  FADD.FTZ R36, R29, R31 ;  /* 0x0000001f1d247221 */ /* 0x000fc40000010000 */
[----:B------:R-:W0:Y:S01]  /*4170*/  LDS.128 R28, [UR5+0x40] ;  /* 0x00004005ff1c7984 */ /* 0x000e220008000c00 */
[----:B-1----:R-:W-:Y:S01]  /*4180*/  FADD.FTZ R37, R37, R32 ;  /* 0x0000002025257221 */ /* 0x002fe20000010000 */
[----:B------:R-:W-:-:S03]  /*4190*/  FADD.FTZ R36, R36, R33 ;  /* 0x0000002124247221 */ /* 0x000fc60000010000 */
        /* <DEDUP_REMOVED lines=27> */
.L_x_3894:
[----:B------:R-:W-:Y:S05]  /*4350*/  BSYNC B0 ;  /* 0x0000000000007941 */ /* 0x000fea0003800000 */
.L_x_3893:
[----:B------:R-:W-:Y:S02]  /*4360*/  ISETP.GE.U32.AND P6, PT, R56, 0x2, PT ;  /* 0x000000023800780c */ /* 0x000fe40003fc6070 */
        /* <DEDUP_REMOVED lines=22> */
[--C-:B-1----:R-:W-:Y:S01]  /*44d0*/  IMAD R73, R73, UR7, R97.reuse ;  /* 0x0000000749497c24 */ /* 0x102fe2000f8e0261 */
[----:B------:R-:W-:Y:S01]  /*44e0*/  ISETP.NE.AND P6, PT, R43, -0x1, PT ;  /* 0xffffffff2b00780c */ /* 0x000fe20003fc5270 */
[----:B------:R-:W-:Y:S02]  /*44f0*/  IMAD.IADD R97, R92, 0x1, R97 ;  /* 0x000000015c617824 */ /* 0x000fe400078e0261 */
        /* <DEDUP_REMOVED lines=10> */
.L_x_3897:
[----:B-1----:R-:W2:Y:S04]  /*45a0*/  LDG.E.STRONG.GPU R40, desc[UR8][R38.64] ;  /* 0x0000000826287981 */ /* 0x002ea8000c1ef900 */
[----:B--2---:R-:W-:Y:S01]  /*45b0*/  CCTL.IVALL ;  /* 0x00000000ff00798f */ /* 0x004fe20002000000 */
[----:B------:R-:W-:Y:S05]  /*45c0*/  YIELD ;  /* 0x0000000000007946 */ /* 0x000fea0003800000 */
[----:B------:R-:W-:-:S13]  /*45d0*/  ISETP.NE.AND P6, PT, R40, R43, PT ;  /* 0x0000002b2800720c */ /* 0x000fda0003fc5270 */
[----:B------:R-:W-:Y:S05]  /*45e0*/  @P6 BRA `(.L_x_3897) ;  /* 0xfffffffc00ec6947 */ /* 0x000fea000383ffff */
.L_x_3896:
        /* <DEDUP_REMOVED lines=10> */
[----:B------:R-:W-:-:S07]  /*4690*/  IADD3 R41, -R41, R56, RZ ;  /* 0x0000003829297210 */ /* 0x000fce0007ffe1ff */
.L_x_3899:
        /* <DEDUP_REMOVED lines=63> */
.L_x_3898:
        /* <DEDUP_REMOVED lines=18> */
.L_x_3901:
[----:B------:R-:W-:Y:S05]  /*4bb0*/  BSYNC B0 ;  /* 0x0000000000007941 */ /* 0x000fea0003800000 */
.L_x_3900:
[----:B------:R-:W-:-:S13]  /*4bc0*/  ISETP.NE.AND P6, PT, R41, 0x1, PT ;  /* 0x000000012900780c */ /* 0x000fda0003fc5270 */
[----:B------:R-:W-:Y:S05]  /*4bd0*/  @!P6 BRA `(.L_x_3895) ;  /* 0x00000000007ce947 */ /* 0x000fea0003800000 */
[----:B------:R-:W-:-:S05]  /*4be0*/  VIADD R72, R40, 0x1 ;  /* 0x0000000128487836 */ /* 0x000fca0000000000 */
        /* <DEDUP_REMOVED lines=30> */
.L_x_3895:
        /* <DEDUP_REMOVED lines=27> */
[----:B------:R-:W-:Y:S01]  /*4f80*/  IMAD.IADD R41, R4, 0x1, R6 ;  /* 0x0000000104297824 */ /* 0x000fe200078e0206 */
[----:B------:R-:W-:Y:S02]  /*4f90*/  SHF.L.U32 R14, R14, 0x10, RZ ;  /* 0x000000100e0e7819 */ /* 0x000fe400000006ff */
[----:B------:R-:W-:Y:S01]  /*4fa0*/  SHF.L.U32 R20, R20, 0x10, RZ ;  /* 0x0000001014147819 */ /* 0x000fe200000006ff */
[C---:B-1----:R-:W-:Y:S01]  /*4fb0*/  IMAD.WIDE R28, R41.reuse, 0x2, R28 ;  /* 0x00000002291c7825 */ /* 0x042fe200078e021c */
[----:B------:R-:W-:Y:S01]  /*4fc0*/  SHF.L.U32 R97, R22, 0x10, RZ ;  /* 0x0000001016617819 */ /* 0x000fe200000006ff */
[----:B------:R-:W1:Y:S02]  /*4fd0*/  @P5 MUFU.RSQ R98, R40 ;  /* 0x0000002800625308 */ /* 0x000e640000001400 */
[----:B0-----:R-:W-:Y:S01]  /*4fe0*/  IMAD.WIDE R38, R41, 0x2, R38 ;  /* 0x0000000229267825 */ /* 0x001fe200078e0226 */
[----:B------:R-:W2:Y:S04]  /*4ff0*/  LDG.E.U16 R6, desc[UR8][R28.64] ;  /* 0x000000081c067981 */ /* 0x000ea8000c1e1500 */
[----:B------:R-:W3:Y:S04]  /*5000*/  LDG.E.U16 R41, desc[UR8][R38.64] ;  /* 0x0000000826297981 */ /* 0x000ee8000c1e1500 */
[----:B------:R-:W4:Y:S04]  /*5010*/  LDG.E.U16 R99, desc[UR8][R28.64+0x2] ;  /* 0x000002081c637981 */ /* 0x000f28000c1e1500 */
[----:B------:R0:W5:Y:S01]  /*5020*/  LDG.E.U16 R105, desc[UR8][R38.64+0x2] ;  /* 0x0000020826697981 */ /* 0x000162000c1e1500 */
[----:B------:R-:W-:Y:S01]  /*5030*/  SHF.L.U32 R27, R27, 0x10, RZ ;  /* 0x000000101b1b7819 */ /* 0x000fe200000006ff */
[----:B------:R-:W-:Y:S01]  /*5040*/  IMAD.U32 R12, R12, 0x10000, RZ ;  /* 0x000100000c0c7824 */ /* 0x000fe200078e00ff */
        /* <DEDUP_REMOVED lines=9> */
[-C--:B-1----:R-:W-:Y:S01]  /*50e0*/  FMUL.FTZ R97, R97, R98.reuse ;  /* 0x0000006261617220 */ /* 0x082fe20000410000 */
[----:B0-----:R-:W-:Y:S01]  /*50f0*/  SHF.L.U32 R39, R51, 0x10, RZ ;  /* 0x0000001033277819 */ /* 0x001fe200000006ff */
        /* <DEDUP_REMOVED lines=68> */
[----:B------:R-:W-:Y:S01]  /*5540*/  PRMT R118, R54, 0x7632, R118 ;  /* 0x0000763236767816 */ /* 0x000fe20000000076 */
[----:B------:R-:W-:Y:S01]  /*5550*/  IMAD.U32 R42, R62, 0x10000, RZ ;  /* 0x000100003e2a7824 */ /* 0x000fe200078e00ff */
[----:B------:R-:W-:Y:S01]  /*5560*/  PRMT R55, R55, 0x7632, R55 ;  /* 0x0000763237377816 */ /* 0x000fe20000000037 */
[----:B------:R-:W-:Y:S01]  /*5570*/  IMAD.U32 R57, R57, 0x10000, RZ ;  /* 0x0001000039397824 */ /* 0x000fe200078e00ff */
[----:B------:R-:W-:Y:S01]  /*5580*/  PRMT R54, R8, 0x7632, R54 ;  /* 0x0000763208367816 */ /* 0x000fe20000000036 */
[----:B------:R-:W-:Y:S01]  /*5590*/  IMAD.U32 R107, R30, 0x10000, RZ ;  /* 0x000100001e6b7824 */ /* 0x000fe200078e00ff */
[----:B------:R-:W-:Y:S01]  /*55a0*/  ISETP.NE.AND P6, PT, RZ, UR10, PT ;  /* 0x0000000aff007c0c */ /* 0x000fe2000bfc5270 */
[----:B------:R-:W-:Y:S01]  /*55b0*/  IMAD.U32 R112, R35, 0x10000, RZ ;  /* 0x0001000023707824 */ /* 0x000fe200078e00ff */
[----:B------:R-:W-:Y:S01]  /*55c0*/  SHF.L.U32 R58, R58, 0x10, RZ ;  /* 0x000000103a3a7819 */ /* 0x000fe200000006ff */
[----:B------:R-:W-:Y:S01]  /*55d0*/  IMAD.U32 R55, R55, 0x10000, RZ ;  /* 0x0001000037377824 */ /* 0x000fe200078e00ff */
[----:B------:R-:W-:Y:S01]  /*55e0*/  SHF.L.U32 R59, R59, 0x10, RZ ;  /* 0x000000103b3b7819 */ /* 0x000fe200000006ff */
[----:B------:R-:W-:Y:S01]  /*55f0*/  FADD.FTZ R30, -R56, R42 ;  /* 0x0000002a381e7221 */ /* 0x000fe20000010100 */
[----:B------:R-:W-:Y:S01]  /*5600*/  SHF.L.U32 R60, R60, 0x10, RZ ;  /* 0x000000103c3c7819 */ /* 0x000fe200000006ff */
[----:B------:R-:W-:Y:S01]  /*5610*/  FADD.FTZ R35, -R56, R107 ;  /* 0x0000006b38237221 */ /* 0x000fe20000010100 */
[----:B------:R-:W-:Y:S01]  /*5620*/  SHF.L.U32 R61, R61, 0x10, RZ ;  /* 0x000000103d3d7819 */ /* 0x000fe200000006ff */
[-C--:B------:R-:W-:Y:S01]  /*5630*/  FMUL.FTZ R30, R30, R98.reuse ;  /* 0x000000621e1e7220 */ /* 0x080fe20000410000 */
        /* <DEDUP_REMOVED lines=25> */
[-C--:B------:R-:W-:Y:S01]  /*57d0*/  FMUL.FTZ R76, R76, R98.reuse ;  /* 0x000000624c4c7220 */ /* 0x080fe20000410000 */
[-C--:B------:R-:W-:Y:S01]  /*57e0*/  FMUL.FTZ R75, R75, R98.reuse ;  /* 0x000000624b4b7220 */ /* 0x080fe20000410000 */
[-C--:B------:R-:W-:Y:S01]  /*57f0*/  FMUL.FTZ R74, R74, R98.reuse ;  /* 0x000000624a4a7220 */ /* 0x080fe20000410000 */
[-C--:B------:R-:W-:Y:S01]  /*5800*/  FMUL.FTZ R71, R71, R98.reuse ;  /* 0x0000006247477220 */ /* 0x080fe20000410000 */
        /* <DEDUP_REMOVED lines=11> */
[----:B--2---:R-:W-:Y:S01]  /*58c0*/  SHF.L.U32 R45, R6, 0x10, RZ ;  /* 0x00000010062d7819 */ /* 0x004fe200000006ff */
[--C-:B------:R-:W-:Y:S01]  /*58d0*/  FADD.FTZ R6, R14, -R56.reuse ;  /* 0x800000380e067221 */ /* 0x100fe20000010000 */
[--C-:B------:R-:W-:Y:S01]  /*58e0*/  FADD.FTZ R14, R20, -R56.reuse ;  /* 0x80000038140e7221 */ /* 0x100fe20000010000 */
[--C-:B------:R-:W-:Y:S01]  /*58f0*/  FADD.FTZ R20, R27, -R56.reuse ;  /* 0x800000381b147221 */ /* 0x100fe20000010000 */
[----:B------:R-:W-:Y:S01]  /*5900*/  SHF.L.U32 R27, R49, 0x10, RZ ;  /* 0x00000010311b7819 */ /* 0x000fe200000006ff */
[----:B---3--:R-:W-:Y:S01]  /*5910*/  IMAD.U32 R41, R41, 0x10000, RZ ;  /* 0x0001000029297824 */ /* 0x008fe200078e00ff */
[----:B------:R-:W-:Y:S01]  /*5920*/  PRMT R49, R48, 0x7632, R49 ;  /* 0x0000763230317816 */ /* 0x000fe20000000031 */
[-C--:B------:R-:W-:Y:S01]  /*5930*/  FMUL.FTZ R6, R6, R98.reuse ;  /* 0x0000006206067220 */ /* 0x080fe20000410000 */
[-C--:B------:R-:W-:Y:S01]  /*5940*/  FMUL.FTZ R14, R14, R98.reuse ;  /* 0x000000620e0e7220 */ /* 0x080fe20000410000 */
[----:B------:R-:W-:Y:S01]  /*5950*/  FADD.FTZ R26, R27, -R56 ;  /* 0x800000381b1a7221 */ /* 0x000fe20000010000 */
[----:B------:R-:W-:Y:S01]  /*5960*/  PRMT R50, R49, 0x7632, R50 ;  /* 0x0000763231327816 */ /* 0x000fe20000000032 */
[--C-:B------:R-:W-:Y:S01]  /*5970*/  FADD.FTZ R27, R29, -R56.reuse ;  /* 0x800000381d1b7221 */ /* 0x100fe20000010000 */
[----:B------:R-:W-:Y:S01]  /*5980*/  FADD.FTZ R29, R47, -R56 ;  /* 0x800000382f1d7221 */ /* 0x000fe20000010000 */
[-C--:B------:R-:W-:Y:S01]  /*5990*/  FMUL.FTZ R20, R20, R98.reuse ;  /* 0x0000006214147220 */ /* 0x080fe20000410000 */
[----:B------:R-:W-:Y:S01]  /*59a0*/  PRMT R51, R50, 0x7632, R51 ;  /* 0x0000763232337816 */ /* 0x000fe20000000033 */
[-C--:B------:R-:W-:Y:S01]  /*59b0*/  FMUL.FTZ R26, R26, R98.reuse ;  /* 0x000000621a1a7220 */ /* 0x080fe20000410000 */
[-C--:B------:R-:W-:Y:S01]  /*59c0*/  FMUL.FTZ R27, R27, R98.reuse ;  /* 0x000000621b1b7220 */ /* 0x080fe20000410000 */
[----:B------:R-:W-:Y:S01]  /*59d0*/  FMUL.FTZ R29, R29, R98 ;  /* 0x000000621d1d7220 */ /* 0x000fe20000410000 */
[----:B------:R-:W-:Y:S01]  /*59e0*/  PRMT R52, R51, 0x7632, R52 ;  /* 0x0000763233347816 */ /* 0x000fe20000000034 */
[C-C-:B------:R-:W-:Y:S01]  /*59f0*/  FFMA.FTZ R97, R45.reuse, R97, R41.reuse ;  /* 0x000000612d617223 */ /* 0x140fe20000010029 */
[C-C-:B------:R-:W-:Y:S01]  /*5a00*/  FFMA.FTZ R92, R45.reuse, R92, R41.reuse ;  /* 0x0000005c2d5c7223 */ /* 0x140fe20000010029 */
[C---:B------:R-:W-:Y:S01]  /*5a10*/  FFMA.FTZ R73, R45.reuse, R73, R41 ;  /* 0x000000492d497223 */ /* 0x040fe20000010029 */
[----:B------:R-:W-:Y:S01]  /*5a20*/  PRMT R53, R52, 0x7632, R53 ;  /* 0x0000763234357816 */ /* 0x000fe20000000035 */
[C-C-:B------:R-:W-:Y:S01]  /*5a30*/  FFMA.FTZ R72, R45.reuse, R72, R41.reuse ;  /* 0x000000482d487223 */ /* 0x140fe20000010029 */
[C-C-:B------:R-:W-:Y:S01]  /*5a40*/  FFMA.FTZ R44, R45.reuse, R44, R41.reuse ;  /* 0x0000002c2d2c7223 */ /* 0x140fe20000010029 */
[----:B------:R-:W-:Y:S01]  /*5a50*/  FFMA.FTZ R43, R45, R43, R41 ;  /* 0x0000002b2d2b7223 */ /* 0x000fe20000010029 */
[----:B------:R-:W-:Y:S01]  /*5a60*/  PRMT R119, R53, 0x7632, R119 ;  /* 0x0000763235777816 */ /* 0x000fe20000000077 */
        /* <DEDUP_REMOVED lines=26> */
[----:B------:R-:W-:Y:S01]  /*5c10*/  SHF.L.U32 R45, R63, 0x10, RZ ;  /* 0x000000103f2d7819 */ /* 0x000fe200000006ff */
[----:B------:R-:W-:Y:S01]  /*5c20*/  IMAD.U32 R51, R51, 0x10000, RZ ;  /* 0x0001000033337824 */ /* 0x000fe200078e00ff */
[----:B------:R-:W-:Y:S01]  /*5c30*/  SHF.L.U32 R46, R64, 0x10, RZ ;  /* 0x00000010402e7819 */ /* 0x000fe200000006ff */
[C---:B------:R-:W-:Y:S01]  /*5c40*/  FADD.FTZ R64, -R56.reuse, R59 ;  /* 0x0000003b38407221 */ /* 0x040fe20000010100 */
        /* <DEDUP_REMOVED lines=22> */
[----:B----4-:R-:W-:Y:S01]  /*5db0*/  SHF.L.U32 R99, R99, 0x10, RZ ;  /* 0x0000001063637819 */ /* 0x010fe200000006ff */
[-C--:B------:R-:W-:Y:S01]  /*5dc0*/  FMUL.FTZ R63, R63, R98.reuse ;  /* 0x000000623f3f7220 */ /* 0x080fe20000410000 */
[----:B-----5:R-:W-:Y:S01]  /*5dd0*/  SHF.L.U32 R105, R105, 0x10, RZ ;  /* 0x0000001069697819 */ /* 0x020fe200000006ff */
        /* <DEDUP_REMOVED lines=59> */
.L_x_3902:
[----:B------:R-:W-:Y:S01]  /*6190*/  LOP3.LUT P5, RZ, R5, 0x4000000, RZ, 0xc0, !PT ;  /* 0x0400000005ff7812 */ /* 0x000fe200078ac0ff */
[----:B------:R-:W-:-:S12]  /*61a0*/  BSSY B0, `(.L_x_3903) ;  /* 0x000000f000007945 */ /* 0x000fd80003800000 */
[----:B------:R-:W-:Y:S05]  /*61b0*/  @!P5 BRA `(.L_x_3904) ;  /* 0x000000000034d947 */ /* 0x000fea0003800000 */
[----:B------:R-:W-:Y:S01]  /*61c0*/  SHF.R.S32.HI R54, RZ, 0x1f, R0 ;  /* 0x0000001fff367819 */ /* 0x000fe20000011400 */
[----:B------:R-:W-:Y:S01]  /*61d0*/  ULDC.64 UR12, c[0x0][0x270] ;  /* 0x00009c00000c7ab9 */ /* 0x000fe20000000a00 */
[----:B------:R-:W-:Y:S01]  /*61e0*/  IMAD.MOV.U32 R55, RZ, RZ, R67 ;  /* 0x000000ffff377224 */ /* 0x000fe200078e0043 */
[----:B------:R-:W-:Y:S02]  /*61f0*/  F2FP.BF16.F32.PACK_AB R97, R76, R97 ;  /* 0x000000614c61723e */ /* 0x000fe400000010ff */
[----:B------:R-:W-:Y:S01]  /*6200*/  IMAD R57, R54, UR12, RZ ;  /* 0x0000000c36397c24 */ /* 0x000fe2000f8e02ff */
        /* <DEDUP_REMOVED lines=8> */
.L_x_3904:
[----:B------:R-:W-:Y:S05]  /*6290*/  BSYNC B0 ;  /* 0x0000000000007941 */ /* 0x000fea0003800000 */
.L_x_3903:
        /* <DEDUP_REMOVED lines=11> */
.L_x_3905:
[----:B------:R-:W-:Y:S01]  /*6350*/  LOP3.LUT P5, RZ, R5, 0x2000000, RZ, 0xc0, !PT ;  /* 0x0200000005ff7812 */ /* 0x000fe200078ac0ff */
[----:B------:R-:W-:-:S12]  /*6360*/  BSSY B0, `(.L_x_3906) ;  /* 0x000000f000007945 */ /* 0x000fd80003800000 */
[----:B------:R-:W-:Y:S05]  /*6370*/  @!P5 BRA `(.L_x_3907) ;  /* 0x000000000034d947 */ /* 0x000fea0003800000 */
[----:B------:R-:W-:Y:S01]  /*6380*/  SHF.R.S32.HI R54, RZ, 0x1f, R102 ;  /* 0x0000001fff367819 */ /* 0x000fe20000011466 */
[----:B------:R-:W-:Y:S01]  /*6390*/  ULDC.64 UR12, c[0x0][0x270] ;  /* 0x00009c00000c7ab9 */ /* 0x000fe20000000a00 */
[----:B------:R-:W-:Y:S02]  /*63a0*/  MOV R55, R67 ;  /* 0x0000004300377202 */ /* 0x000fe40000000f00 */
[----:B------:R-:W-:Y:S01]  /*63b0*/  F2FP.BF16.F32.PACK_AB R75, R75, R92 ;  /* 0x0000005c4b4b723e */ /* 0x000fe200000010ff */
[----:B0-----:R-:W-:Y:S01]  /*63c0*/  IMAD R57, R54, UR12, RZ ;  /* 0x0000000c36397c24 */ /* 0x001fe2000f8e02ff */
        /* <DEDUP_REMOVED lines=8> */
.L_x_3907:
[----:B------:R-:W-:Y:S05]  /*6450*/  BSYNC B0 ;  /* 0x0000000000007941 */ /* 0x000fea0003800000 */
.L_x_3906:
        /* <DEDUP_REMOVED lines=11> */
.L_x_3908:
[----:B------:R-:W-:Y:S01]  /*6510*/  LOP3.LUT P5, RZ, R5, 0x1000000, RZ, 0xc0, !PT ;  /* 0x0100000005ff7812 */ /* 0x000fe200078ac0ff */
[----:B------:R-:W-:-:S12]  /*6520*/  BSSY B0, `(.L_x_3909) ;  /* 0x000000f000007945 */ /* 0x000fd80003800000 */
[----:B------:R-:W-:Y:S05]  /*6530*/  @!P5 BRA `(.L_x_3910) ;  /* 0x000000000034d947 */ /* 0x000fea0003800000 */
[----:B------:R-:W-:Y:S01]  /*6540*/  SHF.R.S32.HI R54, RZ, 0x1f, R101 ;  /* 0x0000001fff367819 */ /* 0x000fe20000011465 */
[----:B------:R-:W-:Y:S01]  /*6550*/  ULDC.64 UR12, c[0x0][0x270] ;  /* 0x00009c00000c7ab9 */ /* 0x000fe20000000a00 */
[----:B------:R-:W-:Y:S02]  /*6560*/  MOV R55, R67 ;  /* 0x0000004300377202 */ /* 0x000fe40000000f00 */
[----:B------:R-:W-:Y:S01]  /*6570*/  F2FP.BF16.F32.PACK_AB R63, R63, R73 ;  /* 0x000000493f3f723e */ /* 0x000fe200000010ff */
[----:B01----:R-:W-:Y:S02]  /*6580*/  IMAD R56, R54, UR12, RZ ;  /* 0x0000000c36387c24 */ /* 0x003fe4000f8e02ff */
        /* <DEDUP_REMOVED lines=8> */
.L_x_3910:
[----:B------:R-:W-:Y:S05]  /*6610*/  BSYNC B0 ;  /* 0x0000000000007941 */ /* 0x000fea0003800000 */
.L_x_3909:
[----:B--2---:R-:W-:Y:S01]  /*6620*/  IADD3 R63, R0, 0xf8, RZ ;  /* 0x000000f8003f7810 */ /* 0x004fe20007ffe0ff */
[----:B------:R-:W-:Y:S06]  /*6630*/  @!P6 BRA `(.L_x_3911) ;  /* 0x000000000028e947 */ /* 0x000fec0003800000 */
        /* <DEDUP_REMOVED lines=10> */
.L_x_3911:
[----:B------:R-:W-:Y:S01]  /*66e0*/  LOP3.LUT P5, RZ, R5, 0x800000, RZ, 0xc0, !PT ;  /* 0x0080000005ff7812 */ /* 0x000fe200078ac0ff */
[----:B------:R-:W-:-:S12]  /*66f0*/  BSSY B0, `(.L_x_3912) ;  /* 0x000000f000007945 */ /* 0x000fd80003800000 */
[----:B------:R-:W-:Y:S05]  /*6700*/  @!P5 BRA `(.L_x_3913) ;  /* 0x000000000034d947 */ /* 0x000fea0003800000 */
[----:B------:R-:W-:Y:S01]  /*6710*/  SHF.R.S32.HI R54, RZ, 0x1f, R100 ;  /* 0x0000001fff367819 */ /* 0x000fe20000011464 */
[----:B------:R-:W-:Y:S01]  /*6720*/  ULDC.64 UR12, c[0x0][0x270] ;  /* 0x00009c00000c7ab9 */ /* 0x000fe20000000a00 */
[----:B------:R-:W-:-:S03]  /*6730*/  IMAD.MOV.U32 R55, RZ, RZ, R67 ;  /* 0x000000ffff377224 */ /* 0x000fc600078e0043 */
[----:B01----:R-:W-:Y:S01]  /*6740*/  IMAD R57, R54, UR12, RZ ;  /* 0x0000000c36397c24 */ /* 0x003fe2000f8e02ff */
[----:B------:R-:W-:-:S03]  /*6750*/  MOV R54, R68 ;  /* 0x0000004400367202 */ /* 0x000fc60000000f00 */
        /* <DEDUP_REMOVED lines=8> */
.L_x_3913:
[----:B------:R-:W-:Y:S05]  /*67e0*/  BSYNC B0 ;  /* 0x0000000000007941 */ /* 0x000fea0003800000 */
.L_x_3912:
        /* <DEDUP_REMOVED lines=11> */
.L_x_3914:
[----:B------:R-:W-:Y:S01]  /*68a0*/  LOP3.LUT P5, RZ, R5, 0x400000, RZ, 0xc0, !PT ;  /* 0x0040000005ff7812 */ /* 0x000fe200078ac0ff */
[----:B------:R-:W-:-:S12]  /*68b0*/  BSSY B0, `(.L_x_3915) ;  /* 0x000000f000007945 */ /* 0x000fd80003800000 */
[----:B------:R-:W-:Y:S05]  /*68c0*/  @!P5 BRA `(.L_x_3916) ;  /* 0x000000000034d947 */ /* 0x000fea0003800000 */
[----:B------:R-:W-:Y:S01]  /*68d0*/  SHF.R.S32.HI R54, RZ, 0x1f, R96 ;  /* 0x0000001fff367819 */ /* 0x000fe20000011460 */
[----:B------:R-:W-:Y:S01]  /*68e0*/  ULDC.64 UR12, c[0x0][0x270] ;  /* 0x00009c00000c7ab9 */ /* 0x000fe20000000a00 */
[----:B--2---:R-:W-:Y:S02]  /*68f0*/  MOV R55, R67 ;  /* 0x0000004300377202 */ /* 0x004fe40000000f00 */
        /* <DEDUP_REMOVED lines=10> */
.L_x_3916:
[----:B------:R-:W-:Y:S05]  /*69a0*/  BSYNC B0 ;  /* 0x0000000000007941 */ /* 0x000fea0003800000 */
.L_x_3915:
[----:B------:R-:W-:Y:S05]  /*69b0*/  @!P6 BRA `(.L_x_3917) ;  /* 0x000000000028e947 */ /* 0x000fea0003800000 */
[----:B------:R-:W-:Y:S01]  /*69c0*/  FMUL.FTZ R44, R43, -1.4426950216293334961 ;  /* 0xbfb8aa3b2b2c7820 */ /* 0x000fe20000410000 */
[----:B--2---:R-:W-:-:S05]  /*69d0*/  FMUL.FTZ R55, R70, -1.4426950216293334961 ;  /* 0xbfb8aa3b46377820 */ /* 0x004fca0000410000 */
[----:B------:R-:W2:Y:S08]  /*69e0*/  MUFU.EX2 R44, R44 ;  /* 0x0000002c002c7308 */ /* 0x000eb00000000800 */
[----:B------:R-:W0:Y:S01]  /*69f0*/  MUFU.EX2 R55, R55 ;  /* 0x0000003700377308 */ /* 0x000e220000000800 */
[----:B--2---:R-:W-:-:S07]  /*6a00*/  FADD.FTZ R54, R44, 1 ;  /* 0x3f8000002c367421 */ /* 0x004fce0000010000 */
[----:B------:R-:W2:Y:S01]  /*6a10*/  MUFU.RCP R54, R54 ;  /* 0x0000003600367308 */ /* 0x000ea20000001000 */
[----:B01-3--:R-:W-:-:S07]  /*6a20*/  FADD.FTZ R56, R55, 1 ;  /* 0x3f80000037387421 */ /* 0x00bfce0000010000 */
[----:B------:R-:W0:Y:S01]  /*6a30*/  MUFU.RCP R57, R56 ;  /* 0x0000003800397308 */ /* 0x000e220000001000 */
[----:B--2---:R-:W-:Y:S01]  /*6a40*/  FMUL.FTZ R43, R43, R54 ;  /* 0x000000362b2b7220 */ /* 0x004fe20000410000 */
[----:B0-----:R-:W-:-:S07]  /*6a50*/  FMUL.FTZ R70, R70, R57 ;  /* 0x0000003946467220 */ /* 0x001fce0000410000 */
.L_x_3917:
[----:B------:R-:W-:Y:S01]  /*6a60*/  LOP3.LUT P5, RZ, R5, 0x200000, RZ, 0xc0, !PT ;  /* 0x0020000005ff7812 */ /* 0x000fe200078ac0ff */
[----:B------:R-:W-:-:S12]  /*6a70*/  BSSY B0, `(.L_x_3918) ;  /* 0x000000f000007945 */ /* 0x000fd80003800000 */
[----:B------:R-:W-:Y:S05]  /*6a80*/  @!P5 BRA `(.L_x_3919) ;  /* 0x000000000034d947 */ /* 0x000fea0003800000 */
[----:B------:R-:W-:Y:S01]  /*6a90*/  SHF.R.S32.HI R44, RZ, 0x1f, R95 ;  /* 0x0000001fff2c7819 */ /* 0x000fe2000001145f */
[----:B------:R-:W-:Y:S01]  /*6aa0*/  ULDC.64 UR12, c[0x0][0x270] ;  /* 0x00009c00000c7ab9 */ /* 0x000fe20000000a00 */
[----:B--2---:R-:W-:Y:S01]  /*6ab0*/  MOV R55, R67 ;  /* 0x0000004300377202 */ /* 0x004fe20000000f00 */
[----:B------:R-:W-:Y:S01]  /*6ac0*/  IMAD.MOV.U32 R54, RZ, RZ, R68 ;  /* 0x000000ffff367224 */ /* 0x000fe200078e0044 */
[----:B------:R-:W-:Y:S01]  /*6ad0*/  F2FP.BF16.F32.PACK_AB R43, R70, R43 ;  /* 0x0000002b462b723e */ /* 0x000fe200000010ff */
[----:B------:R-:W-:Y:S02]  /*6ae0*/  IMAD R44, R44, UR12, RZ ;  /* 0x0000000c2c2c7c24 */ /* 0x000fe4000f8e02ff */
[----:B------:R-:W-:-:S04]  /*6af0*/  IMAD.WIDE.U32 R54, R95, UR12, R54 ;  /* 0x0000000c5f367c25 */ /* 0x000fc8000f8e0036 */
[----:B01-3--:R-:W-:Y:S01]  /*6b00*/  IMAD R57, R95, UR13, R44 ;  /* 0x0000000d5f397c24 */ /* 0x00bfe2000f8e022c */
[----:B------:R-:W-:Y:S02]  /*6b10*/  ULDC.64 UR12, c[0x0][0x210] ;  /* 0x00008400000c7ab9 */ /* 0x000fe40000000a00 */
[----:B------:R-:W-:Y:S02]  /*6b20*/  LEA R56, P5, R54, UR12, 0x1 ;  /* 0x0000000c36387c11 */ /* 0x000fe4000f8a08ff */
[----:B------:R-:W-:-:S04]  /*6b30*/  IADD3 R57, R55, R57, RZ ;  /* 0x0000003937397210 */ /* 0x000fc80007ffe0ff */
[----:B------:R-:W-:-:S05]  /*6b40*/  LEA.HI.X R57, R54, UR13, R57, 0x1, P5 ;  /* 0x0000000d36397c11 */ /* 0x000fca000a8f0c39 */
[----:B------:R4:W-:Y:S02]  /*6b50*/  STG.E desc[UR8][R56.64], R43 ;  /* 0x0000002b38007986 */ /* 0x0009e4000c101908 */
.L_x_3919:
[----:B------:R-:W-:Y:S05]  /*6b60*/  BSYNC B0 ;  /* 0x0000000000007941 */ /* 0x000fea0003800000 */
.L_x_3918:
[----:B------:R-:W-:Y:S05]  /*6b70*/  @!P6 BRA `(.L_x_3920) ;  /* 0x000000000028e947 */ /* 0x000fea0003800000 */
[----:B------:R-:W-:Y:S01]  /*6b80*/  FMUL.FTZ R54, R65, -1.4426950216293334961 ;  /* 0xbfb8aa3b41367820 */ /* 0x000fe20000410000 */
[----:B----4-:R-:W-:-:S05]  /*6b90*/  FMUL.FTZ R43, R6, -1.4426950216293334961 ;  /* 0xbfb8aa3b062b7820 */ /* 0x010fca0000410000 */
        /* <DEDUP_REMOVED lines=8> */
.L_x_3920:
[----:B------:R-:W-:Y:S01]  /*6c20*/  LOP3.LUT P5, RZ, R5, 0x100000, RZ, 0xc0, !PT ;  /* 0x0010000005ff7812 */ /* 0x000fe200078ac0ff */
[----:B------:R-:W-:-:S12]  /*6c30*/  BSSY B0, `(.L_x_3921) ;  /* 0x000000f000007945 */ /* 0x000fd80003800000 */
[----:B------:R-:W-:Y:S05]  /*6c40*/  @!P5 BRA `(.L_x_3922) ;  /* 0x000000000034d947 */ /* 0x000fea0003800000 */
[----:B----4-:R-:W-:Y:S01]  /*6c50*/  SHF.R.S32.HI R43, RZ, 0x1f, R94 ;  /* 0x0000001fff2b7819 */ /* 0x010fe2000001145e */
[----:B------:R-:W-:Y:S01]  /*6c60*/  ULDC.64 UR12, c[0x0][0x270] ;  /* 0x00009c00000c7ab9 */ /* 0x000fe20000000a00 */
[----:B------:R-:W-:Y:S02]  /*6c70*/  MOV R54, R68 ;  /* 0x0000004400367202 */ /* 0x000fe40000000f00 */
[----:B--2---:R-:W-:Y:S01]  /*6c80*/  MOV R55, R67 ;  /* 0x0000004300377202 */ /* 0x004fe20000000f00 */
[----:B------:R-:W-:Y:S01]  /*6c90*/  IMAD R43, R43, UR12, RZ ;  /* 0x0000000c2b2b7c24 */ /* 0x000fe2000f8e02ff */
        /* <DEDUP_REMOVED lines=8> */
.L_x_3922:
[----:B------:R-:W-:Y:S05]  /*6d20*/  BSYNC B0 ;  /* 0x0000000000007941 */ /* 0x000fea0003800000 */
.L_x_3921:
        /* <DEDUP_REMOVED lines=8> */
[----:B------:R-:W4:Y:S01]  /*6db0*/  MUFU.RCP R44, R43 ;  /* 0x0000002b002c7308 */ /* 0x000f220000001000 */
[----:B--2---:R-:W-:Y:S01]  /*6dc0*/  FMUL.FTZ R64, R64, R55 ;  /* 0x0000003740407220 */ /* 0x004fe20000410000 */
[----:B----4-:R-:W-:-:S07]  /*6dd0*/  FMUL.FTZ R9, R9, R44 ;  /* 0x0000002c09097220 */ /* 0x010fce0000410000 */
.L_x_3923:
[----:B------:R-:W-:Y:S01]  /*6de0*/  LOP3.LUT P5, RZ, R5, 0x80000, RZ, 0xc0, !PT ;  /* 0x0008000005ff7812 */ /* 0x000fe200078ac0ff */
[----:B------:R-:W-:-:S12]  /*6df0*/  BSSY B0, `(.L_x_3924) ;  /* 0x000000f000007945 */ /* 0x000fd80003800000 */
[----:B------:R-:W-:Y:S05]  /*6e00*/  @!P5 BRA `(.L_x_3925) ;  /* 0x000000000034d947 */ /* 0x000fea0003800000 */
[----:B------:R-:W-:Y:S01]  /*6e10*/  SHF.R.S32.HI R6, RZ, 0x1f, R93 ;  /* 0x0000001fff067819 */ /* 0x000fe2000001145d */
[----:B------:R-:W-:Y:S01]  /*6e20*/  ULDC.64 UR12, c[0x0][0x270] ;  /* 0x00009c00000c7ab9 */ /* 0x000fe20000000a00 */
[----:B------:R-:W-:Y:S02]  /*6e30*/  MOV R54, R68 ;  /* 0x0000004400367202 */ /* 0x000fe40000000f00 */
[----:B--2---:R-:W-:Y:S01]  /*6e40*/  MOV R55, R67 ;  /* 0x0000004300377202 */ /* 0x004fe20000000f00 */
[----:B------:R-:W-:Y:S01]  /*6e50*/  IMAD R6, R6, UR12, RZ ;  /* 0x0000000c06067c24 */ /* 0x000fe2000f8e02ff */
[----:B------:R-:W-:Y:S01]  /*6e60*/  F2FP.BF16.F32.PACK_AB R9, R64, R9 ;  /* 0x000000094009723e */ /* 0x000fe200000010ff */
[----:B------:R-:W-:-:S04]  /*6e70*/  IMAD.WIDE.U32 R54, R93, UR12, R54 ;  /* 0x0000000c5d367c25 */ /* 0x000fc8000f8e0036 */
[----:B----4-:R-:W-:Y:S01]  /*6e80*/  IMAD R43, R93, UR13, R6 ;  /* 0x0000000d5d2b7c24 */ /* 0x010fe2000f8e0206 */
[----:B------:R-:W-:Y:S02]  /*6e90*/  ULDC.64 UR12, c[0x0][0x210] ;  /* 0x00008400000c7ab9 */ /* 0x000fe40000000a00 */
[----:B01-3--:R-:W-:Y:S02]  /*6ea0*/  LEA R56, P5, R54, UR12, 0x1 ;  /* 0x0000000c36387c11 */ /* 0x00bfe4000f8a08ff */
[----:B------:R-:W-:-:S04]  /*6eb0*/  IADD3 R43, R55, R43, RZ ;  /* 0x0000002b372b7210 */ /* 0x000fc80007ffe0ff */
[----:B------:R-:W-:-:S05]  /*6ec0*/  LEA.HI.X R57, R54, UR13, R43, 0x1, P5 ;  /* 0x0000000d36397c11 */ /* 0x000fca000a8f0c2b */
[----:B------:R0:W-:Y:S02]  /*6ed0*/  STG.E desc[UR8][R56.64], R9 ;  /* 0x0000000938007986 */ /* 0x0001e4000c101908 */
.L_x_3925:
[----:B------:R-:W-:Y:S05]  /*6ee0*/  BSYNC B0 ;  /* 0x0000000000007941 */ /* 0x000fea0003800000 */
.L_x_3924:
[----:B------:R-:W-:Y:S05]  /*6ef0*/  @!P6 BRA `(.L_x_3926) ;  /* 0x000000000028e947 */ /* 0x000fea0003800000 */
[----:B------:R-:W-:Y:S01]  /*6f00*/  FMUL.FTZ R6, R10, -1.4426950216293334961 ;  /* 0xbfb8aa3b0a067820 */ /* 0x000fe20000410000 */
[----:B----4-:R-:W-:-:S05]  /*6f10*/  FMUL.FTZ R43, R62, -1.4426950216293334961 ;  /* 0xbfb8aa3b3e2b7820 */ /* 0x010fca0000410000 */
[----:B------:R-:W0:Y:S08]  /*6f20*/  MUFU.EX2 R6, R6 ;  /* 0x0000000600067308 */ /* 0x000e300000000800 */
[----:B------:R-:W4:Y:S01]  /*6f30*/  MUFU.EX2 R43, R43 ;  /* 0x0000002b002b7308 */ /* 0x000f220000000800 */
[----:B0-----:R-:W-:-:S07]  /*6f40*/  FADD.FTZ R9, R6, 1 ;  /* 0x3f80000006097421 */ /* 0x001fce0000010000 */
[----:B------:R-:W0:Y:S01]  /*6f50*/  MUFU.RCP R9, R9 ;  /* 0x0000000900097308 */ /* 0x000e220000001000 */
[----:B----4-:R-:W-:-:S07]  /*6f60*/  FADD.FTZ R44, R43, 1 ;  /* 0x3f8000002b2c7421 */ /* 0x010fce0000010000 */
[----:B--2---:R-:W2:Y:S01]  /*6f70*/  MUFU.RCP R55, R44 ;  /* 0x0000002c00377308 */ /* 0x004ea20000001000 */
[----:B0-----:R-:W-:Y:S01]  /*6f80*/  FMUL.FTZ R10, R10, R9 ;  /* 0x000000090a0a7220 */ /* 0x001fe20000410000 */
[----:B--2---:R-:W-:-:S07]  /*6f90*/  FMUL.FTZ R62, R62, R55 ;  /* 0x000000373e3e7220 */ /* 0x004fce0000410000 */
.L_x_3926:
[----:B------:R-:W-:Y:S01]  /*6fa0*/  LOP3.LUT P5, RZ, R5, 0x40000, RZ, 0xc0, !PT ;  /* 0x0004000005ff7812 */ /* 0x000fe200078ac0ff */
[----:B------:R-:W-:-:S12]  /*6fb0*/  BSSY B0, `(.L_x_3927) ;  /* 0x000000f000007945 */ /* 0x000fd80003800000 */
[----:B------:R-:W-:Y:S05]  /*6fc0*/  @!P5 BRA `(.L_x_3928) ;  /* 0x000000000034d947 */ /* 0x000fea0003800000 */
[----:B------:R-:W-:Y:S01]  /*6fd0*/  SHF.R.S32.HI R6, RZ, 0x1f, R91 ;  /* 0x0000001fff067819 */ /* 0x000fe2000001145b */
[----:B------:R-:W-:Y:S01]  /*6fe0*/  ULDC.64 UR12, c[0x0][0x270] ;  /* 0x00009c00000c7ab9 */ /* 0x000fe20000000a00 */
[----:B------:R-:W-:Y:S01]  /*6ff0*/  MOV R54, R68 ;  /* 0x0000004400367202 */ /* 0x000fe20000000f00 */
[----:B--2---:R-:W-:Y:S02]  /*7000*/  IMAD.MOV.U32 R55, RZ, RZ, R67 ;  /* 0x000000ffff377224 */ /* 0x004fe400078e0043 */
[----:B------:R-:W-:Y:S02]  /*7010*/  IMAD R6, R6, UR12, RZ ;  /* 0x0000000c06067c24 */ /* 0x000fe4000f8e02ff */
[----:B------:R-:W-:-:S04]  /*7020*/  IMAD.WIDE.U32 R54, R91, UR12, R54 ;  /* 0x0000000c5b367c25 */ /* 0x000fc8000f8e0036 */
[----:B0-----:R-:W-:Y:S01]  /*7030*/  IMAD R9, R91, UR13, R6 ;  /* 0x0000000d5b097c24 */ /* 0x001fe2000f8e0206 */
[----:B------:R-:W-:Y:S02]  /*7040*/  ULDC.64 UR12, c[0x0][0x210] ;  /* 0x00008400000c7ab9 */ /* 0x000fe40000000a00 */
[----:B-1-34-:R-:W-:Y:S02]  /*7050*/  LEA R56, P5, R54, UR12, 0x1 ;  /* 0x0000000c36387c11 */ /* 0x01afe4000f8a08ff */
[----:B------:R-:W-:-:S04]  /*7060*/  IADD3 R9, R55, R9, RZ ;  /* 0x0000000937097210 */ /* 0x000fc80007ffe0ff */
[----:B------:R-:W-:Y:S02]  /*7070*/  LEA.HI.X R57, R54, UR13, R9, 0x1, P5 ;  /* 0x0000000d36397c11 */ /* 0x000fe4000a8f0c09 */
[----:B------:R-:W-:-:S05]  /*7080*/  F2FP.BF16.F32.PACK_AB R9, R62, R10 ;  /* 0x0000000a3e09723e */ /* 0x000fca00000010ff */
[----:B------:R0:W-:Y:S02]  /*7090*/  STG.E desc[UR8][R56.64], R9 ;  /* 0x0000000938007986 */ /* 0x0001e4000c101908 */
.L_x_3928:
[----:B------:R-:W-:Y:S05]  /*70a0*/  BSYNC B0 ;  /* 0x0000000000007941 */ /* 0x000fea0003800000 */
.L_x_3927:
        /* <DEDUP_REMOVED lines=11> */
.L_x_3929:
[----:B------:R-:W-:Y:S01]  /*7160*/  LOP3.LUT P5, RZ, R5, 0x20000, RZ, 0xc0, !PT ;  /* 0x0002000005ff7812 */ /* 0x000fe200078ac0ff */
[----:B------:R-:W-:-:S12]  /*7170*/  BSSY B0, `(.L_x_3930) ;  /* 0x000000f000007945 */ /* 0x000fd80003800000 */
[----:B------:R-:W-:Y:S05]  /*7180*/  @!P5 BRA `(.L_x_3931) ;  /* 0x000000000034d947 */ /* 0x000fea0003800000 */
[----:B------:R-:W-:Y:S01]  /*7190*/  SHF.R.S32.HI R6, RZ, 0x1f, R90 ;  /* 0x0000001fff067819 */ /* 0x000fe2000001145a */
[----:B------:R-:W-:Y:S01]  /*71a0*/  ULDC.64 UR12, c[0x0][0x270] ;  /* 0x00009c00000c7ab9 */ /* 0x000fe20000000a00 */
[----:B------:R-:W-:Y:S02]  /*71b0*/  MOV R54, R68 ;  /* 0x0000004400367202 */ /* 0x000fe40000000f00 */
[----:B--2---:R-:W-:Y:S01]  /*71c0*/  MOV R55, R67 ;  /* 0x0000004300377202 */ /* 0x004fe20000000f00 */
[----:B0-----:R-:W-:Y:S01]  /*71d0*/  IMAD R9, R6, UR12, RZ ;  /* 0x0000000c06097c24 */ /* 0x001fe2000f8e02ff */
[----:B------:R-:W-:Y:S01]  /*71e0*/  F2FP.BF16.F32.PACK_AB R11, R8, R11 ;  /* 0x0000000b080b723e */ /* 0x000fe200000010ff */
[----:B------:R-:W-:-:S04]  /*71f0*/  IMAD.WIDE.U32 R54, R90, UR12, R54 ;  /* 0x0000000c5a367c25 */ /* 0x000fc8000f8e0036 */
[----:B------:R-:W-:Y:S01]  /*7200*/  IMAD R9, R90, UR13, R9 ;  /* 0x0000000d5a097c24 */ /* 0x000fe2000f8e0209 */
[----:B------:R-:W-:Y:S02]  /*7210*/  ULDC.64 UR12, c[0x0][0x210] ;  /* 0x00008400000c7ab9 */ /* 0x000fe40000000a00 */
[----:B-1-34-:R-:W-:Y:S02]  /*7220*/  LEA R56, P5, R54, UR12, 0x1 ;  /* 0x0000000c36387c11 */ /* 0x01afe4000f8a08ff */
[----:B------:R-:W-:-:S04]  /*7230*/  IADD3 R9, R55, R9, RZ ;  /* 0x0000000937097210 */ /* 0x000fc80007ffe0ff */
[----:B------:R-:W-:-:S05]  /*7240*/  LEA.HI.X R57, R54, UR13, R9, 0x1, P5 ;  /* 0x0000000d36397c11 */ /* 0x000fca000a8f0c09 */
[----:B------:R0:W-:Y:S02]  /*7250*/  STG.E desc[UR8][R56.64], R11 ;  /* 0x0000000b38007986 */ /* 0x0001e4000c101908 */
.L_x_3931:
[----:B------:R-:W-:Y:S05]  /*7260*/  BSYNC B0 ;  /* 0x0000000000007941 */ /* 0x000fea0003800000 */
.L_x_3930:
        /* <DEDUP_REMOVED lines=8> */
[----:B------:R-:W5:Y:S01]  /*72f0*/  MUFU.RCP R9, R8 ;  /* 0x0000000800097308 */ /* 0x000f620000001000 */
[----:B0-----:R-:W-:Y:S01]  /*7300*/  FMUL.FTZ R30, R30, R11 ;  /* 0x0000000b1e1e7220 */ /* 0x001fe20000410000 */
[----:B-----5:R-:W-:-:S07]  /*7310*/  FMUL.FTZ R12, R12, R9 ;  /* 0x000000090c0c7220 */ /* 0x020fce0000410000 */
.L_x_3932:
[----:B------:R-:W-:Y:S01]  /*7320*/  LOP3.LUT P5, RZ, R5, 0x10000, RZ, 0xc0, !PT ;  /* 0x0001000005ff7812 */ /* 0x000fe200078ac0ff */
[----:B------:R-:W-:-:S12]  /*7330*/  BSSY B0, `(.L_x_3933) ;  /* 0x000000f000007945 */ /* 0x000fd80003800000 */
[----:B------:R-:W-:Y:S05]  /*7340*/  @!P5 BRA `(.L_x_3934) ;  /* 0x000000000034d947 */ /* 0x000fea0003800000 */
[----:B------:R-:W-:Y:S01]  /*7350*/  SHF.R.S32.HI R6, RZ, 0x1f, R89 ;  /* 0x0000001fff067819 */ /* 0x000fe20000011459 */
[----:B------:R-:W-:Y:S01]  /*7360*/  ULDC.64 UR12, c[0x0][0x270] ;  /* 0x00009c00000c7ab9 */ /* 0x000fe20000000a00 */
[----:B0-----:R-:W-:Y:S01]  /*7370*/  MOV R9, R67 ;  /* 0x0000004300097202 */ /* 0x001fe20000000f00 */
[----:B------:R-:W-:Y:S02]  /*7380*/  IMAD.MOV.U32 R8, RZ, RZ, R68 ;  /* 0x000000ffff087224 */ /* 0x000fe400078e0044 */
        /* <DEDUP_REMOVED lines=9> */
.L_x_3934:
[----:B------:R-:W-:Y:S05]  /*7420*/  BSYNC B0 ;  /* 0x0000000000007941 */ /* 0x000fea0003800000 */
.L_x_3933:
[----:B------:R-:W-:Y:S05]  /*7430*/  @!P6 BRA `(.L_x_3935) ;  /* 0x000000000028e947 */ /* 0x000fea0003800000 */
[----:B------:R-:W-:Y:S01]  /*7440*/  FMUL.FTZ R6, R13, -1.4426950216293334961 ;  /* 0xbfb8aa3b0d067820 */ /* 0x000fe20000410000 */
[----:B0-----:R-:W-:-:S05]  /*7450*/  FMUL.FTZ R9, R31, -1.4426950216293334961 ;  /* 0xbfb8aa3b1f097820 */ /* 0x001fca0000410000 */
        /* <DEDUP_REMOVED lines=8> */
.L_x_3935:
[----:B------:R-:W-:Y:S01]  /*74e0*/  LOP3.LUT P5, RZ, R5, 0x8000, RZ, 0xc0, !PT ;  /* 0x0000800005ff7812 */ /* 0x000fe200078ac0ff */
[----:B------:R-:W-:-:S12]  /*74f0*/  BSSY B0, `(.L_x_3936) ;  /* 0x000000f000007945 */ /* 0x000fd80003800000 */
[----:B------:R-:W-:Y:S05]  /*7500*/  @!P5 BRA `(.L_x_3937) ;  /* 0x000000000034d947 */ /* 0x000fea0003800000 */
[----:B------:R-:W-:Y:S01]  /*7510*/  SHF.R.S32.HI R6, RZ, 0x1f, R88 ;  /* 0x0000001fff067819 */ /* 0x000fe20000011458 */
[----:B------:R-:W-:Y:S01]  /*7520*/  ULDC.64 UR12, c[0x0][0x270] ;  /* 0x00009c00000c7ab9 */ /* 0x000fe20000000a00 */
[----:B------:R-:W-:Y:S02]  /*7530*/  MOV R8, R68 ;  /* 0x0000004400087202 */ /* 0x000fe40000000f00 */
[----:B0-----:R-:W-:Y:S01]  /*7540*/  MOV R9, R67 ;  /* 0x0000004300097202 */ /* 0x001fe20000000f00 */
[----:B------:R-:W-:Y:S01]  /*7550*/  IMAD R11, R6, UR12, RZ ;  /* 0x0000000c060b7c24 */ /* 0x000fe2000f8e02ff */
[----:B------:R-:W-:Y:S01]  /*7560*/  F2FP.BF16.F32.PACK_AB R13, R31, R13 ;  /* 0x0000000d1f0d723e */ /* 0x000fe200000010ff */
[----:B------:R-:W-:-:S04]  /*7570*/  IMAD.WIDE.U32 R8, R88, UR12, R8 ;  /* 0x0000000c58087c25 */ /* 0x000fc8000f8e0008 */
[----:B------:R-:W-:Y:S01]  /*7580*/  IMAD R11, R88, UR13, R11 ;  /* 0x0000000d580b7c24 */ /* 0x000fe2000f8e020b */
[----:B------:R-:W-:Y:S02]  /*7590*/  ULDC.64 UR12, c[0x0][0x210] ;  /* 0x00008400000c7ab9 */ /* 0x000fe40000000a00 */
[----:B------:R-:W-:Y:S01]  /*75a0*/  LEA R10, P5, R8, UR12, 0x1 ;  /* 0x0000000c080a7c11 */ /* 0x000fe2000f8a08ff */
[----:B------:R-:W-:-:S05]  /*75b0*/  IMAD.IADD R11, R9, 0x1, R11 ;  /* 0x00000001090b7824 */ /* 0x000fca00078e020b */
[----:B------:R-:W-:-:S05]  /*75c0*/  LEA.HI.X R11, R8, UR13, R11, 0x1, P5 ;  /* 0x0000000d080b7c11 */ /* 0x000fca000a8f0c0b */
[----:B------:R0:W-:Y:S02]  /*75d0*/  STG.E desc[UR8][R10.64], R13 ;  /* 0x0000000d0a007986 */ /* 0x0001e4000c101908 */
.L_x_3937:
[----:B------:R-:W-:Y:S05]  /*75e0*/  BSYNC B0 ;  /* 0x0000000000007941 */ /* 0x000fea0003800000 */
.L_x_3936:
        /* <DEDUP_REMOVED lines=11> */
.L_x_3938:
[----:B------:R-:W-:Y:S01]  /*76a0*/  LOP3.LUT P5, RZ, R5, 0x4000, RZ, 0xc0, !PT ;  /* 0x0000400005ff7812 */ /* 0x000fe200078ac0ff */
[----:B------:R-:W-:-:S12]  /*76b0*/  BSSY B0, `(.L_x_3939) ;  /* 0x000000f000007945 */ /* 0x000fd80003800000 */
[----:B------:R-:W-:Y:S05]  /*76c0*/  @!P5 BRA `(.L_x_3940) ;  /* 0x000000000034d947 */ /* 0x000fea0003800000 */
[----:B------:R-:W-:Y:S01]  /*76d0*/  SHF.R.S32.HI R6, RZ, 0x1f, R87 ;  /* 0x0000001fff067819 */ /* 0x000fe20000011457 */
[----:B------:R-:W-:Y:S01]  /*76e0*/  ULDC.64 UR12, c[0x0][0x270] ;  /* 0x00009c00000c7ab9 */ /* 0x000fe20000000a00 */
[----:B------:R-:W-:Y:S02]  /*76f0*/  MOV R8, R68 ;  /* 0x0000004400087202 */ /* 0x000fe40000000f00 */
[----:B0-----:R-:W-:Y:S01]  /*7700*/  MOV R9, R67 ;  /* 0x0000004300097202 */ /* 0x001fe20000000f00 */
        /* <DEDUP_REMOVED lines=9> */
.L_x_3940:
[----:B------:R-:W-:Y:S05]  /*77a0*/  BSYNC B0 ;  /* 0x0000000000007941 */ /* 0x000fea0003800000 */
.L_x_3939:
        /* <DEDUP_REMOVED lines=11> */
.L_x_3941:
[----:B------:R-:W-:Y:S01]  /*7860*/  LOP3.LUT P5, RZ, R5, 0x2000, RZ, 0xc0, !PT ;  /* 0x0000200005ff7812 */ /* 0x000fe200078ac0ff */
[----:B------:R-:W-:-:S12]  /*7870*/  BSSY B0, `(.L_x_3942) ;  /* 0x000000f000007945 */ /* 0x000fd80003800000 */
[----:B------:R-:W-:Y:S05]  /*7880*/  @!P5 BRA `(.L_x_3943) ;  /* 0x000000000034d947 */ /* 0x000fea0003800000 */
[----:B------:R-:W-:Y:S01]  /*7890*/  SHF.R.S32.HI R6, RZ, 0x1f, R86 ;  /* 0x0000001fff067819 */ /* 0x000fe20000011456 */
[----:B------:R-:W-:Y:S01]  /*78a0*/  ULDC.64 UR12, c[0x0][0x270] ;  /* 0x00009c00000c7ab9 */ /* 0x000fe20000000a00 */
[----:B------:R-:W-:Y:S01]  /*78b0*/  MOV R8, R68 ;  /* 0x0000004400087202 */ /* 0x000fe20000000f00 */
[----:B0-----:R-:W-:Y:S01]  /*78c0*/  IMAD.MOV.U32 R9, RZ, RZ, R67 ;  /* 0x000000ffff097224 */ /* 0x001fe200078e0043 */
        /* <DEDUP_REMOVED lines=9> */
.L_x_3943:
[----:B------:R-:W-:Y:S05]  /*7960*/  BSYNC B0 ;  /* 0x0000000000007941 */ /* 0x000fea0003800000 */
.L_x_3942:
        /* <DEDUP_REMOVED lines=11> */
.L_x_3944:
        /* <DEDUP_REMOVED lines=16> */
.L_x_3946:
[----:B------:R-:W-:Y:S05]  /*7b20*/  BSYNC B0 ;  /* 0x0000000000007941 */ /* 0x000fea0003800000 */
.L_x_3945:
        /* <DEDUP_REMOVED lines=11> */
.L_x_3947:
        /* <DEDUP_REMOVED lines=16> */
.L_x_3949:
[----:B------:R-:W-:Y:S05]  /*7ce0*/  BSYNC B0 ;  /* 0x0000000000007941 */ /* 0x000fea0003800000 */
.L_x_3948:
        /* <DEDUP_REMOVED lines=11> */
.L_x_3950:
[----:B------:R-:W-:Y:S01]  /*7da0*/  LOP3.LUT P5, RZ, R5, 0x400, RZ, 0xc0, !PT ;  /* 0x0000040005ff7812 */ /* 0x000fe200078ac0ff */
[----:B------:R-:W-:-:S12]  /*7db0*/  BSSY B0, `(.L_x_3951) ;  /* 0x000000e000007945 */ /* 0x000fd80003800000 */
[----:B------:R-:W-:Y:S05]  /*7dc0*/  @!P5 BRA `(.L_x_3952) ;  /* 0x000000000030d947 */ /* 0x000fea0003800000 */
[----:B------:R-:W-:Y:S01]  /*7dd0*/  ULDC.64 UR12, c[0x0][0x270] ;  /* 0x00009c00000c7ab9 */ /* 0x000fe20000000a00 */
[----:B------:R-:W-:Y:S01]  /*7de0*/  MOV R8, R68 ;  /* 0x0000004400087202 */ /* 0x000fe20000000f00 */
[----:B------:R-:W-:Y:S01]  /*7df0*/  IMAD R6, R125, UR12, RZ ;  /* 0x0000000c7d067c24 */ /* 0x000fe2000f8e02ff */
[----:B0-----:R-:W-:-:S03]  /*7e00*/  MOV R9, R67 ;  /* 0x0000004300097202 */ /* 0x001fc60000000f00 */
        /* <DEDUP_REMOVED lines=8> */
.L_x_3952:
[----:B------:R-:W-:Y:S05]  /*7e90*/  BSYNC B0 ;  /* 0x0000000000007941 */ /* 0x000fea0003800000 */
.L_x_3951:
        /* <DEDUP_REMOVED lines=11> */
.L_x_3953:
[----:B------:R-:W-:Y:S01]  /*7f50*/  LOP3.LUT P5, RZ, R5, 0x200, RZ, 0xc0, !PT ;  /* 0x0000020005ff7812 */ /* 0x000fe200078ac0ff */
[----:B------:R-:W-:-:S12]  /*7f60*/  BSSY B0, `(.L_x_3954) ;  /* 0x000000e000007945 */ /* 0x000fd80003800000 */
        /* <DEDUP_REMOVED lines=13> */
.L_x_3955:
[----:B------:R-:W-:Y:S05]  /*8040*/  BSYNC B0 ;  /* 0x0000000000007941 */ /* 0x000fea0003800000 */
.L_x_3954:
        /* <DEDUP_REMOVED lines=11> */
.L_x_3956:
[----:B------:R-:W-:Y:S01]  /*8100*/  LOP3.LUT P5, RZ, R5, 0x100, RZ, 0xc0, !PT ;  /* 0x0000010005ff7812 */ /* 0x000fe200078ac0ff */
[----:B------:R-:W-:-:S12]  /*8110*/  BSSY B0, `(.L_x_3957) ;  /* 0x000000e000007945 */ /* 0x000fd80003800000 */
[----:B------:R-:W-:Y:S05]  /*8120*/  @!P5 BRA `(.L_x_3958) ;  /* 0x000000000030d947 */ /* 0x000fea0003800000 */
[----:B------:R-:W-:Y:S01]  /*8130*/  ULDC.64 UR12, c[0x0][0x270] ;  /* 0x00009c00000c7ab9 */ /* 0x000fe20000000a00 */
[----:B------:R-:W-:Y:S01]  /*8140*/  MOV R8, R68 ;  /* 0x0000004400087202 */ /* 0x000fe20000000f00 */
[----:B------:R-:W-:Y:S02]  /*8150*/  IMAD R6, R123, UR12, RZ ;  /* 0x0000000c7b067c24 */ /* 0x000fe4000f8e02ff */
[----:B0-----:R-:W-:Y:S02]  /*8160*/  IMAD.MOV.U32 R9, RZ, RZ, R67 ;  /* 0x000000ffff097224 */ /* 0x001fe400078e0043 */
        /* <DEDUP_REMOVED lines=8> */
.L_x_3958:
[----:B------:R-:W-:Y:S05]  /*81f0*/  BSYNC B0 ;  /* 0x0000000000007941 */ /* 0x000fea0003800000 */
.L_x_3957:
        /* <DEDUP_REMOVED lines=11> */
.L_x_3959:
        /* <DEDUP_REMOVED lines=15> */
.L_x_3961:
[----:B------:R-:W-:Y:S05]  /*83a0*/  BSYNC B0 ;  /* 0x0000000000007941 */ /* 0x000fea0003800000 */
.L_x_3960:
        /* <DEDUP_REMOVED lines=11> */
.L_x_3962:
[----:B------:R-:W-:Y:S01]  /*8460*/  LOP3.LUT P5, RZ, R5, 0x40, RZ, 0xc0, !PT ;  /* 0x0000004005ff7812 */ /* 0x000fe200078ac0ff */
[----:B------:R-:W-:-:S12]  /*8470*/  BSSY B0, `(.L_x_3963) ;  /* 0x000000e000007945 */ /* 0x000fd80003800000 */
[----:B------:R-:W-:Y:S05]  /*8480*/  @!P5 BRA `(.L_x_3964) ;  /* 0x000000000030d947 */ /* 0x000fea0003800000 */
[----:B------:R-:W-:Y:S01]  /*8490*/  ULDC.64 UR12, c[0x0][0x270] ;  /* 0x00009c00000c7ab9 */ /* 0x000fe20000000a00 */
[----:B0-----:R-:W-:Y:S01]  /*84a0*/  MOV R9, R67 ;  /* 0x0000004300097202 */ /* 0x001fe20000000f00 */
        /* <DEDUP_REMOVED lines=10> */
.L_x_3964:
[----:B------:R-:W-:Y:S05]  /*8550*/  BSYNC B0 ;  /* 0x0000000000007941 */ /* 0x000fea0003800000 */
.L_x_3963:
        /* <DEDUP_REMOVED lines=11> */
.L_x_3965:
        /* <DEDUP_REMOVED lines=15> */
.L_x_3967:
[----:B------:R-:W-:Y:S05]  /*8700*/  BSYNC B0 ;  /* 0x0000000000007941 */ /* 0x000fea0003800000 */
.L_x_3966:
        /* <DEDUP_REMOVED lines=11> */
.L_x_3968:
        /* <DEDUP_REMOVED lines=15> */
.L_x_3970:
[----:B------:R-:W-:Y:S05]  /*88b0*/  BSYNC B0 ;  /* 0x0000000000007941 */ /* 0x000fea0003800000 */
.L_x_3969:
        /* <DEDUP_REMOVED lines=11> */
.L_x_3971:
[----:B------:R-:W-:Y:S01]  /*8970*/  LOP3.LUT P5, RZ, R5, 0x8, RZ, 0xc0, !PT ;  /* 0x0000000805ff7812 */ /* 0x000fe200078ac0ff */
[----:B------:R-:W-:-:S12]  /*8980*/  BSSY B0, `(.L_x_3972) ;  /* 0x0000010000007945 */ /* 0x000fd80003800000 */
[----:B------:R-:W-:Y:S05]  /*8990*/  @!P5 BRA `(.L_x_3973) ;  /* 0x000000000038d947 */ /* 0x000fea0003800000 */
[----:B0-----:R-:W-:Y:S01]  /*89a0*/  IADD3 R11, R0, 0xb8, RZ ;  /* 0x000000b8000b7810 */ /* 0x001fe20007ffe0ff */
[----:B------:R-:W-:Y:S01]  /*89b0*/  ULDC.64 UR12, c[0x0][0x270] ;  /* 0x00009c00000c7ab9 */ /* 0x000fe20000000a00 */
[----:B------:R-:W-:Y:S01]  /*89c0*/  MOV R9, R67 ;  /* 0x0000004300097202 */ /* 0x000fe20000000f00 */
[----:B------:R-:W-:Y:S01]  /*89d0*/  IMAD.MOV.U32 R8, RZ, RZ, R68 ;  /* 0x000000ffff087224 */ /* 0x000fe200078e0044 */
        /* <DEDUP_REMOVED lines=10> */
.L_x_3973:
[----:B------:R-:W-:Y:S05]  /*8a80*/  BSYNC B0 ;  /* 0x0000000000007941 */ /* 0x000fea0003800000 */
.L_x_3972:
        /* <DEDUP_REMOVED lines=11> */
.L_x_3974:
[----:B------:R-:W-:Y:S01]  /*8b40*/  LOP3.LUT P5, RZ, R5, 0x4, RZ, 0xc0, !PT ;  /* 0x0000000405ff7812 */ /* 0x000fe200078ac0ff */
[----:B------:R-:W-:-:S12]  /*8b50*/  BSSY B0, `(.L_x_3975) ;  /* 0x0000010000007945 */ /* 0x000fd80003800000 */
[----:B------:R-:W-:Y:S05]  /*8b60*/  @!P5 BRA `(.L_x_3976) ;  /* 0x000000000038d947 */ /* 0x000fea0003800000 */
[----:B0-----:R-:W-:Y:S01]  /*8b70*/  IADD3 R11, R0, 0xc0, RZ ;  /* 0x000000c0000b7810 */ /* 0x001fe20007ffe0ff */
[----:B------:R-:W-:Y:S01]  /*8b80*/  ULDC.64 UR12, c[0x0][0x270] ;  /* 0x00009c00000c7ab9 */ /* 0x000fe20000000a00 */
[----:B------:R-:W-:Y:S01]  /*8b90*/  MOV R8, R68 ;  /* 0x0000004400087202 */ /* 0x000fe20000000f00 */
        /* <DEDUP_REMOVED lines=11> */
.L_x_3976:
[----:B------:R-:W-:Y:S05]  /*8c50*/  BSYNC B0 ;  /* 0x0000000000007941 */ /* 0x000fea0003800000 */
.L_x_3975:
        /* <DEDUP_REMOVED lines=11> */
.L_x_3977:
[----:B------:R-:W-:Y:S01]  /*8d10*/  LOP3.LUT P5, RZ, R5, 0x1, RZ, 0xc0, !PT ;  /* 0x0000000105ff7812 */ /* 0x000fe200078ac0ff */
[----:B------:R-:W-:-:S12]  /*8d20*/  BSSY B0, `(.L_x_3978) ;  /* 0x0000010000007945 */ /* 0x000fd80003800000 */
[----:B------:R-:W-:Y:S05]  /*8d30*/  @!P5 BRA `(.L_x_3979) ;  /* 0x000000000038d947 */ /* 0x000fea0003800000 */
[----:B0-----:R-:W-:Y:S01]  /*8d40*/  IADD3 R11, R0, 0xc8, RZ ;  /* 0x000000c8000b7810 */ /* 0x001fe20007ffe0ff */
[----:B------:R-:W-:Y:S01]  /*8d50*/  ULDC.64 UR12, c[0x0][0x270] ;  /* 0x00009c00000c7ab9 */ /* 0x000fe20000000a00 */
[----:B------:R-:W-:Y:S02]  /*8d60*/  MOV R8, R68 ;  /* 0x0000004400087202 */ /* 0x000fe40000000f00 */
[----:B------:R-:W-:Y:S02]  /*8d70*/  SHF.R.S32.HI R6, RZ, 0x1f, R11 ;  /* 0x0000001fff067819 */ /* 0x000fe4000001140b */
[----:B------:R-:W-:Y:S02]  /*8d80*/  MOV R9, R67 ;  /* 0x0000004300097202 */ /* 0x000fe40000000f00 */
[----:B------:R-:W-:Y:S01]  /*8d90*/  F2FP.BF16.F32.PACK_AB R27, R51, R27 ;  /* 0x0000001b331b723e */ /* 0x000fe200000010ff */
[----:B------:R-:W-:Y:S02]  /*8da0*/  IMAD R6, R6, UR12, RZ ;  /* 0x0000000c06067c24 */ /* 0x000fe4000f8e02ff */
[----:B------:R-:W-:-:S04]  /*8db0*/  IMAD.WIDE.U32 R8, R11, UR12, R8 ;  /* 0x0000000c0b087c25 */ /* 0x000fc8000f8e0008 */
[----:B------:R-:W-:Y:S01]  /*8dc0*/  IMAD R11, R11, UR13, R6 ;  /* 0x0000000d0b0b7c24 */ /* 0x000fe2000f8e0206 */
[----:B------:R-:W-:Y:S02]  /*8dd0*/  ULDC.64 UR12, c[0x0][0x210] ;  /* 0x00008400000c7ab9 */ /* 0x000fe40000000a00 */
[----:B------:R-:W-:Y:S01]  /*8de0*/  LEA R10, P5, R8, UR12, 0x1 ;  /* 0x0000000c080a7c11 */ /* 0x000fe2000f8a08ff */
[----:B------:R-:W-:-:S05]  /*8df0*/  IMAD.IADD R11, R9, 0x1, R11 ;  /* 0x00000001090b7824 */ /* 0x000fca00078e020b */
[----:B------:R-:W-:-:S05]  /*8e00*/  LEA.HI.X R11, R8, UR13, R11, 0x1, P5 ;  /* 0x0000000d080b7c11 */ /* 0x000fca000a8f0c0b */
[----:B------:R0:W-:Y:S02]  /*8e10*/  STG.E desc[UR8][R10.64], R27 ;  /* 0x0000001b0a007986 */ /* 0x0001e4000c101908 */
.L_x_3979:
[----:B------:R-:W-:Y:S05]  /*8e20*/  BSYNC B0 ;  /* 0x0000000000007941 */ /* 0x000fea0003800000 */
.L_x_3978:
        /* <DEDUP_REMOVED lines=11> */
.L_x_3980:
        /* <DEDUP_REMOVED lines=16> */
.L_x_3982:
[----:B------:R-:W-:Y:S05]  /*8fe0*/  BSYNC B0 ;  /* 0x0000000000007941 */ /* 0x000fea0003800000 */
.L_x_3981:
        /* <DEDUP_REMOVED lines=11> */
.L_x_3983:
[----:B------:R-:W-:Y:S04]  /*90a0*/  BSSY B0, `(.L_x_3984) ;  /* 0x0000010000007945 */ /* 0x000fe80003800000 */
[----:B------:R-:W-:Y:S05]  /*90b0*/  @!P1 BRA `(.L_x_3985) ;  /* 0x0000000000389947 */ /* 0x000fea0003800000 */
[----:B0-----:R-:W-:Y:S01]  /*90c0*/  VIADD R11, R0, 0xd8 ;  /* 0x000000d8000b7836 */ /* 0x001fe20000000000 */
[----:B------:R-:W-:Y:S01]  /*90d0*/  ULDC.64 UR12, c[0x0][0x270] ;  /* 0x00009c00000c7ab9 */ /* 0x000fe20000000a00 */
[----:B------:R-:W-:Y:S02]  /*90e0*/  MOV R8, R68 ;  /* 0x0000004400087202 */ /* 0x000fe40000000f00 */
[----:B------:R-:W-:Y:S02]  /*90f0*/  MOV R9, R67 ;  /* 0x0000004300097202 */ /* 0x000fe40000000f00 */
        /* <DEDUP_REMOVED lines=10> */
.L_x_3985:
[----:B------:R-:W-:Y:S05]  /*91a0*/  BSYNC B0 ;  /* 0x0000000000007941 */ /* 0x000fea0003800000 */
.L_x_3984:
        /* <DEDUP_REMOVED lines=11> */
.L_x_3986:
[----:B------:R-:W-:Y:S04]  /*9260*/  BSSY B0, `(.L_x_3987) ;  /* 0x0000010000007945 */ /* 0x000fe80003800000 */
        /* <DEDUP_REMOVED lines=15> */
.L_x_3988:
[----:B------:R-:W-:Y:S05]  /*9360*/  BSYNC B0 ;  /* 0x0000000000007941 */ /* 0x000fea0003800000 */
.L_x_3987:
        /* <DEDUP_REMOVED lines=11> */
.L_x_3989:
[----:B------:R-:W-:Y:S04]  /*9420*/  BSSY B0, `(.L_x_3990) ;  /* 0x0000010000007945 */ /* 0x000fe80003800000 */
        /* <DEDUP_REMOVED lines=15> */
.L_x_3991:
[----:B------:R-:W-:Y:S05]  /*9520*/  BSYNC B0 ;  /* 0x0000000000007941 */ /* 0x000fea0003800000 */
.L_x_3990:
        /* <DEDUP_REMOVED lines=11> */
.L_x_3992:
        /* <DEDUP_REMOVED lines=16> */
.L_x_3994:
[----:B------:R-:W-:Y:S05]  /*96e0*/  BSYNC B0 ;  /* 0x0000000000007941 */ /* 0x000fea0003800000 */
.L_x_3993:
        /* <DEDUP_REMOVED lines=11> */
.L_x_3995:
        /* <DEDUP_REMOVED lines=17> */
.L_x_3997:
[----:B------:R-:W-:Y:S05]  /*98b0*/  BSYNC B0 ;  /* 0x0000000000007941 */ /* 0x000fea0003800000 */
.L_x_3996:
[----:B0-----:R-:W0:Y:S01]  /*98c0*/  LDC R7, c[0x0][0x10] ;  /* 0x00000400ff077b82 */ /* 0x001e220000000800 */
[----:B------:R-:W-:Y:S02]  /*98d0*/  IADD3 R3, R3, 0x1, RZ ;  /* 0x0000000103037810 */ /* 0x000fe40007ffe0ff */
[----:B0-----:R-:W-:-:S04]  /*98e0*/  IADD3 R2, R7, R2, RZ ;  /* 0x0000000207027210 */ /* 0x001fc80007ffe0ff */
[----:B------:R-:W-:-:S13]  /*98f0*/  ISETP.GE.AND P5, PT, R2, UR4, PT ;  /* 0x0000000402007c0c */ /* 0x000fda000bfa6270 */
[----:B------:R-:W-:Y:S05]  /*9900*/  @!P5 BRA `(.L_x_3998) ;  /* 0xffffff7000ccd947 */ /* 0x000fea000383ffff */
[----:B------:R-:W-:Y:S05]  /*9910*/  EXIT ;  /* 0x000000000000794d */ /* 0x000fea0003800000 */
.L_x_3999:
        /* <DEDUP_REMOVED lines=14> */
.L_x_5636:


//--------------------- .text._Z35group_norm_nhwc_fwd_one_pass_kernelI11Bf16IOBf16WLi512ELi120ELi480EEv26Group_norm_nhwc_fwd_params --------------------------
	.section	.text._Z35group_norm_nhwc_fwd_one_pass_kernelI11Bf16IOBf16WLi512ELi120ELi480EEv26Group_norm_nhwc_fwd_params,"ax",@progbits
	.align	128
        .global         _Z35group_norm_nhwc_fwd_one_pass_kernelI11Bf16IOBf16WLi512ELi120ELi480EEv26Group_norm_nhwc_fwd_params
        .type           _Z35group_norm_nhwc_fwd_one_pass_kernelI11Bf16IOBf16WLi512ELi120ELi480EEv26Group_norm_nhwc_fwd_params,@function
        .size           _Z35group_norm_nhwc_fwd_one_pass_kernelI11Bf16IOBf16WLi512ELi120ELi480EEv26Group_norm_nhwc_fwd_params,(.L_x_5637 - _Z35group_norm_nhwc_fwd_one_pass_kernelI11Bf16IOBf16WLi512ELi120ELi480EEv26Group_norm_nhwc_fwd_params)
        .other          _Z35group_norm_nhwc_fwd_one_pass_kernelI11Bf16IOBf16WLi512ELi120ELi480EEv26Group_norm_nhwc_fwd_params,@"STO_CUDA_ENTRY STV_DEFAULT"
_Z35group_norm_nhwc_fwd_one_pass_kernelI11Bf16IOBf16WLi512ELi120ELi480EEv26Group_norm_nhwc_fwd_params:
.text._Z35group_norm_nhwc_fwd_one_pass_kernelI11Bf16IOBf16WLi512ELi120ELi480EEv26Group_norm_nhwc_fwd_params:
        /* <DEDUP_REMOVED lines=19> */
.L_x_4016:
[----:B------:R-:W-:Y:S01]  /*0130*/  ULDC UR11, c[0x0][0x288] ;  /* 0x0000a200000b7ab9 */ /* 0x000fe20000000800 */
[----:B------:R-:W-:Y:S01]  /*0140*/  IABS R7, UR8 ;  /* 0x0000000800077c13 */ /* 0x000fe20008000000 */
[----:B-1----:R-:W-:Y:S01]  /*0150*/  IMAD.U32 R5, RZ, RZ, UR11 ;  /* 0x0000000bff057e24 */ /* 0x002fe2000f8e00ff */
[----:B------:R-:W-:Y:S01]  /*0160*/  UMOV UR6, URZ ;  /* 0x0000003f00067c82 */ /* 0x000fe20008000000 */
[----:B------:R-:W-:Y:S01]  /*0170*/  ULDC.64 UR16, c[0x0][0x278] ;  /* 0x00009e0000107ab9 */ /* 0x000fe20000000a00 */
[----:B------:R-:W-:Y:S01]  /*0180*/  R2UR UR10, R7 ;  /* 0x00000000070a72ca */ /* 0x000fe200000e0000 */
[C---:B0-----:R-:W-:Y:S01]  /*0190*/  VIADD R27, R0.reuse, 0x8 ;  /* 0x00000008001b7836 */ /* 0x041fe20000000000 */
        /* <DEDUP_REMOVED lines=8> */
[----:B------:R-:W-:-:S02]  /*0220*/  SHF.R.S32.HI R25, RZ, 0x1f, R27 ;  /* 0x0000001fff197819 */ /* 0x000fc4000001141b */
[----:B------:R-:W-:Y:S02]  /*0230*/  LOP3.LUT R2, R2, 0xfdffffff, RZ, 0xc0, !PT ;  /* 0xfdffffff02027812 */ /* 0x000fe400078ec0ff */
[----:B------:R-:W-:Y:S02]  /*0240*/  ISETP.GE.U32.AND P2, PT, R29, UR16, PT ;  /* 0x000000101d007c0c */ /* 0x000fe4000bf46070 */
[----:B------:R-:W-:Y:S02]  /*0250*/  SHF.R.S32.HI R31, RZ, 0x1f, R29 ;  /* 0x0000001fff1f7819 */ /* 0x000fe4000001141d */
[----:B------:R-:W-:Y:S01]  /*0260*/  SHF.R.S32.HI R23, RZ, 0x1f, R20 ;  /* 0x0000001fff177819 */ /* 0x000fe20000011414 */
[----:B------:R-:W0:Y:S01]  /*0270*/  I2F.RP R5, UR15 ;  /* 0x0000000f00057d06 */ /* 0x000e220008209400 */
        /* <DEDUP_REMOVED lines=2407> */
.L_x_4001:
[----:B------:R-:W-:Y:S05]  /*98f0*/  BSYNC B0 ;  /* 0x0000000000007941 */ /* 0x000fea0003800000 */
.L_x_4000:
        /* <DEDUP_REMOVED lines=34> */
.L_x_4005:
[----:B------:R-:W2:Y:S04]  /*9b20*/  LDG.E.STRONG.GPU R4, desc[UR12][R16.64] ;  /* 0x0000000c10047981 */ /* 0x000ea8000c1ef900 */
[----:B--2---:R-:W-:Y:S04]  /*9b30*/  CCTL.IVALL ;  /* 0x00000000ff00798f */ /* 0x004fe80002000000 */
[----:B------:R0:W-:Y:S01]  /*9b40*/  STL [R1], R4 ;  /* 0x0000000401007387 */ /* 0x0001e20000100800 */
[----:B------:R-:W-:-:S13]  /*9b50*/  ISETP.NE.AND P1, PT, R4, UR6, PT ;  /* 0x0000000604007c0c */ /* 0x000fda000bf25270 */
[----:B0-----:R-:W-:Y:S05]  /*9b60*/  @P1 BRA `(.L_x_4005) ;  /* 0xfffffffc00ec1947 */ /* 0x001fea000383ffff */
.L_x_4004:
[----:B------:R-:W-:Y:S05]  /*9b70*/  BSYNC B0 ;  /* 0x0000000000007941 */ /* 0x000fea0003800000 */
.L_x_4003:
        /* <DEDUP_REMOVED lines=18> */
.L_x_4009:
        /* <DEDUP_REMOVED lines=115> */
.L_x_4008:
        /* <DEDUP_REMOVED lines=61> */
.L_x_4010:
[----:B------:R-:W-:-:S13]  /*a7a0*/  ISETP.NE.OR P1, PT, R14, RZ, P1 ;  /* 0x000000ff0e00720c */ /* 0x000fda0000f25670 */
[----:B------:R-:W-:Y:S05]  /*a7b0*/  @!P1 BRA `(.L_x_4006) ;  /* 0x00000000007c9947 */ /* 0x000fea0003800000 */
.L_x_4007:
        /* <DEDUP_REMOVED lines=31> */
.L_x_4006:
        /* <DEDUP_REMOVED lines=11> */
.L_x_4012:
[----:B------:R-:W-:Y:S05]  /*aa60*/  BSYNC B0 ;  /* 0x0000000000007941 */ /* 0x000fea0003800000 */
.L_x_4011:
        /* <DEDUP_REMOVED lines=19> */
.L_x_4002:
[----:B------:R-:W-:Y:S01]  /*aba0*/  ULDC.64 UR6, c[0x0][0x218] ;  /* 0x0000860000067ab9 */ /* 0x000fe20000000a00 */
[C---:B------:R-:W-:Y:S01]  /*abb0*/  LOP3.LUT P1, RZ, R13.reuse, UR14, RZ, 0xfc, !PT ;  /* 0x0000000e0dff7c12 */ /* 0x040fe2000f82fcff */
[----:B------:R-:W-:Y:S01]  /*abc0*/  UIADD3 UR9, -UR9, URZ, URZ ;  /* 0x0000003f09097290 */ /* 0x000fe2000fffe13f */
[----:B------:R-:W-:Y:S01]  /*abd0*/  ISETP.EQ.U32.AND P3, PT, RZ, UR6, PT ;  /* 0x00000006ff007c0c */ /* 0x000fe2000bf62070 */
[----:B------:R-:W-:Y:S01]  /*abe0*/  IMAD.WIDE.U32 R16, R13, -0x77777777, RZ ;  /* 0x888888890d107825 */ /* 0x000fe200078e00ff */
[----:B------:R-:W-:Y:S01]  /*abf0*/  ULDC UR6, c[0x0][0x288] ;  /* 0x0000a20000067ab9 */ /* 0x000fe20000000800 */
[----:B------:R-:W0:Y:S01]  /*ac00*/  LDC.64 R10, c[0x0][0x228] ;  /* 0x00008a00ff0a7b82 */ /* 0x000e220000000a00 */
[----:B------:R-:W-:Y:S01]  /*ac10*/  ISETP.EQ.OR.EX P1, PT, RZ, UR7, P1, P3 ;  /* 0x00000007ff007c0c */ /* 0x000fe20008f22730 */
[----:B------:R-:W-:Y:S01]  /*ac20*/  UIMAD UR6, UR6, UR9, UR8 ;  /* 0x00000009060672a4 */ /* 0x000fe2000f8e0208 */
[----:B------:R-:W-:Y:S01]  /*ac30*/  SHF.R.U32.HI R16, RZ, 0x5, R17 ;  /* 0x00000005ff107819 */ /* 0x000fe20000011611 */
[----:B------:R-:W-:Y:S01]  /*ac40*/  IMAD.U32 R17, RZ, RZ, UR8 ;  /* 0x00000008ff117e24 */ /* 0x000fe2000f8e00ff */
[----:B------:R-:W-:-:S03]  /*ac50*/  ULDC.64 UR10, c[0x0][0x278] ;  /* 0x00009e00000a7ab9 */ /* 0x000fc60000000a00 */
[----:B------:R-:W2:Y:S01]  /*ac60*/  LDC.64 R14, c[0x0][0x230] ;  /* 0x00008c00ff0e7b82 */ /* 0x000ea20000000a00 */
[----:B-1----:R-:W-:Y:S01]  /*ac70*/  IMAD.U32 R12, RZ, RZ, UR6 ;  /* 0x00000006ff0c7e24 */ /* 0x002fe2000f8e00ff */
[----:B------:R-:W-:Y:S01]  /*ac80*/  UMOV UR6, 0x400 ;  /* 0x0000040000067882 */ /* 0x000fe20000000000 */
[----:B------:R-:W-:Y:S01]  /*ac90*/  IMAD R16, R16, -0x3c, R13 ;  /* 0xffffffc410107824 */ /* 0x000fe200078e020d */
[----:B------:R-:W-:Y:S01]  /*aca0*/  ULDC.64 UR16, c[0x0][0x270] ;  /* 0x00009c0000107ab9 */ /* 0x000fe20000000a00 */
[----:B------:R-:W-:Y:S01]  /*acb0*/  IMAD.MOV.U32 R21, RZ, RZ, RZ ;  /* 0x000000ffff157224 */ /* 0x000fe200078e00ff */
[----:B------:R-:W-:Y:S02]  /*acc0*/  ULDC.64 UR18, c[0x0][0x210] ;  /* 0x0000840000127ab9 */ /* 0x000fe40000000a00 */
[----:B------:R-:W1:Y:S01]  /*acd0*/  S2UR UR7, SR_CgaCtaId ;  /* 0x00000000000779c3 */ /* 0x000e620000008800 */
[----:B------:R-:W-:-:S05]  /*ace0*/  SHF.L.U32 R13, R16, 0x1, RZ ;  /* 0x00000001100d7819 */ /* 0x000fca00000006ff */
[----:B------:R-:W-:Y:S02]  /*acf0*/  IMAD R13, R12, 0x78, R13 ;  /* 0x000000780c0d7824 */ /* 0x000fe400078e020d */
[----:B------:R-:W3:Y:S02]  /*ad00*/  @!P1 LDC.64 R4, c[0x0][0x218] ;  /* 0x00008600ff049b82 */ /* 0x000ee40000000a00 */
[----:B0-----:R-:W-:-:S04]  /*ad10*/  IMAD.WIDE R10, R13, 0x2, R10 ;  /* 0x000000020d0a7825 */ /* 0x001fc800078e020a */
[----:B--2---:R-:W-:Y:S01]  /*ad20*/  IMAD.WIDE R12, R13, 0x2, R14 ;  /* 0x000000020d0c7825 */ /* 0x004fe200078e020e */
[----:B-1----:R-:W-:-:S03]  /*ad30*/  ULEA UR6, UR7, UR6, 0x18 ;  /* 0x0000000607067291 */ /* 0x002fc6000f8ec03f */
[----:B------:R-:W-:Y:S02]  /*ad40*/  ULDC UR7, c[0x0][0x2a4] ;  /* 0x0000a90000077ab9 */ /* 0x000fe40000000800 */
[----:B------:R-:W-:Y:S01]  /*ad50*/  @!P1 FMUL.FTZ R16, R2, UR7 ;  /* 0x0000000702109c20 */ /* 0x000fe20008410000 */
[----:B---3--:R-:W-:-:S04]  /*ad60*/  @!P1 IMAD.WIDE R4, R17, 0x8, R4 ;  /* 0x0000000811049825 */ /* 0x008fc800078e0204 */
[----:B------:R-:W-:Y:S01]  /*ad70*/  @!P1 FMUL.FTZ R17, R3, UR7 ;  /* 0x0000000703119c20 */ /* 0x000fe20008410000 */
[----:B------:R-:W-:Y:S04]  /*ad80*/  @!P2 STS.64 [UR6+0x90], R2 ;  /* 0x00009002ff00a988 */ /* 0x000fe80008000a06 */
[----:B------:R-:W-:Y:S01]  /*ad90*/  @!P1 STG.E.64 desc[UR12][R4.64], R16 ;  /* 0x0000001004009986 */ /* 0x000fe2000c101b0c */
[----:B------:R-:W-:Y:S06]  /*ada0*/  BAR.SYNC.DEFER_BLOCKING 0x0 ;  /* 0x0000000000007b1d */ /* 0x000fec0000010000 */
[----:B------:R-:W2:Y:S04]  /*adb0*/  LDG.E.U16 R20, desc[UR12][R10.64] ;  /* 0x0000000c0a147981 */ /* 0x000ea8000c1e1500 */
[----:B------:R-:W3:Y:S04]  /*adc0*/  LDG.E.U16 R22, desc[UR12][R10.64+0x2] ;  /* 0x0000020c0a167981 */ /* 0x000ee8000c1e1500 */
[----:B------:R-:W4:Y:S04]  /*add0*/  LDG.E.U16 R23, desc[UR12][R12.64] ;  /* 0x0000000c0c177981 */ /* 0x000f28000c1e1500 */
[----:B------:R-:W4:Y:S04]  /*ade0*/  LDG.E.U16 R25, desc[UR12][R12.64+0x2] ;  /* 0x0000020c0c197981 */ /* 0x000f28000c1e1500 */
[----:B------:R-:W0:Y:S01]  /*adf0*/  LDS.64 R18, [UR6+0x90] ;  /* 0x00009006ff127984 */ /* 0x000e220008000a00 */
[----:B------:R-:W-:Y:S01]  /*ae00*/  UMOV UR6, UR5 ;  /* 0x0000000500067c82 */ /* 0x000fe20008000000 */
[----:B0-----:R-:W-:-:S04]  /*ae10*/  FMUL.FTZ R18, R18, UR7 ;  /* 0x0000000712127c20 */ /* 0x001fc80008410000 */
[----:B------:R-:W-:-:S04]  /*ae20*/  FMUL.FTZ R14, R18, R18 ;  /* 0x00000012120e7220 */ /* 0x000fc80000410000 */
[----:B------:R-:W-:Y:S01]  /*ae30*/  FFMA.FTZ R14, R19, UR7, -R14 ;  /* 0x00000007130e7c23 */ /* 0x000fe2000801080e */
[----:B------:R-:W-:Y:S01]  /*ae40*/  HFMA2.MMA R19, -RZ, RZ, 1.875, 0 ;  /* 0x3f800000ff137435 */ /* 0x000fe200000001ff */
[----:B------:R-:W-:Y:S02]  /*ae50*/  ULDC.U8 UR7, c[0x0][0x28c] ;  /* 0x0000a30000077ab9 */ /* 0x000fe40000000000 */
[----:B------:R-:W-:Y:S02]  /*ae60*/  ISETP.NE.AND P4, PT, RZ, UR7, PT ;  /* 0x00000007ff007c0c */ /* 0x000fe4000bf85270 */
[----:B------:R-:W-:-:S13]  /*ae70*/  FSETP.GTU.FTZ.AND P1, PT, R14, RZ, PT ;  /* 0x000000ff0e00720b */ /* 0x000fda0003f3c000 */
[----:B------:R-:W0:Y:S02]  /*ae80*/  @P1 LDC R3, c[0x0][0x238] ;  /* 0x00008e00ff031b82 */ /* 0x000e240000000800 */
[----:B0-----:R-:W-:-:S04]  /*ae90*/  @P1 FADD.FTZ R14, R14, R3 ;  /* 0x000000030e0e1221 */ /* 0x001fc80000010000 */
[----:B------:R0:W1:Y:S01]  /*aea0*/  @P1 MUFU.RSQ R19, R14 ;  /* 0x0000000e00131308 */ /* 0x0000620000001400 */
[----:B--2---:R-:W-:Y:S01]  /*aeb0*/  SHF.L.U32 R20, R20, 0x10, RZ ;  /* 0x0000001014147819 */ /* 0x004fe200000006ff */
[----:B---3--:R-:W-:Y:S01]  /*aec0*/  IMAD.U32 R22, R22, 0x10000, RZ ;  /* 0x0001000016167824 */ /* 0x008fe200078e00ff */
[----:B----4-:R-:W-:Y:S01]  /*aed0*/  SHF.L.U32 R23, R23, 0x10, RZ ;  /* 0x0000001017177819 */ /* 0x010fe200000006ff */
[----:B01----:R-:W-:-:S07]  /*aee0*/  IMAD.U32 R25, R25, 0x10000, RZ ;  /* 0x0001000019197824 */ /* 0x003fce00078e00ff */
.L_x_4015:
[----:B------:R-:W2:Y:S04]  /*aef0*/  LDL.U16 R2, [UR6] ;  /* 0x00000006ff027983 */ /* 0x000ea80008100400 */
[----:B-1----:R-:W3:Y:S04]  /*af00*/  LDL.U16 R4, [UR6+0x2] ;  /* 0x00000206ff047983 */ /* 0x002ee80008100400 */
[----:B------:R-:W4:Y:S04]  /*af10*/  LDL.U16 R5, [UR6+0x4] ;  /* 0x00000406ff057983 */ /* 0x000f280008100400 */
[----:B------:R-:W4:Y:S04]  /*af20*/  LDL.U16 R11, [UR6+0x8] ;  /* 0x00000806ff0b7983 */ /* 0x000f280008100400 */
[----:B------:R-:W4:Y:S04]  /*af30*/  LDL.U16 R10, [UR6+0x6] ;  /* 0x00000606ff0a7983 */ /* 0x000f280008100400 */
[----:B------:R-:W4:Y:S04]  /*af40*/  LDL.U16 R24, [UR6+0xc] ;  /* 0x00000c06ff187983 */ /* 0x000f280008100400 */
[----:B0-----:R-:W4:Y:S04]  /*af50*/  LDL.U16 R13, [UR6+0xa] ;  /* 0x00000a06ff0d7983 */ /* 0x001f280008100400 */
        /* <DEDUP_REMOVED lines=16> */
[----:B--2---:R-:W-:-:S05]  /*b060*/  SHF.L.U32 R3, R2, 0x10, RZ ;  /* 0x0000001002037819 */ /* 0x004fca00000006ff */
[----:B------:R-:W-:Y:S01]  /*b070*/  FADD.FTZ R2, -R18, R3 ;  /* 0x0000000312027221 */ /* 0x000fe20000010100 */
[----:B---3--:R-:W-:Y:S01]  /*b080*/  IMAD.U32 R3, R4, 0x10000, RZ ;  /* 0x0001000004037824 */ /* 0x008fe200078e00ff */
[----:B----4-:R-:W-:Y:S02]  /*b090*/  SHF.L.U32 R5, R5, 0x10, RZ ;  /* 0x0000001005057819 */ /* 0x010fe400000006ff */
[-C--:B------:R-:W-:Y:S01]  /*b0a0*/  FMUL.FTZ R2, R2, R19.reuse ;  /* 0x0000001302027220 */ /* 0x080fe20000410000 */
[C---:B------:R-:W-:Y:S01]  /*b0b0*/  FADD.FTZ R4, -R18.reuse, R3 ;  /* 0x0000000312047221 */ /* 0x040fe20000010100 */
[----:B------:R-:W-:Y:S01]  /*b0c0*/  SHF.L.U32 R11, R11, 0x10, RZ ;  /* 0x000000100b0b7819 */ /* 0x000fe200000006ff */
[----:B------:R-:W-:Y:S01]  /*b0d0*/  FADD.FTZ R14, -R18, R5 ;  /* 0x00000005120e7221 */ /* 0x000fe20000010100 */
[----:B------:R-:W-:Y:S01]  /*b0e0*/  FFMA.FTZ R16, R20, R2, R23 ;  /* 0x0000000214107223 */ /* 0x000fe20000010017 */
[----:B------:R-:W-:Y:S01]  /*b0f0*/  FMUL.FTZ R4, R4, R19 ;  /* 0x0000001304047220 */ /* 0x000fe20000410000 */
[----:B------:R-:W-:-:S02]  /*b100*/  IMAD.U32 R5, R10, 0x10000, RZ ;  /* 0x000100000a057824 */ /* 0x000fc400078e00ff */
[----:B------:R-:W-:Y:S01]  /*b110*/  FADD.FTZ R10, -R18, R11 ;  /* 0x0000000b120a7221 */ /* 0x000fe20000010100 */
[----:B------:R-:W-:Y:S01]  /*b120*/  @P4 FMUL.FTZ R2, R16, -1.4426950216293334961 ;  /* 0xbfb8aa3b10024820 */ /* 0x000fe20000410000 */
[----:B------:R-:W-:Y:S01]  /*b130*/  FFMA.FTZ R17, R22, R4, R25 ;  /* 0x0000000416117223 */ /* 0x000fe20000010019 */
[----:B------:R-:W-:Y:S02]  /*b140*/  IMAD.U32 R11, R24, 0x10000, RZ ;  /* 0x00010000180b7824 */ /* 0x000fe400078e00ff */
[----:B------:R-:W-:Y:S01]  /*b150*/  FMUL.FTZ R10, R10, R19 ;  /* 0x000000130a0a7220 */ /* 0x000fe20000410000 */
[----:B------:R-:W-:-:S03]  /*b160*/  @P4 FMUL.FTZ R3, R17, -1.4426950216293334961 ;  /* 0xbfb8aa3b11034820 */ /* 0x000fc60000410000 */
[----:B------:R-:W-:Y:S01]  /*b170*/  FFMA.FTZ R26, R20, R10, R23 ;  /* 0x0000000a141a7223 */ /* 0x000fe20000010017 */
[----:B------:R-:W-:Y:S01]  /*b180*/  FADD.FTZ R10, -R18, R11 ;  /* 0x0000000b120a7221 */ /* 0x000fe20000010100 */
[----:B------:R-:W0:Y:S01]  /*b190*/  @P4 MUFU.EX2 R2, R2 ;  /* 0x0000000200024308 */ /* 0x000e220000000800 */
[-C--:B------:R-:W-:Y:S02]  /*b1a0*/  FMUL.FTZ R14, R14, R19.reuse ;  /* 0x000000130e0e7220 */ /* 0x080fe40000410000 */
[----:B------:R-:W-:Y:S01]  /*b1b0*/  FMUL.FTZ R10, R10, R19 ;  /* 0x000000130a0a7220 */ /* 0x000fe20000410000 */
[----:B------:R-:W-:-:S04]  /*b1c0*/  FADD.FTZ R4, -R18, R5 ;  /* 0x0000000512047221 */ /* 0x000fc80000010100 */
[----:B------:R-:W1:Y:S01]  /*b1d0*/  @P4 MUFU.EX2 R3, R3 ;  /* 0x0000000300034308 */ /* 0x000e620000000800 */
[----:B------:R-:W-:Y:S02]  /*b1e0*/  IMAD.U32 R13, R13, 0x10000, RZ ;  /* 0x000100000d0d7824 */ /* 0x000fe400078e00ff */
[C-C-:B------:R-:W-:Y:S01]  /*b1f0*/  FFMA.FTZ R24, R20.reuse, R10, R23.reuse ;  /* 0x0000000a14187223 */ /* 0x140fe20000010017 */
[----:B------:R-:W-:Y:S01]  /*b200*/  FFMA.FTZ R30, R20, R14, R23 ;  /* 0x0000000e141e7223 */ /* 0x000fe20000010017 */
[----:B------:R-:W2:Y:S01]  /*b210*/  @!P1 LDC.64 R10, c[0x0][0x270] ;  /* 0x00009c00ff0a9b82 */ /* 0x000ea20000000a00 */
[-C--:B------:R-:W-:Y:S01]  /*b220*/  FMUL.FTZ R4, R4, R19.reuse ;  /* 0x0000001304047220 */ /* 0x080fe20000410000 */
[----:B------:R-:W-:Y:S01]  /*b230*/  FADD.FTZ R14, -R18, R13 ;  /* 0x0000000d120e7221 */ /* 0x000fe20000010100 */
[----:B------:R-:W-:Y:S02]  /*b240*/  @P4 FMUL.FTZ R5, R30, -1.4426950216293334961 ;  /* 0xbfb8aa3b1e054820 */ /* 0x000fe40000410000 */
[--C-:B------:R-:W-:Y:S01]  /*b250*/  FFMA.FTZ R31, R22, R4, R25.reuse ;  /* 0x00000004161f7223 */ /* 0x100fe20000010019 */
[----:B------:R-:W-:Y:S01]  /*b260*/  FMUL.FTZ R14, R14, R19 ;  /* 0x000000130e0e7220 */ /* 0x000fe20000410000 */
[----:B------:R3:W4:Y:S01]  /*b270*/  @P4 MUFU.EX2 R15, R5 ;  /* 0x00000005000f4308 */ /* 0x0007220000000800 */
[----:B0-----:R-:W-:Y:S01]  /*b280*/  @P4 FADD.FTZ R2, R2, 1 ;  /* 0x3f80000002024421 */ /* 0x001fe20000010000 */
[----:B------:R-:W-:Y:S01]  /*b290*/  @P4 FMUL.FTZ R4, R31, -1.4426950216293334961 ;  /* 0xbfb8aa3b1f044820 */ /* 0x000fe20000410000 */
[----:B------:R-:W-:Y:S01]  /*b2a0*/  FFMA.FTZ R27, R22, R14, R25 ;  /* 0x0000000e161b7223 */ /* 0x000fe20000010019 */
[----:B-1----:R-:W-:Y:S01]  /*b2b0*/  @P4 FADD.FTZ R14, R3, 1 ;  /* 0x3f800000030e4421 */ /* 0x002fe20000010000 */
[----:B---3--:R-:W-:-:S03]  /*b2c0*/  @P4 FMUL.FTZ R5, R26, -1.4426950216293334961 ;  /* 0xbfb8aa3b1a054820 */ /* 0x008fc60000410000 */
[----:B------:R0:W1:Y:S08]  /*b2d0*/  @P4 MUFU.RCP R13, R2 ;  /* 0x00000002000d4308 */ /* 0x0000700000001000 */
[----:B------:R-:W-:Y:S01]  /*b2e0*/  @P4 MUFU.EX2 R36, R4 ;  /* 0x0000000400244308 */ /* 0x000fe20000000800 */
[----:B0-----:R-:W0:Y:S07]  /*b2f0*/  @!P3 LDC.64 R2, c[0x0][0x270] ;  /* 0x00009c00ff02bb82 */ /* 0x001e2e0000000a00 */
[----:B------:R3:W-:Y:S08]  /*b300*/  @P4 MUFU.EX2 R40, R5 ;  /* 0x0000000500284308 */ /* 0x0007f00000000800 */
[----:B------:R1:W1:Y:S01]  /*b310*/  @P4 MUFU.RCP R38, R14 ;  /* 0x0000000e00264308 */ /* 0x0002620000001000 */
[----:B---3--:R-:W3:Y:S01]  /*b320*/  @!P1 LDC.64 R4, c[0x0][0x210] ;  /* 0x00008400ff049b82 */ /* 0x008ee20000000a00 */
[----:B--2---:R-:W-:-:S02]  /*b330*/  @!P1 IMAD R41, R41, R10, RZ ;  /* 0x0000000a29299224 */ /* 0x004fc400078e02ff */
[----:B----4-:R-:W-:Y:S01]  /*b340*/  @P4 FADD.FTZ R39, R15, 1 ;  /* 0x3f8000000f274421 */ /* 0x010fe20000010000 */
[----:B-1----:R-:W-:Y:S01]  /*b350*/  @P4 FMUL.FTZ R16, R16, R13 ;  /* 0x0000000d10104220 */ /* 0x002fe20000410000 */
[----:B------:R-:W-:Y:S01]  /*b360*/  @!P1 IMAD R41, R28, R11, R41 ;  /* 0x0000000b1c299224 */ /* 0x000fe200078e0229 */
[----:B------:R-:W-:Y:S01]  /*b370*/  SHF.L.U32 R11, R12, 0x10, RZ ;  /* 0x000000100c0b7819 */ /* 0x000fe200000006ff */
[----:B------:R-:W-:Y:S01]  /*b380*/  @!P1 IMAD.MOV.U32 R15, RZ, RZ, R9 ;  /* 0x000000ffff0f9224 */ /* 0x000fe200078e0009 */
[----:B------:R-:W-:Y:S01]  /*b390*/  @!P1 MOV R14, R6 ;  /* 0x00000006000e9202 */ /* 0x000fe20000000f00 */
[----:B------:R-:W1:Y:S01]  /*b3a0*/  @!P3 LDC.64 R12, c[0x0][0x210] ;  /* 0x00008400ff0cbb82 */ /* 0x000e620000000a00 */
[----:B------:R-:W-:-:S03]  /*b3b0*/  @P4 FMUL.FTZ R34, R27, -1.4426950216293334961 ;  /* 0xbfb8aa3b1b224820 */ /* 0x000fc60000410000 */
[----:B------:R-:W-:-:S04]  /*b3c0*/  @!P1 IMAD.WIDE.U32 R14, R28, R10, R14 ;  /* 0x0000000a1c0e9225 */ /* 0x000fc800078e000e */
[----:B------:R-:W-:Y:S01]  /*b3d0*/  @P4 FMUL.FTZ R17, R17, R38 ;  /* 0x0000002611114220 */ /* 0x000fe20000410000 */
[----:B------:R-:W-:Y:S02]  /*b3e0*/  FADD.FTZ R38, -R18, R11 ;  /* 0x0000000b12267221 */ /* 0x000fe40000010100 */
[----:B------:R-:W2:Y:S01]  /*b3f0*/  @!P2 LDC.64 R10, c[0x0][0x270] ;  /* 0x00009c00ff0aab82 */ /* 0x000ea20000000a00 */
[----:B------:R-:W-:Y:S02]  /*b400*/  @!P1 IMAD.IADD R15, R15, 0x1, R41 ;  /* 0x000000010f0f9824 */ /* 0x000fe400078e0229 */
[----:B------:R-:W-:Y:S01]  /*b410*/  FMUL.FTZ R38, R38, R19 ;  /* 0x0000001326267220 */ /* 0x000fe20000410000 */
[----:B------:R-:W4:Y:S01]  /*b420*/  @P4 MUFU.EX2 R34, R34 ;  /* 0x0000002200224308 */ /* 0x000f220000000800 */
[----:B---3--:R-:W-:Y:S02]  /*b430*/  @!P1 LEA R4, P5, R14, R4, 0x1 ;  /* 0x000000040e049211 */ /* 0x008fe400078a08ff */
[----:B------:R-:W-:Y:S01]  /*b440*/  FFMA.FTZ R41, R22, R38, R25 ;  /* 0x0000002616297223 */ /* 0x000fe20000010019 */
[----:B------:R-:W-:-:S02]  /*b450*/  @!P1 F2FP.BF16.F32.PACK_AB R45, R17, R16 ;  /* 0x00000010112d923e */ /* 0x000fc400000010ff */
[----:B------:R-:W-:Y:S01]  /*b460*/  @!P1 LEA.HI.X R5, R14, R5, R15, 0x1, P5 ;  /* 0x000000050e059211 */ /* 0x000fe200028f0c0f */
[----:B0-----:R-:W-:Y:S01]  /*b470*/  @!P3 IMAD R38, R37, R2, RZ ;  /* 0x000000022526b224 */ /* 0x001fe200078e02ff */
[----:B------:R-:W0:Y:S01]  /*b480*/  @!P2 LDC.64 R14, c[0x0][0x210] ;  /* 0x00008400ff0eab82 */ /* 0x000e220000000a00 */
[----:B------:R-:W-:Y:S01]  /*b490*/  @!P3 MOV R16, R6 ;  /* 0x000000060010b202 */ /* 0x000fe20000000f00 */
[----:B------:R-:W-:Y:S02]  /*b4a0*/  @!P3 IMAD.MOV.U32 R17, RZ, RZ, R9 ;  /* 0x000000ffff11b224 */ /* 0x000fe400078e0009 */
[----:B------:R-:W-:Y:S01]  /*b4b0*/  @P4 FMUL.FTZ R32, R24, -1.4426950216293334961 ;  /* 0xbfb8aa3b18204820 */ /* 0x000fe20000410000 */
[----:B------:R-:W-:Y:S01]  /*b4c0*/  @P4 FMUL.FTZ R37, R41, -1.4426950216293334961 ;  /* 0xbfb8aa3b29254820 */ /* 0x000fe20000410000 */
[C---:B------:R-:W-:Y:S02]  /*b4d0*/  @!P3 IMAD R3, R33.reuse, R3, R38 ;  /* 0x000000032103b224 */ /* 0x040fe400078e0226 */
[----:B------:R-:W-:-:S02]  /*b4e0*/  @!P3 IMAD.WIDE.U32 R16, R33, R2, R16 ;  /* 0x000000022110b225 */ /* 0x000fc400078e0010 */
[----:B------:R-:W3:Y:S01]  /*b4f0*/  @P4 MUFU.EX2 R32, R32 ;  /* 0x0000002000204308 */ /* 0x000ee20000000800 */
[----:B-1----:R-:W-:Y:S02]  /*b500*/  @!P3 LEA R12, P5, R16, R12, 0x1 ;  /* 0x0000000c100cb211 */ /* 0x002fe400078a08ff */
[----:B------:R-:W-:-:S05]  /*b510*/  @!P3 IADD3 R2, R17, R3, RZ ;  /* 0x000000031102b210 */ /* 0x000fca0007ffe0ff */
[----:B------:R-:W1:Y:S01]  /*b520*/  @P4 MUFU.EX2 R37, R37 ;  /* 0x0000002500254308 */ /* 0x000e620000000800 */
[----:B------:R-:W-:Y:S01]  /*b530*/  @P4 FADD.FTZ R36, R36, 1 ;  /* 0x3f80000024244421 */ /* 0x000fe20000010000 */
[----:B----4-:R-:W-:Y:S01]  /*b540*/  @P4 FADD.FTZ R34, R34, 1 ;  /* 0x3f80000022224421 */ /* 0x010fe20000010000 */
[----:B------:R-:W-:Y:S01]  /*b550*/  @!P3 LEA.HI.X R13, R16, R13, R2, 0x1, P5 ;  /* 0x0000000d100db211 */ /* 0x000fe200028f0c02 */
[----:B--2---:R-:W-:Y:S01]  /*b560*/  @!P2 IMAD R16, R35, R10, RZ ;  /* 0x0000000a2310a224 */ /* 0x004fe200078e02ff */
[----:B------:R-:W-:Y:S01]  /*b570*/  @!P2 MOV R3, R9 ;  /* 0x000000090003a202 */ /* 0x000fe20000000f00 */
[----:B------:R-:W-:Y:S02]  /*b580*/  @!P2 IMAD.MOV.U32 R2, RZ, RZ, R6 ;  /* 0x000000ffff02a224 */ /* 0x000fe400078e0006 */
[----:B------:R-:W-:Y:S01]  /*b590*/  @P4 FADD.FTZ R40, R40, 1 ;  /* 0x3f80000028284421 */ /* 0x000fe20000010000 */
[----:B------:R-:W2:Y:S01]  /*b5a0*/  @P4 MUFU.RCP R39, R39 ;  /* 0x0000002700274308 */ /* 0x000ea20000001000 */
[----:B------:R-:W-:-:S02]  /*b5b0*/  @!P2 IMAD R11, R29, R11, R16 ;  /* 0x0000000b1d0ba224 */ /* 0x000fc400078e0210 */
[----:B------:R-:W-:Y:S01]  /*b5c0*/  @!P2 IMAD.WIDE.U32 R2, R29, R10, R2 ;  /* 0x0000000a1d02a225 */ /* 0x000fe200078e0002 */
[----:B------:R4:W-:Y:S04]  /*b5d0*/  @!P1 STG.E desc[UR12][R4.64], R45 ;  /* 0x0000002d04009986 */ /* 0x0009e8000c10190c */
[----:B------:R-:W4:Y:S01]  /*b5e0*/  @P4 MUFU.RCP R36, R36 ;  /* 0x0000002400244308 */ /* 0x000f220000001000 */
[----:B------:R-:W-:Y:S01]  /*b5f0*/  VIADD R29, R28, 0x18 ;  /* 0x000000181c1d7836 */ /* 0x000fe20000000000 */
[----:B0-----:R-:W-:Y:S02]  /*b600*/  @!P2 LEA R14, P1, R2, R14, 0x1 ;  /* 0x0000000e020ea211 */ /* 0x001fe400078208ff */
[----:B------:R-:W-:-:S04]  /*b610*/  @!P2 IADD3 R3, R3, R11, RZ ;  /* 0x0000000b0303a210 */ /* 0x000fc80007ffe0ff */
[----:B------:R-:W0:Y:S01]  /*b620*/  @P4 MUFU.RCP R43, R40 ;  /* 0x00000028002b4308 */ /* 0x000e220000001000 */
[----:B---3--:R-:W-:-:S07]  /*b630*/  @P4 FADD.FTZ R32, R32, 1 ;  /* 0x3f80000020204421 */ /* 0x008fce0000010000 */
[----:B------:R-:W3:Y:S01]  /*b640*/  @P4 MUFU.RCP R34, R34 ;  /* 0x0000002200224308 */ /* 0x000ee20000001000 */
[----:B-1----:R-:W-:Y:S01]  /*b650*/  @P4 FADD.FTZ R37, R37, 1 ;  /* 0x3f80000025254421 */ /* 0x002fe20000010000 */
[----:B------:R-:W-:Y:S02]  /*b660*/  @!P2 LEA.HI.X R15, R2, R15, R3, 0x1, P1 ;  /* 0x0000000f020fa211 */ /* 0x000fe400008f0c03 */
[----:B------:R-:W-:Y:S02]  /*b670*/  ISETP.GE.U32.AND P1, PT, R29, UR10, PT ;  /* 0x0000000a1d007c0c */ /* 0x000fe4000bf26070 */
[----:B------:R-:W-:Y:S02]  /*b680*/  SHF.R.S32.HI R2, RZ, 0x1f, R29 ;  /* 0x0000001fff027819 */ /* 0x000fe4000001141d */
[----:B------:R-:W1:Y:S02]  /*b690*/  @P4 MUFU.RCP R17, R32 ;  /* 0x0000002000114308 */ /* 0x000e640000001000 */
[----:B------:R-:W-:Y:S01]  /*b6a0*/  ISETP.GE.OR.EX P1, PT, R2, UR11, P0, P1 ;  /* 0x0000000b02007c0c */ /* 0x000fe20008726710 */
[----:B--2---:R-:W-:-:S05]  /*b6b0*/  @P4 FMUL.FTZ R30, R30, R39 ;  /* 0x000000271e1e4220 */ /* 0x004fca0000410000 */
[----:B----4-:R-:W2:Y:S01]  /*b6c0*/  @P4 MUFU.RCP R4, R37 ;  /* 0x0000002500044308 */ /* 0x010ea20000001000 */
[----:B------:R-:W-:Y:S01]  /*b6d0*/  @P4 FMUL.FTZ R31, R31, R36 ;  /* 0x000000241f1f4220 */ /* 0x000fe20000410000 */
[----:B0-----:R-:W-:Y:S01]  /*b6e0*/  @P4 FMUL.FTZ R26, R26, R43 ;  /* 0x0000002b1a1a4220 */ /* 0x001fe20000410000 */
[----:B---3--:R-:W-:-:S03]  /*b6f0*/  @P4 FMUL.FTZ R27, R27, R34 ;  /* 0x000000221b1b4220 */ /* 0x008fc60000410000 */
[----:B------:R-:W-:Y:S02]  /*b700*/  @!P3 F2FP.BF16.F32.PACK_AB R31, R31, R30 ;  /* 0x0000001e1f1fb23e */ /* 0x000fe400000010ff */
[----:B------:R-:W-:Y:S01]  /*b710*/  @!P2 F2FP.BF16.F32.PACK_AB R27, R27, R26 ;  /* 0x0000001a1b1ba23e */ /* 0x000fe200000010ff */
[----:B-1----:R-:W-:Y:S02]  /*b720*/  @P4 FMUL.FTZ R24, R24, R17 ;  /* 0x0000001118184220 */ /* 0x002fe40000410000 */
[----:B------:R0:W-:Y:S04]  /*b730*/  @!P3 STG.E desc[UR12][R12.64], R31 ;  /* 0x0000001f0c00b986 */ /* 0x0001e8000c10190c */
[----:B------:R0:W-:Y:S01]  /*b740*/  @!P2 STG.E desc[UR12][R14.64], R27 ;  /* 0x0000001b0e00a986 */ /* 0x0001e2000c10190c */
[----:B------:R-:W-:Y:S01]  /*b750*/  ISETP.NE.AND P2, PT, R21, 0x40, PT ;  /* 0x000000401500780c */ /* 0x000fe20003f45270 */
[----:B--2---:R-:W-:Y:S01]  /*b760*/  @P4 FMUL.FTZ R41, R41, R4 ;  /* 0x0000000429294220 */ /* 0x004fe20000410000 */
[----:B------:R-:W-:Y:S11]  /*b770*/  @P1 BRA `(.L_x_4014) ;  /* 0x0000000000281947 */ /* 0x000ff60003800000 */
[----:B------:R-:W-:Y:S01]  /*b780*/  IMAD R4, R2, UR16, RZ ;  /* 0x0000001002047c24 */ /* 0x000fe2000f8e02ff */
[----:B------:R-:W-:Y:S01]  /*b790*/  MOV R2, R6 ;  /* 0x0000000600027202 */ /* 0x000fe20000000f00 */
[----:B------:R-:W-:Y:S01]  /*b7a0*/  IMAD.MOV.U32 R3, RZ, RZ, R9 ;  /* 0x000000ffff037224 */ /* 0x000fe200078e0009 */
[----:B------:R-:W-:Y:S01]  /*b7b0*/  F2FP.BF16.F32.PACK_AB R41, R41, R24 ;  /* 0x000000182929723e */ /* 0x000fe200000010ff */
[C---:B------:R-:W-:Y:S02]  /*b7c0*/  IMAD R5, R29.reuse, UR17, R4 ;  /* 0x000000111d057c24 */ /* 0x040fe4000f8e0204 */
[----:B------:R-:W-:-:S05]  /*b7d0*/  IMAD.WIDE.U32 R2, R29, UR16, R2 ;  /* 0x000000101d027c25 */ /* 0x000fca000f8e0002 */
[----:B------:R-:W-:Y:S02]  /*b7e0*/  IADD3 R3, R3, R5, RZ ;  /* 0x0000000503037210 */ /* 0x000fe40007ffe0ff */
[----:B------:R-:W-:-:S04]  /*b7f0*/  LEA R4, P1, R2, UR18, 0x1 ;  /* 0x0000001202047c11 */ /* 0x000fc8000f8208ff */
[----:B------:R-:W-:-:S05]  /*b800*/  LEA.HI.X R5, R2, UR19, R3, 0x1, P1 ;  /* 0x0000001302057c11 */ /* 0x000fca00088f0c03 */
[----:B------:R1:W-:Y:S04]  /*b810*/  STG.E desc[UR12][R4.64], R41 ;  /* 0x0000002904007986 */ /* 0x0003e8000c10190c */
.L_x_4014:
[----:B------:R-:W-:Y:S05]  /*b820*/  BSYNC B0 ;  /* 0x0000000000007941 */ /* 0x000fea0003800000 */
.L_x_4013:
        /* <DEDUP_REMOVED lines=11> */
.L_x_4017:
        /* <DEDUP_REMOVED lines=10> */
.L_x_5637:


//--------------------- .text._Z35group_norm_nhwc_fwd_one_pass_kernelI11Bf16IOFp16WLi64ELi120ELi480EEv26Group_norm_nhwc_fwd_params --------------------------
	.section	.text._Z35group_norm_nhwc_fwd_one_pass_kernelI11Bf16IOFp16WLi64ELi120ELi480EEv26Group_norm_nhwc_fwd_params,"ax",@progbits
	.align	128
        .global         _Z35group_norm_nhwc_fwd_one_pass_kernelI11Bf16IOFp16WLi64ELi120ELi480EEv26Group_norm_nhwc_fwd_params
        .type           _Z35group_norm_nhwc_fwd_one_pass_kernelI11Bf16IOFp16WLi64ELi120ELi480EEv26Group_norm_nhwc_fwd_params,@function
        .size           _Z35group_norm_nhwc_fwd_one_pass_kernelI11Bf16IOFp16WLi64ELi120ELi480EEv26Group_norm_nhwc_fwd_params,(.L_x_5638 - _Z35group_norm_nhwc_fwd_one_pass_kernelI11Bf16IOFp16WLi64ELi120ELi480EEv26Group_norm_nhwc_fwd_params)
        .other          _Z35group_norm_nhwc_fwd_one_pass_kernelI11Bf16IOFp16WLi64ELi120ELi480EEv26Group_norm_nhwc_fwd_params,@"STO_CUDA_ENTRY STV_DEFAULT"
_Z35group_norm_nhwc_fwd_one_pass_kernelI11Bf16IOFp16WLi64ELi120ELi480EEv26Group_norm_nhwc_fwd_params:
.text._Z35group_norm_nhwc_fwd_one_pass_kernelI11Bf16IOFp16WLi64ELi120ELi480EEv26Group_norm_nhwc_fwd_params:
        /* <DEDUP_REMOVED lines=45> */
.L_x_4054:
        /* <DEDUP_REMOVED lines=294> */
.L_x_4019:
[----:B------:R-:W-:Y:S05]  /*1530*/  BSYNC B0 ;  /* 0x0000000000007941 */ /* 0x000fea0003800000 */
.L_x_4018:
        /* <DEDUP_REMOVED lines=33> */
.L_x_4022:
[----:B-1----:R-:W2:Y:S04]  /*1750*/  LDG.E.STRONG.GPU R18, desc[UR8][R16.64] ;  /* 0x0000000810127981 */ /* 0x002ea8000c1ef900 */
[----:B--2---:R-:W-:Y:S01]  /*1760*/  CCTL.IVALL ;  /* 0x00000000ff00798f */ /* 0x004fe20002000000 */
[----:B------:R-:W-:Y:S05]  /*1770*/  YIELD ;  /* 0x0000000000007946 */ /* 0x000fea0003800000 */
[----:B------:R-:W-:-:S13]  /*1780*/  ISETP.NE.AND P0, PT, R18, R33, PT ;  /* 0x000000211200720c */ /* 0x000fda0003f05270 */
[----:B------:R-:W-:Y:S05]  /*1790*/  @P0 BRA `(.L_x_4022) ;  /* 0xfffffffc00ec0947 */ /* 0x000fea000383ffff */
.L_x_4021:
        /* <DEDUP_REMOVED lines=17> */
.L_x_4026:
        /* <DEDUP_REMOVED lines=115> */
.L_x_4025:
        /* <DEDUP_REMOVED lines=61> */
.L_x_4027:
[----:B------:R-:W-:-:S13]  /*23b0*/  ISETP.NE.OR P0, PT, R31, RZ, P0 ;  /* 0x000000ff1f00720c */ /* 0x000fda0000705670 */
[----:B------:R-:W-:Y:S05]  /*23c0*/  @!P0 BRA `(.L_x_4023) ;  /* 0x00000000007c8947 */ /* 0x000fea0003800000 */
.L_x_4024:
        /* <DEDUP_REMOVED lines=31> */
.L_x_4023:
        /* <DEDUP_REMOVED lines=11> */
.L_x_4029:
[----:B------:R-:W-:Y:S05]  /*2670*/  BSYNC B0 ;  /* 0x0000000000007941 */ /* 0x000fea0003800000 */
.L_x_4028:
        /* <DEDUP_REMOVED lines=16> */
.L_x_4020:
        /* <DEDUP_REMOVED lines=46> */
[----:B--2---:R-:W-:Y:S02]  /*2a60*/  HADD2.F32 R25, -RZ, R46.H0_H0 ;  /* 0x2000002eff197230 */ /* 0x004fe40000004100 */
[----:B---3--:R-:W-:Y:S02]  /*2a70*/  HADD2.F32 R28, -RZ, R52.H0_H0 ;  /* 0x20000034ff1c7230 */ /* 0x008fe40000004100 */
[----:B----4-:R-:W-:Y:S02]  /*2a80*/  HADD2.F32 R30, -RZ, R37.H0_H0 ;  /* 0x20000025ff1e7230 */ /* 0x010fe40000004100 */
[----:B------:R-:W-:Y:S01]  /*2a90*/  FADD.FTZ R37, -R29, R34 ;  /* 0x000000221d257221 */ /* 0x000fe20000010100 */
[----:B-----5:R-:W-:Y:S02]  /*2aa0*/  HADD2.F32 R31, -RZ, R53.H0_H0 ;  /* 0x20000035ff1f7230 */ /* 0x020fe40000004100 */
[----:B------:R-:W-:-:S03]  /*2ab0*/  FFMA.FTZ R47, R25, R17, R30 ;  /* 0x00000011192f7223 */ /* 0x000fc6000001001e */
        /* <DEDUP_REMOVED lines=12> */
.L_x_4030:
        /* <DEDUP_REMOVED lines=14> */
.L_x_4032:
[----:B------:R-:W-:Y:S05]  /*2c60*/  BSYNC B0 ;  /* 0x0000000000007941 */ /* 0x000fea0003800000 */
.L_x_4031:
        /* <DEDUP_REMOVED lines=17> */
.L_x_4033:
        /* <DEDUP_REMOVED lines=14> */
.L_x_4035:
[----:B------:R-:W-:Y:S05]  /*2e60*/  BSYNC B0 ;  /* 0x0000000000007941 */ /* 0x000fea0003800000 */
.L_x_4034:
        /* <DEDUP_REMOVED lines=22> */
.L_x_4036:
        /* <DEDUP_REMOVED lines=14> */
.L_x_4038:
[----:B------:R-:W-:Y:S05]  /*30b0*/  BSYNC B0 ;  /* 0x0000000000007941 */ /* 0x000fea0003800000 */
.L_x_4037:
        /* <DEDUP_REMOVED lines=17> */
.L_x_4039:
        /* <DEDUP_REMOVED lines=14> */
.L_x_4041:
[----:B------:R-:W-:Y:S05]  /*32b0*/  BSYNC B0 ;  /* 0x0000000000007941 */ /* 0x000fea0003800000 */
.L_x_4040:
        /* <DEDUP_REMOVED lines=32> */
.L_x_4042:
        /* <DEDUP_REMOVED lines=14> */
.L_x_4044:
[----:B------:R-:W-:Y:S05]  /*35a0*/  BSYNC B0 ;  /* 0x0000000000007941 */ /* 0x000fea0003800000 */
.L_x_4043:
        /* <DEDUP_REMOVED lines=17> */
.L_x_4045:
        /* <DEDUP_REMOVED lines=14> */
.L_x_4047:
[----:B------:R-:W-:Y:S05]  /*37a0*/  BSYNC B0 ;  /* 0x0000000000007941 */ /* 0x000fea0003800000 */
.L_x_4046:
        /* <DEDUP_REMOVED lines=33> */
.L_x_4048:
        /* <DEDUP_REMOVED lines=14> */
.L_x_4050:
[----:B------:R-:W-:Y:S05]  /*3aa0*/  BSYNC B0 ;  /* 0x0000000000007941 */ /* 0x000fea0003800000 */
.L_x_4049:
        /* <DEDUP_REMOVED lines=11> */
.L_x_4051:
        /* <DEDUP_REMOVED lines=13> */
.L_x_4053:
[----:B------:R-:W-:Y:S05]  /*3c30*/  BSYNC B0 ;  /* 0x0000000000007941 */ /* 0x000fea0003800000 */
.L_x_4052:
[----:B------:R-:W2:Y:S01]  /*3c40*/  LDC R15, c[0x0][0x10] ;  /* 0x00000400ff0f7b82 */ /* 0x000ea20000000800 */
[----:B------:R-:W-:Y:S02]  /*3c50*/  IADD3 R8, R8, 0x1, RZ ;  /* 0x0000000108087810 */ /* 0x000fe40007ffe0ff */
[----:B--2---:R-:W-:-:S04]  /*3c60*/  IADD3 R6, R15, R6, RZ ;  /* 0x000000060f067210 */ /* 0x004fc80007ffe0ff */
[----:B------:R-:W-:-:S13]  /*3c70*/  ISETP.GE.AND P0, PT, R6, UR4, PT ;  /* 0x0000000406007c0c */ /* 0x000fda000bf06270 */
[----:B------:R-:W-:Y:S05]  /*3c80*/  @!P0 BRA `(.L_x_4054) ;  /* 0xffffffc400908947 */ /* 0x000fea000383ffff */
[----:B------:R-:W-:Y:S05]  /*3c90*/  EXIT ;  /* 0x000000000000794d */ /* 0x000fea0003800000 */
.L_x_4055:
        /* <DEDUP_REMOVED lines=14> */
.L_x_5638:


//--------------------- .text._Z35group_norm_nhwc_fwd_one_pass_kernelI11Bf16IOFp16WLi128ELi120ELi480EEv26Group_norm_nhwc_fwd_params --------------------------
	.section	.text._Z35group_norm_nhwc_fwd_one_pass_kernelI11Bf16IOFp16WLi128ELi120ELi480EEv26Group_norm_nhwc_fwd_params,"ax",@progbits
	.align	128
        .global         _Z35group_norm_nhwc_fwd_one_pass_kernelI11Bf16IOFp16WLi128ELi120ELi480EEv26Group_norm_nhwc_fwd_params
        .type           _Z35group_norm_nhwc_fwd_one_pass_kernelI11Bf16IOFp16WLi128ELi120ELi480EEv26Group_norm_nhwc_fwd_params,@function
        .size           _Z35group_norm_nhwc_fwd_one_pass_kernelI11Bf16IOFp16WLi128ELi120ELi480EEv26Group_norm_nhwc_fwd_params,(.L_x_5639 - _Z35group_norm_nhwc_fwd_one_pass_kernelI11Bf16IOFp16WLi128ELi120ELi480EEv26Group_norm_nhwc_fwd_params)
        .other          _Z35group_norm_nhwc_fwd_one_pass_kernelI11Bf16IOFp16WLi128ELi120ELi480EEv26Group_norm_nhwc_fwd_params,@"STO_CUDA_ENTRY STV_DEFAULT"
_Z35group_norm_nhwc_fwd_one_pass_kernelI11Bf16IOFp16WLi128ELi120ELi480EEv26Group_norm_nhwc_fwd_params:
.text._Z35group_norm_nhwc_fwd_one_pass_kernelI11Bf16IOFp16WLi128ELi120ELi480EEv26Group_norm_nhwc_fwd_params:
        /* <DEDUP_REMOVED lines=21> */
[----:B------:R-:W-:-:S03]  /*0150*/  IMAD R7, R9, -0x3c, R0 ;  /* 0xffffffc409077824 */ /* 0x000fc600078e0200 */
[C---:B------:R-:W-:Y:S02]  /*0160*/  ISETP.GE.U32.AND P0, PT, R2.reuse, UR8, PT ;  /* 0x0000000802007c0c */ /* 0x040fe4000bf06070 */
        /* <DEDUP_REMOVED lines=22> */
[C---:B------:R-:W-:Y:S02]  /*02d0*/  IADD3 R22, R2.reuse, 0x70, RZ ;  /* 0x0000007002167810 */ /* 0x040fe40007ffe0ff */
[----:B------:R-:W-:Y:S02]  /*02e0*/  IADD3 R23, R2, 0x78, RZ ;  /* 0x0000007802177810 */ /* 0x000fe40007ffe0ff */
[----:B0-----:R-:W-:-:S07]  /*02f0*/  SHF.R.S32.HI R25, RZ, 0x1f, R9 ;  /* 0x0000001fff197819 */ /* 0x001fce0000011409 */
.L_x_4113:
        /* <DEDUP_REMOVED lines=16> */
[----:B--2---:R-:W-:Y:S01]  /*0400*/  MOV R26, RZ ;  /* 0x000000ff001a7202 */ /* 0x004fe20000000f00 */
[----:B----4-:R-:W-:-:S04]  /*0410*/  IMAD.MOV R28, RZ, RZ, -R27 ;  /* 0x000000ffff1c7224 */ /* 0x010fc800078e0a1b */
        /* <DEDUP_REMOVED lines=50> */
[----:B------:R-:W-:Y:S01]  /*0740*/  @P0 IADD3 R24, R35, R33, RZ ;  /* 0x0000002123180210 */ /* 0x000fe20007ffe0ff */
[----:B------:R-:W-:Y:S01]  /*0750*/  @P3 IMAD.WIDE.U32 R36, R9, R38, R36 ;  /* 0x0000002609243225 */ /* 0x000fe200078e0024 */
[C---:B-1----:R-:W-:Y:S01]  /*0760*/  @P0 LEA R32, P4, R34.reuse, R40, 0x1 ;  /* 0x0000002822200211 */ /* 0x042fe200078808ff */
[----:B------:R-:W0:Y:S02]  /*0770*/  @!P6 LDC.64 R52, c[0x0][0x270] ;  /* 0x00009c00ff34eb82 */ /* 0x000e240000000a00 */
[----:B----4-:R-:W-:Y:S01]  /*0780*/  @!P1 IMAD R26, R27, R44, RZ ;  /* 0x0000002c1b1a9224 */ /* 0x010fe200078e02ff */
        /* <DEDUP_REMOVED lines=22> */
[----:B----4-:R-:W-:Y:S01]  /*08f0*/  @!P6 MOV R35, R71 ;  /* 0x000000470023e202 */ /* 0x010fe20000000f00 */
[----:B------:R-:W-:Y:S01]  /*0900*/  @!P6 IMAD.MOV.U32 R34, RZ, RZ, R72 ;  /* 0x000000ffff22e224 */ /* 0x000fe200078e0048 */
[----:B------:R-:W0:Y:S01]  /*0910*/  @!P4 LDC.64 R46, c[0x0][0x270] ;  /* 0x00009c00ff2ecb82 */ /* 0x000e220000000a00 */
[----:B-1----:R-:W-:Y:S01]  /*0920*/  @!P2 IMAD R26, R31, R54, RZ ;  /* 0x000000361f1aa224 */ /* 0x002fe200078e02ff */
[----:B------:R-:W-:Y:S01]  /*0930*/  ISETP.GE.AND.EX P5, PT, R51, UR15, PT, P5 ;  /* 0x0000000f33007c0c */ /* 0x000fe2000bfa6350 */
[C---:B------:R-:W-:Y:S01]  /*0940*/  @!P6 IMAD R37, R11.reuse, R53, R28 ;  /* 0x000000350b25e224 */ /* 0x040fe200078e021c */
[----:B------:R-:W-:Y:S01]  /*0950*/  @!P2 MOV R40, R72 ;  /* 0x000000480028a202 */ /* 0x000fe20000000f00 */
[----:B------:R-:W-:Y:S01]  /*0960*/  @!P6 IMAD.WIDE.U32 R34, R11, R52, R34 ;  /* 0x000000340b22e225 */ /* 0x000fe200078e0022 */
[----:B------:R-:W-:-:S03]  /*0970*/  @!P2 MOV R41, R71 ;  /* 0x000000470029a202 */ /* 0x000fc60000000f00 */
[C---:B------:R-:W-:Y:S01]  /*0980*/  @!P2 IMAD R43, R12.reuse, R55, R26 ;  /* 0x000000370c2ba224 */ /* 0x040fe200078e021a */
[----:B------:R-:W-:Y:S01]  /*0990*/  MOV R26, RZ ;  /* 0x000000ff001a7202 */ /* 0x000fe20000000f00 */
[----:B------:R-:W-:Y:S01]  /*09a0*/  @!P2 IMAD.WIDE.U32 R40, R12, R54, R40 ;  /* 0x000000360c28a225 */ /* 0x000fe200078e0028 */
[----:B------:R-:W-:Y:S02]  /*09b0*/  ISETP.GT.U32.OR P5, PT, R0, 0x1df, P5 ;  /* 0x000001df0000780c */ /* 0x000fe40002fa4470 */
[----:B------:R-:W-:Y:S02]  /*09c0*/  @!P6 IADD3 R28, R35, R37, RZ ;  /* 0x00000025231ce210 */ /* 0x000fe40007ffe0ff */
[C---:B---3--:R-:W-:Y:S01]  /*09d0*/  @!P6 LEA R36, P3, R34.reuse, R44, 0x1 ;  /* 0x0000002c2224e211 */ /* 0x048fe200078608ff */
[----:B------:R-:W3:Y:S01]  /*09e0*/  @!P1 LDG.E R26, desc[UR8][R38.64] ;  /* 0x00000008261a9981 */ /* 0x000ee2000c1e1900 */
[----:B------:R-:W-:Y:S02]  /*09f0*/  @!P2 IADD3 R30, R41, R43, RZ ;  /* 0x0000002b291ea210 */ /* 0x000fe40007ffe0ff */
[----:B------:R-:W-:-:S02]  /*0a00*/  @!P6 LEA.HI.X R37, R34, R45, R28, 0x1, P3 ;  /* 0x0000002d2225e211 */ /* 0x000fc400018f0c1c */
        /* <DEDUP_REMOVED lines=131> */
[----:B------:R-:W-:Y:S01]  /*1240*/  @!P5 MOV R38, R72 ;  /* 0x000000480026d202 */ /* 0x000fe20000000f00 */
[----:B------:R-:W-:Y:S01]  /*1250*/  @!P5 IMAD.MOV.U32 R39, RZ, RZ, R71 ;  /* 0x000000ffff27d224 */ /* 0x000fe200078e0047 */
[----:B------:R-:W-:Y:S01]  /*1260*/  @!P3 LEA.HI.X R47, R36, R47, R37, 0x1, P4 ;  /* 0x0000002f242fb211 */ /* 0x000fe200020f0c25 */
[----:B-1----:R-:W-:Y:S01]  /*1270*/  @!P1 IMAD R62, R65, R44, RZ ;  /* 0x0000002c413e9224 */ /* 0x002fe200078e02ff */
        /* <DEDUP_REMOVED lines=21> */
[----:B--2---:R-:W-:-:S04]  /*13d0*/  @!P2 MOV R42, R72 ;  /* 0x00000048002aa202 */ /* 0x004fc80000000f00 */
[----:B------:R2:W5:Y:S01]  /*13e0*/  @!P1 LDG.E R66, desc[UR8][R40.64] ;  /* 0x0000000828429981 */ /* 0x000562000c1e1900 */
[-C--:B------:R-:W-:Y:S01]  /*13f0*/  @!P2 MOV R43, R71.reuse ;  /* 0x00000047002ba202 */ /* 0x080fe20000000f00 */
        /* <DEDUP_REMOVED lines=28> */
[----:B------:R-:W-:Y:S01]  /*15c0*/  SHF.L.U32 R35, R34, 0x10, RZ ;  /* 0x0000001022237819 */ /* 0x000fe200000006ff */
[----:B------:R-:W-:-:S04]  /*15d0*/  IMAD.U32 R34, R48, 0x10000, RZ ;  /* 0x0001000030227824 */ /* 0x000fc800078e00ff */
        /* <DEDUP_REMOVED lines=67> */
[----:B------:R-:W-:Y:S02]  /*1a10*/  SHF.L.U32 R33, R60, 0x10, RZ ;  /* 0x000000103c217819 */ /* 0x000fe400000006ff */
[----:B------:R-:W-:-:S05]  /*1a20*/  SHF.L.U32 R38, R37, 0x10, RZ ;  /* 0x0000001025267819 */ /* 0x000fca00000006ff */
[----:B------:R-:W-:Y:S01]  /*1a30*/  FMUL.FTZ R36, R38, R38 ;  /* 0x0000002626247220 */ /* 0x000fe20000410000 */
[----:B------:R-:W-:-:S03]  /*1a40*/  FADD.FTZ R35, R33, R38 ;  /* 0x0000002621237221 */ /* 0x000fc60000010000 */
[----:B------:R-:W-:Y:S01]  /*1a50*/  FFMA.FTZ R33, R33, R33, R36 ;  /* 0x0000002121217223 */ /* 0x000fe20000010024 */
[----:B------:R-:W-:Y:S01]  /*1a60*/  FADD.FTZ R34, R34, R35 ;  /* 0x0000002322227221 */ /* 0x000fe20000010000 */
[C---:B------:R-:W-:Y:S02]  /*1a70*/  PRMT R37, R62.reuse, 0x7632, R37 ;  /* 0x000076323e257816 */ /* 0x040fe40000000025 */
[----:B------:R-:W-:-:S03]  /*1a80*/  SHF.L.U32 R36, R62, 0x10, RZ ;  /* 0x000000103e247819 */ /* 0x000fc600000006ff */
[----:B------:R-:W-:Y:S01]  /*1a90*/  IMAD.U32 R37, R37, 0x10000, RZ ;  /* 0x0001000025257824 */ /* 0x000fe200078e00ff */
[----:B------:R-:W-:-:S03]  /*1aa0*/  PRMT R38, R64, 0x7632, R38 ;  /* 0x0000763240267816 */ /* 0x000fc60000000026 */
[----:B------:R-:W-:Y:S01]  /*1ab0*/  FMUL.FTZ R35, R37, R37 ;  /* 0x0000002525237220 */ /* 0x000fe20000410000 */
[----:B------:R-:W-:Y:S01]  /*1ac0*/  FADD.FTZ R32, R32, R33 ;  /* 0x0000002120207221 */ /* 0x000fe20000010000 */
[----:B------:R-:W-:Y:S02]  /*1ad0*/  SHF.L.U32 R33, R64, 0x10, RZ ;  /* 0x0000001040217819 */ /* 0x000fe400000006ff */
        /* <DEDUP_REMOVED lines=11> */
[----:B------:R-:W-:Y:S01]  /*1b90*/  FADD.FTZ R34, R34, R35 ;  /* 0x0000002322227221 */ /* 0x000fe20000010000 */
[----:B------:R-:W-:Y:S01]  /*1ba0*/  FMUL.FTZ R35, R39, R39 ;  /* 0x0000002727237220 */ /* 0x000fe20000410000 */
[----:B------:R-:W-:Y:S01]  /*1bb0*/  FADD.FTZ R32, R32, R33 ;  /* 0x0000002120207221 */ /* 0x000fe20000010000 */
[C---:B------:R-:W-:Y:S02]  /*1bc0*/  FADD.FTZ R39, R36.reuse, R39 ;  /* 0x0000002724277221 */ /* 0x040fe40000010000 */
        /* <DEDUP_REMOVED lines=101> */
.L_x_4057:
[----:B------:R-:W-:Y:S05]  /*2220*/  BSYNC B0 ;  /* 0x0000000000007941 */ /* 0x000fea0003800000 */
.L_x_4056:
        /* <DEDUP_REMOVED lines=32> */
.L_x_4060:
[----:B0-----:R-:W2:Y:S04]  /*2430*/  LDG.E.STRONG.GPU R34, desc[UR8][R32.64] ;  /* 0x0000000820227981 */ /* 0x001ea8000c1ef900 */
[----:B--2---:R-:W-:Y:S01]  /*2440*/  CCTL.IVALL ;  /* 0x00000000ff00798f */ /* 0x004fe20002000000 */
[----:B------:R-:W-:Y:S05]  /*2450*/  YIELD ;  /* 0x0000000000007946 */ /* 0x000fea0003800000 */
[----:B------:R-:W-:-:S13]  /*2460*/  ISETP.NE.AND P1, PT, R34, R37, PT ;  /* 0x000000252200720c */ /* 0x000fda0003f25270 */
[----:B------:R-:W-:Y:S05]  /*2470*/  @P1 BRA `(.L_x_4060) ;  /* 0xfffffffc00ec1947 */ /* 0x000fea000383ffff */
.L_x_4059:
[----:B------:R-:W-:Y:S01]  /*2480*/  ISETP.NE.AND P1, PT, R87, RZ, PT ;  /* 0x000000ff5700720c */ /* 0x000fe20003f25270 */
[----:B------:R-:W-:Y:S05]  /*2490*/  WARPSYNC.ALL ;  /* 0x0000000000007948 */ /* 0x000fea0003800000 */
[----:B------:R-:W-:Y:S07]  /*24a0*/  BAR.SYNC.DEFER_BLOCKING 0x0 ;  /* 0x0000000000007b1d */ /* 0x000fee0000010000 */
[----:B------:R-:W-:Y:S05]  /*24b0*/  @!P1 BRA `(.L_x_4058) ;  /* 0x0000000400e89947 */ /* 0x000fea0003800000 */
[----:B0-----:R-:W-:Y:S01]  /*24c0*/  IADD3 R32, R87, -0x1, RZ ;  /* 0xffffffff57207810 */ /* 0x001fe20007ffe0ff */
[----:B------:R-:W-:-:S03]  /*24d0*/  HFMA2.MMA R46, -RZ, RZ, 0, 0 ;  /* 0x00000000ff2e7435 */ /* 0x000fc600000001ff */
[----:B------:R-:W-:-:S13]  /*24e0*/  ISETP.GE.U32.AND P1, PT, R32, 0x3, PT ;  /* 0x000000032000780c */ /* 0x000fda0003f26070 */
[----:B------:R-:W-:Y:S05]  /*24f0*/  @!P1 BRA `(.L_x_4061) ;  /* 0x0000000400089947 */ /* 0x000fea0003800000 */
[----:B------:R-:W-:Y:S02]  /*2500*/  LOP3.LUT R32, R87, 0x3, RZ, 0xc0, !PT ;  /* 0x0000000357207812 */ /* 0x000fe400078ec0ff */
[----:B------:R-:W-:Y:S02]  /*2510*/  MOV R46, RZ ;  /* 0x000000ff002e7202 */ /* 0x000fe40000000f00 */
[----:B------:R-:W-:-:S07]  /*2520*/  IADD3 R47, -R32, R87, RZ ;  /* 0x00000057202f7210 */ /* 0x000fce0007ffe1ff */
.L_x_4062:
[C---:B------:R-:W-:Y:S02]  /*2530*/  IADD3 R89, R46.reuse, 0x1, RZ ;  /* 0x000000012e597810 */ /* 0x040fe40007ffe0ff */
[C---:B------:R-:W-:Y:S02]  /*2540*/  ISETP.EQ.OR P1, PT, R46.reuse, UR7, P3 ;  /* 0x000000072e007c0c */ /* 0x040fe40009f22670 */
[----:B------:R-:W-:Y:S02]  /*2550*/  ISETP.EQ.OR P2, PT, R89, UR7, P3 ;  /* 0x0000000759007c0c */ /* 0x000fe40009f42670 */
[C---:B------:R-:W-:Y:S02]  /*2560*/  IADD3 R91, R46.reuse, 0x2, RZ ;  /* 0x000000022e5b7810 */ /* 0x040fe40007ffe0ff */
[----:B------:R-:W-:Y:S02]  /*2570*/  IADD3 R93, R46, 0x3, RZ ;  /* 0x000000032e5d7810 */ /* 0x000fe40007ffe0ff */
[----:B------:R-:W-:-:S02]  /*2580*/  ISETP.EQ.OR P4, PT, R91, UR7, P3 ;  /* 0x000000075b007c0c */ /* 0x000fc40009f82670 */
[----:B------:R-:W-:-:S03]  /*2590*/  ISETP.EQ.OR P5, PT, R93, UR7, P3 ;  /* 0x000000075d007c0c */ /* 0x000fc60009fa2670 */
[----:B------:R-:W0:Y:S01]  /*25a0*/  @!P1 S2R R33, SR_CTAID.Y ;  /* 0x0000000000219919 */ /* 0x000e220000002600 */
[----:B------:R-:W1:Y:S01]  /*25b0*/  @!P1 LDC R39, c[0x0][0x10] ;  /* 0x00000400ff279b82 */ /* 0x000e620000000800 */
[C---:B------:R-:W-:Y:S01]  /*25c0*/  @!P1 LOP3.LUT R32, R6.reuse, 0x1, RZ, 0xc0, !PT ;  /* 0x0000000106209812 */ /* 0x040fe200078ec0ff */
[----:B------:R-:W2:Y:S01]  /*25d0*/  @!P2 S2R R38, SR_CTAID.Y ;  /* 0x000000000026a919 */ /* 0x000ea20000002600 */
[----:B------:R-:W-:-:S04]  /*25e0*/  @!P2 LOP3.LUT R37, R6, 0x1, RZ, 0xc0, !PT ;  /* 0x000000010625a812 */ /* 0x000fc800078ec0ff */
[----:B------:R-:W3:Y:S01]  /*25f0*/  @!P4 S2R R90, SR_CTAID.Y ;  /* 0x00000000005ac919 */ /* 0x000ee20000002600 */
[----:B------:R-:W2:Y:S08]  /*2600*/  @!P2 LDC R36, c[0x0][0x10] ;  /* 0x00000400ff24ab82 */ /* 0x000eb00000000800 */
[----:B------:R-:W4:Y:S01]  /*2610*/  @!P1 LDC.64 R34, c[0x0][0x248] ;  /* 0x00009200ff229b82 */ /* 0x000f220000000a00 */
[----:B-1----:R-:W-:-:S04]  /*2620*/  @!P1 IMAD R32, R32, R39, RZ ;  /* 0x0000002720209224 */ /* 0x002fc800078e02ff */
[----:B------:R-:W-:Y:S02]  /*2630*/  @!P1 IMAD R32, R32, R87, RZ ;  /* 0x0000005720209224 */ /* 0x000fe400078e02ff */
[----:B0-----:R-:W-:Y:S02]  /*2640*/  @!P1 IMAD R39, R39, R46, R33 ;  /* 0x0000002e27279224 */ /* 0x001fe400078e0221 */
[----:B------:R-:W-:Y:S02]  /*2650*/  @!P1 IMAD.SHL.U32 R33, R32, 0x2, RZ ;  /* 0x0000000220219824 */ /* 0x000fe400078e00ff */
[-C--:B--2---:R-:W-:Y:S02]  /*2660*/  @!P2 IMAD R89, R89, R36.reuse, R38 ;  /* 0x000000245959a224 */ /* 0x084fe400078e0226 */
[----:B------:R-:W-:Y:S01]  /*2670*/  @!P2 IMAD R32, R37, R36, RZ ;  /* 0x000000242520a224 */ /* 0x000fe200078e02ff */
[----:B------:R-:W3:Y:S01]  /*2680*/  @!P4 LDC R38, c[0x0][0x10] ;  /* 0x00000400ff26cb82 */ /* 0x000ee20000000800 */
[----:B----4-:R-:W-:-:S04]  /*2690*/  @!P1 IMAD.WIDE R34, R33, 0x4, R34 ;  /* 0x0000000421229825 */ /* 0x010fc800078e0222 */
[----:B------:R-:W-:-:S03]  /*26a0*/  @!P2 IMAD R32, R32, R87, RZ ;  /* 0x000000572020a224 */ /* 0x000fc600078e02ff */
[----:B------:R-:W0:Y:S01]  /*26b0*/  @!P2 LDC.64 R36, c[0x0][0x248] ;  /* 0x00009200ff24ab82 */ /* 0x000e220000000a00 */
[----:B------:R-:W-:Y:S01]  /*26c0*/  @!P1 IMAD.WIDE.U32 R34, R39, 0x8, R34 ;  /* 0x0000000827229825 */ /* 0x000fe200078e0022 */
[----:B------:R-:W-:Y:S02]  /*26d0*/  @!P4 LOP3.LUT R39, R6, 0x1, RZ, 0xc0, !PT ;  /* 0x000000010627c812 */ /* 0x000fe400078ec0ff */
[----:B------:R-:W-:-:S03]  /*26e0*/  @!P2 SHF.L.U32 R33, R32, 0x1, RZ ;  /* 0x000000012021a819 */ /* 0x000fc600000006ff */
[----:B------:R-:W2:Y:S01]  /*26f0*/  @!P1 LDG.E.64 R34, desc[UR8][R34.64] ;  /* 0x0000000822229981 */ /* 0x000ea2000c1e1b00 */
[-C--:B---3--:R-:W-:Y:S02]  /*2700*/  @!P4 IMAD R91, R91, R38.reuse, R90 ;  /* 0x000000265b5bc224 */ /* 0x088fe400078e025a */
[----:B------:R-:W1:Y:S01]  /*2710*/  @!P5 LDC R90, c[0x0][0x10] ;  /* 0x00000400ff5adb82 */ /* 0x000e620000000800 */
[----:B------:R-:W-:-:S04]  /*2720*/  @!P4 IMAD R38, R39, R38, RZ ;  /* 0x000000262726c224 */ /* 0x000fc800078e02ff */
[----:B------:R-:W-:Y:S02]  /*2730*/  @!P4 IMAD R38, R38, R87, RZ ;  /* 0x000000572626c224 */ /* 0x000fe400078e02ff */
[----:B0-----:R-:W-:Y:S02]  /*2740*/  @!P2 IMAD.WIDE R36, R33, 0x4, R36 ;  /* 0x000000042124a825 */ /* 0x001fe400078e0224 */
[----:B------:R-:W0:Y:S01]  /*2750*/  @!P4 LDC.64 R32, c[0x0][0x248] ;  /* 0x00009200ff20cb82 */ /* 0x000e220000000a00 */
[----:B------:R-:W-:Y:S01]  /*2760*/  @!P4 SHF.L.U32 R39, R38, 0x1, RZ ;  /* 0x000000012627c819 */ /* 0x000fe200000006ff */
[----:B------:R-:W-:Y:S02]  /*2770*/  @!P2 IMAD.WIDE.U32 R36, R89, 0x8, R36 ;  /* 0x000000085924a825 */ /* 0x000fe400078e0024 */
[----:B------:R-:W1:Y:S04]  /*2780*/  @!P5 S2R R89, SR_CTAID.Y ;  /* 0x000000000059d919 */ /* 0x000e680000002600 */
[----:B------:R-:W3:Y:S01]  /*2790*/  @!P2 LDG.E.64 R36, desc[UR8][R36.64] ;  /* 0x000000082424a981 */ /* 0x000ee2000c1e1b00 */
        /* <DEDUP_REMOVED lines=24> */
.L_x_4061:
        /* <DEDUP_REMOVED lines=19> */
.L_x_4064:
[----:B------:R-:W-:Y:S05]  /*2a50*/  BSYNC B0 ;  /* 0x0000000000007941 */ /* 0x000fea0003800000 */
.L_x_4063:
        /* <DEDUP_REMOVED lines=32> */
.L_x_4058:
        /* <DEDUP_REMOVED lines=42> */
[----:B--2---:R-:W-:-:S02]  /*2f00*/  HADD2.F32 R46, -RZ, R88.H0_H0 ;  /* 0x20000058ff2e7230 */ /* 0x004fc40000004100 */
[----:B---3--:R-:W-:Y:S02]  /*2f10*/  HADD2.F32 R39, -RZ, R89.H0_H0 ;  /* 0x20000059ff277230 */ /* 0x008fe40000004100 */
[----:B----4-:R-:W-:Y:S02]  /*2f20*/  HADD2.F32 R37, -RZ, R90.H0_H0 ;  /* 0x2000005aff257230 */ /* 0x010fe40000004100 */
[----:B-----5:R-:W-:-:S03]  /*2f30*/  HADD2.F32 R36, -RZ, R91.H0_H0 ;  /* 0x2000005bff247230 */ /* 0x020fc60000004100 */
        /* <DEDUP_REMOVED lines=13> */
.L_x_4065:
        /* <DEDUP_REMOVED lines=14> */
.L_x_4067:
[----:B------:R-:W-:Y:S05]  /*30f0*/  BSYNC B0 ;  /* 0x0000000000007941 */ /* 0x000fea0003800000 */
.L_x_4066:
[----:B------:R-:W-:Y:S01]  /*3100*/  ULDC.64 UR12, c[0x0][0x278] ;  /* 0x00009e00000c7ab9 */ /* 0x000fe20000000a00 */
[----:B------:R-:W-:Y:S01]  /*3110*/  FADD.FTZ R33, R48, -R87 ;  /* 0x8000005730217221 */ /* 0x000fe20000010000 */
        /* <DEDUP_REMOVED lines=9> */
[----:B------:R-:W-:Y:S01]  /*31b0*/  FFMA.FTZ R24, R46, R33, R37 ;  /* 0x000000212e187223 */ /* 0x000fe20000010025 */
[----:B------:R-:W-:Y:S01]  /*31c0*/  SHF.L.U32 R74, R26, 0x10, RZ ;  /* 0x000000101a4a7819 */ /* 0x000fe200000006ff */
[----:B------:R-:W-:Y:S01]  /*31d0*/  FFMA.FTZ R123, R39, R35, R36 ;  /* 0x00000023277b7223 */ /* 0x000fe20000010024 */
[----:B------:R-:W-:-:S02]  /*31e0*/  SHF.L.U32 R78, R28, 0x10, RZ ;  /* 0x000000101c4e7819 */ /* 0x000fc400000006ff */
        /* <DEDUP_REMOVED lines=50> */
[----:B------:R-:W-:Y:S01]  /*3510*/  ISETP.GE.AND.EX P6, PT, R25, UR13, PT, P6 ;  /* 0x0000000d19007c0c */ /* 0x000fe2000bfc6360 */
[----:B------:R-:W-:Y:S01]  /*3520*/  FADD.FTZ R41, -R87, R44 ;  /* 0x0000002c57297221 */ /* 0x000fe20000010100 */
[----:B------:R-:W-:Y:S01]  /*3530*/  ISETP.GE.AND.EX P1, PT, R27, UR13, PT, P1 ;  /* 0x0000000d1b007c0c */ /* 0x000fe2000bf26310 */
[----:B------:R-:W-:Y:S01]  /*3540*/  FADD.FTZ R45, R76, -R87 ;  /* 0x800000574c2d7221 */ /* 0x000fe20000010000 */
[----:B------:R-:W-:Y:S01]  /*3550*/  ISETP.GE.AND.EX P2, PT, R29, UR13, PT, P2 ;  /* 0x0000000d1d007c0c */ /* 0x000fe2000bf46320 */
[----:B------:R-:W-:Y:S01]  /*3560*/  FADD.FTZ R87, -R87, R52 ;  /* 0x0000003457577221 */ /* 0x000fe20000010100 */
[----:B------:R-:W-:-:S02]  /*3570*/  ISETP.GE.AND.EX P3, PT, R31, UR13, PT, P3 ;  /* 0x0000000d1f007c0c */ /* 0x000fc4000bf66330 */
[----:B------:R-:W-:Y:S02]  /*3580*/  ISETP.GE.AND.EX P4, PT, R49, UR13, PT, P4 ;  /* 0x0000000d31007c0c */ /* 0x000fe4000bf86340 */
        /* <DEDUP_REMOVED lines=16> */
.L_x_4068:
        /* <DEDUP_REMOVED lines=14> */
.L_x_4070:
[----:B------:R-:W-:Y:S05]  /*3770*/  BSYNC B0 ;  /* 0x0000000000007941 */ /* 0x000fea0003800000 */
.L_x_4069:
        /* <DEDUP_REMOVED lines=17> */
.L_x_4071:
        /* <DEDUP_REMOVED lines=14> */
.L_x_4073:
[----:B------:R-:W-:Y:S05]  /*3970*/  BSYNC B0 ;  /* 0x0000000000007941 */ /* 0x000fea0003800000 */
.L_x_4072:
        /* <DEDUP_REMOVED lines=13> */
.L_x_4074:
        /* <DEDUP_REMOVED lines=14> */
.L_x_4076:
[----:B------:R-:W-:Y:S05]  /*3b30*/  BSYNC B0 ;  /* 0x0000000000007941 */ /* 0x000fea0003800000 */
.L_x_4075:
        /* <DEDUP_REMOVED lines=17> */
.L_x_4077:
        /* <DEDUP_REMOVED lines=14> */
.L_x_4079:
[----:B------:R-:W-:Y:S05]  /*3d30*/  BSYNC B0 ;  /* 0x0000000000007941 */ /* 0x000fea0003800000 */
.L_x_4078:
        /* <DEDUP_REMOVED lines=13> */
.L_x_4080:
        /* <DEDUP_REMOVED lines=14> */
.L_x_4082:
[----:B------:R-:W-:Y:S05]  /*3ef0*/  BSYNC B0 ;  /* 0x0000000000007941 */ /* 0x000fea0003800000 */
.L_x_4081:
        /* <DEDUP_REMOVED lines=48> */
.L_x_4083:
        /* <DEDUP_REMOVED lines=14> */
.L_x_4085:
[----:B------:R-:W-:Y:S05]  /*42e0*/  BSYNC B0 ;  /* 0x0000000000007941 */ /* 0x000fea0003800000 */
.L_x_4084:
        /* <DEDUP_REMOVED lines=13> */
.L_x_4086:
        /* <DEDUP_REMOVED lines=14> */
.L_x_4088:
[----:B------:R-:W-:Y:S05]  /*44a0*/  BSYNC B0 ;  /* 0x0000000000007941 */ /* 0x000fea0003800000 */
.L_x_4087:
        /* <DEDUP_REMOVED lines=13> */
.L_x_4089:
        /* <DEDUP_REMOVED lines=14> */
.L_x_4091:
[----:B------:R-:W-:Y:S05]  /*4660*/  BSYNC B0 ;  /* 0x0000000000007941 */ /* 0x000fea0003800000 */
.L_x_4090:
        /* <DEDUP_REMOVED lines=13> */
.L_x_4092:
        /* <DEDUP_REMOVED lines=14> */
.L_x_4094:
[----:B------:R-:W-:Y:S05]  /*4820*/  BSYNC B0 ;  /* 0x0000000000007941 */ /* 0x000fea0003800000 */
.L_x_4093:
        /* <DEDUP_REMOVED lines=13> */
.L_x_4095:
[----:B------:R-:W-:Y:S04]  /*4900*/  BSSY B0, `(.L_x_4096) ;  /* 0x000000e000007945 */ /* 0x000fe80003800000 */
[----:B------:R-:W-:Y:S05]  /*4910*/  @P4 BRA `(.L_x_4097) ;  /* 0x0000000000304947 */ /* 0x000fea0003800000 */
[----:B------:R-:W-:Y:S01]  /*4920*/  ULDC.64 UR14, c[0x0][0x270] ;  /* 0x00009c00000e7ab9 */ /* 0x000fe20000000a00 */
[----:B01-34-:R-:W-:Y:S01]  /*4930*/  MOV R33, R71 ;  /* 0x0000004700217202 */ /* 0x01bfe20000000f00 */
[----:B------:R-:W-:Y:S01]  /*4940*/  IMAD R59, R59, UR14, RZ ;  /* 0x0000000e3b3b7c24 */ /* 0x000fe2000f8e02ff */
[----:B------:R-:W-:Y:S01]  /*4950*/  F2FP.BF16.F32.PACK_AB R89, R38, R89 ;  /* 0x000000592659723e */ /* 0x000fe200000010ff */
[----:B------:R-:W-:Y:S02]  /*4960*/  IMAD.MOV.U32 R32, RZ, RZ, R72 ;  /* 0x000000ffff207224 */ /* 0x000fe400078e0048 */
[C---:B------:R-:W-:Y:S02]  /*4970*/  IMAD R59, R18.reuse, UR15, R59 ;  /* 0x0000000f123b7c24 */ /* 0x040fe4000f8e023b */
[----:B--2---:R-:W-:Y:S01]  /*4980*/  IMAD.WIDE.U32 R34, R18, UR14, R32 ;  /* 0x0000000e12227c25 */ /* 0x004fe2000f8e0020 */
[----:B------:R-:W-:Y:S02]  /*4990*/  ULDC.64 UR14, c[0x0][0x210] ;  /* 0x00008400000e7ab9 */ /* 0x000fe40000000a00 */
[----:B------:R-:W-:-:S02]  /*49a0*/  LEA R32, P1, R34, UR14, 0x1 ;  /* 0x0000000e22207c11 */ /* 0x000fc4000f8208ff */
[----:B------:R-:W-:-:S04]  /*49b0*/  IADD3 R59, R35, R59, RZ ;  /* 0x0000003b233b7210 */ /* 0x000fc80007ffe0ff */
[----:B------:R-:W-:-:S05]  /*49c0*/  LEA.HI.X R33, R34, UR15, R59, 0x1, P1 ;  /* 0x0000000f22217c11 */ /* 0x000fca00088f0c3b */
[----:B------:R0:W-:Y:S02]  /*49d0*/  STG.E desc[UR8][R32.64], R89 ;  /* 0x0000005920007986 */ /* 0x0001e4000c101908 */
.L_x_4097:
[----:B------:R-:W-:Y:S05]  /*49e0*/  BSYNC B0 ;  /* 0x0000000000007941 */ /* 0x000fea0003800000 */
.L_x_4096:
        /* <DEDUP_REMOVED lines=36> */
.L_x_4098:
[----:B------:R-:W-:Y:S04]  /*4c30*/  BSSY B0, `(.L_x_4099) ;  /* 0x000000e000007945 */ /* 0x000fe80003800000 */
[----:B------:R-:W-:Y:S05]  /*4c40*/  @P6 BRA `(.L_x_4100) ;  /* 0x0000000000306947 */ /* 0x000fea0003800000 */
        /* <DEDUP_REMOVED lines=12> */
.L_x_4100:
[----:B------:R-:W-:Y:S05]  /*4d10*/  BSYNC B0 ;  /* 0x0000000000007941 */ /* 0x000fea0003800000 */
.L_x_4099:
        /* <DEDUP_REMOVED lines=11> */
.L_x_4101:
        /* <DEDUP_REMOVED lines=14> */
.L_x_4103:
[----:B------:R-:W-:Y:S05]  /*4eb0*/  BSYNC B0 ;  /* 0x0000000000007941 */ /* 0x000fea0003800000 */
.L_x_4102:
        /* <DEDUP_REMOVED lines=11> */
.L_x_4104:
        /* <DEDUP_REMOVED lines=14> */
.L_x_4106:
[----:B------:R-:W-:Y:S05]  /*5050*/  BSYNC B0 ;  /* 0x0000000000007941 */ /* 0x000fea0003800000 */
.L_x_4105:
        /* <DEDUP_REMOVED lines=11> */
.L_x_4107:
        /* <DEDUP_REMOVED lines=14> */
.L_x_4109:
[----:B------:R-:W-:Y:S05]  /*51f0*/  BSYNC B0 ;  /* 0x0000000000007941 */ /* 0x000fea0003800000 */
.L_x_4108:
        /* <DEDUP_REMOVED lines=11> */
.L_x_4110:
        /* <DEDUP_REMOVED lines=13> */
.L_x_4112:
[----:B------:R-:W-:Y:S05]  /*5380*/  BSYNC B0 ;  /* 0x0000000000007941 */ /* 0x000fea0003800000 */
.L_x_4111:
[----:B01234-:R-:W0:Y:S01]  /*5390*/  LDC R27, c[0x0][0x10] ;  /* 0x00000400ff1b7b82 */ /* 0x01fe220000000800 */
[----:B------:R-:W-:Y:S02]  /*53a0*/  IADD3 R6, R6, 0x1, RZ ;  /* 0x0000000106067810 */ /* 0x000fe40007ffe0ff */
[----:B0-----:R-:W-:-:S04]  /*53b0*/  IADD3 R4, R27, R4, RZ ;  /* 0x000000041b047210 */ /* 0x001fc80007ffe0ff */
[----:B------:R-:W-:-:S13]  /*53c0*/  ISETP.GE.AND P1, PT, R4, UR4, PT ;  /* 0x0000000404007c0c */ /* 0x000fda000bf26270 */
[----:B------:R-:W-:Y:S05]  /*53d0*/  @!P1 BRA `(.L_x_4113) ;  /* 0xffffffac00c89947 */ /* 0x000fea000383ffff */
[----:B------:R-:W-:Y:S05]  /*53e0*/  EXIT ;  /* 0x000000000000794d */ /* 0x000fea0003800000 */
.L_x_4114:
        /* <DEDUP_REMOVED lines=9> */
.L_x_5639:


//--------------------- .text._Z35group_norm_nhwc_fwd_one_pass_kernelI11Bf16IOFp16WLi256ELi120ELi480EEv26Group_norm_nhwc_fwd_params --------------------------
	.section	.text._Z35group_norm_nhwc_fwd_one_pass_kernelI11Bf16IOFp16WLi256ELi120ELi480EEv26Group_norm_nhwc_fwd_params,"ax",@progbits
	.align	128
        .global         _Z35group_norm_nhwc_fwd_one_pass_kernelI11Bf16IOFp16WLi256ELi120ELi480EEv26Group_norm_nhwc_fwd_params
        .type           _Z35group_norm_nhwc_fwd_one_pass_kernelI11Bf16IOFp16WLi256ELi120ELi480EEv26Group_norm_nhwc_fwd_params,@function
        .size           _Z35group_norm_nhwc_fwd_one_pass_kernelI11Bf16IOFp16WLi256ELi120ELi480EEv26Group_norm_nhwc_fwd_params,(.L_x_5640 - _Z35group_norm_nhwc_fwd_one_pass_kernelI11Bf16IOFp16WLi256ELi120ELi480EEv26Group_norm_nhwc_fwd_params)
        .other          _Z35group_norm_nhwc_fwd_one_pass_kernelI11Bf16IOFp16WLi256ELi120ELi480EEv26Group_norm_nhwc_fwd_params,@"STO_CUDA_ENTRY STV_DEFAULT"
_Z35group_norm_nhwc_fwd_one_pass_kernelI11Bf16IOFp16WLi256ELi120ELi480EEv26Group_norm_nhwc_fwd_params:
.text._Z35group_norm_nhwc_fwd_one_pass_kernelI11Bf16IOFp16WLi256ELi120ELi480EEv26Group_norm_nhwc_fwd_params:
        /* <DEDUP_REMOVED lines=196> */
.L_x_4220:
        /* <DEDUP_REMOVED lines=23> */
[----:B------:R-:W-:-:S07]  /*0db0*/  IADD3 R31, R0, 0xb8, RZ ;  /* 0x000000b8001f7810 */ /* 0x000fce0007ffe0ff */
        /* <DEDUP_REMOVED lines=173> */
[----:B------:R-:W-:Y:S02]  /*1890*/  @P3 IMAD.MOV.U32 R27, RZ, RZ, R67 ;  /* 0x000000ffff1b3224 */ /* 0x000fe400078e0043 */
[----:B0-----:R-:W-:Y:S01]  /*18a0*/  @P4 IMAD R24, R26, R8, RZ ;  /* 0x000000081a184224 */ /* 0x001fe200078e02ff */
[----:B------:R-:W-:-:S03]  /*18b0*/  SHF.R.S32.HI R26, RZ, 0x1f, R86 ;  /* 0x0000001fff1a7819 */ /* 0x000fc60000011456 */
        /* <DEDUP_REMOVED lines=324> */
[----:B------:R0:W2:Y:S01]  /*2d00*/  @P1 LDG.E R52, desc[UR8][R34.64] ;  /* 0x0000000822341981 */ /* 0x0000a2000c1e1900 */
        /* <DEDUP_REMOVED lines=212> */
[----:B------:R-:W-:Y:S02]  /*3a50*/  SHF.L.U32 R28, R52, 0x10, RZ ;  /* 0x00000010341c7819 */ /* 0x000fe400000006ff */
[----:B------:R-:W-:Y:S01]  /*3a60*/  PRMT R33, R53, 0x7632, R33 ;  /* 0x0000763235217816 */ /* 0x000fe20000000021 */
[----:B------:R-:W-:Y:S01]  /*3a70*/  FMUL.FTZ R29, R41, R41 ;  /* 0x00000029291d7220 */ /* 0x000fe20000410000 */
[----:B------:R-:W-:Y:S01]  /*3a80*/  FADD.FTZ R31, R31, R36 ;  /* 0x000000241f1f7221 */ /* 0x000fe20000010000 */
[----:B------:R-:W-:Y:S01]  /*3a90*/  SHF.L.U32 R40, R40, 0x10, RZ ;  /* 0x0000001028287819 */ /* 0x000fe200000006ff */
[----:B------:R-:W-:Y:S01]  /*3aa0*/  FADD.FTZ R30, R30, R35 ;  /* 0x000000231e1e7221 */ /* 0x000fe20000010000 */
[----:B------:R-:W-:Y:S01]  /*3ab0*/  SHF.L.U32 R36, R33, 0x10, RZ ;  /* 0x0000001021247819 */ /* 0x000fe200000006ff */
[C---:B------:R-:W-:Y:S01]  /*3ac0*/  FADD.FTZ R34, R28.reuse, R41 ;  /* 0x000000291c227221 */ /* 0x040fe20000010000 */
[----:B------:R-:W-:Y:S02]  /*3ad0*/  IMAD.U32 R39, R51, 0x10000, RZ ;  /* 0x0001000033277824 */ /* 0x000fe400078e00ff */
[----:B------:R-:W-:Y:S01]  /*3ae0*/  FFMA.FTZ R28, R28, R28, R29 ;  /* 0x0000001c1c1c7223 */ /* 0x000fe2000001001d */
[----:B------:R-:W-:Y:S01]  /*3af0*/  SHF.L.U32 R29, R53, 0x10, RZ ;  /* 0x00000010351d7819 */ /* 0x000fe200000006ff */
[----:B------:R-:W-:Y:S01]  /*3b00*/  FADD.FTZ R37, R30, R37 ;  /* 0x000000251e257221 */ /* 0x000fe20000010000 */
        /* <DEDUP_REMOVED lines=8> */
[----:B------:R-:W-:Y:S01]  /*3b90*/  FADD.FTZ R31, R31, R40 ;  /* 0x000000281f1f7221 */ /* 0x000fe20000010000 */
[----:B------:R-:W-:Y:S01]  /*3ba0*/  SHF.L.U32 R30, R54, 0x10, RZ ;  /* 0x00000010361e7819 */ /* 0x000fe200000006ff */
[----:B------:R-:W-:Y:S01]  /*3bb0*/  IMAD.U32 R33, R33, 0x10000, RZ ;  /* 0x0001000021217824 */ /* 0x000fe200078e00ff */
[----:B------:R-:W-:Y:S01]  /*3bc0*/  PRMT R38, R55, 0x7632, R38 ;  /* 0x0000763237267816 */ /* 0x000fe20000000026 */
[----:B------:R-:W-:Y:S01]  /*3bd0*/  FFMA.FTZ R42, R39, R39, R42 ;  /* 0x00000027272a7223 */ /* 0x000fe2000001002a */
[----:B------:R-:W-:Y:S01]  /*3be0*/  FADD.FTZ R31, R31, R34 ;  /* 0x000000221f1f7221 */ /* 0x000fe20000010000 */
[----:B------:R-:W-:Y:S01]  /*3bf0*/  FMUL.FTZ R35, R33, R33 ;  /* 0x0000002121237220 */ /* 0x000fe20000410000 */
[----:B------:R-:W-:Y:S01]  /*3c00*/  FADD.FTZ R32, R30, R33 ;  /* 0x000000211e207221 */ /* 0x000fe20000010000 */
[----:B------:R-:W-:Y:S01]  /*3c10*/  FADD.FTZ R37, R37, R42 ;  /* 0x0000002a25257221 */ /* 0x000fe20000010000 */
[----:B------:R-:W-:Y:S01]  /*3c20*/  SHF.L.U32 R33, R38, 0x10, RZ ;  /* 0x0000001026217819 */ /* 0x000fe200000006ff */
[--C-:B------:R-:W-:Y:S01]  /*3c30*/  FADD.FTZ R31, R31, R36.reuse ;  /* 0x000000241f1f7221 */ /* 0x100fe20000010000 */
[----:B------:R-:W0:Y:S01]  /*3c40*/  S2R R38, SR_LANEID ;  /* 0x0000000000267919 */ /* 0x000e220000000000 */
[----:B------:R-:W-:Y:S01]  /*3c50*/  FFMA.FTZ R35, R30, R30, R35 ;  /* 0x0000001e1e237223 */ /* 0x000fe20000010023 */
[----:B------:R-:W-:Y:S01]  /*3c60*/  PRMT R36, R8, 0x7632, R36 ;  /* 0x0000763208247816 */ /* 0x000fe20000000024 */
[----:B------:R-:W-:Y:S01]  /*3c70*/  FADD.FTZ R28, R37, R28 ;  /* 0x0000001c251c7221 */ /* 0x000fe20000010000 */
[----:B------:R-:W-:Y:S01]  /*3c80*/  SHF.L.U32 R30, R55, 0x10, RZ ;  /* 0x00000010371e7819 */ /* 0x000fe200000006ff */
[----:B------:R-:W-:Y:S01]  /*3c90*/  FMUL.FTZ R37, R33, R33 ;  /* 0x0000002121257220 */ /* 0x000fe20000410000 */
[----:B------:R-:W-:Y:S01]  /*3ca0*/  SHF.L.U32 R36, R36, 0x10, RZ ;  /* 0x0000001024247819 */ /* 0x000fe200000006ff */
[----:B------:R-:W-:Y:S01]  /*3cb0*/  FADD.FTZ R28, R28, R29 ;  /* 0x0000001d1c1c7221 */ /* 0x000fe20000010000 */
[----:B------:R-:W-:Y:S01]  /*3cc0*/  FADD.FTZ R31, R31, R32 ;  /* 0x000000201f1f7221 */ /* 0x000fe20000010000 */
[----:B------:R-:W-:Y:S01]  /*3cd0*/  FADD.FTZ R34, R30, R33 ;  /* 0x000000211e227221 */ /* 0x000fe20000010000 */
[----:B------:R-:W-:-:S02]  /*3ce0*/  IMAD.U32 R29, R8, 0x10000, RZ ;  /* 0x00010000081d7824 */ /* 0x000fc400078e00ff */
[----:B------:R-:W-:Y:S01]  /*3cf0*/  FFMA.FTZ R37, R30, R30, R37 ;  /* 0x0000001e1e257223 */ /* 0x000fe20000010025 */
[----:B------:R-:W-:Y:S01]  /*3d00*/  FADD.FTZ R28, R28, R35 ;  /* 0x000000231c1c7221 */ /* 0x000fe20000010000 */
[----:B------:R-:W-:Y:S01]  /*3d10*/  FMUL.FTZ R30, R36, R36 ;  /* 0x00000024241e7220 */ /* 0x000fe20000410000 */
[----:B------:R-:W-:Y:S01]  /*3d20*/  FADD.FTZ R31, R31, R34 ;  /* 0x000000221f1f7221 */ /* 0x000fe20000010000 */
[C---:B------:R-:W-:Y:S01]  /*3d30*/  FADD.FTZ R36, R29.reuse, R36 ;  /* 0x000000241d247221 */ /* 0x040fe20000010000 */
[----:B------:R-:W-:Y:S01]  /*3d40*/  FADD.FTZ R28, R28, R37 ;  /* 0x000000251c1c7221 */ /* 0x000fe20000010000 */
[----:B------:R-:W-:Y:S02]  /*3d50*/  FFMA.FTZ R29, R29, R29, R30 ;  /* 0x0000001d1d1d7223 */ /* 0x000fe4000001001e */
        /* <DEDUP_REMOVED lines=95> */
.L_x_4116:
[----:B------:R-:W-:Y:S05]  /*4350*/  BSYNC B0 ;  /* 0x0000000000007941 */ /* 0x000fea0003800000 */
.L_x_4115:
        /* <DEDUP_REMOVED lines=36> */
.L_x_4119:
[----:B-1----:R-:W2:Y:S04]  /*45a0*/  LDG.E.STRONG.GPU R40, desc[UR8][R38.64] ;  /* 0x0000000826287981 */ /* 0x002ea8000c1ef900 */
[----:B--2---:R-:W-:Y:S01]  /*45b0*/  CCTL.IVALL ;  /* 0x00000000ff00798f */ /* 0x004fe20002000000 */
[----:B------:R-:W-:Y:S05]  /*45c0*/  YIELD ;  /* 0x0000000000007946 */ /* 0x000fea0003800000 */
[----:B------:R-:W-:-:S13]  /*45d0*/  ISETP.NE.AND P6, PT, R40, R43, PT ;  /* 0x0000002b2800720c */ /* 0x000fda0003fc5270 */
[----:B------:R-:W-:Y:S05]  /*45e0*/  @P6 BRA `(.L_x_4119) ;  /* 0xfffffffc00ec6947 */ /* 0x000fea000383ffff */
.L_x_4118:
        /* <DEDUP_REMOVED lines=11> */
.L_x_4121:
        /* <DEDUP_REMOVED lines=63> */
.L_x_4120:
        /* <DEDUP_REMOVED lines=18> */
.L_x_4123:
[----:B------:R-:W-:Y:S05]  /*4bb0*/  BSYNC B0 ;  /* 0x0000000000007941 */ /* 0x000fea0003800000 */
.L_x_4122:
        /* <DEDUP_REMOVED lines=33> */
.L_x_4117:
        /* <DEDUP_REMOVED lines=29> */
[----:B------:R-:W-:Y:S01]  /*4fa0*/  IMAD.U32 R97, R22, 0x10000, RZ ;  /* 0x0001000016617824 */ /* 0x000fe200078e00ff */
[----:B------:R-:W-:Y:S01]  /*4fb0*/  SHF.L.U32 R20, R20, 0x10, RZ ;  /* 0x0000001014147819 */ /* 0x000fe200000006ff */
[----:B-1----:R-:W-:Y:S01]  /*4fc0*/  IMAD.WIDE R28, R41, 0x2, R28 ;  /* 0x00000002291c7825 */ /* 0x002fe200078e021c */
[----:B------:R-:W-:Y:S01]  /*4fd0*/  SHF.L.U32 R27, R27, 0x10, RZ ;  /* 0x000000101b1b7819 */ /* 0x000fe200000006ff */
[----:B------:R1:W2:Y:S02]  /*4fe0*/  @P5 MUFU.RSQ R98, R40 ;  /* 0x0000002800625308 */ /* 0x0002a40000001400 */
[----:B0-----:R-:W-:Y:S01]  /*4ff0*/  IMAD.WIDE R38, R41, 0x2, R38 ;  /* 0x0000000229267825 */ /* 0x001fe200078e0226 */
[----:B------:R-:W3:Y:S04]  /*5000*/  LDG.E.U16 R6, desc[UR8][R28.64] ;  /* 0x000000081c067981 */ /* 0x000ee8000c1e1500 */
[----:B------:R-:W4:Y:S04]  /*5010*/  LDG.E.U16 R41, desc[UR8][R38.64] ;  /* 0x0000000826297981 */ /* 0x000f28000c1e1500 */
[----:B------:R0:W5:Y:S04]  /*5020*/  LDG.E.U16 R99, desc[UR8][R28.64+0x2] ;  /* 0x000002081c637981 */ /* 0x000168000c1e1500 */
[----:B------:R2:W5:Y:S01]  /*5030*/  LDG.E.U16 R105, desc[UR8][R38.64+0x2] ;  /* 0x0000020826697981 */ /* 0x000562000c1e1500 */
[----:B------:R-:W-:Y:S01]  /*5040*/  IMAD.U32 R22, R45, 0x10000, RZ ;  /* 0x000100002d167824 */ /* 0x000fe200078e00ff */
[----:B------:R-:W-:Y:S01]  /*5050*/  SHF.L.U32 R12, R12, 0x10, RZ ;  /* 0x000000100c0c7819 */ /* 0x000fe200000006ff */
[----:B------:R-:W-:Y:S01]  /*5060*/  IMAD.U32 R18, R18, 0x10000, RZ ;  /* 0x0001000012127824 */ /* 0x000fe200078e00ff */
[----:B------:R-:W-:Y:S01]  /*5070*/  SHF.L.U32 R92, R9, 0x10, RZ ;  /* 0x00000010095c7819 */ /* 0x000fe200000006ff */
[----:B------:R-:W-:Y:S01]  /*5080*/  IMAD.U32 R43, R13, 0x10000, RZ ;  /* 0x000100000d2b7824 */ /* 0x000fe200078e00ff */
[----:B------:R-:W-:Y:S01]  /*5090*/  SHF.L.U32 R9, R15, 0x10, RZ ;  /* 0x000000100f097819 */ /* 0x000fe200000006ff */
[----:B0-----:R-:W-:Y:S01]  /*50a0*/  IMAD.U32 R29, R50, 0x10000, RZ ;  /* 0x00010000321d7824 */ /* 0x001fe200078e00ff */
[----:B------:R-:W-:Y:S01]  /*50b0*/  SHF.L.U32 R25, R25, 0x10, RZ ;  /* 0x0000001019197819 */ /* 0x000fe200000006ff */
[----:B-1----:R-:W-:Y:S01]  /*50c0*/  IMAD.U32 R40, R55, 0x10000, RZ ;  /* 0x0001000037287824 */ /* 0x002fe200078e00ff */
[----:B--2---:R-:W-:Y:S01]  /*50d0*/  SHF.L.U32 R39, R51, 0x10, RZ ;  /* 0x0000001033277819 */ /* 0x004fe200000006ff */
        /* <DEDUP_REMOVED lines=69> */
[----:B------:R-:W-:Y:S01]  /*5530*/  PRMT R118, R54, 0x7632, R118 ;  /* 0x0000763236767816 */ /* 0x000fe20000000076 */
[----:B------:R-:W-:Y:S01]  /*5540*/  IMAD.U32 R60, R60, 0x10000, RZ ;  /* 0x000100003c3c7824 */ /* 0x000fe200078e00ff */
[----:B------:R-:W-:Y:S01]  /*5550*/  PRMT R55, R55, 0x7632, R55 ;  /* 0x0000763237377816 */ /* 0x000fe20000000037 */
[----:B------:R-:W-:Y:S01]  /*5560*/  IMAD.U32 R74, R74, 0x10000, RZ ;  /* 0x000100004a4a7824 */ /* 0x000fe200078e00ff */
[----:B------:R-:W-:Y:S01]  /*5570*/  PRMT R54, R8, 0x7632, R54 ;  /* 0x0000763208367816 */ /* 0x000fe20000000036 */
[----:B------:R-:W-:Y:S01]  /*5580*/  IMAD.U32 R110, R33, 0x10000, RZ ;  /* 0x00010000216e7824 */ /* 0x000fe200078e00ff */
[----:B------:R-:W-:Y:S01]  /*5590*/  SHF.L.U32 R115, R42, 0x10, RZ ;  /* 0x000000102a737819 */ /* 0x000fe200000006ff */
[----:B------:R-:W-:Y:S01]  /*55a0*/  FADD.FTZ R74, -R56, R74 ;  /* 0x0000004a384a7221 */ /* 0x000fe20000010100 */
[----:B------:R-:W-:-:S02]  /*55b0*/  ISETP.NE.AND P6, PT, RZ, UR10, PT ;  /* 0x0000000aff007c0c */ /* 0x000fc4000bfc5270 */
[----:B------:R-:W-:Y:S01]  /*55c0*/  SHF.L.U32 R58, R58, 0x10, RZ ;  /* 0x000000103a3a7819 */ /* 0x000fe200000006ff */
[-C--:B------:R-:W-:Y:S01]  /*55d0*/  FMUL.FTZ R74, R74, R98.reuse ;  /* 0x000000624a4a7220 */ /* 0x080fe20000410000 */
[----:B------:R-:W-:Y:S02]  /*55e0*/  SHF.L.U32 R59, R59, 0x10, RZ ;  /* 0x000000103b3b7819 */ /* 0x000fe400000006ff */
[----:B------:R-:W-:Y:S02]  /*55f0*/  SHF.L.U32 R61, R61, 0x10, RZ ;  /* 0x000000103d3d7819 */ /* 0x000fe400000006ff */
        /* <DEDUP_REMOVED lines=9> */
[-C--:B------:R-:W-:Y:S01]  /*5690*/  FMUL.FTZ R76, R76, R98.reuse ;  /* 0x000000624c4c7220 */ /* 0x080fe20000410000 */
        /* <DEDUP_REMOVED lines=17> */
[-C--:B------:R-:W-:Y:S01]  /*57b0*/  FMUL.FTZ R75, R75, R98.reuse ;  /* 0x000000624b4b7220 */ /* 0x080fe20000410000 */
[----:B------:R-:W-:Y:S01]  /*57c0*/  SHF.L.U32 R55, R55, 0x10, RZ ;  /* 0x0000001037377819 */ /* 0x000fe200000006ff */
[-C--:B------:R-:W-:Y:S01]  /*57d0*/  FMUL.FTZ R71, R71, R98.reuse ;  /* 0x0000006247477220 */ /* 0x080fe20000410000 */
[----:B------:R-:W-:Y:S01]  /*57e0*/  SHF.L.U32 R54, R54, 0x10, RZ ;  /* 0x0000001036367819 */ /* 0x000fe200000006ff */
[-C--:B------:R-:W-:Y:S01]  /*57f0*/  FMUL.FTZ R70, R70, R98.reuse ;  /* 0x0000006246467220 */ /* 0x080fe20000410000 */
[-C--:B------:R-:W-:Y:S01]  /*5800*/  FMUL.FTZ R62, R62, R98.reuse ;  /* 0x000000623e3e7220 */ /* 0x080fe20000410000 */
[----:B------:R-:W-:Y:S01]  /*5810*/  FADD.FTZ R60, -R56, R55 ;  /* 0x00000037383c7221 */ /* 0x000fe20000010100 */
        /* <DEDUP_REMOVED lines=10> */
[----:B---3--:R-:W-:-:S02]  /*58c0*/  HADD2.F32 R45, -RZ, R6.H0_H0 ;  /* 0x20000006ff2d7230 */ /* 0x008fc40000004100 */
[--C-:B------:R-:W-:Y:S01]  /*58d0*/  FADD.FTZ R6, R14, -R56.reuse ;  /* 0x800000380e067221 */ /* 0x100fe20000010000 */
[--C-:B------:R-:W-:Y:S01]  /*58e0*/  FADD.FTZ R14, R20, -R56.reuse ;  /* 0x80000038140e7221 */ /* 0x100fe20000010000 */
[--C-:B------:R-:W-:Y:S01]  /*58f0*/  FADD.FTZ R20, R27, -R56.reuse ;  /* 0x800000381b147221 */ /* 0x100fe20000010000 */
[----:B------:R-:W-:Y:S01]  /*5900*/  SHF.L.U32 R27, R49, 0x10, RZ ;  /* 0x00000010311b7819 */ /* 0x000fe200000006ff */
[----:B----4-:R-:W-:Y:S01]  /*5910*/  HADD2.F32 R41, -RZ, R41.H0_H0 ;  /* 0x20000029ff297230 */ /* 0x010fe20000004100 */
        /* <DEDUP_REMOVED lines=73> */
[----:B-----5:R-:W-:-:S02]  /*5db0*/  HADD2.F32 R99, -RZ, R99.H0_H0 ;  /* 0x20000063ff637230 */ /* 0x020fc40000004100 */
[-C--:B------:R-:W-:Y:S01]  /*5dc0*/  FMUL.FTZ R63, R63, R98.reuse ;  /* 0x000000623f3f7220 */ /* 0x080fe20000410000 */
[----:B------:R-:W-:Y:S02]  /*5dd0*/  HADD2.F32 R105, -RZ, R105.H0_H0 ;  /* 0x20000069ff697230 */ /* 0x000fe40000004100 */
        /* <DEDUP_REMOVED lines=59> */
.L_x_4124:
        /* <DEDUP_REMOVED lines=16> */
.L_x_4126:
[----:B------:R-:W-:Y:S05]  /*6290*/  BSYNC B0 ;  /* 0x0000000000007941 */ /* 0x000fea0003800000 */
.L_x_4125:
        /* <DEDUP_REMOVED lines=11> */
.L_x_4127:
        /* <DEDUP_REMOVED lines=16> */
.L_x_4129:
[----:B------:R-:W-:Y:S05]  /*6450*/  BSYNC B0 ;  /* 0x0000000000007941 */ /* 0x000fea0003800000 */
.L_x_4128:
        /* <DEDUP_REMOVED lines=11> */
.L_x_4130:
        /* <DEDUP_REMOVED lines=16> */
.L_x_4132:
[----:B------:R-:W-:Y:S05]  /*6610*/  BSYNC B0 ;  /* 0x0000000000007941 */ /* 0x000fea0003800000 */
.L_x_4131:
        /* <DEDUP_REMOVED lines=12> */
.L_x_4133:
        /* <DEDUP_REMOVED lines=16> */
.L_x_4135:
[----:B------:R-:W-:Y:S05]  /*67e0*/  BSYNC B0 ;  /* 0x0000000000007941 */ /* 0x000fea0003800000 */
.L_x_4134:
        /* <DEDUP_REMOVED lines=11> */
.L_x_4136:
        /* <DEDUP_REMOVED lines=16> */
.L_x_4138:
[----:B------:R-:W-:Y:S05]  /*69a0*/  BSYNC B0 ;  /* 0x0000000000007941 */ /* 0x000fea0003800000 */
.L_x_4137:
        /* <DEDUP_REMOVED lines=11> */
.L_x_4139:
        /* <DEDUP_REMOVED lines=16> */
.L_x_4141:
[----:B------:R-:W-:Y:S05]  /*6b60*/  BSYNC B0 ;  /* 0x0000000000007941 */ /* 0x000fea0003800000 */
.L_x_4140:
        /* <DEDUP_REMOVED lines=11> */
.L_x_4142:
        /* <DEDUP_REMOVED lines=16> */
.L_x_4144:
[----:B------:R-:W-:Y:S05]  /*6d20*/  BSYNC B0 ;  /* 0x0000000000007941 */ /* 0x000fea0003800000 */
.L_x_4143:
        /* <DEDUP_REMOVED lines=11> */
.L_x_4145:
        /* <DEDUP_REMOVED lines=16> */
.L_x_4147:
[----:B------:R-:W-:Y:S05]  /*6ee0*/  BSYNC B0 ;  /* 0x0000000000007941 */ /* 0x000fea0003800000 */
.L_x_4146:
        /* <DEDUP_REMOVED lines=11> */
.L_x_4148:
        /* <DEDUP_REMOVED lines=16> */
.L_x_4150:
[----:B------:R-:W-:Y:S05]  /*70a0*/  BSYNC B0 ;  /* 0x0000000000007941 */ /* 0x000fea0003800000 */
.L_x_4149:
        /* <DEDUP_REMOVED lines=11> */
.L_x_4151:
        /* <DEDUP_REMOVED lines=16> */
.L_x_4153:
[----:B------:R-:W-:Y:S05]  /*7260*/  BSYNC B0 ;  /* 0x0000000000007941 */ /* 0x000fea0003800000 */
.L_x_4152:
        /* <DEDUP_REMOVED lines=11> */
.L_x_4154:
        /* <DEDUP_REMOVED lines=16> */
.L_x_4156:
[----:B------:R-:W-:Y:S05]  /*7420*/  BSYNC B0 ;  /* 0x0000000000007941 */ /* 0x000fea0003800000 */
.L_x_4155:
        /* <DEDUP_REMOVED lines=11> */
.L_x_4157:
        /* <DEDUP_REMOVED lines=16> */
.L_x_4159:
[----:B------:R-:W-:Y:S05]  /*75e0*/  BSYNC B0 ;  /* 0x0000000000007941 */ /* 0x000fea0003800000 */
.L_x_4158:
        /* <DEDUP_REMOVED lines=11> */
.L_x_4160:
        /* <DEDUP_REMOVED lines=16> */
.L_x_4162:
[----:B------:R-:W-:Y:S05]  /*77a0*/  BSYNC B0 ;  /* 0x0000000000007941 */ /* 0x000fea0003800000 */
.L_x_4161:
        /* <DEDUP_REMOVED lines=11> */
.L_x_4163:
        /* <DEDUP_REMOVED lines=16> */
.L_x_4165:
[----:B------:R-:W-:Y:S05]  /*7960*/  BSYNC B0 ;  /* 0x0000000000007941 */ /* 0x000fea0003800000 */
.L_x_4164:
        /* <DEDUP_REMOVED lines=11> */
.L_x_4166:
        /* <DEDUP_REMOVED lines=16> */
.L_x_4168:
[----:B------:R-:W-:Y:S05]  /*7b20*/  BSYNC B0 ;  /* 0x0000000000007941 */ /* 0x000fea0003800000 */
.L_x_4167:
        /* <DEDUP_REMOVED lines=11> */
.L_x_4169:
        /* <DEDUP_REMOVED lines=16> */
.L_x_4171:
[----:B------:R-:W-:Y:S05]  /*7ce0*/  BSYNC B0 ;  /* 0x0000000000007941 */ /* 0x000fea0003800000 */
.L_x_4170:
        /* <DEDUP_REMOVED lines=11> */
.L_x_4172:
        /* <DEDUP_REMOVED lines=15> */
.L_x_4174:
[----:B------:R-:W-:Y:S05]  /*7e90*/  BSYNC B0 ;  /* 0x0000000000007941 */ /* 0x000fea0003800000 */
.L_x_4173:
        /* <DEDUP_REMOVED lines=11> */
.L_x_4175:
        /* <DEDUP_REMOVED lines=15> */
.L_x_4177:
[----:B------:R-:W-:Y:S05]  /*8040*/  BSYNC B0 ;  /* 0x0000000000007941 */ /* 0x000fea0003800000 */
.L_x_4176:
        /* <DEDUP_REMOVED lines=11> */
.L_x_4178:
        /* <DEDUP_REMOVED lines=15> */
.L_x_4180:
[----:B------:R-:W-:Y:S05]  /*81f0*/  BSYNC B0 ;  /* 0x0000000000007941 */ /* 0x000fea0003800000 */
.L_x_4179:
        /* <DEDUP_REMOVED lines=11> */
.L_x_4181:
        /* <DEDUP_REMOVED lines=15> */
.L_x_4183:
[----:B------:R-:W-:Y:S05]  /*83a0*/  BSYNC B0 ;  /* 0x0000000000007941 */ /* 0x000fea0003800000 */
.L_x_4182:
        /* <DEDUP_REMOVED lines=11> */
.L_x_4184:
        /* <DEDUP_REMOVED lines=15> */
.L_x_4186:
[----:B------:R-:W-:Y:S05]  /*8550*/  BSYNC B0 ;  /* 0x0000000000007941 */ /* 0x000fea0003800000 */
.L_x_4185:
        /* <DEDUP_REMOVED lines=11> */
.L_x_4187:
        /* <DEDUP_REMOVED lines=15> */
.L_x_4189:
[----:B------:R-:W-:Y:S05]  /*8700*/  BSYNC B0 ;  /* 0x0000000000007941 */ /* 0x000fea0003800000 */
.L_x_4188:
        /* <DEDUP_REMOVED lines=11> */
.L_x_4190:
        /* <DEDUP_REMOVED lines=15> */
.L_x_4192:
[----:B------:R-:W-:Y:S05]  /*88b0*/  BSYNC B0 ;  /* 0x0000000000007941 */ /* 0x000fea0003800000 */
.L_x_4191:
        /* <DEDUP_REMOVED lines=11> */
.L_x_4193:
        /* <DEDUP_REMOVED lines=17> */
.L_x_4195:
[----:B------:R-:W-:Y:S05]  /*8a80*/  BSYNC B0 ;  /* 0x0000000000007941 */ /* 0x000fea0003800000 */
.L_x_4194:
        /* <DEDUP_REMOVED lines=11> */
.L_x_4196:
        /* <DEDUP_REMOVED lines=17> */
.L_x_4198:
[----:B------:R-:W-:Y:S05]  /*8c50*/  BSYNC B0 ;  /* 0x0000000000007941 */ /* 0x000fea0003800000 */
.L_x_4197:
        /* <DEDUP_REMOVED lines=11> */
.L_x_4199:
        /* <DEDUP_REMOVED lines=17> */
.L_x_4201:
[----:B------:R-:W-:Y:S05]  /*8e20*/  BSYNC B0 ;  /* 0x0000000000007941 */ /* 0x000fea0003800000 */
.L_x_4200:
        /* <DEDUP_REMOVED lines=11> */
.L_x_4202:
        /* <DEDUP_REMOVED lines=16> */
.L_x_4204:
[----:B------:R-:W-:Y:S05]  /*8fe0*/  BSYNC B0 ;  /* 0x0000000000007941 */ /* 0x000fea0003800000 */
.L_x_4203:
        /* <DEDUP_REMOVED lines=11> */
.L_x_4205:
        /* <DEDUP_REMOVED lines=16> */
.L_x_4207:
[----:B------:R-:W-:Y:S05]  /*91a0*/  BSYNC B0 ;  /* 0x0000000000007941 */ /* 0x000fea0003800000 */
.L_x_4206:
        /* <DEDUP_REMOVED lines=11> */
.L_x_4208:
        /* <DEDUP_REMOVED lines=16> */
.L_x_4210:
[----:B------:R-:W-:Y:S05]  /*9360*/  BSYNC B0 ;  /* 0x0000000000007941 */ /* 0x000fea0003800000 */
.L_x_4209:
        /* <DEDUP_REMOVED lines=11> */
.L_x_4211:
        /* <DEDUP_REMOVED lines=16> */
.L_x_4213:
[----:B------:R-:W-:Y:S05]  /*9520*/  BSYNC B0 ;  /* 0x0000000000007941 */ /* 0x000fea0003800000 */
.L_x_4212:
        /* <DEDUP_REMOVED lines=11> */
.L_x_4214:
        /* <DEDUP_REMOVED lines=16> */
.L_x_4216:
[----:B------:R-:W-:Y:S05]  /*96e0*/  BSYNC B0 ;  /* 0x0000000000007941 */ /* 0x000fea0003800000 */
.L_x_4215:
        /* <DEDUP_REMOVED lines=11> */
.L_x_4217:
        /* <DEDUP_REMOVED lines=17> */
.L_x_4219:
[----:B------:R-:W-:Y:S05]  /*98b0*/  BSYNC B0 ;  /* 0x0000000000007941 */ /* 0x000fea0003800000 */
.L_x_4218:
[----:B0-----:R-:W0:Y:S01]  /*98c0*/  LDC R7, c[0x0][0x10] ;  /* 0x00000400ff077b82 */ /* 0x001e220000000800 */
[----:B------:R-:W-:Y:S02]  /*98d0*/  IADD3 R3, R3, 0x1, RZ ;  /* 0x0000000103037810 */ /* 0x000fe40007ffe0ff */
[----:B0-----:R-:W-:-:S04]  /*98e0*/  IADD3 R2, R7, R2, RZ ;  /* 0x0000000207027210 */ /* 0x001fc80007ffe0ff */
[----:B------:R-:W-:-:S13]  /*98f0*/  ISETP.GE.AND P5, PT, R2, UR4, PT ;  /* 0x0000000402007c0c */ /* 0x000fda000bfa6270 */
[----:B------:R-:W-:Y:S05]  /*9900*/  @!P5 BRA `(.L_x_4220) ;  /* 0xffffff7000ccd947 */ /* 0x000fea000383ffff */
[----:B------:R-:W-:Y:S05]  /*9910*/  EXIT ;  /* 0x000000000000794d */ /* 0x000fea0003800000 */
.L_x_4221:
        /* <DEDUP_REMOVED lines=14> */
.L_x_5640:


//--------------------- .text._Z35group_norm_nhwc_fwd_one_pass_kernelI11Bf16IOFp16WLi512ELi120ELi480EEv26Group_norm_nhwc_fwd_params --------------------------
	.section	.text._Z35group_norm_nhwc_fwd_one_pass_kernelI11Bf16IOFp16WLi512ELi120ELi480EEv26Group_norm_nhwc_fwd_params,"ax",@progbits
	.align	128
        .global         _Z35group_norm_nhwc_fwd_one_pass_kernelI11Bf16IOFp16WLi512ELi120ELi480EEv26Group_norm_nhwc_fwd_params
        .type           _Z35group_norm_nhwc_fwd_one_pass_kernelI11Bf16IOFp16WLi512ELi120ELi480EEv26Group_norm_nhwc_fwd_params,@function
        .size           _Z35group_norm_nhwc_fwd_one_pass_kernelI11Bf16IOFp16WLi512ELi120ELi480EEv26Group_norm_nhwc_fwd_params,(.L_x_5641 - _Z35group_norm_nhwc_fwd_one_pass_kernelI11Bf16IOFp16WLi512ELi120ELi480EEv26Group_norm_nhwc_fwd_params)
        .other          _Z35group_norm_nhwc_fwd_one_pass_kernelI11Bf16IOFp16WLi512ELi120ELi480EEv26Group_norm_nhwc_fwd_params,@"STO_CUDA_ENTRY STV_DEFAULT"
_Z35group_norm_nhwc_fwd_one_pass_kernelI11Bf16IOFp16WLi512ELi120ELi480EEv26Group_norm_nhwc_fwd_params:
.text._Z35group_norm_nhwc_fwd_one_pass_kernelI11Bf16IOFp16WLi512ELi120ELi480EEv26Group_norm_nhwc_fwd_params:
        /* <DEDUP_REMOVED lines=19> */
.L_x_4238:
        /* <DEDUP_REMOVED lines=1869> */
[----:B------:R-:W-:Y:S01]  /*7600*/  FADD.FTZ R11, R11, R41 ;  /* 0x000000290b0b7221 */ /* 0x000fe20000010000 */
[----:B------:R-:W-:-:S02]  /*7610*/  FADD.FTZ R10, R10, R17 ;  /* 0x000000110a0a7221 */ /* 0x000fc40000010000 */
[----:B------:R-:W4:Y:S04]  /*7620*/  LDL.LU R40, [R1+0x1b4] ;  /* 0x0001b40001287983 */ /* 0x000f280000300800 */
        /* <DEDUP_REMOVED lines=10> */
[----:B------:R-:W-:Y:S01]  /*76d0*/  SHF.L.U32 R41, R41, 0x10, RZ ;  /* 0x0000001029297819 */ /* 0x000fe200000006ff */
[----:B------:R-:W-:Y:S02]  /*76e0*/  FMUL.FTZ R16, R40, R40 ;  /* 0x0000002828107220 */ /* 0x000fe40000410000 */
[----:B------:R-:W-:Y:S02]  /*76f0*/  FADD.FTZ R10, R10, R15 ;  /* 0x0000000f0a0a7221 */ /* 0x000fe40000010000 */
[C---:B------:R-:W-:Y:S01]  /*7700*/  FADD.FTZ R40, R41.reuse, R40 ;  /* 0x0000002829287221 */ /* 0x040fe20000010000 */
[----:B------:R-:W-:Y:S01]  /*7710*/  FFMA.FTZ R16, R41, R41, R16 ;  /* 0x0000002929107223 */ /* 0x000fe20000010010 */
[----:B------:R-:W-:-:S02]  /*7720*/  IMAD.U32 R15, R7, 0x10000, RZ ;  /* 0x00010000070f7824 */ /* 0x000fc400078e00ff */
[----:B------:R-:W-:Y:S01]  /*7730*/  FADD.FTZ R41, R10, R40 ;  /* 0x000000280a297221 */ /* 0x000fe20000010000 */
[----:B------:R-:W-:Y:S01]  /*7740*/  FADD.FTZ R11, R11, R16 ;  /* 0x000000100b0b7221 */ /* 0x000fe20000010000 */
[----:B------:R-:W3:Y:S01]  /*7750*/  LDL.LU R10, [R1+0x1cc] ;  /* 0x0001cc00010a7983 */ /* 0x000ee20000300800 */
[----:B------:R-:W-:-:S03]  /*7760*/  FMUL.FTZ R40, R15, R15 ;  /* 0x0000000f0f287220 */ /* 0x000fc60000410000 */
[----:B------:R-:W4:Y:S04]  /*7770*/  LDL.LU R16, [R1+0x1d8] ;  /* 0x0001d80001107983 */ /* 0x000f280000300800 */
[----:B------:R-:W4:Y:S01]  /*7780*/  LDL.LU R7, [R1+0x1f4] ;  /* 0x0001f40001077983 */ /* 0x000f220000300800 */
[----:B--2---:R-:W-:-:S05]  /*7790*/  SHF.L.U32 R17, R17, 0x10, RZ ;  /* 0x0000001011117819 */ /* 0x004fca00000006ff */
[C---:B------:R-:W-:Y:S01]  /*77a0*/  FADD.FTZ R15, R17.reuse, R15 ;  /* 0x0000000f110f7221 */ /* 0x040fe20000010000 */
[----:B------:R-:W-:Y:S02]  /*77b0*/  FFMA.FTZ R40, R17, R17, R40 ;  /* 0x0000001111287223 */ /* 0x000fe40000010028 */
[----:B------:R-:W2:Y:S01]  /*77c0*/  LDL.LU R17, [R1+0x1c4] ;  /* 0x0001c40001117983 */ /* 0x000ea20000300800 */
[----:B------:R-:W-:Y:S01]  /*77d0*/  FADD.FTZ R41, R41, R15 ;  /* 0x0000000f29297221 */ /* 0x000fe20000010000 */
[----:B---3--:R-:W-:Y:S01]  /*77e0*/  IMAD.U32 R10, R10, 0x10000, RZ ;  /* 0x000100000a0a7824 */ /* 0x008fe200078e00ff */
[----:B----4-:R-:W-:-:S03]  /*77f0*/  SHF.L.U32 R16, R16, 0x10, RZ ;  /* 0x0000001010107819 */ /* 0x010fc600000006ff */
[----:B------:R-:W-:Y:S01]  /*7800*/  FMUL.FTZ R15, R10, R10 ;  /* 0x0000000a0a0f7220 */ /* 0x000fe20000410000 */
[----:B------:R-:W-:-:S03]  /*7810*/  FADD.FTZ R11, R11, R40 ;  /* 0x000000280b0b7221 */ /* 0x000fc60000010000 */
[C---:B------:R-:W-:Y:S01]  /*7820*/  FFMA.FTZ R15, R16.reuse, R16, R15 ;  /* 0x00000010100f7223 */ /* 0x040fe2000001000f */
[----:B------:R-:W-:Y:S01]  /*7830*/  FADD.FTZ R10, R16, R10 ;  /* 0x0000000a100a7221 */ /* 0x000fe20000010000 */
[----:B------:R-:W-:Y:S02]  /*7840*/  SHF.L.U32 R16, R6, 0x10, RZ ;  /* 0x0000001006107819 */ /* 0x000fe400000006ff */
        /* <DEDUP_REMOVED lines=12> */
[----:B--2---:R-:W-:-:S04]  /*7910*/  IMAD.U32 R15, R15, 0x10000, RZ ;  /* 0x000100000f0f7824 */ /* 0x004fc800078e00ff */
[----:B------:R-:W-:Y:S01]  /*7920*/  FMUL.FTZ R17, R15, R15 ;  /* 0x0000000f0f117220 */ /* 0x000fe20000410000 */
[----:B----4-:R-:W-:-:S05]  /*7930*/  SHF.L.U32 R16, R16, 0x10, RZ ;  /* 0x0000001010107819 */ /* 0x010fca00000006ff */
        /* <DEDUP_REMOVED lines=507> */
.L_x_4223:
[----:B------:R-:W-:Y:S05]  /*98f0*/  BSYNC B0 ;  /* 0x0000000000007941 */ /* 0x000fea0003800000 */
.L_x_4222:
        /* <DEDUP_REMOVED lines=34> */
.L_x_4227:
[----:B------:R-:W2:Y:S04]  /*9b20*/  LDG.E.STRONG.GPU R4, desc[UR12][R16.64] ;  /* 0x0000000c10047981 */ /* 0x000ea8000c1ef900 */
[----:B--2---:R-:W-:Y:S04]  /*9b30*/  CCTL.IVALL ;  /* 0x00000000ff00798f */ /* 0x004fe80002000000 */
[----:B------:R0:W-:Y:S01]  /*9b40*/  STL [R1], R4 ;  /* 0x0000000401007387 */ /* 0x0001e20000100800 */
[----:B------:R-:W-:-:S13]  /*9b50*/  ISETP.NE.AND P1, PT, R4, UR6, PT ;  /* 0x0000000604007c0c */ /* 0x000fda000bf25270 */
[----:B0-----:R-:W-:Y:S05]  /*9b60*/  @P1 BRA `(.L_x_4227) ;  /* 0xfffffffc00ec1947 */ /* 0x001fea000383ffff */
.L_x_4226:
[----:B------:R-:W-:Y:S05]  /*9b70*/  BSYNC B0 ;  /* 0x0000000000007941 */ /* 0x000fea0003800000 */
.L_x_4225:
        /* <DEDUP_REMOVED lines=18> */
.L_x_4231:
        /* <DEDUP_REMOVED lines=115> */
.L_x_4230:
        /* <DEDUP_REMOVED lines=61> */
.L_x_4232:
[----:B------:R-:W-:-:S13]  /*a7a0*/  ISETP.NE.OR P1, PT, R14, RZ, P1 ;  /* 0x000000ff0e00720c */ /* 0x000fda0000f25670 */
[----:B------:R-:W-:Y:S05]  /*a7b0*/  @!P1 BRA `(.L_x_4228) ;  /* 0x00000000007c9947 */ /* 0x000fea0003800000 */
.L_x_4229:
        /* <DEDUP_REMOVED lines=31> */
.L_x_4228:
        /* <DEDUP_REMOVED lines=11> */
.L_x_4234:
[----:B------:R-:W-:Y:S05]  /*aa60*/  BSYNC B0 ;  /* 0x0000000000007941 */ /* 0x000fea0003800000 */
.L_x_4233:
        /* <DEDUP_REMOVED lines=19> */
.L_x_4224:
        /* <DEDUP_REMOVED lines=49> */
[----:B--2---:R-:W-:Y:S02]  /*aeb0*/  HADD2.F32 R20, -RZ, R20.H0_H0 ;  /* 0x20000014ff147230 */ /* 0x004fe40000004100 */
[----:B---3--:R-:W-:Y:S02]  /*aec0*/  HADD2.F32 R22, -RZ, R22.H0_H0 ;  /* 0x20000016ff167230 */ /* 0x008fe40000004100 */
[----:B----4-:R-:W-:Y:S02]  /*aed0*/  HADD2.F32 R23, -RZ, R23.H0_H0 ;  /* 0x20000017ff177230 */ /* 0x010fe40000004100 */
[----:B01----:R-:W-:-:S07]  /*aee0*/  HADD2.F32 R25, -RZ, R25.H0_H0 ;  /* 0x20000019ff197230 */ /* 0x003fce0000004100 */
.L_x_4237:
        /* <DEDUP_REMOVED lines=147> */
.L_x_4236:
[----:B------:R-:W-:Y:S05]  /*b820*/  BSYNC B0 ;  /* 0x0000000000007941 */ /* 0x000fea0003800000 */
.L_x_4235:
        /* <DEDUP_REMOVED lines=11> */
.L_x_4239:
        /* <DEDUP_REMOVED lines=10> */
.L_x_5641:


//--------------------- .text._Z35group_norm_nhwc_fwd_one_pass_kernelI11Fp16IOFp32WLi64ELi120ELi480EEv26Group_norm_nhwc_fwd_params --------------------------
	.section	.text._Z35group_norm_nhwc_fwd_one_pass_kernelI11Fp16IOFp32WLi64ELi120ELi480EEv26Group_norm_nhwc_fwd_params,"ax",@progbits
	.align	128
        .global         _Z35group_norm_nhwc_fwd_one_pass_kernelI11Fp16IOFp32WLi64ELi120ELi480EEv26Group_norm_nhwc_fwd_params
        .type           _Z35group_norm_nhwc_fwd_one_pass_kernelI11Fp16IOFp32WLi64ELi120ELi480EEv26Group_norm_nhwc_fwd_params,@function
        .size           _Z35group_norm_nhwc_fwd_one_pass_kernelI11Fp16IOFp32WLi64ELi120ELi480EEv26Group_norm_nhwc_fwd_params,(.L_x_5642 - _Z35group_norm_nhwc_fwd_one_pass_kernelI11Fp16IOFp32WLi64ELi120ELi480EEv26Group_norm_nhwc_fwd_params)
        .other          _Z35group_norm_nhwc_fwd_one_pass_kernelI11Fp16IOFp32WLi64ELi120ELi480EEv26Group_norm_nhwc_fwd_params,@"STO_CUDA_ENTRY STV_DEFAULT"
_Z35group_norm_nhwc_fwd_one_pass_kernelI11Fp16IOFp32WLi64ELi120ELi480EEv26Group_norm_nhwc_fwd_params:
.text._Z35group_norm_nhwc_fwd_one_pass_kernelI11Fp16IOFp32WLi64ELi120ELi480EEv26Group_norm_nhwc_fwd_params:
[----:B------:R-:W-:Y:S08]  /*0000*/  LDC R1, c[0x0][0x28] ;  /* 0x00000a00ff017b82 */ /* 0x000ff00000000800 */
[----:B------:R-:W0:Y:S01]  /*0010*/  S2UR UR7, SR_CTAID.Y ;  /* 0x00000000000779c3 */ /* 0x000e220000002600 */
[----:B------:R-:W-:Y:S01]  /*0020*/  ULDC UR5, c[0x0][0x288] ;  /* 0x0000a20000057ab9 */ /* 0x000fe20000000800 */
[----:B------:R-:W-:-:S02]  /*0030*/  ULDC UR4, c[0x0][0x258] ;  /* 0x0000960000047ab9 */ /* 0x000fc40000000800 */
[----:B------:R-:W-:-:S04]  /*0040*/  UIMAD UR5, UR5, UR4, URZ ;  /* 0x00000004050572a4 */ /* 0x000fc8000f8e023f */
[----:B0-----:R-:W-:-:S06]  /*0050*/  UISETP.GE.AND UP0, UPT, UR7, UR5, UPT ;  /* 0x000000050700728c */ /* 0x001fcc000bf06270 */
[----:B------:R-:W-:-:S13]  /*0060*/  PLOP3.LUT P0, PT, PT, PT, UP0, 0x80, 0x0 ;  /* 0x000000000000781c */ /* 0x000fda0003f0f008 */
        /* <DEDUP_REMOVED lines=16> */
[----:B------:R-:W-:Y:S01]  /*0170*/  IMAD R6, R5, -0x3c, R0 ;  /* 0xffffffc405067824 */ /* 0x000fe200078e0200 */
[----:B------:R-:W-:Y:S02]  /*0180*/  UMOV UR6, UR7 ;  /* 0x0000000700067c82 */ /* 0x000fe40008000000 */
[----:B------:R-:W-:-:S02]  /*0190*/  IADD3 R3, R21, 0x8, RZ ;  /* 0x0000000815037810 */ /* 0x000fc40007ffe0ff */
[C---:B------:R-:W-:Y:S02]  /*01a0*/  IADD3 R4, R21.reuse, 0x10, RZ ;  /* 0x0000001015047810 */ /* 0x040fe40007ffe0ff */
[C---:B------:R-:W-:Y:S02]  /*01b0*/  IADD3 R5, R21.reuse, 0x18, RZ ;  /* 0x0000001815057810 */ /* 0x040fe40007ffe0ff */
[----:B------:R-:W-:Y:S02]  /*01c0*/  ISETP.LT.U32.AND P1, PT, R21, UR10, PT ;  /* 0x0000000a15007c0c */ /* 0x000fe4000bf21070 */
[----:B------:R-:W-:Y:S02]  /*01d0*/  SHF.R.S32.HI R7, RZ, 0x1f, R21 ;  /* 0x0000001fff077819 */ /* 0x000fe40000011415 */
[----:B------:R-:W-:Y:S02]  /*01e0*/  ISETP.LT.U32.AND P2, PT, R3, UR10, PT ;  /* 0x0000000a03007c0c */ /* 0x000fe4000bf41070 */
[----:B------:R-:W-:-:S02]  /*01f0*/  ISETP.LT.U32.AND P3, PT, R4, UR10, PT ;  /* 0x0000000a04007c0c */ /* 0x000fc4000bf61070 */
[----:B------:R-:W-:Y:S02]  /*0200*/  SHF.R.S32.HI R9, RZ, 0x1f, R3 ;  /* 0x0000001fff097819 */ /* 0x000fe40000011403 */
[----:B------:R-:W-:Y:S02]  /*0210*/  SHF.R.S32.HI R11, RZ, 0x1f, R4 ;  /* 0x0000001fff0b7819 */ /* 0x000fe40000011404 */
[----:B------:R-:W-:Y:S02]  /*0220*/  ISETP.LT.U32.AND P0, PT, R5, UR10, PT ;  /* 0x0000000a05007c0c */ /* 0x000fe4000bf01070 */
[----:B------:R-:W-:Y:S02]  /*0230*/  SHF.R.S32.HI R37, RZ, 0x1f, R5 ;  /* 0x0000001fff257819 */ /* 0x000fe40000011405 */
[----:B------:R-:W-:Y:S02]  /*0240*/  SHF.R.S32.HI R8, RZ, 0x5, R8 ;  /* 0x00000005ff087819 */ /* 0x000fe40000011408 */
[----:B------:R-:W-:-:S02]  /*0250*/  SHF.L.U32 R6, R6, 0x1, RZ ;  /* 0x0000000106067819 */ /* 0x000fc400000006ff */
[----:B------:R-:W-:Y:S02]  /*0260*/  IADD3 R10, R21, 0x38, RZ ;  /* 0x00000038150a7810 */ /* 0x000fe40007ffe0ff */
[----:B------:R-:W-:Y:S02]  /*0270*/  ISETP.LT.AND.EX P1, PT, R7, UR11, !P4, P1 ;  /* 0x0000000b07007c0c */ /* 0x000fe4000e721310 */
[----:B------:R-:W-:Y:S02]  /*0280*/  ISETP.LT.AND.EX P2, PT, R9, UR11, !P4, P2 ;  /* 0x0000000b09007c0c */ /* 0x000fe4000e741320 */
[----:B------:R-:W-:Y:S02]  /*0290*/  ISETP.LT.AND.EX P3, PT, R11, UR11, !P4, P3 ;  /* 0x0000000b0b007c0c */ /* 0x000fe4000e761330 */
[----:B------:R-:W-:Y:S01]  /*02a0*/  ISETP.LT.AND.EX P4, PT, R37, UR11, !P4, P0 ;  /* 0x0000000b25007c0c */ /* 0x000fe2000e781300 */
[----:B------:R-:W-:Y:S01]  /*02b0*/  ULDC.64 UR10, c[0x0][0x208] ;  /* 0x00008200000a7ab9 */ /* 0x000fe20000000a00 */
[----:B------:R-:W-:Y:S01]  /*02c0*/  LEA R8, R8, UR4, 0x3 ;  /* 0x0000000408087c11 */ /* 0x000fe2000f8e18ff */
[----:B0-----:R-:W-:-:S10]  /*02d0*/  UMOV UR4, URZ ;  /* 0x0000003f00047c82 */ /* 0x001fd40008000000 */
.L_x_4276:
[----:B0-----:R-:W0:Y:S01]  /*02e0*/  LDC R18, c[0x0][0x288] ;  /* 0x0000a200ff127b82 */ /* 0x001e220000000800 */
[----:B------:R-:W-:Y:S01]  /*02f0*/  ULDC.64 UR16, c[0x0][0x278] ;  /* 0x00009e0000107ab9 */ /* 0x000fe20000000a00 */
[----:B------:R-:W-:-:S06]  /*0300*/  ULDC.64 UR14, c[0x0][0x280] ;  /* 0x0000a000000e7ab9 */ /* 0x000fcc0000000a00 */
[----:B-1----:R-:W1:Y:S08]  /*0310*/  @P2 LDC.64 R28, c[0x0][0x270] ;  /* 0x00009c00ff1c2b82 */ /* 0x002e700000000a00 */
[----:B------:R-:W2:Y:S01]  /*0320*/  @P3 LDC.64 R30, c[0x0][0x270] ;  /* 0x00009c00ff1e3b82 */ /* 0x000ea20000000a00 */
[----:B0-----:R-:W-:-:S07]  /*0330*/  IABS R15, R18 ;  /* 0x00000012000f7213 */ /* 0x001fce0000000000 */
[----:B------:R-:W0:Y:S01]  /*0340*/  @P4 LDC.64 R26, c[0x0][0x270] ;  /* 0x00009c00ff1a4b82 */ /* 0x000e220000000a00 */
[----:B------:R-:W3:Y:S01]  /*0350*/  I2F.RP R14, R15 ;  /* 0x0000000f000e7306 */ /* 0x000ee20000209400 */
[----:B-1----:R-:W-:-:S04]  /*0360*/  @P2 IMAD R20, R9, R28, RZ ;  /* 0x0000001c09142224 */ /* 0x002fc800078e02ff */
[----:B------:R-:W-:-:S03]  /*0370*/  @P2 IMAD R25, R3, R29, R20 ;  /* 0x0000001d03192224 */ /* 0x000fc600078e0214 */
[----:B---3--:R-:W1:Y:S01]  /*0380*/  MUFU.RCP R14, R14 ;  /* 0x0000000e000e7308 */ /* 0x008e620000001000 */
[----:B0-----:R-:W-:Y:S01]  /*0390*/  @P4 IMAD R38, R37, R26, RZ ;  /* 0x0000001a25264224 */ /* 0x001fe200078e02ff */
[----:B-1----:R-:W-:-:S06]  /*03a0*/  IADD3 R12, R14, 0xffffffe, RZ ;  /* 0x0ffffffe0e0c7810 */ /* 0x002fcc0007ffe0ff */
[----:B------:R0:W1:Y:S02]  /*03b0*/  F2I.FTZ.U32.TRUNC.NTZ R13, R12 ;  /* 0x0000000c000d7305 */ /* 0x000064000021f000 */
[----:B0-----:R-:W-:Y:S01]  /*03c0*/  HFMA2.MMA R12, -RZ, RZ, 0, 0 ;  /* 0x00000000ff0c7435 */ /* 0x001fe200000001ff */
[----:B-1----:R-:W-:-:S05]  /*03d0*/  IADD3 R16, RZ, -R13, RZ ;  /* 0x8000000dff107210 */ /* 0x002fca0007ffe0ff */
[----:B------:R-:W-:Y:S01]  /*03e0*/  IMAD R17, R16, R15, RZ ;  /* 0x0000000f10117224 */ /* 0x000fe200078e02ff */
[----:B------:R-:W-:-:S03]  /*03f0*/  IABS R16, UR6 ;  /* 0x0000000600107c13 */ /* 0x000fc60008000000 */
[----:B------:R-:W-:Y:S01]  /*0400*/  IMAD.HI.U32 R13, R13, R17, R12 ;  /* 0x000000110d0d7227 */ /* 0x000fe200078e000c */
[----:B------:R-:W-:Y:S01]  /*0410*/  LOP3.LUT R12, R18, UR6, RZ, 0x3c, !PT ;  /* 0x00000006120c7c12 */ /* 0x000fe2000f8e3cff */
[----:B------:R-:W0:Y:S03]  /*0420*/  LDC R17, c[0x0][0x294] ;  /* 0x0000a500ff117b82 */ /* 0x000e260000000800 */
[----:B------:R-:W-:Y:S01]  /*0430*/  ISETP.GE.AND P5, PT, R12, RZ, PT ;  /* 0x000000ff0c00720c */ /* 0x000fe20003fa6270 */
[----:B------:R-:W-:-:S05]  /*0440*/  IMAD.HI.U32 R13, R13, R16, RZ ;  /* 0x000000100d0d7227 */ /* 0x000fca00078e00ff */
[----:B------:R-:W-:-:S05]  /*0450*/  IADD3 R14, -R13, RZ, RZ ;  /* 0x000000ff0d0e7210 */ /* 0x000fca0007ffe1ff */
[----:B------:R-:W-:-:S05]  /*0460*/  IMAD R14, R15, R14, R16 ;  /* 0x0000000e0f0e7224 */ /* 0x000fca00078e0210 */
[----:B------:R-:W-:-:S13]  /*0470*/  ISETP.GT.U32.AND P6, PT, R15, R14, PT ;  /* 0x0000000e0f00720c */ /* 0x000fda0003fc4070 */
[-C--:B------:R-:W-:Y:S02]  /*0480*/  @!P6 IADD3 R14, R14, -R15.reuse, RZ ;  /* 0x8000000f0e0ee210 */ /* 0x080fe40007ffe0ff */
[----:B------:R-:W-:Y:S02]  /*0490*/  @!P6 IADD3 R13, R13, 0x1, RZ ;  /* 0x000000010d0de810 */ /* 0x000fe40007ffe0ff */
[----:B------:R-:W-:Y:S02]  /*04a0*/  ISETP.GE.U32.AND P0, PT, R14, R15, PT ;  /* 0x0000000f0e00720c */ /* 0x000fe40003f06070 */
[----:B------:R-:W-:-:S11]  /*04b0*/  ISETP.NE.AND P6, PT, R18, RZ, PT ;  /* 0x000000ff1200720c */ /* 0x000fd60003fc5270 */
[----:B------:R-:W-:-:S04]  /*04c0*/  @P0 IADD3 R13, R13, 0x1, RZ ;  /* 0x000000010d0d0810 */ /* 0x000fc80007ffe0ff */
[----:B------:R-:W-:Y:S01]  /*04d0*/  MOV R15, R13 ;  /* 0x0000000d000f7202 */ /* 0x000fe20000000f00 */
[----:B------:R-:W-:-:S03]  /*04e0*/  IMAD.WIDE.U32 R12, R0, -0x77777777, RZ ;  /* 0x88888889000c7825 */ /* 0x000fc600078e00ff */
[----:B------:R-:W-:Y:S02]  /*04f0*/  @!P5 IADD3 R15, -R15, RZ, RZ ;  /* 0x000000ff0f0fd210 */ /* 0x000fe40007ffe1ff */
[----:B------:R-:W-:Y:S02]  /*0500*/  @!P6 LOP3.LUT R15, RZ, R18, RZ, 0x33, !PT ;  /* 0x00000012ff0fe212 */ /* 0x000fe400078e33ff */
[----:B------:R-:W-:Y:S02]  /*0510*/  SHF.R.U32.HI R36, RZ, 0x5, R13 ;  /* 0x00000005ff247819 */ /* 0x000fe4000001160d */
[----:B------:R-:W-:Y:S01]  /*0520*/  IADD3 R39, -R15, RZ, RZ ;  /* 0x000000ff0f277210 */ /* 0x000fe20007ffe1ff */
[----:B------:R-:W1:Y:S01]  /*0530*/  @P1 LDC.64 R12, c[0x0][0x270] ;  /* 0x00009c00ff0c1b82 */ /* 0x000e620000000a00 */
[----:B------:R-:W-:Y:S01]  /*0540*/  SHF.R.S32.HI R14, RZ, 0x1f, R15 ;  /* 0x0000001fff0e7819 */ /* 0x000fe2000001140f */
[----:B0-----:R-:W-:Y:S02]  /*0550*/  IMAD R36, R17, UR9, R36 ;  /* 0x0000000911247c24 */ /* 0x001fe4000f8e0224 */
[----:B------:R-:W-:Y:S01]  /*0560*/  IMAD R39, R18, R39, UR6 ;  /* 0x0000000612277e24 */ /* 0x000fe2000f8e0227 */
[----:B------:R-:W-:Y:S01]  /*0570*/  SHF.R.S32.HI R18, RZ, 0x1f, R6 ;  /* 0x0000001fff127819 */ /* 0x000fe20000011406 */
[----:B------:R-:W-:Y:S01]  /*0580*/  IMAD R14, R14, UR14, RZ ;  /* 0x0000000e0e0e7c24 */ /* 0x000fe2000f8e02ff */
[----:B------:R-:W-:Y:S01]  /*0590*/  IADD3 R34, R36, 0x20, RZ ;  /* 0x0000002024227810 */ /* 0x000fe20007ffe0ff */
[----:B------:R-:W-:Y:S01]  /*05a0*/  IMAD R39, R39, 0x78, RZ ;  /* 0x0000007827277824 */ /* 0x000fe200078e02ff */
[----:B------:R-:W0:Y:S01]  /*05b0*/  @P1 LDC.64 R16, c[0x0][0x220] ;  /* 0x00008800ff101b82 */ /* 0x000e220000000a00 */
[----:B------:R-:W-:Y:S01]  /*05c0*/  IMAD R53, R15, UR15, R14 ;  /* 0x0000000f0f357c24 */ /* 0x000fe2000f8e020e */
[----:B------:R-:W-:-:S02]  /*05d0*/  ISETP.GE.U32.AND P5, PT, R34, UR16, PT ;  /* 0x0000001022007c0c */ /* 0x000fc4000bfa6070 */
[----:B------:R-:W-:Y:S02]  /*05e0*/  IADD3 R50, P0, R6, R39, RZ ;  /* 0x0000002706327210 */ /* 0x000fe40007f1e0ff */
[----:B------:R-:W-:Y:S02]  /*05f0*/  SHF.R.S32.HI R35, RZ, 0x1f, R34 ;  /* 0x0000001fff237819 */ /* 0x000fe40000011422 */
[----:B------:R-:W-:Y:S02]  /*0600*/  LEA.HI.X.SX32 R51, R39, R18, 0x1, P0 ;  /* 0x0000001227337211 */ /* 0x000fe400000f0eff */
[----:B------:R-:W-:Y:S01]  /*0610*/  ISETP.GE.AND.EX P5, PT, R35, UR17, PT, P5 ;  /* 0x0000001123007c0c */ /* 0x000fe2000bfa6350 */
[----:B------:R-:W3:Y:S01]  /*0620*/  @P2 LDC.64 R18, c[0x0][0x220] ;  /* 0x00008800ff122b82 */ /* 0x000ee20000000a00 */
[----:B------:R-:W-:Y:S01]  /*0630*/  IADD3 R32, R36, 0x28, RZ ;  /* 0x0000002824207810 */ /* 0x000fe20007ffe0ff */
[----:B------:R-:W-:Y:S01]  /*0640*/  IMAD.WIDE.U32 R50, R15, UR14, R50 ;  /* 0x0000000e0f327c25 */ /* 0x000fe2000f8e0032 */
[----:B------:R-:W-:-:S02]  /*0650*/  ISETP.LT.U32.AND P5, PT, R0, 0x1e0, !P5 ;  /* 0x000001e00000780c */ /* 0x000fc40006fa1070 */
[----:B------:R-:W-:Y:S01]  /*0660*/  ISETP.GE.U32.AND P0, PT, R32, UR16, PT ;  /* 0x0000001020007c0c */ /* 0x000fe2000bf06070 */
[----:B-1----:R-:W-:Y:S01]  /*0670*/  @P1 IMAD R14, R7, R12, RZ ;  /* 0x0000000c070e1224 */ /* 0x002fe200078e02ff */
[----:B------:R-:W-:Y:S02]  /*0680*/  IADD3 R53, R51, R53, RZ ;  /* 0x0000003533357210 */ /* 0x000fe40007ffe0ff */
[-C--:B------:R-:W-:Y:S01]  /*0690*/  @P1 MOV R52, R50.reuse ;  /* 0x0000003200341202 */ /* 0x080fe20000000f00 */
[C---:B------:R-:W-:Y:S01]  /*06a0*/  @P1 IMAD R23, R21.reuse, R13, R14 ;  /* 0x0000000d15171224 */ /* 0x040fe200078e020e */
[----:B------:R-:W-:Y:S01]  /*06b0*/  SHF.R.S32.HI R33, RZ, 0x1f, R32 ;  /* 0x0000001fff217819 */ /* 0x000fe20000011420 */
[----:B------:R-:W1:Y:S01]  /*06c0*/  @P3 LDC.64 R14, c[0x0][0x220] ;  /* 0x00008800ff0e3b82 */ /* 0x000e620000000a00 */
[----:B------:R-:W-:Y:S01]  /*06d0*/  @P3 MOV R20, R50 ;  /* 0x0000003200143202 */ /* 0x000fe20000000f00 */
[----:B------:R-:W-:Y:S01]  /*06e0*/  @P1 IMAD.WIDE.U32 R12, R21, R12, R52 ;  /* 0x0000000c150c1225 */ /* 0x000fe200078e0034 */
[----:B------:R-:W-:-:S03]  /*06f0*/  ISETP.GE.AND.EX P0, PT, R33, UR17, PT, P0 ;  /* 0x0000001121007c0c */ /* 0x000fc6000bf06300 */
[----:B--2---:R-:W-:Y:S01]  /*0700*/  @P3 IMAD R21, R11, R30, RZ ;  /* 0x0000001e0b153224 */ /* 0x004fe200078e02ff */
[----:B------:R-:W-:Y:S02]  /*0710*/  @P1 IADD3 R13, R13, R23, RZ ;  /* 0x000000170d0d1210 */ /* 0x000fe40007ffe0ff */
[----:B0-----:R-:W-:Y:S01]  /*0720*/  @P1 LEA R16, P6, R12, R16, 0x1 ;  /* 0x000000100c101211 */ /* 0x001fe200078c08ff */
[----:B------:R-:W0:Y:S01]  /*0730*/  @P5 LDC.64 R22, c[0x0][0x270] ;  /* 0x00009c00ff165b82 */ /* 0x000e220000000a00 */
[----:B------:R-:W-:Y:S01]  /*0740*/  ISETP.LT.U32.AND P0, PT, R0, 0x1e0, !P0 ;  /* 0x000001e00000780c */ /* 0x000fe20004701070 */
[----:B------:R-:W-:Y:S01]  /*0750*/  @P3 IMAD R41, R4, R31, R21 ;  /* 0x0000001f04293224 */ /* 0x000fe200078e0215 */
[----:B------:R-:W-:Y:S02]  /*0760*/  @P1 LEA.HI.X R17, R12, R17, R13, 0x1, P6 ;  /* 0x000000110c111211 */ /* 0x000fe400030f0c0d */
[----:B------:R-:W-:Y:S02]  /*0770*/  @P2 MOV R12, R50 ;  /* 0x00000032000c2202 */ /* 0x000fe40000000f00 */
[----:B------:R-:W-:-:S02]  /*0780*/  @P2 MOV R13, R53 ;  /* 0x00000035000d2202 */ /* 0x000fc40000000f00 */
[----:B------:R-:W-:Y:S01]  /*0790*/  @P3 MOV R21, R53 ;  /* 0x0000003500153202 */ /* 0x000fe20000000f00 */
[----:B------:R-:W-:-:S03]  /*07a0*/  @P2 IMAD.WIDE.U32 R28, R3, R28, R12 ;  /* 0x0000001c031c2225 */ /* 0x000fc600078e000c */
[----:B------:R-:W2:Y:S01]  /*07b0*/  @P4 LDC.64 R12, c[0x0][0x220] ;  /* 0x00008800ff0c4b82 */ /* 0x000ea20000000a00 */
[----:B------:R-:W-:Y:S01]  /*07c0*/  @P3 IMAD.WIDE.U32 R30, R4, R30, R20 ;  /* 0x0000001e041e3225 */ /* 0x000fe200078e0014 */
[----:B------:R-:W-:Y:S02]  /*07d0*/  @P2 IADD3 R29, R29, R25, RZ ;  /* 0x000000191d1d2210 */ /* 0x000fe40007ffe0ff */
[----:B---3--:R-:W-:-:S04]  /*07e0*/  @P2 LEA R18, P6, R28, R18, 0x1 ;  /* 0x000000121c122211 */ /* 0x008fc800078c08ff */
[----:B------:R-:W3:Y:S01]  /*07f0*/  @P5 LDC.64 R24, c[0x0][0x220] ;  /* 0x00008800ff185b82 */ /* 0x000ee20000000a00 */
[----:B------:R-:W-:Y:S02]  /*0800*/  @P2 LEA.HI.X R19, R28, R19, R29, 0x1, P6 ;  /* 0x000000131c132211 */ /* 0x000fe400030f0c1d */
[----:B------:R-:W-:Y:S02]  /*0810*/  @P3 IADD3 R28, R31, R41, RZ ;  /* 0x000000291f1c3210 */ /* 0x000fe40007ffe0ff */
[C---:B-1----:R-:W-:Y:S02]  /*0820*/  @P3 LEA R14, P6, R30.reuse, R14, 0x1 ;  /* 0x0000000e1e0e3211 */ /* 0x042fe400078c08ff */
[----:B------:R-:W-:Y:S01]  /*0830*/  @P4 MOV R29, R53 ;  /* 0x00000035001d4202 */ /* 0x000fe20000000f00 */
[----:B------:R-:W1:Y:S01]  /*0840*/  @P0 LDC.64 R20, c[0x0][0x270] ;  /* 0x00009c00ff140b82 */ /* 0x000e620000000a00 */
[----:B------:R-:W-:Y:S01]  /*0850*/  @P3 LEA.HI.X R15, R30, R15, R28, 0x1, P6 ;  /* 0x0000000f1e0f3211 */ /* 0x000fe200030f0c1c */
[----:B0-----:R-:W-:Y:S01]  /*0860*/  @P5 IMAD R30, R35, R22, RZ ;  /* 0x00000016231e5224 */ /* 0x001fe200078e02ff */
[-C--:B------:R-:W-:Y:S01]  /*0870*/  @P4 MOV R28, R50.reuse ;  /* 0x00000032001c4202 */ /* 0x080fe20000000f00 */
[C---:B------:R-:W-:Y:S01]  /*0880*/  @P4 IMAD R35, R5.reuse, R27, R38 ;  /* 0x0000001b05234224 */ /* 0x040fe200078e0226 */
[----:B------:R-:W-:Y:S01]  /*0890*/  @P5 MOV R31, R53 ;  /* 0x00000035001f5202 */ /* 0x000fe20000000f00 */
[C---:B------:R-:W-:Y:S01]  /*08a0*/  @P5 IMAD R41, R34.reuse, R23, R30 ;  /* 0x0000001722295224 */ /* 0x040fe200078e021e */
[----:B------:R-:W-:Y:S01]  /*08b0*/  @P5 MOV R30, R50 ;  /* 0x00000032001e5202 */ /* 0x000fe20000000f00 */
[----:B------:R-:W-:Y:S01]  /*08c0*/  @P4 IMAD.WIDE.U32 R28, R5, R26, R28 ;  /* 0x0000001a051c4225 */ /* 0x000fe200078e001c */
[----:B------:R-:W-:Y:S01]  /*08d0*/  HFMA2.MMA R38, -RZ, RZ, 0, 0 ;  /* 0x00000000ff267435 */ /* 0x000fe200000001ff */
[----:B------:R-:W0:Y:S02]  /*08e0*/  @P0 LDC.64 R26, c[0x0][0x220] ;  /* 0x00008800ff1a0b82 */ /* 0x000e240000000a00 */
[----:B------:R-:W-:Y:S01]  /*08f0*/  @P5 IMAD.WIDE.U32 R22, R34, R22, R30 ;  /* 0x0000001622165225 */ /* 0x000fe200078e001e */
[----:B------:R-:W-:-:S02]  /*0900*/  @P4 IADD3 R29, R29, R35, RZ ;  /* 0x000000231d1d4210 */ /* 0x000fc40007ffe0ff */
[C---:B--2---:R-:W-:Y:S02]  /*0910*/  @P4 LEA R12, P6, R28.reuse, R12, 0x1 ;  /* 0x0000000c1c0c4211 */ /* 0x044fe400078c08ff */
[----:B------:R-:W-:Y:S02]  /*0920*/  @P5 IADD3 R23, R23, R41, RZ ;  /* 0x0000002917175210 */ /* 0x000fe40007ffe0ff */
[----:B------:R-:W-:Y:S02]  /*0930*/  @P4 LEA.HI.X R13, R28, R13, R29, 0x1, P6 ;  /* 0x0000000d1c0d4211 */ /* 0x000fe400030f0c1d */
[----:B---3--:R-:W-:Y:S02]  /*0940*/  @P5 LEA R24, P6, R22, R24, 0x1 ;  /* 0x0000001816185211 */ /* 0x008fe400078c08ff */
[----:B------:R-:W-:Y:S01]  /*0950*/  IADD3 R35, R36, 0x30, RZ ;  /* 0x0000003024237810 */ /* 0x000fe20007ffe0ff */
[----:B-1----:R-:W-:Y:S01]  /*0960*/  @P0 IMAD R33, R33, R20, RZ ;  /* 0x0000001421210224 */ /* 0x002fe200078e02ff */
[----:B------:R-:W-:-:S02]  /*0970*/  @P5 LEA.HI.X R25, R22, R25, R23, 0x1, P6 ;  /* 0x0000001916195211 */ /* 0x000fc400030f0c17 */
[----:B------:R-:W-:Y:S01]  /*0980*/  @P0 MOV R22, R50 ;  /* 0x0000003200160202 */ /* 0x000fe20000000f00 */
[C---:B------:R-:W-:Y:S01]  /*0990*/  @P0 IMAD R21, R32.reuse, R21, R33 ;  /* 0x0000001520150224 */ /* 0x040fe200078e0221 */
[----:B------:R-:W-:Y:S01]  /*09a0*/  @P0 MOV R23, R53 ;  /* 0x0000003500170202 */ /* 0x000fe20000000f00 */
[----:B------:R1:W2:Y:S02]  /*09b0*/  @P5 LDG.E R38, desc[UR10][R24.64] ;  /* 0x0000000a18265981 */ /* 0x0002a4000c1e1900 */
[----:B------:R-:W-:Y:S01]  /*09c0*/  @P0 IMAD.WIDE.U32 R32, R32, R20, R22 ;  /* 0x0000001420200225 */ /* 0x000fe200078e0016 */
[----:B------:R-:W-:Y:S02]  /*09d0*/  ISETP.GE.U32.AND P6, PT, R35, UR16, PT ;  /* 0x0000001023007c0c */ /* 0x000fe4000bfc6070 */
[----:B------:R-:W-:Y:S02]  /*09e0*/  SHF.R.S32.HI R31, RZ, 0x1f, R35 ;  /* 0x0000001fff1f7819 */ /* 0x000fe40000011423 */
[----:B------:R-:W-:-:S02]  /*09f0*/  @P0 IADD3 R21, R33, R21, RZ ;  /* 0x0000001521150210 */ /* 0x000fc40007ffe0ff */
[C---:B0-----:R-:W-:Y:S02]  /*0a00*/  @P0 LEA R20, P5, R32.reuse, R26, 0x1 ;  /* 0x0000001a20140211 */ /* 0x041fe400078a08ff */
[----:B------:R-:W-:Y:S02]  /*0a10*/  ISETP.GE.AND.EX P6, PT, R31, UR17, PT, P6 ;  /* 0x000000111f007c0c */ /* 0x000fe4000bfc6360 */
[----:B------:R-:W-:Y:S02]  /*0a20*/  @P0 LEA.HI.X R21, R32, R27, R21, 0x1, P5 ;  /* 0x0000001b20150211 */ /* 0x000fe400028f0c15 */
[----:B------:R-:W-:Y:S02]  /*0a30*/  SHF.R.S32.HI R41, RZ, 0x1f, R10 ;  /* 0x0000001fff297819 */ /* 0x000fe4000001140a */
[----:B------:R-:W-:Y:S02]  /*0a40*/  ISETP.GE.U32.AND P5, PT, R10, UR16, PT ;  /* 0x000000100a007c0c */ /* 0x000fe4000bfa6070 */
[----:B------:R-:W-:-:S02]  /*0a50*/  ISETP.LT.U32.AND P6, PT, R0, 0x1e0, !P6 ;  /* 0x000001e00000780c */ /* 0x000fc400077c1070 */
[----:B------:R-:W-:-:S04]  /*0a60*/  ISETP.GE.AND.EX P5, PT, R41, UR17, PT, P5 ;  /* 0x0000001129007c0c */ /* 0x000fc8000bfa6350 */
[----:B------:R-:W-:Y:S01]  /*0a70*/  ISETP.GT.U32.OR P5, PT, R0, 0x1df, P5 ;  /* 0x000001df0000780c */ /* 0x000fe20002fa4470 */
[----:B------:R-:W-:-:S06]  /*0a80*/  HFMA2.MMA R40, -RZ, RZ, 0, 0 ;  /* 0x00000000ff287435 */ /* 0x000fcc00000001ff */
[----:B------:R-:W0:Y:S01]  /*0a90*/  @P6 LDC.64 R22, c[0x0][0x270] ;  /* 0x00009c00ff166b82 */ /* 0x000e220000000a00 */
[----:B------:R-:W-:-:S03]  /*0aa0*/  CS2R R42, SRZ ;  /* 0x00000000002a7805 */ /* 0x000fc6000001ff00 */
[----:B------:R-:W3:Y:S04]  /*0ab0*/  @P2 LDG.E R40, desc[UR10][R18.64] ;  /* 0x0000000a12282981 */ /* 0x000ee8000c1e1900 */
[----:B-1----:R-:W1:Y:S01]  /*0ac0*/  @!P5 LDC.64 R24, c[0x0][0x270] ;  /* 0x00009c00ff18db82 */ /* 0x002e620000000a00 */
[----:B------:R-:W4:Y:S01]  /*0ad0*/  @P1 LDG.E R42, desc[UR10][R16.64] ;  /* 0x0000000a102a1981 */ /* 0x000f22000c1e1900 */
[----:B------:R-:W-:-:S03]  /*0ae0*/  CS2R R44, SRZ ;  /* 0x00000000002c7805 */ /* 0x000fc6000001ff00 */
[----:B------:R-:W5:Y:S03]  /*0af0*/  @P3 LDG.E R43, desc[UR10][R14.64] ;  /* 0x0000000a0e2b3981 */ /* 0x000f66000c1e1900 */
[----:B------:R-:W1:Y:S01]  /*0b00*/  @P6 LDC.64 R28, c[0x0][0x220] ;  /* 0x00008800ff1c6b82 */ /* 0x000e620000000a00 */
[----:B------:R0:W2:Y:S04]  /*0b10*/  @P4 LDG.E R44, desc[UR10][R12.64] ;  /* 0x0000000a0c2c4981 */ /* 0x0000a8000c1e1900 */
[----:B------:R2:W2:Y:S03]  /*0b20*/  @P0 LDG.E R45, desc[UR10][R20.64] ;  /* 0x0000000a142d0981 */ /* 0x0004a6000c1e1900 */
[----:B------:R-:W1:Y:S01]  /*0b30*/  @!P5 LDC.64 R26, c[0x0][0x220] ;  /* 0x00008800ff1adb82 */ /* 0x000e620000000a00 */
[----:B0-----:R-:W-:Y:S01]  /*0b40*/  @P6 IMAD R30, R31, R22, RZ ;  /* 0x000000161f1e6224 */ /* 0x001fe200078e02ff */
[----:B------:R-:W-:-:S02]  /*0b50*/  @P6 MOV R12, R50 ;  /* 0x00000032000c6202 */ /* 0x000fc40000000f00 */
[----:B------:R-:W-:Y:S01]  /*0b60*/  @P6 MOV R13, R53 ;  /* 0x00000035000d6202 */ /* 0x000fe20000000f00 */
[----:B------:R-:W-:Y:S02]  /*0b70*/  @P6 IMAD R19, R35, R23, R30 ;  /* 0x0000001723136224 */ /* 0x000fe400078e021e */
[----:B-1----:R-:W-:Y:S02]  /*0b80*/  @!P5 IMAD R16, R41, R24, RZ ;  /* 0x000000182910d224 */ /* 0x002fe400078e02ff */
[----:B------:R-:W-:Y:S01]  /*0b90*/  @P6 IMAD.WIDE.U32 R22, R35, R22, R12 ;  /* 0x0000001623166225 */ /* 0x000fe200078e000c */
[----:B------:R-:W-:Y:S02]  /*0ba0*/  @!P5 MOV R12, R50 ;  /* 0x00000032000cd202 */ /* 0x000fe40000000f00 */
        /* <DEDUP_REMOVED lines=8> */
[C---:B------:R-:W-:Y:S01]  /*0c30*/  @!P5 LEA R26, P0, R24.reuse, R26, 0x1 ;  /* 0x0000001a181ad211 */ /* 0x040fe200078008ff */
[----:B------:R-:W2:Y:S03]  /*0c40*/  @P6 LDG.E R46, desc[UR10][R28.64] ;  /* 0x0000000a1c2e6981 */ /* 0x000ea6000c1e1900 */
[----:B------:R-:W-:-:S05]  /*0c50*/  @!P5 LEA.HI.X R27, R24, R27, R12, 0x1, P0 ;  /* 0x0000001b181bd211 */ /* 0x000fca00000f0c0c */
[----:B------:R-:W2:Y:S01]  /*0c60*/  @!P5 LDG.E R47, desc[UR10][R26.64] ;  /* 0x0000000a1a2fd981 */ /* 0x000ea2000c1e1900 */
[C---:B------:R-:W-:Y:S02]  /*0c70*/  ISETP.GT.AND P0, PT, R2.reuse, 0x1e, PT ;  /* 0x0000001e0200780c */ /* 0x040fe40003f04270 */
[----:B------:R-:W-:Y:S01]  /*0c80*/  ISETP.NE.AND P5, PT, R2, RZ, PT ;  /* 0x000000ff0200720c */ /* 0x000fe20003fa5270 */
[----:B------:R-:W0:Y:S01]  /*0c90*/  LDC R48, c[0x0][0xc] ;  /* 0x00000300ff307b82 */ /* 0x000e220000000800 */
[----:B------:R-:W-:Y:S01]  /*0ca0*/  BSSY B0, `(.L_x_4240) ;  /* 0x000007f000007945 */ /* 0x000fe20003800000 */
[--C-:B---3--:R-:W-:Y:S02]  /*0cb0*/  HADD2.F32 R15, -RZ, R40.reuse.H1_H1 ;  /* 0x30000028ff0f7230 */ /* 0x108fe40000004100 */
[----:B------:R-:W-:Y:S02]  /*0cc0*/  HADD2.F32 R14, -RZ, R40.H0_H0 ;  /* 0x20000028ff0e7230 */ /* 0x000fe40000004100 */
[----:B----4-:R-:W-:-:S02]  /*0cd0*/  HADD2.F32 R13, -RZ, R42.H1_H1 ;  /* 0x3000002aff0d7230 */ /* 0x010fc40000004100 */
[----:B------:R-:W-:Y:S01]  /*0ce0*/  FMUL.FTZ R17, R15, R15 ;  /* 0x0000000f0f117220 */ /* 0x000fe20000410000 */
[----:B------:R-:W-:Y:S02]  /*0cf0*/  HADD2.F32 R12, -RZ, R42.H0_H0 ;  /* 0x2000002aff0c7230 */ /* 0x000fe40000004100 */
[C---:B------:R-:W-:Y:S01]  /*0d00*/  FADD.FTZ R16, R14.reuse, R15 ;  /* 0x0000000f0e107221 */ /* 0x040fe20000010000 */
[--C-:B-----5:R-:W-:Y:S02]  /*0d10*/  HADD2.F32 R18, -RZ, R43.reuse.H1_H1 ;  /* 0x3000002bff127230 */ /* 0x120fe40000004100 */
[----:B------:R-:W-:Y:S01]  /*0d20*/  FMUL.FTZ R15, R13, R13 ;  /* 0x0000000d0d0f7220 */ /* 0x000fe20000410000 */
[----:B------:R-:W-:Y:S01]  /*0d30*/  FFMA.FTZ R14, R14, R14, R17 ;  /* 0x0000000e0e0e7223 */ /* 0x000fe20000010011 */
[----:B------:R-:W-:Y:S02]  /*0d40*/  HADD2.F32 R17, -RZ, R43.H0_H0 ;  /* 0x2000002bff117230 */ /* 0x000fe40000004100 */
[C---:B------:R-:W-:Y:S01]  /*0d50*/  FADD.FTZ R13, R12.reuse, R13 ;  /* 0x0000000d0c0d7221 */ /* 0x040fe20000010000 */
[----:B------:R-:W-:Y:S01]  /*0d60*/  FFMA.FTZ R15, R12, R12, R15 ;  /* 0x0000000c0c0f7223 */ /* 0x000fe2000001000f */
[----:B--2---:R-:W-:-:S02]  /*0d70*/  HADD2.F32 R20, -RZ, R44.H1_H1 ;  /* 0x3000002cff147230 */ /* 0x004fc40000004100 */
[----:B------:R-:W-:Y:S01]  /*0d80*/  FMUL.FTZ R12, R18, R18 ;  /* 0x00000012120c7220 */ /* 0x000fe20000410000 */
[----:B------:R-:W-:Y:S02]  /*0d90*/  HADD2.F32 R19, -RZ, R44.H0_H0 ;  /* 0x2000002cff137230 */ /* 0x000fe40000004100 */
[C---:B------:R-:W-:Y:S01]  /*0da0*/  FADD.FTZ R18, R17.reuse, R18 ;  /* 0x0000001211127221 */ /* 0x040fe20000010000 */
[----:B------:R-:W-:Y:S01]  /*0db0*/  FADD.FTZ R15, RZ, R15 ;  /* 0x0000000fff0f7221 */ /* 0x000fe20000010000 */
[----:B------:R-:W-:Y:S01]  /*0dc0*/  FADD.FTZ R13, RZ, R13 ;  /* 0x0000000dff0d7221 */ /* 0x000fe20000010000 */
[----:B------:R-:W-:Y:S01]  /*0dd0*/  FFMA.FTZ R17, R17, R17, R12 ;  /* 0x0000001111117223 */ /* 0x000fe2000001000c */
[----:B------:R-:W-:Y:S01]  /*0de0*/  FMUL.FTZ R12, R20, R20 ;  /* 0x00000014140c7220 */ /* 0x000fe20000410000 */
[----:B------:R-:W-:Y:S01]  /*0df0*/  FADD.FTZ R14, R15, R14 ;  /* 0x0000000e0f0e7221 */ /* 0x000fe20000010000 */
[----:B------:R-:W-:Y:S01]  /*0e00*/  FADD.FTZ R13, R13, R16 ;  /* 0x000000100d0d7221 */ /* 0x000fe20000010000 */
[----:B------:R-:W-:Y:S01]  /*0e10*/  FADD.FTZ R20, R19, R20 ;  /* 0x0000001413147221 */ /* 0x000fe20000010000 */
[----:B------:R-:W-:-:S02]  /*0e20*/  HADD2.F32 R15, -RZ, R38.H1_H1 ;  /* 0x30000026ff0f7230 */ /* 0x000fc40000004100 */
[----:B------:R-:W-:Y:S01]  /*0e30*/  FFMA.FTZ R19, R19, R19, R12 ;  /* 0x0000001313137223 */ /* 0x000fe2000001000c */
[----:B------:R-:W-:Y:S02]  /*0e40*/  HADD2.F32 R12, -RZ, R38.H0_H0 ;  /* 0x20000026ff0c7230 */ /* 0x000fe40000004100 */
[----:B------:R-:W-:Y:S01]  /*0e50*/  FADD.FTZ R13, R13, R18 ;  /* 0x000000120d0d7221 */ /* 0x000fe20000010000 */
[----:B------:R-:W-:Y:S01]  /*0e60*/  FADD.FTZ R14, R14, R17 ;  /* 0x000000110e0e7221 */ /* 0x000fe20000010000 */
[--C-:B------:R-:W-:Y:S02]  /*0e70*/  HADD2.F32 R18, -RZ, R45.reuse.H1_H1 ;  /* 0x3000002dff127230 */ /* 0x100fe40000004100 */
[----:B------:R-:W-:Y:S01]  /*0e80*/  FMUL.FTZ R17, R15, R15 ;  /* 0x0000000f0f117220 */ /* 0x000fe20000410000 */
[----:B------:R-:W-:Y:S01]  /*0e90*/  FADD.FTZ R16, R12, R15 ;  /* 0x0000000f0c107221 */ /* 0x000fe20000010000 */
[----:B------:R-:W-:Y:S02]  /*0ea0*/  HADD2.F32 R15, -RZ, R45.H0_H0 ;  /* 0x2000002dff0f7230 */ /* 0x000fe40000004100 */
[----:B------:R-:W-:Y:S01]  /*0eb0*/  FADD.FTZ R14, R14, R19 ;  /* 0x000000130e0e7221 */ /* 0x000fe20000010000 */
[----:B------:R-:W-:Y:S01]  /*0ec0*/  FFMA.FTZ R17, R12, R12, R17 ;  /* 0x0000000c0c117223 */ /* 0x000fe20000010011 */
[----:B------:R-:W-:Y:S01]  /*0ed0*/  FMUL.FTZ R12, R18, R18 ;  /* 0x00000012120c7220 */ /* 0x000fe20000410000 */
[----:B------:R-:W-:-:S02]  /*0ee0*/  FADD.FTZ R18, R15, R18 ;  /* 0x000000120f127221 */ /* 0x000fc40000010000 */
[----:B------:R-:W-:Y:S01]  /*0ef0*/  FADD.FTZ R14, R14, R17 ;  /* 0x000000110e0e7221 */ /* 0x000fe20000010000 */
[----:B------:R-:W-:Y:S01]  /*0f00*/  FFMA.FTZ R15, R15, R15, R12 ;  /* 0x0000000f0f0f7223 */ /* 0x000fe2000001000c */
[----:B------:R-:W-:Y:S01]  /*0f10*/  FADD.FTZ R13, R13, R20 ;  /* 0x000000140d0d7221 */ /* 0x000fe20000010000 */
[--C-:B------:R-:W-:Y:S02]  /*0f20*/  HADD2.F32 R19, -RZ, R46.reuse.H1_H1 ;  /* 0x3000002eff137230 */ /* 0x100fe40000004100 */
[----:B------:R-:W-:Y:S01]  /*0f30*/  FADD.FTZ R14, R14, R15 ;  /* 0x0000000f0e0e7221 */ /* 0x000fe20000010000 */
[----:B------:R-:W-:Y:S02]  /*0f40*/  HADD2.F32 R12, -RZ, R46.H0_H0 ;  /* 0x2000002eff0c7230 */ /* 0x000fe40000004100 */
[----:B------:R-:W-:Y:S01]  /*0f50*/  FADD.FTZ R13, R13, R16 ;  /* 0x000000100d0d7221 */ /* 0x000fe20000010000 */
[----:B------:R-:W-:Y:S01]  /*0f60*/  FMUL.FTZ R17, R19, R19 ;  /* 0x0000001313117220 */ /* 0x000fe20000410000 */
[----:B------:R-:W-:-:S02]  /*0f70*/  HADD2.F32 R15, -RZ, R47.H1_H1 ;  /* 0x3000002fff0f7230 */ /* 0x000fc40000004100 */
[C---:B------:R-:W-:Y:S01]  /*0f80*/  FADD.FTZ R16, R12.reuse, R19 ;  /* 0x000000130c107221 */ /* 0x040fe20000010000 */
[----:B------:R-:W-:Y:S01]  /*0f90*/  FFMA.FTZ R17, R12, R12, R17 ;  /* 0x0000000c0c117223 */ /* 0x000fe20000010011 */
[----:B------:R-:W-:Y:S01]  /*0fa0*/  FADD.FTZ R13, R13, R18 ;  /* 0x000000120d0d7221 */ /* 0x000fe20000010000 */
[----:B------:R-:W-:Y:S02]  /*0fb0*/  HADD2.F32 R12, -RZ, R47.H0_H0 ;  /* 0x2000002fff0c7230 */ /* 0x000fe40000004100 */
[----:B------:R-:W-:Y:S01]  /*0fc0*/  FMUL.FTZ R19, R15, R15 ;  /* 0x0000000f0f137220 */ /* 0x000fe20000410000 */
[----:B------:R-:W-:Y:S01]  /*0fd0*/  FADD.FTZ R14, R14, R17 ;  /* 0x000000110e0e7221 */ /* 0x000fe20000010000 */
[----:B------:R-:W-:Y:S01]  /*0fe0*/  FADD.FTZ R13, R13, R16 ;  /* 0x000000100d0d7221 */ /* 0x000fe20000010000 */
[C---:B------:R-:W-:Y:S01]  /*0ff0*/  FADD.FTZ R16, R12.reuse, R15 ;  /* 0x0000000f0c107221 */ /* 0x040fe20000010000 */
[----:B------:R-:W-:-:S03]  /*1000*/  FFMA.FTZ R19, R12, R12, R19 ;  /* 0x0000000c0c137223 */ /* 0x000fc60000010013 */
[----:B------:R-:W-:Y:S01]  /*1010*/  FADD.FTZ R13, R13, R16 ;  /* 0x000000100d0d7221 */ /* 0x000fe20000010000 */
[----:B------:R-:W-:-:S04]  /*1020*/  FADD.FTZ R14, R14, R19 ;  /* 0x000000130e0e7221 */ /* 0x000fc80000010000 */
[----:B------:R-:W1:Y:S04]  /*1030*/  SHFL.DOWN PT, R12, R13, 0x1, 0x1f ;  /* 0x08201f000d0c7f89 */ /* 0x000e6800000e0000 */
[----:B------:R-:W2:Y:S01]  /*1040*/  SHFL.DOWN PT, R15, R14, 0x1, 0x1f ;  /* 0x08201f000e0f7f89 */ /* 0x000ea200000e0000 */
        /* <DEDUP_REMOVED lines=22> */
[----:B------:R-:W-:Y:S02]  /*11b0*/  MOV R32, R13 ;  /* 0x0000000d00207202 */ /* 0x000fe40000000f00 */
[----:B------:R-:W-:-:S05]  /*11c0*/  MOV R33, R14 ;  /* 0x0000000e00217202 */ /* 0x000fca0000000f00 */
[----:B------:R1:W-:Y:S01]  /*11d0*/  @!P5 STS.64 [R8+0x10], R32 ;  /* 0x000010200800d388 */ /* 0x0003e20000000a00 */
[----:B------:R-:W-:Y:S01]  /*11e0*/  BAR.SYNC.DEFER_BLOCKING 0x0 ;  /* 0x0000000000007b1d */ /* 0x000fe20000010000 */
[----:B------:R-:W-:Y:S02]  /*11f0*/  ISETP.NE.AND P5, PT, R0, RZ, PT ;  /* 0x000000ff0000720c */ /* 0x000fe40003fa5270 */
[----:B0-----:R-:W-:-:S11]  /*1200*/  ISETP.GE.U32.AND P0, PT, R48, 0x2, PT ;  /* 0x000000023000780c */ /* 0x001fd60003f06070 */
[----:B-1----:R-:W-:Y:S05]  /*1210*/  @P5 BRA `(.L_x_4241) ;  /* 0x00000000009c5947 */ /* 0x002fea0003800000 */
[----:B------:R-:W0:Y:S01]  /*1220*/  S2UR UR8, SR_CgaCtaId ;  /* 0x00000000000879c3 */ /* 0x000e220000008800 */
[----:B------:R-:W-:Y:S02]  /*1230*/  UMOV UR7, 0x400 ;  /* 0x0000040000077882 */ /* 0x000fe40000000000 */
[----:B0-----:R-:W-:-:S09]  /*1240*/  ULEA UR7, UR8, UR7, 0x18 ;  /* 0x0000000708077291 */ /* 0x001fd2000f8ec03f */
        /* <DEDUP_REMOVED lines=36> */
.L_x_4241:
[----:B------:R-:W-:Y:S05]  /*1490*/  BSYNC B0 ;  /* 0x0000000000007941 */ /* 0x000fea0003800000 */
.L_x_4240:
[----:B------:R-:W-:Y:S05]  /*14a0*/  @!P0 BRA `(.L_x_4242) ;  /* 0x0000001000788947 */ /* 0x000fea0003800000 */
[----:B------:R-:W0:Y:S01]  /*14b0*/  LDC R12, c[0x0][0x10] ;  /* 0x00000400ff0c7b82 */ /* 0x000e220000000800 */
[----:B------:R-:W1:Y:S01]  /*14c0*/  S2R R13, SR_CTAID.Y ;  /* 0x00000000000d7919 */ /* 0x000e620000002600 */
[----:B------:R-:W-:-:S06]  /*14d0*/  ULOP3.LUT UR7, UR4, 0x1, URZ, 0xc0, !UPT ;  /* 0x0000000104077892 */ /* 0x000fcc000f8ec03f */
[----:B------:R-:W2:Y:S08]  /*14e0*/  LDC.64 R14, c[0x0][0x240] ;  /* 0x00009000ff0e7b82 */ /* 0x000eb00000000a00 */
[----:B------:R-:W3:Y:S01]  /*14f0*/  LDC.64 R20, c[0x0][0x248] ;  /* 0x00009200ff147b82 */ /* 0x000ee20000000a00 */
[----:B0-----:R-:W-:-:S04]  /*1500*/  IMAD R16, R12, UR7, RZ ;  /* 0x000000070c107c24 */ /* 0x001fc8000f8e02ff */
[C---:B------:R-:W-:Y:S01]  /*1510*/  IMAD R18, R16.reuse, R48, RZ ;  /* 0x0000003010127224 */ /* 0x040fe200078e02ff */
[----:B-1----:R-:W-:-:S04]  /*1520*/  IADD3 R17, R16, R13, RZ ;  /* 0x0000000d10117210 */ /* 0x002fc80007ffe0ff */
        /* <DEDUP_REMOVED lines=9> */
[----:B------:R-:W-:-:S04]  /*15c0*/  PLOP3.LUT P0, PT, PT, PT, UP0, 0x80, 0x0 ;  /* 0x000000000000781c */ /* 0x000fc80003f0f008 */
[----:B------:R-:W-:Y:S01]  /*15d0*/  SEL R19, R48, RZ, !P0 ;  /* 0x000000ff30137207 */ /* 0x000fe20004000000 */
[----:B------:R0:W-:Y:S01]  /*15e0*/  STG.E.64 desc[UR10][R16.64], R32 ;  /* 0x0000002010007986 */ /* 0x0001e2000c101b0a */
[----:B------:R-:W-:Y:S02]  /*15f0*/  MOV R23, UR7 ;  /* 0x0000000700177c02 */ /* 0x000fe40008000f00 */
[----:B------:R-:W-:Y:S01]  /*1600*/  ISETP.NE.AND P0, PT, R19, -0x1, PT ;  /* 0xffffffff1300780c */ /* 0x000fe20003f05270 */
[----:B------:R-:W-:Y:S06]  /*1610*/  MEMBAR.ALL.GPU ;  /* 0x0000000000007992 */ /* 0x000fec000000a000 */
[----:B------:R-:W-:-:S00]  /*1620*/  ERRBAR ;  /* 0x00000000000079ab */ /* 0x000fc00000000000 */
[----:B------:R-:W-:Y:S06]  /*1630*/  CGAERRBAR ;  /* 0x00000000000075ab */ /* 0x000fec0000000000 */
[----:B------:R0:W-:Y:S01]  /*1640*/  REDG.E.ADD.S32.STRONG.GPU desc[UR10][R14.64], R23 ;  /* 0x000000170e00798e */ /* 0x0001e2000c10e38a */
[----:B------:R-:W-:Y:S05]  /*1650*/  @!P0 BRA `(.L_x_4243) ;  /* 0x0000000000148947 */ /* 0x000fea0003800000 */
.L_x_4244:
[----:B0-----:R-:W2:Y:S04]  /*1660*/  LDG.E.STRONG.GPU R16, desc[UR10][R14.64] ;  /* 0x0000000a0e107981 */ /* 0x001ea8000c1ef900 */
[----:B--2---:R-:W-:Y:S01]  /*1670*/  CCTL.IVALL ;  /* 0x00000000ff00798f */ /* 0x004fe20002000000 */
[----:B------:R-:W-:Y:S05]  /*1680*/  YIELD ;  /* 0x0000000000007946 */ /* 0x000fea0003800000 */
[----:B------:R-:W-:-:S13]  /*1690*/  ISETP.NE.AND P0, PT, R16, R19, PT ;  /* 0x000000131000720c */ /* 0x000fda0003f05270 */
[----:B------:R-:W-:Y:S05]  /*16a0*/  @P0 BRA `(.L_x_4244) ;  /* 0xfffffffc00ec0947 */ /* 0x000fea000383ffff */
.L_x_4243:
        /* <DEDUP_REMOVED lines=8> */
[----:B------:R-:W-:-:S04]  /*1730*/  LOP3.LUT R15, R48, 0x3, RZ, 0xc0, !PT ;  /* 0x00000003300f7812 */ /* 0x000fc800078ec0ff */
[----:B------:R-:W-:Y:S02]  /*1740*/  IADD3 R14, -R15, R48, RZ ;  /* 0x000000300f0e7210 */ /* 0x000fe40007ffe1ff */
[----:B------:R-:W-:Y:S02]  /*1750*/  MOV R15, RZ ;  /* 0x000000ff000f7202 */ /* 0x000fe40000000f00 */
[----:B------:R-:W-:-:S13]  /*1760*/  ISETP.GT.AND P0, PT, R14, RZ, PT ;  /* 0x000000ff0e00720c */ /* 0x000fda0003f04270 */
[----:B------:R-:W-:Y:S05]  /*1770*/  @!P0 BRA `(.L_x_4246) ;  /* 0x0000000800d88947 */ /* 0x000fea0003800000 */
[----:B------:R-:W-:Y:S02]  /*1780*/  ISETP.GT.AND P6, PT, R14, 0xc, PT ;  /* 0x0000000c0e00780c */ /* 0x000fe40003fc4270 */
[----:B------:R-:W-:-:S11]  /*1790*/  PLOP3.LUT P0, PT, PT, PT, PT, 0x80, 0x0 ;  /* 0x000000000000781c */ /* 0x000fd60003f0f070 */
[----:B------:R-:W-:Y:S05]  /*17a0*/  @!P6 BRA `(.L_x_4247) ;  /* 0x0000000400d0e947 */ /* 0x000fea0003800000 */
[----:B------:R-:W-:-:S13]  /*17b0*/  PLOP3.LUT P0, PT, PT, PT, PT, 0x8, 0x0 ;  /* 0x000000000000781c */ /* 0x000fda0003f0e170 */
.L_x_4248:
        /* <DEDUP_REMOVED lines=115> */
.L_x_4247:
[----:B------:R-:W-:-:S13]  /*1ef0*/  ISETP.GT.AND P6, PT, R14, 0x4, PT ;  /* 0x000000040e00780c */ /* 0x000fda0003fc4270 */
[----:B------:R-:W-:Y:S05]  /*1f00*/  @!P6 BRA `(.L_x_4249) ;  /* 0x0000000000ece947 */ /* 0x000fea0003800000 */
[C---:B------:R-:W-:Y:S02]  /*1f10*/  IADD3 R19, R15.reuse, 0x1, RZ ;  /* 0x000000010f137810 */ /* 0x040fe40007ffe0ff */
[----:B------:R-:W-:Y:S02]  /*1f20*/  ISETP.EQ.OR P0, PT, R15, UR9, P5 ;  /* 0x000000090f007c0c */ /* 0x000fe4000af02670 */
[----:B------:R-:W-:-:S11]  /*1f30*/  ISETP.EQ.OR P6, PT, R19, UR9, P5 ;  /* 0x0000000913007c0c */ /* 0x000fd6000afc2670 */
[--C-:B------:R-:W-:Y:S02]  /*1f40*/  @!P0 IMAD R17, R15, R12, R13.reuse ;  /* 0x0000000c0f118224 */ /* 0x100fe400078e020d */
[----:B------:R-:W-:Y:S02]  /*1f50*/  @!P6 IMAD R19, R12, R19, R13 ;  /* 0x000000130c13e224 */ /* 0x000fe400078e020d */
[----:B------:R-:W-:-:S04]  /*1f60*/  @!P0 IMAD.WIDE.U32 R16, R17, 0x8, R20 ;  /* 0x0000000811108825 */ /* 0x000fc800078e0014 */
[----:B------:R-:W-:Y:S02]  /*1f70*/  @!P6 IMAD.WIDE.U32 R18, R19, 0x8, R20 ;  /* 0x000000081312e825 */ /* 0x000fe400078e0014 */
[----:B------:R-:W2:Y:S04]  /*1f80*/  @!P0 LDG.E.64 R16, desc[UR10][R16.64] ;  /* 0x0000000a10108981 */ /* 0x000ea8000c1e1b00 */
[----:B------:R-:W3:Y:S01]  /*1f90*/  @!P6 LDG.E.64 R18, desc[UR10][R18.64] ;  /* 0x0000000a1212e981 */ /* 0x000ee2000c1e1b00 */
[C---:B------:R-:W-:Y:S02]  /*1fa0*/  IADD3 R23, R15.reuse, 0x2, RZ ;  /* 0x000000020f177810 */ /* 0x040fe40007ffe0ff */
[----:B------:R-:W-:Y:S01]  /*1fb0*/  IADD3 R25, R15, 0x3, RZ ;  /* 0x000000030f197810 */ /* 0x000fe20007ffe0ff */
[----:B--2---:R-:W-:Y:S01]  /*1fc0*/  @!P0 FADD.FTZ R32, R32, R16 ;  /* 0x0000001020208221 */ /* 0x004fe20000010000 */
[----:B------:R-:W-:Y:S01]  /*1fd0*/  @!P0 FADD.FTZ R33, R33, R17 ;  /* 0x0000001121218221 */ /* 0x000fe20000010000 */
[----:B------:R-:W-:-:S02]  /*1fe0*/  ISETP.EQ.OR P0, PT, R23, UR9, P5 ;  /* 0x0000000917007c0c */ /* 0x000fc4000af02670 */
[----:B---3--:R-:W-:Y:S01]  /*1ff0*/  @!P6 FADD.FTZ R32, R32, R18 ;  /* 0x000000122020e221 */ /* 0x008fe20000010000 */
[----:B------:R-:W-:Y:S01]  /*2000*/  @!P6 FADD.FTZ R33, R33, R19 ;  /* 0x000000132121e221 */ /* 0x000fe20000010000 */
[----:B------:R-:W-:-:S09]  /*2010*/  ISETP.EQ.OR P6, PT, R25, UR9, P5 ;  /* 0x0000000919007c0c */ /* 0x000fd2000afc2670 */
[----:B------:R-:W-:-:S04]  /*2020*/  @!P0 IMAD R23, R12, R23, R13 ;  /* 0x000000170c178224 */ /* 0x000fc800078e020d */
[----:B------:R-:W-:Y:S02]  /*2030*/  @!P6 IMAD R25, R12, R25, R13 ;  /* 0x000000190c19e224 */ /* 0x000fe400078e020d */
        /* <DEDUP_REMOVED lines=40> */
.L_x_4249:
[----:B------:R-:W-:-:S13]  /*22c0*/  ISETP.NE.OR P0, PT, R14, RZ, P0 ;  /* 0x000000ff0e00720c */ /* 0x000fda0000705670 */
[----:B------:R-:W-:Y:S05]  /*22d0*/  @!P0 BRA `(.L_x_4245) ;  /* 0x00000000007c8947 */ /* 0x000fea0003800000 */
.L_x_4246:
[C---:B------:R-:W-:Y:S02]  /*22e0*/  ISETP.EQ.OR P0, PT, R15.reuse, UR9, P5 ;  /* 0x000000090f007c0c */ /* 0x040fe4000af02670 */
[----:B------:R-:W-:-:S04]  /*22f0*/  IADD3 R19, R15, 0x1, RZ ;  /* 0x000000010f137810 */ /* 0x000fc80007ffe0ff */
[----:B------:R-:W-:-:S07]  /*2300*/  ISETP.EQ.OR P6, PT, R19, UR9, P5 ;  /* 0x0000000913007c0c */ /* 0x000fce000afc2670 */
        /* <DEDUP_REMOVED lines=28> */
.L_x_4245:
        /* <DEDUP_REMOVED lines=11> */
.L_x_4251:
[----:B------:R-:W-:Y:S05]  /*2580*/  BSYNC B0 ;  /* 0x0000000000007941 */ /* 0x000fea0003800000 */
.L_x_4250:
        /* <DEDUP_REMOVED lines=16> */
.L_x_4242:
[----:B------:R-:W-:Y:S01]  /*2690*/  ULDC.64 UR14, c[0x0][0x218] ;  /* 0x00008600000e7ab9 */ /* 0x000fe20000000a00 */
[----:B------:R-:W-:Y:S01]  /*26a0*/  LOP3.LUT P0, RZ, R0, UR9, RZ, 0xfc, !PT ;  /* 0x0000000900ff7c12 */ /* 0x000fe2000f80fcff */
[----:B------:R-:W1:Y:S01]  /*26b0*/  S2UR UR8, SR_CgaCtaId ;  /* 0x00000000000879c3 */ /* 0x000e620000008800 */
[----:B------:R-:W-:Y:S01]  /*26c0*/  ISETP.EQ.U32.AND P6, PT, RZ, UR14, PT ;  /* 0x0000000eff007c0c */ /* 0x000fe2000bfc2070 */
[----:B------:R-:W-:Y:S01]  /*26d0*/  UMOV UR7, 0x400 ;  /* 0x0000040000077882 */ /* 0x000fe20000000000 */
[----:B0-----:R-:W-:Y:S02]  /*26e0*/  MOV R17, UR6 ;  /* 0x0000000600117c02 */ /* 0x001fe40008000f00 */
[----:B------:R-:W-:Y:S02]  /*26f0*/  ISETP.EQ.OR.EX P0, PT, RZ, UR15, P0, P6 ;  /* 0x0000000fff007c0c */ /* 0x000fe40008702760 */
[----:B------:R-:W-:Y:S01]  /*2700*/  IADD3 R39, R6, R39, RZ ;  /* 0x0000002706277210 */ /* 0x000fe20007ffe0ff */
[----:B------:R-:W0:Y:S08]  /*2710*/  LDC.64 R14, c[0x0][0x228] ;  /* 0x00008a00ff0e7b82 */ /* 0x000e300000000a00 */
        /* <DEDUP_REMOVED lines=11> */
[----:B------:R-:W-:Y:S01]  /*27d0*/  BAR.SYNC.DEFER_BLOCKING 0x0 ;  /* 0x0000000000007b1d */ /* 0x000fe20000010000 */
[----:B------:R-:W-:Y:S01]  /*27e0*/  ISETP.NE.AND P6, PT, RZ, UR12, PT ;  /* 0x0000000cff007c0c */ /* 0x000fe2000bfc5270 */
[----:B------:R-:W-:-:S06]  /*27f0*/  HADD2.F32 R25, -RZ, R42.H1_H1 ;  /* 0x3000002aff197230 */ /* 0x000fcc0000004100 */
[----:B0-----:R-:W0:Y:S01]  /*2800*/  LDC R21, c[0x0][0x294] ;  /* 0x0000a500ff157b82 */ /* 0x001e220000000800 */
[----:B------:R1:W2:Y:S04]  /*2810*/  LDG.E.64 R12, desc[UR10][R22.64] ;  /* 0x0000000a160c7981 */ /* 0x0002a8000c1e1b00 */
[----:B------:R-:W2:Y:S01]  /*2820*/  LDG.E.64 R14, desc[UR10][R14.64] ;  /* 0x0000000a0e0e7981 */ /* 0x000ea2000c1e1b00 */
[----:B------:R-:W-:-:S03]  /*2830*/  IMAD.WIDE.U32 R18, R0, -0x77777777, RZ ;  /* 0x8888888900127825 */ /* 0x000fc600078e00ff */
[----:B------:R-:W3:Y:S01]  /*2840*/  LDS.64 R16, [UR7+0x90] ;  /* 0x00009007ff107984 */ /* 0x000ee20008000a00 */
[----:B------:R-:W-:Y:S01]  /*2850*/  HADD2.F32 R27, -RZ, R40.H0_H0 ;  /* 0x20000028ff1b7230 */ /* 0x000fe20000004100 */
[----:B------:R-:W-:Y:S01]  /*2860*/  SHF.R.U32.HI R20, RZ, 0x5, R19 ;  /* 0x00000005ff147819 */ /* 0x000fe20000011613 */
[----:B-1----:R-:W-:Y:S02]  /*2870*/  HADD2.F32 R23, -RZ, R42.H0_H0 ;  /* 0x2000002aff177230 */ /* 0x002fe40000004100 */
[----:B------:R-:W-:Y:S02]  /*2880*/  HADD2.F32 R29, -RZ, R40.H1_H1 ;  /* 0x30000028ff1d7230 */ /* 0x000fe40000004100 */
[----:B---3--:R-:W-:-:S04]  /*2890*/  FMUL.FTZ R16, R16, UR8 ;  /* 0x0000000810107c20 */ /* 0x008fc80008410000 */
[----:B------:R-:W-:Y:S01]  /*28a0*/  FMUL.FTZ R24, R16, R16 ;  /* 0x0000001010187220 */ /* 0x000fe20000410000 */
[--C-:B------:R-:W-:Y:S01]  /*28b0*/  FADD.FTZ R18, R23, -R16.reuse ;  /* 0x8000001017127221 */ /* 0x100fe20000010000 */
[--C-:B------:R-:W-:Y:S01]  /*28c0*/  FADD.FTZ R22, R25, -R16.reuse ;  /* 0x8000001019167221 */ /* 0x100fe20000010000 */
[----:B------:R-:W-:Y:S01]  /*28d0*/  FADD.FTZ R26, R27, -R16 ;  /* 0x800000101b1a7221 */ /* 0x000fe20000010000 */
[----:B------:R-:W-:Y:S01]  /*28e0*/  FFMA.FTZ R17, R17, UR8, -R24 ;  /* 0x0000000811117c23 */ /* 0x000fe20008010818 */
[----:B------:R-:W-:-:S04]  /*28f0*/  FADD.FTZ R27, R29, -R16 ;  /* 0x800000101d1b7221 */ /* 0x000fc80000010000 */
[----:B------:R-:W-:-:S13]  /*2900*/  FSETP.GTU.FTZ.AND P0, PT, R17, RZ, PT ;  /* 0x000000ff1100720b */ /* 0x000fda0003f1c000 */
[----:B------:R-:W-:Y:S01]  /*2910*/  VOTEU.ANY UP0, P0 ;  /* 0x00000000003f7886 */ /* 0x000fe20000000100 */
[----:B------:R-:W-:-:S04]  /*2920*/  PLOP3.LUT P0, PT, PT, PT, UP0, 0x80, 0x0 ;  /* 0x000000000000781c */ /* 0x000fc80003f0f008 */
[----:B------:R-:W-:-:S09]  /*2930*/  @UP0 ULDC UR7, c[0x0][0x238] ;  /* 0x00008e0000070ab9 */ /* 0x000fd20000000800 */
[----:B------:R-:W-:Y:S01]  /*2940*/  @P0 FADD.FTZ R17, R17, UR7 ;  /* 0x0000000711110e21 */ /* 0x000fe20008010000 */
[----:B------:R-:W-:-:S05]  /*2950*/  UMOV UR7, 0x3f800000 ;  /* 0x3f80000000077882 */ /* 0x000fca0000000000 */
[----:B------:R-:W1:Y:S02]  /*2960*/  @P0 MUFU.RSQ R17, R17 ;  /* 0x0000001100110308 */ /* 0x000e640000001400 */
[----:B-1----:R-:W-:-:S13]  /*2970*/  @P0 R2UR UR8, R17 ;  /* 0x00000000110802ca */ /* 0x002fda00000e0000 */
[----:B------:R-:W-:Y:S02]  /*2980*/  @UP0 UMOV UR7, UR8 ;  /* 0x0000000800070c82 */ /* 0x000fe40008000000 */
[----:B------:R-:W-:Y:S01]  /*2990*/  FMUL.FTZ R17, R18, UR7 ;  /* 0x0000000712117c20 */ /* 0x000fe20008410000 */
[----:B------:R-:W-:-:S03]  /*29a0*/  FMUL.FTZ R22, R22, UR7 ;  /* 0x0000000716167c20 */ /* 0x000fc60008410000 */
[----:B--2---:R-:W-:Y:S01]  /*29b0*/  FFMA.FTZ R17, R12, R17, R14 ;  /* 0x000000110c117223 */ /* 0x004fe2000001000e */
[----:B------:R-:W-:Y:S01]  /*29c0*/  FFMA.FTZ R24, R13, R22, R15 ;  /* 0x000000160d187223 */ /* 0x000fe2000001000f */
[----:B0-----:R-:W-:Y:S06]  /*29d0*/  @!P6 BRA `(.L_x_4252) ;  /* 0x000000000028e947 */ /* 0x001fec0003800000 */
        /* <DEDUP_REMOVED lines=10> */
.L_x_4252:
[----:B------:R-:W-:Y:S04]  /*2a80*/  BSSY B0, `(.L_x_4253) ;  /* 0x000000e000007945 */ /* 0x000fe80003800000 */
[----:B------:R-:W-:Y:S05]  /*2a90*/  @!P1 BRA `(.L_x_4254) ;  /* 0x0000000000309947 */ /* 0x000fea0003800000 */
[----:B------:R-:W-:Y:S01]  /*2aa0*/  ULDC.64 UR14, c[0x0][0x270] ;  /* 0x00009c00000e7ab9 */ /* 0x000fe20000000a00 */
[----:B------:R-:W-:Y:S01]  /*2ab0*/  MOV R18, R50 ;  /* 0x0000003200127202 */ /* 0x000fe20000000f00 */
[----:B------:R-:W-:Y:S01]  /*2ac0*/  IMAD R23, R7, UR14, RZ ;  /* 0x0000000e07177c24 */ /* 0x000fe2000f8e02ff */
[----:B------:R-:W-:Y:S02]  /*2ad0*/  MOV R19, R53 ;  /* 0x0000003500137202 */ /* 0x000fe40000000f00 */
[----:B------:R-:W-:Y:S01]  /*2ae0*/  F2FP.F16.F32.PACK_AB R17, R24, R17 ;  /* 0x000000111811723e */ /* 0x000fe200000000ff */
[C---:B------:R-:W-:Y:S02]  /*2af0*/  IMAD R23, R36.reuse, UR15, R23 ;  /* 0x0000000f24177c24 */ /* 0x040fe4000f8e0217 */
[----:B------:R-:W-:Y:S01]  /*2b00*/  IMAD.WIDE.U32 R18, R36, UR14, R18 ;  /* 0x0000000e24127c25 */ /* 0x000fe2000f8e0012 */
[----:B------:R-:W-:Y:S02]  /*2b10*/  ULDC.64 UR14, c[0x0][0x210] ;  /* 0x00008400000e7ab9 */ /* 0x000fe40000000a00 */
[----:B------:R-:W-:-:S02]  /*2b20*/  LEA R22, P0, R18, UR14, 0x1 ;  /* 0x0000000e12167c11 */ /* 0x000fc4000f8008ff */
[----:B------:R-:W-:-:S04]  /*2b30*/  IADD3 R23, R19, R23, RZ ;  /* 0x0000001713177210 */ /* 0x000fc80007ffe0ff */
[----:B------:R-:W-:-:S05]  /*2b40*/  LEA.HI.X R23, R18, UR15, R23, 0x1, P0 ;  /* 0x0000000f12177c11 */ /* 0x000fca00080f0c17 */
[----:B------:R0:W-:Y:S02]  /*2b50*/  STG.E desc[UR10][R22.64], R17 ;  /* 0x0000001116007986 */ /* 0x0001e4000c10190a */
.L_x_4254:
[----:B------:R-:W-:Y:S05]  /*2b60*/  BSYNC B0 ;  /* 0x0000000000007941 */ /* 0x000fea0003800000 */
.L_x_4253:
[----:B0-----:R-:W-:Y:S01]  /*2b70*/  FMUL.FTZ R17, R26, UR7 ;  /* 0x000000071a117c20 */ /* 0x001fe20008410000 */
[----:B------:R-:W-:Y:S01]  /*2b80*/  FMUL.FTZ R18, R27, UR7 ;  /* 0x000000071b127c20 */ /* 0x000fe20008410000 */
[--C-:B------:R-:W-:Y:S02]  /*2b90*/  HADD2.F32 R27, -RZ, R43.reuse.H0_H0 ;  /* 0x2000002bff1b7230 */ /* 0x100fe40000004100 */
[----:B------:R-:W-:Y:S02]  /*2ba0*/  HADD2.F32 R43, -RZ, R43.H1_H1 ;  /* 0x3000002bff2b7230 */ /* 0x000fe40000004100 */
        /* <DEDUP_REMOVED lines=13> */
.L_x_4255:
        /* <DEDUP_REMOVED lines=14> */
.L_x_4257:
[----:B------:R-:W-:Y:S05]  /*2d60*/  BSYNC B0 ;  /* 0x0000000000007941 */ /* 0x000fea0003800000 */
.L_x_4256:
[--C-:B0-----:R-:W-:Y:S01]  /*2d70*/  FADD.FTZ R17, R27, -R16.reuse ;  /* 0x800000101b117221 */ /* 0x101fe20000010000 */
[----:B------:R-:W-:Y:S01]  /*2d80*/  FADD.FTZ R18, R43, -R16 ;  /* 0x800000102b127221 */ /* 0x000fe20000010000 */
[--C-:B------:R-:W-:Y:S02]  /*2d90*/  HADD2.F32 R19, -RZ, R44.reuse.H0_H0 ;  /* 0x2000002cff137230 */ /* 0x100fe40000004100 */
[----:B------:R-:W-:Y:S02]  /*2da0*/  HADD2.F32 R27, -RZ, R44.H1_H1 ;  /* 0x3000002cff1b7230 */ /* 0x000fe40000004100 */
[----:B------:R-:W-:Y:S01]  /*2db0*/  FMUL.FTZ R17, R17, UR7 ;  /* 0x0000000711117c20 */ /* 0x000fe20008410000 */
[----:B------:R-:W-:Y:S01]  /*2dc0*/  FMUL.FTZ R18, R18, UR7 ;  /* 0x0000000712127c20 */ /* 0x000fe20008410000 */
[----:B------:R-:W-:Y:S02]  /*2dd0*/  IMAD R21, R21, UR9, R20 ;  /* 0x0000000915157c24 */ /* 0x000fe4000f8e0214 */
[--C-:B------:R-:W-:Y:S01]  /*2de0*/  FADD.FTZ R26, R19, -R16.reuse ;  /* 0x80000010131a7221 */ /* 0x100fe20000010000 */
[----:B------:R-:W-:Y:S01]  /*2df0*/  FADD.FTZ R27, R27, -R16 ;  /* 0x800000101b1b7221 */ /* 0x000fe20000010000 */
        /* <DEDUP_REMOVED lines=13> */
.L_x_4258:
        /* <DEDUP_REMOVED lines=14> */
.L_x_4260:
[----:B------:R-:W-:Y:S05]  /*2fb0*/  BSYNC B0 ;  /* 0x0000000000007941 */ /* 0x000fea0003800000 */
.L_x_4259:
[----:B------:R-:W-:Y:S01]  /*2fc0*/  FMUL.FTZ R19, R26, UR7 ;  /* 0x000000071a137c20 */ /* 0x000fe20008410000 */
[----:B------:R-:W-:Y:S01]  /*2fd0*/  FMUL.FTZ R18, R27, UR7 ;  /* 0x000000071b127c20 */ /* 0x000fe20008410000 */
[----:B------:R-:W-:Y:S01]  /*2fe0*/  HADD2.F32 R27, -RZ, R38.H0_H0 ;  /* 0x20000026ff1b7230 */ /* 0x000fe20000004100 */
[----:B0-----:R-:W-:Y:S01]  /*2ff0*/  IADD3 R17, R21, 0x20, RZ ;  /* 0x0000002015117810 */ /* 0x001fe20007ffe0ff */
        /* <DEDUP_REMOVED lines=13> */
.L_x_4261:
        /* <DEDUP_REMOVED lines=14> */
.L_x_4263:
[----:B------:R-:W-:Y:S05]  /*31b0*/  BSYNC B0 ;  /* 0x0000000000007941 */ /* 0x000fea0003800000 */
.L_x_4262:
[----:B------:R-:W-:Y:S01]  /*31c0*/  HADD2.F32 R23, -RZ, R38.H1_H1 ;  /* 0x30000026ff177230 */ /* 0x000fe20000004100 */
[----:B0-----:R-:W-:Y:S01]  /*31d0*/  IADD3 R18, R21, 0x28, RZ ;  /* 0x0000002815127810 */ /* 0x001fe20007ffe0ff */
[----:B------:R-:W-:Y:S01]  /*31e0*/  ULDC.64 UR14, c[0x0][0x278] ;  /* 0x00009e00000e7ab9 */ /* 0x000fe20000000a00 */
[----:B------:R-:W-:Y:S01]  /*31f0*/  SHF.R.S32.HI R30, RZ, 0x1f, R17 ;  /* 0x0000001fff1e7819 */ /* 0x000fe20000011411 */
[--C-:B------:R-:W-:Y:S01]  /*3200*/  FADD.FTZ R20, R27, -R16.reuse ;  /* 0x800000101b147221 */ /* 0x100fe20000010000 */
[----:B------:R-:W-:Y:S01]  /*3210*/  ISETP.GE.U32.AND P5, PT, R17, UR14, PT ;  /* 0x0000000e11007c0c */ /* 0x000fe2000bfa6070 */
[----:B------:R-:W-:Y:S01]  /*3220*/  FADD.FTZ R22, R23, -R16 ;  /* 0x8000001017167221 */ /* 0x000fe20000010000 */
[----:B------:R-:W-:Y:S01]  /*3230*/  ISETP.GE.U32.AND P0, PT, R18, UR14, PT ;  /* 0x0000000e12007c0c */ /* 0x000fe2000bf06070 */
[--C-:B------:R-:W-:Y:S01]  /*3240*/  HADD2.F32 R25, -RZ, R45.reuse.H0_H0 ;  /* 0x2000002dff197230 */ /* 0x100fe20000004100 */
[----:B------:R-:W-:Y:S01]  /*3250*/  SHF.R.S32.HI R19, RZ, 0x1f, R18 ;  /* 0x0000001fff137819 */ /* 0x000fe20000011412 */
[----:B------:R-:W-:Y:S01]  /*3260*/  HADD2.F32 R29, -RZ, R45.H1_H1 ;  /* 0x3000002dff1d7230 */ /* 0x000fe20000004100 */
[----:B------:R-:W-:Y:S01]  /*3270*/  ISETP.GE.AND.EX P5, PT, R30, UR15, PT, P5 ;  /* 0x0000000f1e007c0c */ /* 0x000fe2000bfa6350 */
[----:B------:R-:W-:Y:S01]  /*3280*/  FMUL.FTZ R23, R20, UR7 ;  /* 0x0000000714177c20 */ /* 0x000fe20008410000 */
[----:B------:R-:W-:Y:S01]  /*3290*/  ISETP.GE.AND.EX P0, PT, R19, UR15, PT, P0 ;  /* 0x0000000f13007c0c */ /* 0x000fe2000bf06300 */
[----:B------:R-:W-:Y:S01]  /*32a0*/  FMUL.FTZ R22, R22, UR7 ;  /* 0x0000000716167c20 */ /* 0x000fe20008410000 */
[C---:B------:R-:W-:Y:S01]  /*32b0*/  ISETP.LT.U32.AND P5, PT, R0.reuse, 0x1e0, !P5 ;  /* 0x000001e00000780c */ /* 0x040fe20006fa1070 */
[--C-:B------:R-:W-:Y:S01]  /*32c0*/  FADD.FTZ R28, R25, -R16.reuse ;  /* 0x80000010191c7221 */ /* 0x100fe20000010000 */
[----:B------:R-:W-:Y:S01]  /*32d0*/  ISETP.LT.U32.AND P0, PT, R0, 0x1e0, !P0 ;  /* 0x000001e00000780c */ /* 0x000fe20004701070 */
[----:B------:R-:W-:Y:S01]  /*32e0*/  FADD.FTZ R29, R29, -R16 ;  /* 0x800000101d1d7221 */ /* 0x000fe20000010000 */
[----:B------:R-:W-:Y:S01]  /*32f0*/  FFMA.FTZ R20, R12, R23, R14 ;  /* 0x000000170c147223 */ /* 0x000fe2000001000e */
[----:B------:R-:W-:Y:S01]  /*3300*/  FFMA.FTZ R27, R13, R22, R15 ;  /* 0x000000160d1b7223 */ /* 0x000fe2000001000f */
[----:B------:R-:W-:Y:S09]  /*3310*/  @!P6 BRA `(.L_x_4264) ;  /* 0x000000000028e947 */ /* 0x000ff20003800000 */
        /* <DEDUP_REMOVED lines=10> */
.L_x_4264:
[----:B------:R-:W-:Y:S04]  /*33c0*/  BSSY B0, `(.L_x_4265) ;  /* 0x000000e000007945 */ /* 0x000fe80003800000 */
[----:B------:R-:W-:Y:S05]  /*33d0*/  @!P5 BRA `(.L_x_4266) ;  /* 0x000000000030d947 */ /* 0x000fea0003800000 */
[----:B------:R-:W-:Y:S01]  /*33e0*/  ULDC.64 UR16, c[0x0][0x270] ;  /* 0x00009c0000107ab9 */ /* 0x000fe20000000a00 */
[----:B------:R-:W-:Y:S01]  /*33f0*/  MOV R22, R50 ;  /* 0x0000003200167202 */ /* 0x000fe20000000f00 */
[----:B------:R-:W-:Y:S01]  /*3400*/  IMAD R30, R30, UR16, RZ ;  /* 0x000000101e1e7c24 */ /* 0x000fe2000f8e02ff */
[----:B------:R-:W-:Y:S02]  /*3410*/  MOV R23, R53 ;  /* 0x0000003500177202 */ /* 0x000fe40000000f00 */
[----:B------:R-:W-:Y:S01]  /*3420*/  F2FP.F16.F32.PACK_AB R27, R27, R20 ;  /* 0x000000141b1b723e */ /* 0x000fe200000000ff */
[----:B------:R-:W-:-:S04]  /*3430*/  IMAD.WIDE.U32 R22, R17, UR16, R22 ;  /* 0x0000001011167c25 */ /* 0x000fc8000f8e0016 */
[----:B------:R-:W-:Y:S01]  /*3440*/  IMAD R17, R17, UR17, R30 ;  /* 0x0000001111117c24 */ /* 0x000fe2000f8e021e */
[----:B------:R-:W-:Y:S02]  /*3450*/  ULDC.64 UR16, c[0x0][0x210] ;  /* 0x0000840000107ab9 */ /* 0x000fe40000000a00 */
[----:B------:R-:W-:Y:S02]  /*3460*/  LEA R24, P5, R22, UR16, 0x1 ;  /* 0x0000001016187c11 */ /* 0x000fe4000f8a08ff */
[----:B------:R-:W-:-:S04]  /*3470*/  IADD3 R17, R23, R17, RZ ;  /* 0x0000001117117210 */ /* 0x000fc80007ffe0ff */
[----:B------:R-:W-:-:S05]  /*3480*/  LEA.HI.X R25, R22, UR17, R17, 0x1, P5 ;  /* 0x0000001116197c11 */ /* 0x000fca000a8f0c11 */
[----:B------:R0:W-:Y:S02]  /*3490*/  STG.E desc[UR10][R24.64], R27 ;  /* 0x0000001b18007986 */ /* 0x0001e4000c10190a */
.L_x_4266:
[----:B------:R-:W-:Y:S05]  /*34a0*/  BSYNC B0 ;  /* 0x0000000000007941 */ /* 0x000fea0003800000 */
.L_x_4265:
[----:B------:R-:W-:Y:S01]  /*34b0*/  FMUL.FTZ R23, R28, UR7 ;  /* 0x000000071c177c20 */ /* 0x000fe20008410000 */
[----:B------:R-:W-:Y:S01]  /*34c0*/  FMUL.FTZ R20, R29, UR7 ;  /* 0x000000071d147c20 */ /* 0x000fe20008410000 */
[----:B------:R-:W-:Y:S01]  /*34d0*/  HADD2.F32 R29, -RZ, R46.H0_H0 ;  /* 0x2000002eff1d7230 */ /* 0x000fe20000004100 */
[----:B------:R-:W-:Y:S01]  /*34e0*/  IADD3 R17, R21, 0x30, RZ ;  /* 0x0000003015117810 */ /* 0x000fe20007ffe0ff */
[----:B0-----:R-:W-:Y:S01]  /*34f0*/  FFMA.FTZ R24, R12, R23, R14 ;  /* 0x000000170c187223 */ /* 0x001fe2000001000e */
        /* <DEDUP_REMOVED lines=12> */
.L_x_4267:
        /* <DEDUP_REMOVED lines=14> */
.L_x_4269:
[----:B------:R-:W-:Y:S05]  /*36a0*/  BSYNC B0 ;  /* 0x0000000000007941 */ /* 0x000fea0003800000 */
.L_x_4268:
[----:B0-----:R-:W-:Y:S02]  /*36b0*/  HADD2.F32 R19, -RZ, R46.H1_H1 ;  /* 0x3000002eff137230 */ /* 0x001fe40000004100 */
[--C-:B------:R-:W-:Y:S01]  /*36c0*/  FADD.FTZ R18, R29, -R16.reuse ;  /* 0x800000101d127221 */ /* 0x100fe20000010000 */
[--C-:B------:R-:W-:Y:S01]  /*36d0*/  HADD2.F32 R23, -RZ, R47.reuse.H0_H0 ;  /* 0x2000002fff177230 */ /* 0x100fe20000004100 */
[----:B------:R-:W-:Y:S01]  /*36e0*/  ISETP.GE.U32.AND P5, PT, R10, UR14, PT ;  /* 0x0000000e0a007c0c */ /* 0x000fe2000bfa6070 */
[----:B------:R-:W-:Y:S02]  /*36f0*/  HADD2.F32 R47, -RZ, R47.H1_H1 ;  /* 0x3000002fff2f7230 */ /* 0x000fe40000004100 */
[--C-:B------:R-:W-:Y:S01]  /*3700*/  FADD.FTZ R20, R19, -R16.reuse ;  /* 0x8000001013147221 */ /* 0x100fe20000010000 */
[----:B------:R-:W-:Y:S01]  /*3710*/  ISETP.GE.U32.AND P0, PT, R17, UR14, PT ;  /* 0x0000000e11007c0c */ /* 0x000fe2000bf06070 */
[--C-:B------:R-:W-:Y:S01]  /*3720*/  FADD.FTZ R22, R23, -R16.reuse ;  /* 0x8000001017167221 */ /* 0x100fe20000010000 */
[----:B------:R-:W-:Y:S01]  /*3730*/  SHF.R.S32.HI R24, RZ, 0x1f, R17 ;  /* 0x0000001fff187819 */ /* 0x000fe20000011411 */
[----:B------:R-:W-:Y:S01]  /*3740*/  FADD.FTZ R16, R47, -R16 ;  /* 0x800000102f107221 */ /* 0x000fe20000010000 */
[----:B------:R-:W-:Y:S01]  /*3750*/  FMUL.FTZ R19, R18, UR7 ;  /* 0x0000000712137c20 */ /* 0x000fe20008410000 */
[----:B------:R-:W-:Y:S01]  /*3760*/  ISETP.GE.AND.EX P5, PT, R41, UR15, PT, P5 ;  /* 0x0000000f29007c0c */ /* 0x000fe2000bfa6350 */
[----:B------:R-:W-:Y:S01]  /*3770*/  FMUL.FTZ R23, R22, UR7 ;  /* 0x0000000716177c20 */ /* 0x000fe20008410000 */
[----:B------:R-:W-:Y:S01]  /*3780*/  FMUL.FTZ R18, R16, UR7 ;  /* 0x0000000710127c20 */ /* 0x000fe20008410000 */
[----:B------:R-:W-:Y:S01]  /*3790*/  ISETP.GE.AND.EX P0, PT, R24, UR15, PT, P0 ;  /* 0x0000000f18007c0c */ /* 0x000fe2000bf06300 */
[----:B------:R-:W-:Y:S01]  /*37a0*/  FMUL.FTZ R20, R20, UR7 ;  /* 0x0000000714147c20 */ /* 0x000fe20008410000 */
        /* <DEDUP_REMOVED lines=17> */
.L_x_4270:
        /* <DEDUP_REMOVED lines=14> */
.L_x_4272:
[----:B------:R-:W-:Y:S05]  /*39a0*/  BSYNC B0 ;  /* 0x0000000000007941 */ /* 0x000fea0003800000 */
.L_x_4271:
        /* <DEDUP_REMOVED lines=11> */
.L_x_4273:
[----:B------:R-:W-:Y:S04]  /*3a60*/  BSSY B0, `(.L_x_4274) ;  /* 0x000000d000007945 */ /* 0x000fe80003800000 */
[----:B------:R-:W-:Y:S05]  /*3a70*/  @P5 BRA `(.L_x_4275) ;  /* 0x00000000002c5947 */ /* 0x000fea0003800000 */
[----:B------:R-:W-:Y:S01]  /*3a80*/  ULDC.64 UR14, c[0x0][0x270] ;  /* 0x00009c00000e7ab9 */ /* 0x000fe20000000a00 */
[----:B------:R-:W-:Y:S01]  /*3a90*/  MOV R51, R53 ;  /* 0x0000003500337202 */ /* 0x000fe20000000f00 */
[----:B------:R-:W-:Y:S01]  /*3aa0*/  IMAD R41, R41, UR14, RZ ;  /* 0x0000000e29297c24 */ /* 0x000fe2000f8e02ff */
[----:B------:R-:W-:Y:S01]  /*3ab0*/  F2FP.F16.F32.PACK_AB R19, R19, R12 ;  /* 0x0000000c1313723e */ /* 0x000fe200000000ff */
[----:B------:R-:W-:-:S04]  /*3ac0*/  IMAD.WIDE.U32 R50, R10, UR14, R50 ;  /* 0x0000000e0a327c25 */ /* 0x000fc8000f8e0032 */
[----:B------:R-:W-:Y:S01]  /*3ad0*/  IMAD R41, R10, UR15, R41 ;  /* 0x0000000f0a297c24 */ /* 0x000fe2000f8e0229 */
[----:B------:R-:W-:Y:S02]  /*3ae0*/  ULDC.64 UR14, c[0x0][0x210] ;  /* 0x00008400000e7ab9 */ /* 0x000fe40000000a00 */
[----:B0-----:R-:W-:Y:S02]  /*3af0*/  LEA R14, P0, R50, UR14, 0x1 ;  /* 0x0000000e320e7c11 */ /* 0x001fe4000f8008ff */
[----:B------:R-:W-:-:S04]  /*3b00*/  IADD3 R41, R51, R41, RZ ;  /* 0x0000002933297210 */ /* 0x000fc80007ffe0ff */
[----:B------:R-:W-:-:S05]  /*3b10*/  LEA.HI.X R15, R50, UR15, R41, 0x1, P0 ;  /* 0x0000000f320f7c11 */ /* 0x000fca00080f0c29 */
[----:B------:R1:W-:Y:S02]  /*3b20*/  STG.E desc[UR10][R14.64], R19 ;  /* 0x000000130e007986 */ /* 0x0003e4000c10190a */
.L_x_4275:
[----:B------:R-:W-:Y:S05]  /*3b30*/  BSYNC B0 ;  /* 0x0000000000007941 */ /* 0x000fea0003800000 */
.L_x_4274:
[----:B------:R-:W-:Y:S01]  /*3b40*/  ULDC UR7, c[0x0][0x10] ;  /* 0x0000040000077ab9 */ /* 0x000fe20000000800 */
[----:B------:R-:W-:Y:S02]  /*3b50*/  UIADD3 UR4, UR4, 0x1, URZ ;  /* 0x0000000104047890 */ /* 0x000fe4000fffe03f */
[----:B------:R-:W-:-:S04]  /*3b60*/  UIADD3 UR6, UR7, UR6, URZ ;  /* 0x0000000607067290 */ /* 0x000fc8000fffe03f */
[----:B------:R-:W-:-:S06]  /*3b70*/  UISETP.GE.AND UP0, UPT, UR6, UR5, UPT ;  /* 0x000000050600728c */ /* 0x000fcc000bf06270 */
[----:B------:R-:W-:-:S13]  /*3b80*/  PLOP3.LUT P0, PT, PT, PT, UP0, 0x80, 0x0 ;  /* 0x000000000000781c */ /* 0x000fda0003f0f008 */
[----:B------:R-:W-:Y:S05]  /*3b90*/  @!P0 BRA `(.L_x_4276) ;  /* 0xffffffc400d08947 */ /* 0x000fea000383ffff */
[----:B------:R-:W-:Y:S05]  /*3ba0*/  EXIT ;  /* 0x000000000000794d */ /* 0x000fea0003800000 */
.L_x_4277:
        /* <DEDUP_REMOVED lines=13> */
.L_x_5642:


//--------------------- .text._Z35group_norm_nhwc_fwd_one_pass_kernelI11Fp16IOFp32WLi128ELi120ELi480EEv26Group_norm_nhwc_fwd_params --------------------------
	.section	.text._Z35group_norm_nhwc_fwd_one_pass_kernelI11Fp16IOFp32WLi128ELi120ELi480EEv26Group_norm_nhwc_fwd_params,"ax",@progbits
	.align	128
        .global         _Z35group_norm_nhwc_fwd_one_pass_kernelI11Fp16IOFp32WLi128ELi120ELi480EEv26Group_norm_nhwc_fwd_params
        .type           _Z35group_norm_nhwc_fwd_one_pass_kernelI11Fp16IOFp32WLi128ELi120ELi480EEv26Group_norm_nhwc_fwd_params,@function
        .size           _Z35group_norm_nhwc_fwd_one_pass_kernelI11Fp16IOFp32WLi128ELi120ELi480EEv26Group_norm_nhwc_fwd_params,(.L_x_5643 - _Z35group_norm_nhwc_fwd_one_pass_kernelI11Fp16IOFp32WLi128ELi120ELi480EEv26Group_norm_nhwc_fwd_params)
        .other          _Z35group_norm_nhwc_fwd_one_pass_kernelI11Fp16IOFp32WLi128ELi120ELi480EEv26Group_norm_nhwc_fwd_params,@"STO_CUDA_ENTRY STV_DEFAULT"
_Z35group_norm_nhwc_fwd_one_pass_kernelI11Fp16IOFp32WLi128ELi120ELi480EEv26Group_norm_nhwc_fwd_params:
.text._Z35group_norm_nhwc_fwd_one_pass_kernelI11Fp16IOFp32WLi128ELi120ELi480EEv26Group_norm_nhwc_fwd_params:
        /* <DEDUP_REMOVED lines=11> */
[----:B------:R-:W-:Y:S01]  /*00b0*/  HFMA2.MMA R6, -RZ, RZ, 0, 0 ;  /* 0x00000000ff067435 */ /* 0x000fe200000001ff */
[----:B------:R-:W-:-:S04]  /*00c0*/  ULDC.U8 UR10, c[0x0][0x28c] ;  /* 0x0000a300000a7ab9 */ /* 0x000fc80000000000 */
[----:B------:R-:W1:Y:S08]  /*00d0*/  LDC R7, c[0x0][0x294] ;  /* 0x0000a500ff077b82 */ /* 0x000e700000000800 */
[----:B------:R-:W2:Y:S01]  /*00e0*/  S2UR UR6, SR_CgaCtaId ;  /* 0x00000000000679c3 */ /* 0x000ea20000008800 */
[----:B0-----:R-:W-:Y:S01]  /*00f0*/  IMAD.WIDE.U32 R4, R3, -0x77777777, RZ ;  /* 0x8888888903047825 */ /* 0x001fe200078e00ff */
[----:B------:R-:W-:-:S04]  /*0100*/  SHF.R.S32.HI R0, RZ, 0x1f, R3 ;  /* 0x0000001fff007819 */ /* 0x000fc80000011403 */
[----:B------:R-:W-:Y:S01]  /*0110*/  SHF.R.U32.HI R2, RZ, 0x5, R5 ;  /* 0x00000005ff027819 */ /* 0x000fe20000011605 */
[----:B------:R-:W0:Y:S01]  /*0120*/  S2R R4, SR_LANEID ;  /* 0x0000000000047919 */ /* 0x000e220000000000 */
[----:B------:R-:W-:Y:S01]  /*0130*/  LEA.HI R0, R0, R3, RZ, 0x5 ;  /* 0x0000000300007211 */ /* 0x000fe200078f28ff */
[----:B--2---:R-:W-:Y:S02]  /*0140*/  ULEA UR5, UR6, UR5, 0x18 ;  /* 0x0000000506057291 */ /* 0x004fe4000f8ec03f */
[----:B-1----:R-:W-:Y:S01]  /*0150*/  IMAD R5, R7, UR7, R2 ;  /* 0x0000000707057c24 */ /* 0x002fe2000f8e0202 */
[----:B------:R-:W-:Y:S01]  /*0160*/  SHF.R.S32.HI R0, RZ, 0x5, R0 ;  /* 0x00000005ff007819 */ /* 0x000fe20000011400 */
[----:B------:R-:W-:-:S03]  /*0170*/  IMAD R39, R2, -0x3c, R3 ;  /* 0xffffffc402277824 */ /* 0x000fc600078e0203 */
[C---:B------:R-:W-:Y:S02]  /*0180*/  ISETP.GE.U32.AND P0, PT, R5.reuse, UR8, PT ;  /* 0x0000000805007c0c */ /* 0x040fe4000bf06070 */
[----:B------:R-:W-:Y:S02]  /*0190*/  SHF.R.S32.HI R7, RZ, 0x1f, R5 ;  /* 0x0000001fff077819 */ /* 0x000fe40000011405 */
[----:B------:R-:W-:Y:S02]  /*01a0*/  IADD3 R9, R5, 0x8, RZ ;  /* 0x0000000805097810 */ /* 0x000fe40007ffe0ff */
[----:B------:R-:W-:Y:S01]  /*01b0*/  ISETP.GE.AND.EX P0, PT, R7, UR9, PT, P0 ;  /* 0x0000000907007c0c */ /* 0x000fe2000bf06300 */
[----:B------:R-:W-:Y:S01]  /*01c0*/  ULDC.64 UR8, c[0x0][0x208] ;  /* 0x0000820000087ab9 */ /* 0x000fe20000000a00 */
[----:B------:R-:W-:Y:S02]  /*01d0*/  SHF.L.U32 R39, R39, 0x1, RZ ;  /* 0x0000000127277819 */ /* 0x000fe400000006ff */
[----:B------:R-:W-:-:S02]  /*01e0*/  LEA R8, R0, UR5, 0x3 ;  /* 0x0000000500087c11 */ /* 0x000fc4000f8e18ff */
[C---:B------:R-:W-:Y:S02]  /*01f0*/  IADD3 R10, R5.reuse, 0x10, RZ ;  /* 0x00000010050a7810 */ /* 0x040fe40007ffe0ff */
[----:B------:R-:W-:Y:S02]  /*0200*/  IADD3 R11, R5, 0x18, RZ ;  /* 0x00000018050b7810 */ /* 0x000fe40007ffe0ff */
[----:B------:R-:W-:Y:S02]  /*0210*/  ISETP.LT.U32.AND P0, PT, R3, 0x1e0, !P0 ;  /* 0x000001e00300780c */ /* 0x000fe40004701070 */
[C---:B------:R-:W-:Y:S02]  /*0220*/  IADD3 R24, R5.reuse, 0x20, RZ ;  /* 0x0000002005187810 */ /* 0x040fe40007ffe0ff */
[C---:B------:R-:W-:Y:S02]  /*0230*/  IADD3 R25, R5.reuse, 0x28, RZ ;  /* 0x0000002805197810 */ /* 0x040fe40007ffe0ff */
[----:B------:R-:W-:-:S02]  /*0240*/  IADD3 R26, R5, 0x60, RZ ;  /* 0x00000060051a7810 */ /* 0x000fc40007ffe0ff */
[C---:B------:R-:W-:Y:S02]  /*0250*/  IADD3 R27, R5.reuse, 0x68, RZ ;  /* 0x00000068051b7810 */ /* 0x040fe40007ffe0ff */
[----:B------:R-:W-:Y:S02]  /*0260*/  IADD3 R28, R5, 0x70, RZ ;  /* 0x00000070051c7810 */ /* 0x000fe40007ffe0ff */
[----:B0-----:R-:W-:-:S07]  /*0270*/  SHF.R.S32.HI R29, RZ, 0x1f, R9 ;  /* 0x0000001fff1d7819 */ /* 0x001fce0000011409 */
.L_x_4335:
[----:B0-----:R-:W0:Y:S01]  /*0280*/  LDC R19, c[0x0][0x288] ;  /* 0x0000a200ff137b82 */ /* 0x001e220000000800 */
[----:B------:R-:W-:Y:S01]  /*0290*/  ULDC.64 UR14, c[0x0][0x278] ;  /* 0x00009e00000e7ab9 */ /* 0x000fe20000000a00 */
[----:B------:R-:W-:Y:S01]  /*02a0*/  SHF.R.S32.HI R31, RZ, 0x1f, R10 ;  /* 0x0000001fff1f7819 */ /* 0x000fe2000001140a */
[----:B------:R-:W-:Y:S01]  /*02b0*/  ULDC.64 UR12, c[0x0][0x280] ;  /* 0x0000a000000c7ab9 */ /* 0x000fe20000000a00 */
[----:B------:R-:W-:Y:S02]  /*02c0*/  ISETP.GE.U32.AND P4, PT, R9, UR14, PT ;  /* 0x0000000e09007c0c */ /* 0x000fe4000bf86070 */
[----:B------:R-:W-:Y:S02]  /*02d0*/  ISETP.GE.U32.AND P6, PT, R10, UR14, PT ;  /* 0x0000000e0a007c0c */ /* 0x000fe4000bfc6070 */
[----:B------:R-:W-:Y:S01]  /*02e0*/  ISETP.GE.AND.EX P4, PT, R29, UR15, PT, P4 ;  /* 0x0000000f1d007c0c */ /* 0x000fe2000bf86340 */
[----:B------:R-:W1:Y:S01]  /*02f0*/  @P0 LDC.64 R44, c[0x0][0x220] ;  /* 0x00008800ff2c0b82 */ /* 0x000e620000000a00 */
[----:B------:R-:W-:-:S02]  /*0300*/  ISETP.GE.AND.EX P6, PT, R31, UR15, PT, P6 ;  /* 0x0000000f1f007c0c */ /* 0x000fc4000bfc6360 */
[----:B------:R-:W-:Y:S02]  /*0310*/  ISETP.LT.U32.AND P4, PT, R3, 0x1e0, !P4 ;  /* 0x000001e00300780c */ /* 0x000fe40006781070 */
[----:B------:R-:W-:Y:S02]  /*0320*/  SHF.R.S32.HI R33, RZ, 0x1f, R11 ;  /* 0x0000001fff217819 */ /* 0x000fe4000001140b */
[----:B------:R-:W-:Y:S02]  /*0330*/  ISETP.GE.U32.AND P5, PT, R11, UR14, PT ;  /* 0x0000000e0b007c0c */ /* 0x000fe4000bfa6070 */
[----:B------:R-:W-:Y:S02]  /*0340*/  ISETP.GT.U32.OR P6, PT, R3, 0x1df, P6 ;  /* 0x000001df0300780c */ /* 0x000fe400037c4470 */
[----:B------:R-:W-:Y:S02]  /*0350*/  ISETP.GE.AND.EX P5, PT, R33, UR15, PT, P5 ;  /* 0x0000000f21007c0c */ /* 0x000fe4000bfa6350 */
[----:B------:R-:W-:-:S02]  /*0360*/  SHF.R.S32.HI R35, RZ, 0x1f, R24 ;  /* 0x0000001fff237819 */ /* 0x000fc40000011418 */
[----:B0--3--:R-:W-:Y:S01]  /*0370*/  IABS R15, R19 ;  /* 0x00000013000f7213 */ /* 0x009fe20000000000 */
[----:B------:R-:W0:Y:S01]  /*0380*/  @P4 LDC.64 R50, c[0x0][0x220] ;  /* 0x00008800ff324b82 */ /* 0x000e220000000a00 */
[----:B------:R-:W-:Y:S02]  /*0390*/  ISETP.GT.U32.OR P5, PT, R3, 0x1df, P5 ;  /* 0x000001df0300780c */ /* 0x000fe40002fa4470 */
[----:B------:R-:W2:Y:S01]  /*03a0*/  I2F.RP R0, R15 ;  /* 0x0000000f00007306 */ /* 0x000ea20000209400 */
[----:B------:R-:W-:Y:S02]  /*03b0*/  SHF.R.S32.HI R37, RZ, 0x1f, R25 ;  /* 0x0000001fff257819 */ /* 0x000fe40000011419 */
[----:B------:R-:W-:-:S05]  /*03c0*/  MOV R30, RZ ;  /* 0x000000ff001e7202 */ /* 0x000fca0000000f00 */
[----:B--2---:R-:W2:Y:S02]  /*03d0*/  MUFU.RCP R0, R0 ;  /* 0x0000000000007308 */ /* 0x004ea40000001000 */
[----:B--2---:R-:W-:-:S06]  /*03e0*/  IADD3 R12, R0, 0xffffffe, RZ ;  /* 0x0ffffffe000c7810 */ /* 0x004fcc0007ffe0ff */
[----:B------:R2:W3:Y:S02]  /*03f0*/  F2I.FTZ.U32.TRUNC.NTZ R13, R12 ;  /* 0x0000000c000d7305 */ /* 0x0004e4000021f000 */
[----:B--2---:R-:W-:Y:S02]  /*0400*/  MOV R12, RZ ;  /* 0x000000ff000c7202 */ /* 0x004fe40000000f00 */
[----:B---3--:R-:W-:-:S05]  /*0410*/  IADD3 R2, RZ, -R13, RZ ;  /* 0x8000000dff027210 */ /* 0x008fca0007ffe0ff */
        /* <DEDUP_REMOVED lines=11> */
[----:B------:R-:W2:Y:S01]  /*04d0*/  @P0 LDC.64 R14, c[0x0][0x270] ;  /* 0x00009c00ff0e0b82 */ /* 0x000ea20000000a00 */
[----:B------:R-:W-:Y:S02]  /*04e0*/  ISETP.NE.AND P2, PT, R19, RZ, PT ;  /* 0x000000ff1300720c */ /* 0x000fe40003f45270 */
[----:B------:R-:W-:-:S07]  /*04f0*/  ISETP.GE.AND P3, PT, R0, RZ, PT ;  /* 0x000000ff0000720c */ /* 0x000fce0003f66270 */
[----:B------:R-:W-:-:S04]  /*0500*/  @P1 IADD3 R13, R13, 0x1, RZ ;  /* 0x000000010d0d1810 */ /* 0x000fc80007ffe0ff */
[----:B------:R-:W-:-:S04]  /*0510*/  MOV R17, R13 ;  /* 0x0000000d00117202 */ /* 0x000fc80000000f00 */
[----:B------:R-:W-:Y:S02]  /*0520*/  @!P3 IADD3 R17, -R17, RZ, RZ ;  /* 0x000000ff1111b210 */ /* 0x000fe40007ffe1ff */
[----:B------:R-:W-:Y:S02]  /*0530*/  @!P2 LOP3.LUT R17, RZ, R19, RZ, 0x33, !PT ;  /* 0x00000013ff11a212 */ /* 0x000fe400078e33ff */
[----:B------:R-:W-:Y:S02]  /*0540*/  ISETP.GE.U32.AND P3, PT, R24, UR14, PT ;  /* 0x0000000e18007c0c */ /* 0x000fe4000bf66070 */
[----:B------:R-:W-:Y:S02]  /*0550*/  IADD3 R13, -R17, RZ, RZ ;  /* 0x000000ff110d7210 */ /* 0x000fe40007ffe1ff */
[----:B------:R-:W-:Y:S02]  /*0560*/  SHF.R.S32.HI R0, RZ, 0x1f, R17 ;  /* 0x0000001fff007819 */ /* 0x000fe40000011411 */
[----:B------:R-:W-:Y:S01]  /*0570*/  ISETP.GE.AND.EX P3, PT, R35, UR15, PT, P3 ;  /* 0x0000000f23007c0c */ /* 0x000fe2000bf66330 */
[----:B------:R-:W-:Y:S01]  /*0580*/  IMAD R42, R19, R13, R38 ;  /* 0x0000000d132a7224 */ /* 0x000fe200078e0226 */
[----:B------:R-:W-:Y:S01]  /*0590*/  SHF.R.S32.HI R19, RZ, 0x1f, R39 ;  /* 0x0000001fff137819 */ /* 0x000fe20000011427 */
[----:B------:R-:W3:Y:S01]  /*05a0*/  @P4 LDC.64 R12, c[0x0][0x270] ;  /* 0x00009c00ff0c4b82 */ /* 0x000ee20000000a00 */
[----:B------:R-:W-:Y:S01]  /*05b0*/  IMAD R0, R0, UR12, RZ ;  /* 0x0000000c00007c24 */ /* 0x000fe2000f8e02ff */
[----:B------:R-:W-:Y:S01]  /*05c0*/  ISETP.GT.U32.OR P3, PT, R3, 0x1df, P3 ;  /* 0x000001df0300780c */ /* 0x000fe20001f64470 */
[----:B------:R-:W-:-:S02]  /*05d0*/  IMAD R42, R42, 0x78, RZ ;  /* 0x000000782a2a7824 */ /* 0x000fc400078e02ff */
[----:B------:R-:W-:Y:S02]  /*05e0*/  IMAD R57, R17, UR13, R0 ;  /* 0x0000000d11397c24 */ /* 0x000fe4000f8e0200 */
[----:B--2---:R-:W-:Y:S01]  /*05f0*/  @P0 IMAD R0, R7, R14, RZ ;  /* 0x0000000e07000224 */ /* 0x004fe200078e02ff */
[----:B------:R-:W-:-:S03]  /*0600*/  IADD3 R54, P1, R39, R42, RZ ;  /* 0x0000002a27367210 */ /* 0x000fc60007f3e0ff */
[----:B------:R-:W-:Y:S01]  /*0610*/  @P0 IMAD R21, R5, R15, R0 ;  /* 0x0000000f05150224 */ /* 0x000fe200078e0200 */
[----:B------:R-:W-:-:S03]  /*0620*/  LEA.HI.X.SX32 R55, R42, R19, 0x1, P1 ;  /* 0x000000132a377211 */ /* 0x000fc600008f0eff */
[----:B------:R-:W-:Y:S02]  /*0630*/  IMAD.WIDE.U32 R54, R17, UR12, R54 ;  /* 0x0000000c11367c25 */ /* 0x000fe4000f8e0036 */
[----:B------:R-:W2:Y:S03]  /*0640*/  @!P6 LDC.64 R16, c[0x0][0x270] ;  /* 0x00009c00ff10eb82 */ /* 0x000ea60000000a00 */
[----:B------:R-:W-:Y:S01]  /*0650*/  IADD3 R57, R55, R57, RZ ;  /* 0x0000003937397210 */ /* 0x000fe20007ffe0ff */
[----:B---3--:R-:W-:Y:S01]  /*0660*/  @P4 IMAD R0, R29, R12, RZ ;  /* 0x0000000c1d004224 */ /* 0x008fe200078e02ff */
[-C--:B------:R-:W-:Y:S02]  /*0670*/  @P4 MOV R18, R54.reuse ;  /* 0x0000003600124202 */ /* 0x080fe40000000f00 */
[----:B------:R-:W-:Y:S01]  /*0680*/  @P4 MOV R19, R57 ;  /* 0x0000003900134202 */ /* 0x000fe20000000f00 */
[----:B------:R-:W-:Y:S01]  /*0690*/  @P4 IMAD R23, R9, R13, R0 ;  /* 0x0000000d09174224 */ /* 0x000fe200078e0200 */
[----:B------:R-:W-:-:S02]  /*06a0*/  @P0 MOV R56, R54 ;  /* 0x0000003600380202 */ /* 0x000fc40000000f00 */
[----:B------:R-:W-:Y:S01]  /*06b0*/  @!P6 MOV R46, R54 ;  /* 0x00000036002ee202 */ /* 0x000fe20000000f00 */
[----:B------:R-:W-:Y:S01]  /*06c0*/  @P4 IMAD.WIDE.U32 R12, R9, R12, R18 ;  /* 0x0000000c090c4225 */ /* 0x000fe200078e0012 */
[----:B------:R-:W-:Y:S01]  /*06d0*/  @!P6 MOV R47, R57 ;  /* 0x00000039002fe202 */ /* 0x000fe20000000f00 */
[----:B------:R-:W3:Y:S02]  /*06e0*/  @!P5 LDC.64 R18, c[0x0][0x270] ;  /* 0x00009c00ff12db82 */ /* 0x000ee40000000a00 */
[----:B------:R-:W-:Y:S01]  /*06f0*/  @P0 IMAD.WIDE.U32 R14, R5, R14, R56 ;  /* 0x0000000e050e0225 */ /* 0x000fe200078e0038 */
[----:B------:R-:W-:Y:S02]  /*0700*/  @P4 IADD3 R2, R13, R23, RZ ;  /* 0x000000170d024210 */ /* 0x000fe40007ffe0ff */
[----:B0-----:R-:W-:Y:S02]  /*0710*/  @P4 LEA R50, P2, R12, R50, 0x1 ;  /* 0x000000320c324211 */ /* 0x001fe400078408ff */
[----:B------:R-:W-:-:S02]  /*0720*/  @P0 IADD3 R0, R15, R21, RZ ;  /* 0x000000150f000210 */ /* 0x000fc40007ffe0ff */
[----:B-1----:R-:W-:Y:S01]  /*0730*/  @P0 LEA R44, P1, R14, R44, 0x1 ;  /* 0x0000002c0e2c0211 */ /* 0x002fe200078208ff */
[----:B------:R-:W0:Y:S01]  /*0740*/  @!P6 LDC.64 R20, c[0x0][0x220] ;  /* 0x00008800ff14eb82 */ /* 0x000e220000000a00 */
[----:B------:R-:W-:Y:S01]  /*0750*/  @P4 LEA.HI.X R51, R12, R51, R2, 0x1, P2 ;  /* 0x000000330c334211 */ /* 0x000fe200010f0c02 */
[-C--:B--2---:R-:W-:Y:S01]  /*0760*/  @!P6 IMAD R2, R31, R16.reuse, RZ ;  /* 0x000000101f02e224 */ /* 0x084fe200078e02ff */
[----:B------:R-:W-:Y:S01]  /*0770*/  @P0 LEA.HI.X R45, R14, R45, R0, 0x1, P1 ;  /* 0x0000002d0e2d0211 */ /* 0x000fe200008f0c00 */
[C---:B------:R-:W-:Y:S01]  /*0780*/  @!P6 IMAD.WIDE.U32 R46, R10.reuse, R16, R46 ;  /* 0x000000100a2ee225 */ /* 0x040fe200078e002e */
[----:B------:R-:W-:Y:S01]  /*0790*/  ISETP.GE.U32.AND P1, PT, R25, UR14, PT ;  /* 0x0000000e19007c0c */ /* 0x000fe2000bf26070 */
[----:B------:R1:W2:Y:S01]  /*07a0*/  @P4 LDG.E R30, desc[UR8][R50.64] ;  /* 0x00000008321e4981 */ /* 0x0002a2000c1e1900 */
[----:B------:R-:W-:Y:S01]  /*07b0*/  IADD3 R0, R5, 0x30, RZ ;  /* 0x0000003005007810 */ /* 0x000fe20007ffe0ff */
[----:B------:R-:W1:Y:S01]  /*07c0*/  @!P5 LDC.64 R12, c[0x0][0x220] ;  /* 0x00008800ff0cdb82 */ /* 0x000e620000000a00 */
[----:B------:R-:W-:Y:S01]  /*07d0*/  ISETP.GE.AND.EX P1, PT, R37, UR15, PT, P1 ;  /* 0x0000000f25007c0c */ /* 0x000fe2000bf26310 */
[----:B------:R-:W-:Y:S01]  /*07e0*/  @!P6 IMAD R17, R10, R17, R2 ;  /* 0x000000110a11e224 */ /* 0x000fe200078e0202 */
[----:B------:R-:W-:-:S02]  /*07f0*/  ISETP.GE.U32.AND P2, PT, R0, UR14, PT ;  /* 0x0000000e00007c0c */ /* 0x000fc4000bf46070 */
[----:B------:R-:W-:Y:S01]  /*0800*/  SHF.R.S32.HI R41, RZ, 0x1f, R0 ;  /* 0x0000001fff297819 */ /* 0x000fe20000011400 */
[----:B---3--:R-:W-:Y:S01]  /*0810*/  @!P5 IMAD R2, R33, R18, RZ ;  /* 0x000000122102d224 */ /* 0x008fe200078e02ff */
[----:B------:R-:W-:Y:S01]  /*0820*/  ISETP.GT.U32.OR P1, PT, R3, 0x1df, P1 ;  /* 0x000001df0300780c */ /* 0x000fe20000f24470 */
[----:B------:R-:W3:Y:S01]  /*0830*/  @!P3 LDC.64 R14, c[0x0][0x270] ;  /* 0x00009c00ff0ebb82 */ /* 0x000ee20000000a00 */
[----:B------:R-:W-:Y:S02]  /*0840*/  ISETP.GE.AND.EX P2, PT, R41, UR15, PT, P2 ;  /* 0x0000000f29007c0c */ /* 0x000fe4000bf46320 */
[----:B------:R-:W-:Y:S02]  /*0850*/  @!P5 MOV R22, R54 ;  /* 0x000000360016d202 */ /* 0x000fe40000000f00 */
[----:B------:R-:W-:Y:S02]  /*0860*/  ISETP.GT.U32.OR P2, PT, R3, 0x1df, P2 ;  /* 0x000001df0300780c */ /* 0x000fe40001744470 */
[----:B------:R-:W-:Y:S01]  /*0870*/  @!P5 MOV R23, R57 ;  /* 0x000000390017d202 */ /* 0x000fe20000000f00 */
[----:B------:R-:W-:Y:S01]  /*0880*/  @!P5 IMAD R43, R11, R19, R2 ;  /* 0x000000130b2bd224 */ /* 0x000fe200078e0202 */
[----:B------:R-:W-:-:S02]  /*0890*/  @!P6 IADD3 R2, R47, R17, RZ ;  /* 0x000000112f02e210 */ /* 0x000fc40007ffe0ff */
[----:B------:R-:W4:Y:S01]  /*08a0*/  @!P3 LDC.64 R16, c[0x0][0x220] ;  /* 0x00008800ff10bb82 */ /* 0x000f220000000a00 */
[----:B------:R-:W-:Y:S01]  /*08b0*/  @!P5 IMAD.WIDE.U32 R22, R11, R18, R22 ;  /* 0x000000120b16d225 */ /* 0x000fe200078e0016 */
[----:B0-----:R-:W-:-:S06]  /*08c0*/  @!P6 LEA R48, P4, R46, R20, 0x1 ;  /* 0x000000142e30e211 */ /* 0x001fcc00078808ff */
[----:B------:R-:W0:Y:S01]  /*08d0*/  @!P1 LDC.64 R18, c[0x0][0x270] ;  /* 0x00009c00ff129b82 */ /* 0x000e220000000a00 */
[----:B------:R-:W-:Y:S02]  /*08e0*/  @!P6 LEA.HI.X R49, R46, R21, R2, 0x1, P4 ;  /* 0x000000152e31e211 */ /* 0x000fe400020f0c02 */
[----:B------:R-:W-:Y:S02]  /*08f0*/  @!P5 IADD3 R2, R23, R43, RZ ;  /* 0x0000002b1702d210 */ /* 0x000fe40007ffe0ff */
[----:B-1----:R-:W-:-:S03]  /*0900*/  @!P5 LEA R50, P4, R22, R12, 0x1 ;  /* 0x0000000c1632d211 */ /* 0x002fc600078808ff */
[----:B------:R-:W1:Y:S01]  /*0910*/  @!P2 LDC.64 R20, c[0x0][0x270] ;  /* 0x00009c00ff14ab82 */ /* 0x000e620000000a00 */
[----:B------:R-:W-:Y:S02]  /*0920*/  @!P5 LEA.HI.X R51, R22, R13, R2, 0x1, P4 ;  /* 0x0000000d1633d211 */ /* 0x000fe400020f0c02 */
[----:B------:R-:W-:Y:S02]  /*0930*/  @!P3 MOV R22, R54 ;  /* 0x000000360016b202 */ /* 0x000fe40000000f00 */
[----:B------:R-:W-:Y:S01]  /*0940*/  @!P3 MOV R23, R57 ;  /* 0x000000390017b202 */ /* 0x000fe20000000f00 */
[-C--:B---3--:R-:W-:Y:S01]  /*0950*/  @!P3 IMAD R12, R35, R14.reuse, RZ ;  /* 0x0000000e230cb224 */ /* 0x088fe200078e02ff */
[----:B------:R-:W-:Y:S02]  /*0960*/  IADD3 R40, R5, 0x38, RZ ;  /* 0x0000003805287810 */ /* 0x000fe40007ffe0ff */
[----:B------:R-:W-:Y:S02]  /*0970*/  MOV R34, RZ ;  /* 0x000000ff00227202 */ /* 0x000fe40000000f00 */
[----:B------:R-:W-:Y:S01]  /*0980*/  MOV R32, RZ ;  /* 0x000000ff00207202 */ /* 0x000fe20000000f00 */
[----:B------:R-:W-:Y:S01]  /*0990*/  @!P3 IMAD.WIDE.U32 R22, R24, R14, R22 ;  /* 0x0000000e1816b225 */ /* 0x000fe200078e0016 */
[----:B------:R-:W-:-:S02]  /*09a0*/  ISETP.GE.U32.AND P4, PT, R40, UR14, PT ;  /* 0x0000000e28007c0c */ /* 0x000fc4000bf86070 */
[----:B------:R-:W-:Y:S01]  /*09b0*/  SHF.R.S32.HI R47, RZ, 0x1f, R40 ;  /* 0x0000001fff2f7819 */ /* 0x000fe20000011428 */
[----:B------:R-:W-:Y:S01]  /*09c0*/  @!P3 IMAD R15, R24, R15, R12 ;  /* 0x0000000f180fb224 */ /* 0x000fe200078e020c */
[----:B------:R-:W3:Y:S01]  /*09d0*/  @!P5 LDG.E R34, desc[UR8][R50.64] ;  /* 0x000000083222d981 */ /* 0x000ee2000c1e1900 */
[----:B------:R-:W5:Y:S01]  /*09e0*/  @!P1 LDC.64 R12, c[0x0][0x220] ;  /* 0x00008800ff0c9b82 */ /* 0x000f620000000a00 */
[----:B------:R-:W-:Y:S02]  /*09f0*/  ISETP.GE.AND.EX P5, PT, R47, UR15, PT, P4 ;  /* 0x0000000f2f007c0c */ /* 0x000fe4000bfa6340 */
[----:B------:R4:W3:Y:S01]  /*0a00*/  @!P6 LDG.E R32, desc[UR8][R48.64] ;  /* 0x000000083020e981 */ /* 0x0008e2000c1e1900 */
[----:B------:R-:W-:Y:S02]  /*0a10*/  @!P3 IADD3 R2, R23, R15, RZ ;  /* 0x0000000f1702b210 */ /* 0x000fe40007ffe0ff */
[----:B------:R-:W-:Y:S02]  /*0a20*/  ISETP.GT.U32.OR P5, PT, R3, 0x1df, P5 ;  /* 0x000001df0300780c */ /* 0x000fe40002fa4470 */
[----:B------:R-:W5:Y:S01]  /*0a30*/  @!P2 LDC.64 R14, c[0x0][0x220] ;  /* 0x00008800ff0eab82 */ /* 0x000f620000000a00 */
[----:B----4-:R-:W-:Y:S01]  /*0a40*/  @!P3 LEA R48, P4, R22, R16, 0x1 ;  /* 0x000000101630b211 */ /* 0x010fe200078808ff */
[----:B0-----:R-:W-:-:S03]  /*0a50*/  @!P1 IMAD R16, R37, R18, RZ ;  /* 0x0000001225109224 */ /* 0x001fc600078e02ff */
[----:B------:R-:W-:Y:S01]  /*0a60*/  @!P3 LEA.HI.X R49, R22, R17, R2, 0x1, P4 ;  /* 0x000000111631b211 */ /* 0x000fe200020f0c02 */
[----:B------:R-:W-:Y:S01]  /*0a70*/  @!P1 IMAD R43, R25, R19, R16 ;  /* 0x00000013192b9224 */ /* 0x000fe200078e0210 */
[----:B------:R-:W-:Y:S01]  /*0a80*/  @!P1 MOV R16, R54 ;  /* 0x0000003600109202 */ /* 0x000fe20000000f00 */
[----:B-1----:R-:W-:Y:S01]  /*0a90*/  @!P2 IMAD R2, R41, R20, RZ ;  /* 0x000000142902a224 */ /* 0x002fe200078e02ff */
[----:B------:R-:W-:Y:S02]  /*0aa0*/  @!P1 MOV R17, R57 ;  /* 0x0000003900119202 */ /* 0x000fe40000000f00 */
[----:B------:R-:W-:Y:S01]  /*0ab0*/  IADD3 R41, R5, 0x40, RZ ;  /* 0x0000004005297810 */ /* 0x000fe20007ffe0ff */
[----:B------:R-:W-:-:S03]  /*0ac0*/  @!P1 IMAD.WIDE.U32 R18, R25, R18, R16 ;  /* 0x0000001219129225 */ /* 0x000fc600078e0010 */
[----:B------:R-:W-:Y:S02]  /*0ad0*/  ISETP.GE.U32.AND P4, PT, R41, UR14, PT ;  /* 0x0000000e29007c0c */ /* 0x000fe4000bf86070 */
[----:B------:R-:W-:Y:S02]  /*0ae0*/  SHF.R.S32.HI R51, RZ, 0x1f, R41 ;  /* 0x0000001fff337819 */ /* 0x000fe40000011429 */
[----:B------:R-:W-:Y:S02]  /*0af0*/  @!P2 MOV R16, R54 ;  /* 0x000000360010a202 */ /* 0x000fe40000000f00 */
[----:B------:R-:W-:Y:S01]  /*0b00*/  @!P2 MOV R17, R57 ;  /* 0x000000390011a202 */ /* 0x000fe20000000f00 */
[C---:B------:R-:W-:Y:S01]  /*0b10*/  @!P2 IMAD R53, R0.reuse, R21, R2 ;  /* 0x000000150035a224 */ /* 0x040fe200078e0202 */
[----:B------:R-:W-:Y:S01]  /*0b20*/  ISETP.GE.AND.EX P4, PT, R51, UR15, PT, P4 ;  /* 0x0000000f33007c0c */ /* 0x000fe2000bf86340 */
[----:B------:R-:W-:-:S03]  /*0b30*/  @!P2 IMAD.WIDE.U32 R20, R0, R20, R16 ;  /* 0x000000140014a225 */ /* 0x000fc600078e0010 */
[----:B------:R-:W0:Y:S01]  /*0b40*/  @!P5 LDC.64 R16, c[0x0][0x270] ;  /* 0x00009c00ff10db82 */ /* 0x000e220000000a00 */
[----:B------:R-:W-:Y:S02]  /*0b50*/  ISETP.GT.U32.OR P4, PT, R3, 0x1df, P4 ;  /* 0x000001df0300780c */ /* 0x000fe40002784470 */
[----:B------:R-:W-:Y:S02]  /*0b60*/  @!P1 IADD3 R0, R19, R43, RZ ;  /* 0x0000002b13009210 */ /* 0x000fe40007ffe0ff */
[C---:B-----5:R-:W-:Y:S02]  /*0b70*/  @!P1 LEA R58, P6, R18.reuse, R12, 0x1 ;  /* 0x0000000c123a9211 */ /* 0x060fe400078c08ff */
[----:B------:R-:W-:Y:S02]  /*0b80*/  MOV R36, RZ ;  /* 0x000000ff00247202 */ /* 0x000fe40000000f00 */
[----:B------:R-:W-:Y:S02]  /*0b90*/  @!P1 LEA.HI.X R59, R18, R13, R0, 0x1, P6 ;  /* 0x0000000d123b9211 */ /* 0x000fe400030f0c00 */
[----:B------:R-:W-:Y:S01]  /*0ba0*/  IADD3 R23, R5, 0x48, RZ ;  /* 0x0000004805177810 */ /* 0x000fe20007ffe0ff */
[----:B------:R-:W1:Y:S01]  /*0bb0*/  @!P5 LDC.64 R18, c[0x0][0x220] ;  /* 0x00008800ff12db82 */ /* 0x000e620000000a00 */
[----:B------:R-:W-:Y:S01]  /*0bc0*/  @!P2 IADD3 R0, R21, R53, RZ ;  /* 0x000000351500a210 */ /* 0x000fe20007ffe0ff */
[----:B------:R4:W5:Y:S01]  /*0bd0*/  @!P3 LDG.E R36, desc[UR8][R48.64] ;  /* 0x000000083024b981 */ /* 0x000962000c1e1900 */
[----:B------:R-:W-:-:S02]  /*0be0*/  @!P2 LEA R52, P6, R20, R14, 0x1 ;  /* 0x0000000e1434a211 */ /* 0x000fc400078c08ff */
[----:B------:R-:W-:Y:S02]  /*0bf0*/  ISETP.GE.U32.AND P3, PT, R23, UR14, PT ;  /* 0x0000000e17007c0c */ /* 0x000fe4000bf66070 */
[----:B------:R-:W-:Y:S02]  /*0c00*/  SHF.R.S32.HI R43, RZ, 0x1f, R23 ;  /* 0x0000001fff2b7819 */ /* 0x000fe40000011417 */
[----:B------:R-:W-:Y:S02]  /*0c10*/  @!P2 LEA.HI.X R53, R20, R15, R0, 0x1, P6 ;  /* 0x0000000f1435a211 */ /* 0x000fe400030f0c00 */
[----:B------:R-:W1:Y:S01]  /*0c20*/  @!P4 LDC.64 R20, c[0x0][0x270] ;  /* 0x00009c00ff14cb82 */ /* 0x000e620000000a00 */
[----:B------:R-:W-:Y:S02]  /*0c30*/  MOV R0, RZ ;  /* 0x000000ff00007202 */ /* 0x000fe40000000f00 */
[----:B------:R-:W-:Y:S02]  /*0c40*/  ISETP.GE.AND.EX P3, PT, R43, UR15, PT, P3 ;  /* 0x0000000f2b007c0c */ /* 0x000fe4000bf66330 */
[----:B------:R-:W-:-:S02]  /*0c50*/  IADD3 R46, R5, 0x50, RZ ;  /* 0x00000050052e7810 */ /* 0x000fc40007ffe0ff */
[----:B------:R-:W-:Y:S01]  /*0c60*/  ISETP.GT.U32.OR P3, PT, R3, 0x1df, P3 ;  /* 0x000001df0300780c */ /* 0x000fe20001f64470 */
[----:B------:R4:W5:Y:S01]  /*0c70*/  @!P2 LDG.E R0, desc[UR8][R52.64] ;  /* 0x000000083400a981 */ /* 0x000962000c1e1900 */
[----:B0-----:R-:W-:Y:S01]  /*0c80*/  @!P5 IMAD R47, R47, R16, RZ ;  /* 0x000000102f2fd224 */ /* 0x001fe200078e02ff */
[----:B------:R-:W-:Y:S01]  /*0c90*/  ISETP.GE.U32.AND P2, PT, R46, UR14, PT ;  /* 0x0000000e2e007c0c */ /* 0x000fe2000bf46070 */
[----:B------:R-:W0:Y:S01]  /*0ca0*/  @!P4 LDC.64 R14, c[0x0][0x220] ;  /* 0x00008800ff0ecb82 */ /* 0x000e220000000a00 */
[----:B----4-:R-:W-:Y:S01]  /*0cb0*/  SHF.R.S32.HI R49, RZ, 0x1f, R46 ;  /* 0x0000001fff317819 */ /* 0x010fe2000001142e */
[----:B------:R-:W-:Y:S01]  /*0cc0*/  @!P5 IMAD R61, R40, R17, R47 ;  /* 0x00000011283dd224 */ /* 0x000fe200078e022f */
[----:B------:R-:W-:Y:S02]  /*0cd0*/  @!P5 MOV R52, R54 ;  /* 0x000000360034d202 */ /* 0x000fe40000000f00 */
[----:B------:R-:W-:-:S04]  /*0ce0*/  @!P5 MOV R53, R57 ;  /* 0x000000390035d202 */ /* 0x000fc80000000f00 */
[----:B------:R-:W4:Y:S01]  /*0cf0*/  @!P3 LDC.64 R12, c[0x0][0x270] ;  /* 0x00009c00ff0cbb82 */ /* 0x000f220000000a00 */
[----:B------:R-:W-:Y:S01]  /*0d00*/  ISETP.GE.AND.EX P2, PT, R49, UR15, PT, P2 ;  /* 0x0000000f31007c0c */ /* 0x000fe2000bf46320 */
[----:B------:R-:W-:-:S03]  /*0d10*/  @!P5 IMAD.WIDE.U32 R16, R40, R16, R52 ;  /* 0x000000102810d225 */ /* 0x000fc600078e0034 */
[----:B------:R-:W-:Y:S02]  /*0d20*/  ISETP.GT.U32.OR P2, PT, R3, 0x1df, P2 ;  /* 0x000001df0300780c */ /* 0x000fe40001744470 */
[----:B------:R-:W-:Y:S02]  /*0d30*/  @!P5 IADD3 R17, R17, R61, RZ ;  /* 0x0000003d1111d210 */ /* 0x000fe40007ffe0ff */
[C---:B-1----:R-:W-:Y:S01]  /*0d40*/  @!P5 LEA R52, P6, R16.reuse, R18, 0x1 ;  /* 0x000000121034d211 */ /* 0x042fe200078c08ff */
[----:B------:R-:W-:Y:S01]  /*0d50*/  @!P4 IMAD R18, R51, R20, RZ ;  /* 0x000000143312c224 */ /* 0x000fe200078e02ff */
[----:B------:R-:W-:Y:S02]  /*0d60*/  MOV R2, RZ ;  /* 0x000000ff00027202 */ /* 0x000fe40000000f00 */
[----:B------:R-:W-:Y:S02]  /*0d70*/  @!P5 LEA.HI.X R53, R16, R19, R17, 0x1, P6 ;  /* 0x000000131035d211 */ /* 0x000fe400030f0c11 */
[----:B------:R-:W-:-:S02]  /*0d80*/  @!P4 MOV R16, R54 ;  /* 0x000000360010c202 */ /* 0x000fc40000000f00 */
[----:B------:R-:W-:Y:S02]  /*0d90*/  @!P4 MOV R17, R57 ;  /* 0x000000390011c202 */ /* 0x000fe40000000f00 */
[----:B------:R-:W-:Y:S01]  /*0da0*/  IADD3 R22, R5, 0x58, RZ ;  /* 0x0000005805167810 */ /* 0x000fe20007ffe0ff */
[C---:B------:R-:W-:Y:S01]  /*0db0*/  @!P4 IMAD R51, R41.reuse, R21, R18 ;  /* 0x000000152933c224 */ /* 0x040fe200078e0212 */
[----:B------:R1:W5:Y:S01]  /*0dc0*/  @!P1 LDG.E R2, desc[UR8][R58.64] ;  /* 0x000000083a029981 */ /* 0x000362000c1e1900 */
[----:B------:R-:W-:Y:S01]  /*0dd0*/  @!P4 IMAD.WIDE.U32 R20, R41, R20, R16 ;  /* 0x000000142914c225 */ /* 0x000fe200078e0010 */
[----:B------:R-:W-:Y:S01]  /*0de0*/  ISETP.GE.U32.AND P1, PT, R22, UR14, PT ;  /* 0x0000000e16007c0c */ /* 0x000fe2000bf26070 */
[----:B------:R-:W1:Y:S01]  /*0df0*/  @!P2 LDC.64 R16, c[0x0][0x270] ;  /* 0x00009c00ff10ab82 */ /* 0x000e620000000a00 */
[----:B------:R-:W-:-:S04]  /*0e00*/  SHF.R.S32.HI R47, RZ, 0x1f, R22 ;  /* 0x0000001fff2f7819 */ /* 0x000fc80000011416 */
[----:B------:R-:W-:Y:S02]  /*0e10*/  ISETP.GE.AND.EX P1, PT, R47, UR15, PT, P1 ;  /* 0x0000000f2f007c0c */ /* 0x000fe4000bf26310 */
[----:B------:R-:W-:Y:S01]  /*0e20*/  MOV R41, RZ ;  /* 0x000000ff00297202 */ /* 0x000fe20000000f00 */
[----:B------:R-:W2:Y:S01]  /*0e30*/  @!P3 LDC.64 R18, c[0x0][0x220] ;  /* 0x00008800ff12bb82 */ /* 0x000ea20000000a00 */
[----:B------:R-:W-:Y:S02]  /*0e40*/  ISETP.GT.U32.OR P1, PT, R3, 0x1df, P1 ;  /* 0x000001df0300780c */ /* 0x000fe40000f24470 */
[----:B0-----:R-:W-:Y:S01]  /*0e50*/  @!P4 LEA R50, P6, R20, R14, 0x1 ;  /* 0x0000000e1432c211 */ /* 0x001fe200078c08ff */
[----:B----4-:R-:W-:Y:S01]  /*0e60*/  @!P3 IMAD R14, R43, R12, RZ ;  /* 0x0000000c2b0eb224 */ /* 0x010fe200078e02ff */
[----:B------:R0:W4:Y:S01]  /*0e70*/  @!P5 LDG.E R41, desc[UR8][R52.64] ;  /* 0x000000083429d981 */ /* 0x000122000c1e1900 */
[----:B------:R-:W-:Y:S02]  /*0e80*/  @!P4 IADD3 R21, R21, R51, RZ ;  /* 0x000000331515c210 */ /* 0x000fe40007ffe0ff */
[----:B------:R-:W-:-:S02]  /*0e90*/  SHF.R.S32.HI R43, RZ, 0x1f, R26 ;  /* 0x0000001fff2b7819 */ /* 0x000fc4000001141a */
[----:B------:R-:W-:Y:S02]  /*0ea0*/  ISETP.GE.U32.AND P5, PT, R26, UR14, PT ;  /* 0x0000000e1a007c0c */ /* 0x000fe4000bfa6070 */
[----:B------:R-:W-:Y:S01]  /*0eb0*/  MOV R40, RZ ;  /* 0x000000ff00287202 */ /* 0x000fe20000000f00 */
[----:B-1----:R-:W-:Y:S01]  /*0ec0*/  @!P3 IMAD R59, R23, R13, R14 ;  /* 0x0000000d173bb224 */ /* 0x002fe200078e020e */
[----:B------:R-:W-:Y:S02]  /*0ed0*/  @!P4 LEA.HI.X R51, R20, R15, R21, 0x1, P6 ;  /* 0x0000000f1433c211 */ /* 0x000fe400030f0c15 */
[----:B------:R-:W-:Y:S01]  /*0ee0*/  ISETP.GE.AND.EX P5, PT, R43, UR15, PT, P5 ;  /* 0x0000000f2b007c0c */ /* 0x000fe2000bfa6350 */
[----:B------:R-:W1:Y:S01]  /*0ef0*/  @!P2 LDC.64 R14, c[0x0][0x220] ;  /* 0x00008800ff0eab82 */ /* 0x000e620000000a00 */
[----:B0-----:R-:W-:Y:S01]  /*0f00*/  @!P3 MOV R52, R54 ;  /* 0x000000360034b202 */ /* 0x001fe20000000f00 */
[----:B------:R0:W4:Y:S01]  /*0f10*/  @P0 LDG.E R40, desc[UR8][R44.64] ;  /* 0x000000082c280981 */ /* 0x000122000c1e1900 */
[----:B------:R-:W-:Y:S01]  /*0f20*/  @!P3 MOV R53, R57 ;  /* 0x000000390035b202 */ /* 0x000fe20000000f00 */
[----:B------:R-:W-:Y:S01]  /*0f30*/  @!P2 IMAD R49, R49, R16, RZ ;  /* 0x000000103131a224 */ /* 0x000fe200078e02ff */
[----:B------:R-:W-:-:S03]  /*0f40*/  ISETP.GT.U32.OR P5, PT, R3, 0x1df, P5 ;  /* 0x000001df0300780c */ /* 0x000fc60002fa4470 */
[----:B------:R-:W1:Y:S01]  /*0f50*/  @!P1 LDC.64 R20, c[0x0][0x270] ;  /* 0x00009c00ff149b82 */ /* 0x000e620000000a00 */
[----:B------:R-:W-:Y:S01]  /*0f60*/  @!P3 IMAD.WIDE.U32 R12, R23, R12, R52 ;  /* 0x0000000c170cb225 */ /* 0x000fe200078e0034 */
[----:B0-----:R-:W-:-:S03]  /*0f70*/  MOV R44, RZ ;  /* 0x000000ff002c7202 */ /* 0x001fc60000000f00 */
[----:B------:R-:W-:Y:S01]  /*0f80*/  @!P2 IMAD R23, R46, R17, R49 ;  /* 0x000000112e17a224 */ /* 0x000fe200078e0231 */
[----:B------:R-:W-:Y:S02]  /*0f90*/  @!P2 MOV R48, R54 ;  /* 0x000000360030a202 */ /* 0x000fe40000000f00 */
[----:B------:R-:W-:Y:S01]  /*0fa0*/  @!P2 MOV R49, R57 ;  /* 0x000000390031a202 */ /* 0x000fe20000000f00 */
[----:B------:R0:W4:Y:S01]  /*0fb0*/  @!P4 LDG.E R44, desc[UR8][R50.64] ;  /* 0x00000008322cc981 */ /* 0x000122000c1e1900 */
[----:B------:R-:W-:Y:S02]  /*0fc0*/  SHF.R.S32.HI R45, RZ, 0x1f, R27 ;  /* 0x0000001fff2d7819 */ /* 0x000fe4000001141b */
[----:B------:R-:W-:Y:S02]  /*0fd0*/  @!P3 IADD3 R13, R13, R59, RZ ;  /* 0x0000003b0d0db210 */ /* 0x000fe40007ffe0ff */
[----:B------:R-:W-:Y:S02]  /*0fe0*/  ISETP.GE.U32.AND P4, PT, R27, UR14, PT ;  /* 0x0000000e1b007c0c */ /* 0x000fe4000bf86070 */
[----:B--2---:R-:W-:Y:S01]  /*0ff0*/  @!P3 LEA R18, P6, R12, R18, 0x1 ;  /* 0x000000120c12b211 */ /* 0x004fe200078c08ff */
[----:B------:R-:W-:Y:S01]  /*1000*/  @!P2 IMAD.WIDE.U32 R48, R46, R16, R48 ;  /* 0x000000102e30a225 */ /* 0x000fe200078e0030 */
[----:B------:R-:W-:Y:S01]  /*1010*/  ISETP.GE.AND.EX P4, PT, R45, UR15, PT, P4 ;  /* 0x0000000f2d007c0c */ /* 0x000fe2000bf86340 */
[----:B------:R-:W2:Y:S01]  /*1020*/  @!P1 LDC.64 R16, c[0x0][0x220] ;  /* 0x00008800ff109b82 */ /* 0x000ea20000000a00 */
[----:B------:R-:W-:-:S02]  /*1030*/  @!P3 LEA.HI.X R19, R12, R19, R13, 0x1, P6 ;  /* 0x000000130c13b211 */ /* 0x000fc400030f0c0d */
[----:B------:R-:W-:-:S05]  /*1040*/  ISETP.GT.U32.OR P4, PT, R3, 0x1df, P4 ;  /* 0x000001df0300780c */ /* 0x000fca0002784470 */
[----:B------:R-:W2:Y:S01]  /*1050*/  @!P5 LDC.64 R12, c[0x0][0x270] ;  /* 0x00009c00ff0cdb82 */ /* 0x000ea20000000a00 */
[----:B------:R-:W-:Y:S01]  /*1060*/  MOV R46, RZ ;  /* 0x000000ff002e7202 */ /* 0x000fe20000000f00 */
[----:B-1----:R-:W-:Y:S01]  /*1070*/  @!P1 IMAD R47, R47, R20, RZ ;  /* 0x000000142f2f9224 */ /* 0x002fe200078e02ff */
[----:B------:R-:W-:Y:S02]  /*1080*/  @!P2 IADD3 R23, R49, R23, RZ ;  /* 0x000000173117a210 */ /* 0x000fe40007ffe0ff */
[C---:B0-----:R-:W-:Y:S02]  /*1090*/  @!P2 LEA R50, P6, R48.reuse, R14, 0x1 ;  /* 0x0000000e3032a211 */ /* 0x041fe400078c08ff */
[----:B------:R-:W-:Y:S01]  /*10a0*/  @!P1 MOV R52, R54 ;  /* 0x0000003600349202 */ /* 0x000fe20000000f00 */
[----:B------:R0:W4:Y:S01]  /*10b0*/  @!P3 LDG.E R46, desc[UR8][R18.64] ;  /* 0x00000008122eb981 */ /* 0x000122000c1e1900 */
[----:B------:R-:W-:Y:S01]  /*10c0*/  @!P2 LEA.HI.X R51, R48, R15, R23, 0x1, P6 ;  /* 0x0000000f3033a211 */ /* 0x000fe200030f0c17 */
[----:B------:R-:W-:Y:S01]  /*10d0*/  @!P1 IMAD R23, R22, R21, R47 ;  /* 0x0000001516179224 */ /* 0x000fe200078e022f */
[----:B------:R-:W-:Y:S01]  /*10e0*/  @!P1 MOV R53, R57 ;  /* 0x0000003900359202 */ /* 0x000fe20000000f00 */
[----:B------:R-:W1:Y:S01]  /*10f0*/  @!P5 LDC.64 R14, c[0x0][0x220] ;  /* 0x00008800ff0edb82 */ /* 0x000e620000000a00 */
[----:B------:R-:W-:-:S02]  /*1100*/  SHF.R.S32.HI R47, RZ, 0x1f, R28 ;  /* 0x0000001fff2f7819 */ /* 0x000fc4000001141c */
[----:B------:R-:W-:Y:S02]  /*1110*/  CS2R R48, SRZ ;  /* 0x0000000000307805 */ /* 0x000fe4000001ff00 */
[----:B------:R-:W-:Y:S01]  /*1120*/  ISETP.GE.U32.AND P6, PT, R28, UR14, PT ;  /* 0x0000000e1c007c0c */ /* 0x000fe2000bfc6070 */
[----:B------:R-:W-:Y:S02]  /*1130*/  @!P1 IMAD.WIDE.U32 R52, R22, R20, R52 ;  /* 0x0000001416349225 */ /* 0x000fe400078e0034 */
[----:B0-----:R-:W0:Y:S01]  /*1140*/  @!P4 LDC.64 R18, c[0x0][0x270] ;  /* 0x00009c00ff12cb82 */ /* 0x001e220000000a00 */
[----:B------:R-:W-:Y:S01]  /*1150*/  ISETP.GE.AND.EX P6, PT, R47, UR15, PT, P6 ;  /* 0x0000000f2f007c0c */ /* 0x000fe2000bfc6360 */
[----:B------:R2:W4:Y:S01]  /*1160*/  @!P2 LDG.E R48, desc[UR8][R50.64] ;  /* 0x000000083230a981 */ /* 0x000522000c1e1900 */
[----:B------:R-:W-:Y:S02]  /*1170*/  IADD3 R20, R5, 0x78, RZ ;  /* 0x0000007805147810 */ /* 0x000fe40007ffe0ff */
[----:B------:R-:W-:-:S02]  /*1180*/  ISETP.GT.U32.OR P2, PT, R3, 0x1df, P6 ;  /* 0x000001df0300780c */ /* 0x000fc40003744470 */
[----:B--2---:R-:W-:Y:S01]  /*1190*/  @!P1 LEA R22, P6, R52, R16, 0x1 ;  /* 0x0000001034169211 */ /* 0x004fe200078c08ff */
[----:B------:R-:W-:Y:S01]  /*11a0*/  @!P5 IMAD R16, R43, R12, RZ ;  /* 0x0000000c2b10d224 */ /* 0x000fe200078e02ff */
[----:B------:R-:W-:Y:S02]  /*11b0*/  @!P1 IADD3 R23, R53, R23, RZ ;  /* 0x0000001735179210 */ /* 0x000fe40007ffe0ff */
[----:B------:R-:W-:Y:S01]  /*11c0*/  ISETP.GE.U32.AND P3, PT, R20, UR14, PT ;  /* 0x0000000e14007c0c */ /* 0x000fe2000bf66070 */
[----:B------:R-:W-:Y:S01]  /*11d0*/  @!P5 IMAD R53, R26, R13, R16 ;  /* 0x0000000d1a35d224 */ /* 0x000fe200078e0210 */
[----:B------:R-:W-:Y:S02]  /*11e0*/  SHF.R.S32.HI R21, RZ, 0x1f, R20 ;  /* 0x0000001fff157819 */ /* 0x000fe40000011414 */
[----:B------:R-:W-:Y:S02]  /*11f0*/  @!P5 MOV R50, R54 ;  /* 0x000000360032d202 */ /* 0x000fe40000000f00 */
[----:B------:R-:W-:-:S02]  /*1200*/  @!P5 MOV R51, R57 ;  /* 0x000000390033d202 */ /* 0x000fc40000000f00 */
[----:B------:R-:W-:Y:S02]  /*1210*/  @!P1 LEA.HI.X R23, R52, R17, R23, 0x1, P6 ;  /* 0x0000001134179211 */ /* 0x000fe400030f0c17 */
[----:B------:R-:W2:Y:S01]  /*1220*/  @!P4 LDC.64 R16, c[0x0][0x220] ;  /* 0x00008800ff10cb82 */ /* 0x000ea20000000a00 */
[----:B------:R-:W-:Y:S01]  /*1230*/  ISETP.GE.AND.EX P3, PT, R21, UR15, PT, P3 ;  /* 0x0000000f15007c0c */ /* 0x000fe2000bf66330 */
[----:B------:R-:W-:Y:S01]  /*1240*/  @!P5 IMAD.WIDE.U32 R50, R26, R12, R50 ;  /* 0x0000000c1a32d225 */ /* 0x000fe200078e0032 */
[----:B------:R2:W4:Y:S02]  /*1250*/  @!P1 LDG.E R49, desc[UR8][R22.64] ;  /* 0x0000000816319981 */ /* 0x000524000c1e1900 */
[----:B------:R-:W-:Y:S01]  /*1260*/  ISETP.GT.U32.OR P3, PT, R3, 0x1df, P3 ;  /* 0x000001df0300780c */ /* 0x000fe20001f64470 */
[----:B0-----:R-:W-:Y:S01]  /*1270*/  @!P4 IMAD R52, R45, R18, RZ ;  /* 0x000000122d34c224 */ /* 0x001fe200078e02ff */
[----:B------:R-:W-:Y:S01]  /*1280*/  @!P5 IADD3 R51, R51, R53, RZ ;  /* 0x000000353333d210 */ /* 0x000fe20007ffe0ff */
[----:B------:R-:W0:Y:S01]  /*1290*/  @!P2 LDC.64 R12, c[0x0][0x270] ;  /* 0x00009c00ff0cab82 */ /* 0x000e220000000a00 */
[----:B-1----:R-:W-:-:S02]  /*12a0*/  @!P5 LEA R58, P6, R50, R14, 0x1 ;  /* 0x0000000e323ad211 */ /* 0x002fc400078c08ff */
[----:B------:R-:W-:Y:S02]  /*12b0*/  @!P4 MOV R53, R57 ;  /* 0x000000390035c202 */ /* 0x000fe40000000f00 */
[----:B------:R-:W-:Y:S01]  /*12c0*/  @!P5 LEA.HI.X R59, R50, R15, R51, 0x1, P6 ;  /* 0x0000000f323bd211 */ /* 0x000fe200030f0c33 */
[----:B------:R-:W-:Y:S01]  /*12d0*/  @!P4 IMAD R51, R27, R19, R52 ;  /* 0x000000131b33c224 */ /* 0x000fe200078e0234 */
[----:B------:R-:W-:-:S03]  /*12e0*/  @!P4 MOV R52, R54 ;  /* 0x000000360034c202 */ /* 0x000fc60000000f00 */
[----:B------:R-:W1:Y:S02]  /*12f0*/  @!P3 LDC.64 R14, c[0x0][0x270] ;  /* 0x00009c00ff0ebb82 */ /* 0x000e640000000a00 */
[----:B------:R-:W-:-:S05]  /*1300*/  @!P4 IMAD.WIDE.U32 R52, R27, R18, R52 ;  /* 0x000000121b34c225 */ /* 0x000fca00078e0034 */
[----:B------:R-:W-:Y:S01]  /*1310*/  @!P4 IADD3 R51, R53, R51, RZ ;  /* 0x000000333533c210 */ /* 0x000fe20007ffe0ff */
[----:B------:R-:W3:Y:S01]  /*1320*/  @!P2 LDC.64 R18, c[0x0][0x220] ;  /* 0x00008800ff12ab82 */ /* 0x000ee20000000a00 */
[----:B--2---:R-:W-:-:S04]  /*1330*/  @!P4 LEA R22, P1, R52, R16, 0x1 ;  /* 0x000000103416c211 */ /* 0x004fc800078208ff */
[----:B------:R-:W-:Y:S01]  /*1340*/  @!P4 LEA.HI.X R23, R52, R17, R51, 0x1, P1 ;  /* 0x000000113417c211 */ /* 0x000fe200008f0c33 */
[----:B0-----:R-:W-:Y:S02]  /*1350*/  @!P2 IMAD R51, R47, R12, RZ ;  /* 0x0000000c2f33a224 */ /* 0x001fe400078e02ff */
[----:B------:R-:W0:Y:S02]  /*1360*/  @!P3 LDC.64 R16, c[0x0][0x220] ;  /* 0x00008800ff10bb82 */ /* 0x000e240000000a00 */
[----:B------:R-:W-:Y:S01]  /*1370*/  @!P2 IMAD R61, R28, R13, R51 ;  /* 0x0000000d1c3da224 */ /* 0x000fe200078e0233 */
[----:B------:R-:W-:Y:S02]  /*1380*/  MOV R51, RZ ;  /* 0x000000ff00337202 */ /* 0x000fe40000000f00 */
[----:B------:R-:W-:Y:S02]  /*1390*/  @!P2 MOV R52, R54 ;  /* 0x000000360034a202 */ /* 0x000fe40000000f00 */
[----:B------:R-:W-:-:S02]  /*13a0*/  @!P2 MOV R53, R57 ;  /* 0x000000390035a202 */ /* 0x000fc40000000f00 */
[----:B------:R-:W-:Y:S01]  /*13b0*/  MOV R50, RZ ;  /* 0x000000ff00327202 */ /* 0x000fe20000000f00 */
[----:B------:R2:W4:Y:S01]  /*13c0*/  @!P4 LDG.E R51, desc[UR8][R22.64] ;  /* 0x000000081633c981 */ /* 0x000522000c1e1900 */
[----:B-1----:R-:W-:Y:S02]  /*13d0*/  @!P3 IMAD R21, R21, R14, RZ ;  /* 0x0000000e1515b224 */ /* 0x002fe400078e02ff */
[----:B------:R-:W-:Y:S02]  /*13e0*/  @!P2 IMAD.WIDE.U32 R12, R28, R12, R52 ;  /* 0x0000000c1c0ca225 */ /* 0x000fe400078e0034 */
[----:B------:R-:W4:Y:S01]  /*13f0*/  @!P5 LDG.E R50, desc[UR8][R58.64] ;  /* 0x000000083a32d981 */ /* 0x000f22000c1e1900 */
[----:B--2---:R-:W-:Y:S02]  /*1400*/  @!P3 MOV R22, R54 ;  /* 0x000000360016b202 */ /* 0x004fe40000000f00 */
[----:B------:R-:W-:Y:S01]  /*1410*/  @!P3 MOV R23, R57 ;  /* 0x000000390017b202 */ /* 0x000fe20000000f00 */
[----:B------:R-:W-:Y:S01]  /*1420*/  @!P3 IMAD R21, R20, R15, R21 ;  /* 0x0000000f1415b224 */ /* 0x000fe200078e0215 */
[----:B------:R-:W-:-:S02]  /*1430*/  @!P2 IADD3 R13, R13, R61, RZ ;  /* 0x0000003d0d0da210 */ /* 0x000fc40007ffe0ff */
[----:B---3--:R-:W-:Y:S01]  /*1440*/  @!P2 LEA R18, P1, R12, R18, 0x1 ;  /* 0x000000120c12a211 */ /* 0x008fe200078208ff */
[----:B------:R-:W-:Y:S01]  /*1450*/  @!P3 IMAD.WIDE.U32 R14, R20, R14, R22 ;  /* 0x0000000e140eb225 */ /* 0x000fe200078e0016 */
[----:B------:R-:W-:Y:S02]  /*1460*/  CS2R R52, SRZ ;  /* 0x0000000000347805 */ /* 0x000fe4000001ff00 */
[----:B------:R-:W-:Y:S02]  /*1470*/  @!P2 LEA.HI.X R19, R12, R19, R13, 0x1, P1 ;  /* 0x000000130c13a211 */ /* 0x000fe400008f0c0d */
[----:B------:R-:W-:Y:S02]  /*1480*/  @!P3 IADD3 R12, R15, R21, RZ ;  /* 0x000000150f0cb210 */ /* 0x000fe40007ffe0ff */
[C---:B0-----:R-:W-:Y:S01]  /*1490*/  @!P3 LEA R16, P1, R14.reuse, R16, 0x1 ;  /* 0x000000100e10b211 */ /* 0x041fe200078208ff */
[----:B------:R-:W2:Y:S03]  /*14a0*/  @!P2 LDG.E R52, desc[UR8][R18.64] ;  /* 0x000000081234a981 */ /* 0x000ea6000c1e1900 */
[----:B------:R-:W-:-:S05]  /*14b0*/  @!P3 LEA.HI.X R17, R14, R17, R12, 0x1, P1 ;  /* 0x000000110e11b211 */ /* 0x000fca00008f0c0c */
[----:B------:R0:W3:Y:S01]  /*14c0*/  @!P3 LDG.E R53, desc[UR8][R16.64] ;  /* 0x000000081035b981 */ /* 0x0000e2000c1e1900 */
[--C-:B------:R-:W-:Y:S02]  /*14d0*/  HADD2.F32 R21, -RZ, R30.reuse.H1_H1 ;  /* 0x3000001eff157230 */ /* 0x100fe40000004100 */
[----:B------:R-:W-:-:S03]  /*14e0*/  HADD2.F32 R14, -RZ, R30.H0_H0 ;  /* 0x2000001eff0e7230 */ /* 0x000fc60000004100 */
[----:B------:R-:W-:Y:S01]  /*14f0*/  FMUL.FTZ R23, R21, R21 ;  /* 0x0000001515177220 */ /* 0x000fe20000410000 */
[--C-:B0-----:R-:W-:Y:S02]  /*1500*/  HADD2.F32 R17, -RZ, R32.reuse.H1_H1 ;  /* 0x30000020ff117230 */ /* 0x101fe40000004100 */
[----:B------:R-:W-:Y:S02]  /*1510*/  HADD2.F32 R16, -RZ, R32.H0_H0 ;  /* 0x20000020ff107230 */ /* 0x000fe40000004100 */
[----:B------:R-:W-:Y:S02]  /*1520*/  HADD2.F32 R18, -RZ, R34.H1_H1 ;  /* 0x30000022ff127230 */ /* 0x000fe40000004100 */
[----:B-----5:R-:W-:Y:S02]  /*1530*/  HADD2.F32 R19, -RZ, R36.H1_H1 ;  /* 0x30000024ff137230 */ /* 0x020fe40000004100 */
[--C-:B----4-:R-:W-:Y:S02]  /*1540*/  HADD2.F32 R13, -RZ, R40.reuse.H1_H1 ;  /* 0x30000028ff0d7230 */ /* 0x110fe40000004100 */
[----:B------:R-:W-:-:S03]  /*1550*/  HADD2.F32 R12, -RZ, R40.H0_H0 ;  /* 0x20000028ff0c7230 */ /* 0x000fc60000004100 */
[----:B------:R-:W-:Y:S02]  /*1560*/  FMUL.FTZ R15, R13, R13 ;  /* 0x0000000d0d0f7220 */ /* 0x000fe40000410000 */
[C---:B------:R-:W-:Y:S02]  /*1570*/  FADD.FTZ R13, R12.reuse, R13 ;  /* 0x0000000d0c0d7221 */ /* 0x040fe40000010000 */
[----:B------:R-:W-:Y:S01]  /*1580*/  FFMA.FTZ R15, R12, R12, R15 ;  /* 0x0000000c0c0f7223 */ /* 0x000fe2000001000f */
[C---:B------:R-:W-:Y:S01]  /*1590*/  FADD.FTZ R12, R14.reuse, R21 ;  /* 0x000000150e0c7221 */ /* 0x040fe20000010000 */
[----:B------:R-:W-:Y:S01]  /*15a0*/  FADD.FTZ R13, RZ, R13 ;  /* 0x0000000dff0d7221 */ /* 0x000fe20000010000 */
[----:B------:R-:W-:Y:S01]  /*15b0*/  FFMA.FTZ R14, R14, R14, R23 ;  /* 0x0000000e0e0e7223 */ /* 0x000fe20000010017 */
[----:B------:R-:W-:Y:S02]  /*15c0*/  FADD.FTZ R15, RZ, R15 ;  /* 0x0000000fff0f7221 */ /* 0x000fe40000010000 */
[----:B------:R-:W-:Y:S01]  /*15d0*/  FADD.FTZ R12, R13, R12 ;  /* 0x0000000c0d0c7221 */ /* 0x000fe20000010000 */
[----:B------:R-:W-:Y:S01]  /*15e0*/  FMUL.FTZ R13, R17, R17 ;  /* 0x00000011110d7220 */ /* 0x000fe20000410000 */
[----:B------:R-:W-:Y:S01]  /*15f0*/  FADD.FTZ R14, R15, R14 ;  /* 0x0000000e0f0e7221 */ /* 0x000fe20000010000 */
[----:B------:R-:W-:Y:S01]  /*1600*/  FADD.FTZ R17, R16, R17 ;  /* 0x0000001110117221 */ /* 0x000fe20000010000 */
[----:B------:R-:W-:-:S02]  /*1610*/  HADD2.F32 R15, -RZ, R34.H0_H0 ;  /* 0x20000022ff0f7230 */ /* 0x000fc40000004100 */
[----:B------:R-:W-:Y:S01]  /*1620*/  FFMA.FTZ R13, R16, R16, R13 ;  /* 0x00000010100d7223 */ /* 0x000fe2000001000d */
[----:B------:R-:W-:Y:S01]  /*1630*/  FMUL.FTZ R16, R18, R18 ;  /* 0x0000001212107220 */ /* 0x000fe20000410000 */
[----:B------:R-:W-:Y:S02]  /*1640*/  FADD.FTZ R12, R12, R17 ;  /* 0x000000110c0c7221 */ /* 0x000fe40000010000 */
[----:B------:R-:W-:Y:S01]  /*1650*/  FADD.FTZ R13, R14, R13 ;  /* 0x0000000d0e0d7221 */ /* 0x000fe20000010000 */
[C---:B------:R-:W-:Y:S01]  /*1660*/  FFMA.FTZ R16, R15.reuse, R15, R16 ;  /* 0x0000000f0f107223 */ /* 0x040fe20000010010 */
[----:B------:R-:W-:Y:S02]  /*1670*/  HADD2.F32 R14, -RZ, R36.H0_H0 ;  /* 0x20000024ff0e7230 */ /* 0x000fe40000004100 */
[----:B------:R-:W-:Y:S01]  /*1680*/  FADD.FTZ R17, R15, R18 ;  /* 0x000000120f117221 */ /* 0x000fe20000010000 */
[----:B------:R-:W-:Y:S01]  /*1690*/  FMUL.FTZ R15, R19, R19 ;  /* 0x00000013130f7220 */ /* 0x000fe20000410000 */
[----:B------:R-:W-:Y:S01]  /*16a0*/  FADD.FTZ R13, R13, R16 ;  /* 0x000000100d0d7221 */ /* 0x000fe20000010000 */
[----:B------:R-:W-:-:S02]  /*16b0*/  HADD2.F32 R16, -RZ, R2.H1_H1 ;  /* 0x30000002ff107230 */ /* 0x000fc40000004100 */
[C---:B------:R-:W-:Y:S01]  /*16c0*/  FADD.FTZ R19, R14.reuse, R19 ;  /* 0x000000130e137221 */ /* 0x040fe20000010000 */
[----:B------:R-:W-:Y:S01]  /*16d0*/  FFMA.FTZ R14, R14, R14, R15 ;  /* 0x0000000e0e0e7223 */ /* 0x000fe2000001000f */
[----:B------:R-:W-:Y:S02]  /*16e0*/  HADD2.F32 R15, -RZ, R2.H0_H0 ;  /* 0x20000002ff0f7230 */ /* 0x000fe40000004100 */
[----:B------:R-:W-:Y:S01]  /*16f0*/  FADD.FTZ R12, R12, R17 ;  /* 0x000000110c0c7221 */ /* 0x000fe20000010000 */
[----:B------:R-:W-:Y:S01]  /*1700*/  FMUL.FTZ R18, R16, R16 ;  /* 0x0000001010127220 */ /* 0x000fe20000410000 */
[----:B------:R-:W-:Y:S01]  /*1710*/  FADD.FTZ R13, R13, R14 ;  /* 0x0000000e0d0d7221 */ /* 0x000fe20000010000 */
[C---:B------:R-:W-:Y:S02]  /*1720*/  FADD.FTZ R17, R15.reuse, R16 ;  /* 0x000000100f117221 */ /* 0x040fe40000010000 */
[----:B------:R-:W-:Y:S01]  /*1730*/  FFMA.FTZ R18, R15, R15, R18 ;  /* 0x0000000f0f127223 */ /* 0x000fe20000010012 */
[----:B------:R-:W-:Y:S01]  /*1740*/  FADD.FTZ R12, R12, R19 ;  /* 0x000000130c0c7221 */ /* 0x000fe20000010000 */
[----:B------:R-:W-:-:S02]  /*1750*/  HADD2.F32 R15, -RZ, R0.H1_H1 ;  /* 0x30000000ff0f7230 */ /* 0x000fc40000004100 */
[----:B------:R-:W-:Y:S02]  /*1760*/  HADD2.F32 R14, -RZ, R0.H0_H0 ;  /* 0x20000000ff0e7230 */ /* 0x000fe40000004100 */
[----:B------:R-:W-:Y:S01]  /*1770*/  FADD.FTZ R12, R12, R17 ;  /* 0x000000110c0c7221 */ /* 0x000fe20000010000 */
[--C-:B------:R-:W-:Y:S02]  /*1780*/  HADD2.F32 R19, -RZ, R41.reuse.H1_H1 ;  /* 0x30000029ff137230 */ /* 0x100fe40000004100 */
[----:B------:R-:W-:Y:S01]  /*1790*/  FMUL.FTZ R17, R15, R15 ;  /* 0x0000000f0f117220 */ /* 0x000fe20000410000 */
[C---:B------:R-:W-:Y:S01]  /*17a0*/  FADD.FTZ R15, R14.reuse, R15 ;  /* 0x0000000f0e0f7221 */ /* 0x040fe20000010000 */
[----:B------:R-:W-:Y:S01]  /*17b0*/  FADD.FTZ R13, R13, R18 ;  /* 0x000000120d0d7221 */ /* 0x000fe20000010000 */
[----:B------:R-:W-:Y:S02]  /*17c0*/  HADD2.F32 R16, -RZ, R41.H0_H0 ;  /* 0x20000029ff107230 */ /* 0x000fe40000004100 */
[----:B------:R-:W-:Y:S01]  /*17d0*/  FFMA.FTZ R14, R14, R14, R17 ;  /* 0x0000000e0e0e7223 */ /* 0x000fe20000010011 */
[----:B------:R-:W-:Y:S01]  /*17e0*/  FADD.FTZ R12, R12, R15 ;  /* 0x0000000f0c0c7221 */ /* 0x000fe20000010000 */
[----:B------:R-:W-:-:S02]  /*17f0*/  HADD2.F32 R17, -RZ, R44.H1_H1 ;  /* 0x3000002cff117230 */ /* 0x000fc40000004100 */
[----:B------:R-:W-:Y:S01]  /*1800*/  FMUL.FTZ R15, R19, R19 ;  /* 0x00000013130f7220 */ /* 0x000fe20000410000 */
[----:B------:R-:W-:Y:S01]  /*1810*/  FADD.FTZ R13, R13, R14 ;  /* 0x0000000e0d0d7221 */ /* 0x000fe20000010000 */
[C---:B------:R-:W-:Y:S01]  /*1820*/  FADD.FTZ R19, R16.reuse, R19 ;  /* 0x0000001310137221 */ /* 0x040fe20000010000 */
[----:B------:R-:W-:Y:S02]  /*1830*/  HADD2.F32 R14, -RZ, R44.H0_H0 ;  /* 0x2000002cff0e7230 */ /* 0x000fe40000004100 */
[----:B------:R-:W-:Y:S01]  /*1840*/  FFMA.FTZ R16, R16, R16, R15 ;  /* 0x0000001010107223 */ /* 0x000fe2000001000f */
[----:B------:R-:W-:Y:S01]  /*1850*/  FMUL.FTZ R15, R17, R17 ;  /* 0x00000011110f7220 */ /* 0x000fe20000410000 */
[--C-:B------:R-:W-:Y:S02]  /*1860*/  HADD2.F32 R18, -RZ, R46.reuse.H1_H1 ;  /* 0x3000002eff127230 */ /* 0x100fe40000004100 */
[C---:B------:R-:W-:Y:S01]  /*1870*/  FADD.FTZ R17, R14.reuse, R17 ;  /* 0x000000110e117221 */ /* 0x040fe20000010000 */
[----:B------:R-:W-:Y:S01]  /*1880*/  FADD.FTZ R13, R13, R16 ;  /* 0x000000100d0d7221 */ /* 0x000fe20000010000 */
[----:B------:R-:W-:Y:S01]  /*1890*/  FFMA.FTZ R14, R14, R14, R15 ;  /* 0x0000000e0e0e7223 */ /* 0x000fe2000001000f */
[----:B------:R-:W-:Y:S01]  /*18a0*/  FADD.FTZ R12, R12, R19 ;  /* 0x000000130c0c7221 */ /* 0x000fe20000010000 */
[----:B------:R-:W-:-:S02]  /*18b0*/  HADD2.F32 R15, -RZ, R46.H0_H0 ;  /* 0x2000002eff0f7230 */ /* 0x000fc40000004100 */
[----:B------:R-:W-:Y:S01]  /*18c0*/  FMUL.FTZ R16, R18, R18 ;  /* 0x0000001212107220 */ /* 0x000fe20000410000 */
[--C-:B------:R-:W-:Y:S02]  /*18d0*/  HADD2.F32 R19, -RZ, R48.reuse.H1_H1 ;  /* 0x30000030ff137230 */ /* 0x100fe40000004100 */
[----:B------:R-:W-:Y:S01]  /*18e0*/  FADD.FTZ R13, R13, R14 ;  /* 0x0000000e0d0d7221 */ /* 0x000fe20000010000 */
[----:B------:R-:W-:Y:S01]  /*18f0*/  FADD.FTZ R12, R12, R17 ;  /* 0x000000110c0c7221 */ /* 0x000fe20000010000 */
[----:B------:R-:W-:Y:S02]  /*1900*/  HADD2.F32 R14, -RZ, R48.H0_H0 ;  /* 0x20000030ff0e7230 */ /* 0x000fe40000004100 */
[C---:B------:R-:W-:Y:S01]  /*1910*/  FADD.FTZ R17, R15.reuse, R18 ;  /* 0x000000120f117221 */ /* 0x040fe20000010000 */
[----:B------:R-:W-:Y:S01]  /*1920*/  FFMA.FTZ R16, R15, R15, R16 ;  /* 0x0000000f0f107223 */ /* 0x000fe20000010010 */
[----:B------:R-:W-:Y:S01]  /*1930*/  FMUL.FTZ R15, R19, R19 ;  /* 0x00000013130f7220 */ /* 0x000fe20000410000 */
[----:B------:R-:W-:-:S02]  /*1940*/  FADD.FTZ R19, R14, R19 ;  /* 0x000000130e137221 */ /* 0x000fc40000010000 */
[----:B------:R-:W-:Y:S01]  /*1950*/  FADD.FTZ R13, R13, R16 ;  /* 0x000000100d0d7221 */ /* 0x000fe20000010000 */
[----:B------:R-:W-:Y:S01]  /*1960*/  FFMA.FTZ R14, R14, R14, R15 ;  /* 0x0000000e0e0e7223 */ /* 0x000fe2000001000f */
[--C-:B------:R-:W-:Y:S02]  /*1970*/  HADD2.F32 R16, -RZ, R49.reuse.H1_H1 ;  /* 0x30000031ff107230 */ /* 0x100fe40000004100 */
[----:B------:R-:W-:Y:S01]  /*1980*/  FADD.FTZ R12, R12, R17 ;  /* 0x000000110c0c7221 */ /* 0x000fe20000010000 */
[----:B------:R-:W-:Y:S02]  /*1990*/  HADD2.F32 R15, -RZ, R49.H0_H0 ;  /* 0x20000031ff0f7230 */ /* 0x000fe40000004100 */
[----:B------:R-:W-:Y:S01]  /*19a0*/  FADD.FTZ R13, R13, R14 ;  /* 0x0000000e0d0d7221 */ /* 0x000fe20000010000 */
[----:B------:R-:W-:Y:S01]  /*19b0*/  FADD.FTZ R12, R12, R19 ;  /* 0x000000130c0c7221 */ /* 0x000fe20000010000 */
[----:B------:R-:W-:Y:S01]  /*19c0*/  FMUL.FTZ R14, R16, R16 ;  /* 0x00000010100e7220 */ /* 0x000fe20000410000 */
[----:B------:R-:W-:-:S03]  /*19d0*/  FADD.FTZ R17, R15, R16 ;  /* 0x000000100f117221 */ /* 0x000fc60000010000 */
[----:B------:R-:W-:Y:S01]  /*19e0*/  FFMA.FTZ R14, R15, R15, R14 ;  /* 0x0000000f0f0e7223 */ /* 0x000fe2000001000e */
[----:B------:R-:W-:-:S03]  /*19f0*/  FADD.FTZ R12, R12, R17 ;  /* 0x000000110c0c7221 */ /* 0x000fc60000010000 */
[----:B------:R-:W-:Y:S01]  /*1a00*/  FADD.FTZ R13, R13, R14 ;  /* 0x0000000e0d0d7221 */ /* 0x000fe20000010000 */
[----:B------:R-:W-:Y:S02]  /*1a10*/  HADD2.F32 R17, -RZ, R51.H1_H1 ;  /* 0x30000033ff117230 */ /* 0x000fe40000004100 */
[--C-:B------:R-:W-:Y:S02]  /*1a20*/  HADD2.F32 R19, -RZ, R50.reuse.H1_H1 ;  /* 0x30000032ff137230 */ /* 0x100fe40000004100 */
[----:B------:R-:W-:-:S03]  /*1a30*/  HADD2.F32 R16, -RZ, R50.H0_H0 ;  /* 0x20000032ff107230 */ /* 0x000fc60000004100 */
[----:B------:R-:W-:Y:S01]  /*1a40*/  FMUL.FTZ R15, R19, R19 ;  /* 0x00000013130f7220 */ /* 0x000fe20000410000 */
[----:B------:R-:W-:Y:S02]  /*1a50*/  HADD2.F32 R14, -RZ, R51.H0_H0 ;  /* 0x20000033ff0e7230 */ /* 0x000fe40000004100 */
[C---:B------:R-:W-:Y:S01]  /*1a60*/  FADD.FTZ R19, R16.reuse, R19 ;  /* 0x0000001310137221 */ /* 0x040fe20000010000 */
[----:B------:R-:W-:Y:S01]  /*1a70*/  FFMA.FTZ R16, R16, R16, R15 ;  /* 0x0000001010107223 */ /* 0x000fe2000001000f */
[----:B------:R-:W-:Y:S01]  /*1a80*/  FMUL.FTZ R15, R17, R17 ;  /* 0x00000011110f7220 */ /* 0x000fe20000410000 */
[----:B------:R-:W-:Y:S01]  /*1a90*/  FADD.FTZ R17, R14, R17 ;  /* 0x000000110e117221 */ /* 0x000fe20000010000 */
[----:B------:R-:W-:Y:S01]  /*1aa0*/  FADD.FTZ R12, R12, R19 ;  /* 0x000000130c0c7221 */ /* 0x000fe20000010000 */
[----:B------:R-:W-:Y:S01]  /*1ab0*/  FADD.FTZ R13, R13, R16 ;  /* 0x000000100d0d7221 */ /* 0x000fe20000010000 */
[----:B------:R-:W-:Y:S01]  /*1ac0*/  FFMA.FTZ R14, R14, R14, R15 ;  /* 0x0000000e0e0e7223 */ /* 0x000fe2000001000f */
[----:B--2---:R-:W-:-:S02]  /*1ad0*/  HADD2.F32 R18, -RZ, R52.H1_H1 ;  /* 0x30000034ff127230 */ /* 0x004fc40000004100 */
[----:B------:R-:W-:Y:S02]  /*1ae0*/  HADD2.F32 R15, -RZ, R52.H0_H0 ;  /* 0x20000034ff0f7230 */ /* 0x000fe40000004100 */
[----:B------:R-:W-:Y:S01]  /*1af0*/  FADD.FTZ R13, R13, R14 ;  /* 0x0000000e0d0d7221 */ /* 0x000fe20000010000 */
[----:B------:R-:W-:Y:S01]  /*1b00*/  FMUL.FTZ R16, R18, R18 ;  /* 0x0000001212107220 */ /* 0x000fe20000410000 */
[--C-:B---3--:R-:W-:Y:S02]  /*1b10*/  HADD2.F32 R19, -RZ, R53.reuse.H1_H1 ;  /* 0x30000035ff137230 */ /* 0x108fe40000004100 */
[----:B------:R-:W-:Y:S01]  /*1b20*/  FADD.FTZ R12, R12, R17 ;  /* 0x000000110c0c7221 */ /* 0x000fe20000010000 */
[----:B------:R-:W-:Y:S02]  /*1b30*/  HADD2.F32 R14, -RZ, R53.H0_H0 ;  /* 0x20000035ff0e7230 */ /* 0x000fe40000004100 */
[C---:B------:R-:W-:Y:S01]  /*1b40*/  FADD.FTZ R17, R15.reuse, R18 ;  /* 0x000000120f117221 */ /* 0x040fe20000010000 */
[----:B------:R-:W-:Y:S01]  /*1b50*/  FFMA.FTZ R16, R15, R15, R16 ;  /* 0x0000000f0f107223 */ /* 0x000fe20000010010 */
[----:B------:R-:W-:Y:S01]  /*1b60*/  FMUL.FTZ R15, R19, R19 ;  /* 0x00000013130f7220 */ /* 0x000fe20000410000 */
[----:B------:R-:W-:Y:S01]  /*1b70*/  FADD.FTZ R19, R14, R19 ;  /* 0x000000130e137221 */ /* 0x000fe20000010000 */
[----:B------:R-:W-:Y:S01]  /*1b80*/  FADD.FTZ R12, R12, R17 ;  /* 0x000000110c0c7221 */ /* 0x000fe20000010000 */
[----:B------:R-:W-:Y:S01]  /*1b90*/  FADD.FTZ R13, R13, R16 ;  /* 0x000000100d0d7221 */ /* 0x000fe20000010000 */
[----:B------:R-:W-:-:S02]  /*1ba0*/  FFMA.FTZ R14, R14, R14, R15 ;  /* 0x0000000e0e0e7223 */ /* 0x000fc4000001000f */
[----:B------:R-:W-:Y:S02]  /*1bb0*/  FADD.FTZ R12, R12, R19 ;  /* 0x000000130c0c7221 */ /* 0x000fe40000010000 */
[----:B------:R-:W-:-:S03]  /*1bc0*/  FADD.FTZ R13, R13, R14 ;  /* 0x0000000e0d0d7221 */ /* 0x000fc60000010000 */
        /* <DEDUP_REMOVED lines=22> */
[C---:B------:R-:W-:Y:S02]  /*1d30*/  ISETP.GT.AND P1, PT, R4.reuse, 0xf, PT ;  /* 0x0000000f0400780c */ /* 0x040fe40003f24270 */
[----:B------:R-:W-:Y:S02]  /*1d40*/  ISETP.NE.AND P2, PT, R4, RZ, PT ;  /* 0x000000ff0400720c */ /* 0x000fe40003f45270 */
[----:B------:R-:W-:Y:S01]  /*1d50*/  ISETP.NE.AND P3, PT, R3, RZ, PT ;  /* 0x000000ff0300720c */ /* 0x000fe20003f65270 */
[----:B------:R-:W-:Y:S08]  /*1d60*/  BSSY B0, `(.L_x_4278) ;  /* 0x000002d000007945 */ /* 0x000ff00003800000 */
[----:B0-----:R-:W-:Y:S01]  /*1d70*/  @!P1 FADD.FTZ R12, R12, R15 ;  /* 0x0000000f0c0c9221 */ /* 0x001fe20000010000 */
[----:B-1----:R-:W-:-:S05]  /*1d80*/  @!P1 FADD.FTZ R13, R13, R14 ;  /* 0x0000000e0d0d9221 */ /* 0x002fca0000010000 */
[----:B------:R0:W-:Y:S01]  /*1d90*/  @!P2 STS.64 [R8+0x10], R12 ;  /* 0x0000100c0800a388 */ /* 0x0001e20000000a00 */
[----:B------:R-:W-:Y:S06]  /*1da0*/  BAR.SYNC.DEFER_BLOCKING 0x0 ;  /* 0x0000000000007b1d */ /* 0x000fec0000010000 */
[----:B------:R-:W-:Y:S05]  /*1db0*/  @P3 BRA `(.L_x_4279) ;  /* 0x00000000009c3947 */ /* 0x000fea0003800000 */
[----:B------:R-:W1:Y:S01]  /*1dc0*/  S2UR UR6, SR_CgaCtaId ;  /* 0x00000000000679c3 */ /* 0x000e620000008800 */
[----:B------:R-:W-:Y:S02]  /*1dd0*/  UMOV UR5, 0x400 ;  /* 0x0000040000057882 */ /* 0x000fe40000000000 */
[----:B-1----:R-:W-:-:S09]  /*1de0*/  ULEA UR5, UR6, UR5, 0x18 ;  /* 0x0000000506057291 */ /* 0x002fd2000f8ec03f */
[----:B------:R-:W1:Y:S04]  /*1df0*/  LDS.64 R14, [UR5+0x18] ;  /* 0x00001805ff0e7984 */ /* 0x000e680008000a00 */
[----:B------:R-:W2:Y:S04]  /*1e00*/  LDS.128 R16, [UR5+0x20] ;  /* 0x00002005ff107984 */ /* 0x000ea80008000c00 */
[----:B------:R-:W3:Y:S01]  /*1e10*/  LDS.128 R20, [UR5+0x30] ;  /* 0x00003005ff147984 */ /* 0x000ee20008000c00 */
        /* <DEDUP_REMOVED lines=33> */
.L_x_4279:
[----:B------:R-:W-:Y:S05]  /*2030*/  BSYNC B0 ;  /* 0x0000000000007941 */ /* 0x000fea0003800000 */
.L_x_4278:
[----:B------:R-:W1:Y:S02]  /*2040*/  LDC R23, c[0x0][0xc] ;  /* 0x00000300ff177b82 */ /* 0x000e640000000800 */
[----:B-1----:R-:W-:-:S13]  /*2050*/  ISETP.GE.U32.AND P1, PT, R23, 0x2, PT ;  /* 0x000000021700780c */ /* 0x002fda0003f26070 */
[----:B------:R-:W-:Y:S05]  /*2060*/  @!P1 BRA `(.L_x_4280) ;  /* 0x0000000800709947 */ /* 0x000fea0003800000 */
[----:B------:R-:W-:Y:S05]  /*2070*/  @P3 BRA `(.L_x_4281) ;  /* 0x0000000000743947 */ /* 0x000fea0003800000 */
[----:B------:R-:W1:Y:S01]  /*2080*/  LDC R21, c[0x0][0x10] ;  /* 0x00000400ff157b82 */ /* 0x000e620000000800 */
[----:B------:R-:W2:Y:S01]  /*2090*/  S2R R20, SR_CTAID.Y ;  /* 0x0000000000147919 */ /* 0x000ea20000002600 */
[C---:B------:R-:W-:Y:S02]  /*20a0*/  LOP3.LUT R18, R6.reuse, 0x1, RZ, 0xc0, !PT ;  /* 0x0000000106127812 */ /* 0x040fe400078ec0ff */
[----:B------:R-:W-:-:S04]  /*20b0*/  LOP3.LUT P1, RZ, R6, 0x2, RZ, 0xc0, !PT ;  /* 0x0000000206ff7812 */ /* 0x000fc8000782c0ff */
[----:B------:R-:W3:Y:S08]  /*20c0*/  LDC.64 R16, c[0x0][0x248] ;  /* 0x00009200ff107b82 */ /* 0x000ef00000000a00 */
[----:B------:R-:W4:Y:S01]  /*20d0*/  LDC.64 R14, c[0x0][0x240] ;  /* 0x00009000ff0e7b82 */ /* 0x000f220000000a00 */
[----:B-1----:R-:W-:-:S04]  /*20e0*/  IMAD R18, R18, R21, RZ ;  /* 0x0000001512127224 */ /* 0x002fc800078e02ff */
[----:B------:R-:W-:-:S05]  /*20f0*/  IMAD R19, R18, R23, RZ ;  /* 0x0000001712137224 */ /* 0x000fca00078e02ff */
[----:B------:R-:W-:Y:S01]  /*2100*/  SHF.L.U32 R19, R19, 0x1, RZ ;  /* 0x0000000113137819 */ /* 0x000fe200000006ff */
[----:B--2---:R-:W-:-:S04]  /*2110*/  IMAD R21, R21, UR7, R20 ;  /* 0x0000000715157c24 */ /* 0x004fc8000f8e0214 */
[----:B---3--:R-:W-:Y:S01]  /*2120*/  IMAD.WIDE R16, R19, 0x4, R16 ;  /* 0x0000000413107825 */ /* 0x008fe200078e0210 */
[----:B------:R-:W-:Y:S02]  /*2130*/  IADD3 R19, R18, R20, RZ ;  /* 0x0000001412137210 */ /* 0x000fe40007ffe0ff */
[----:B------:R-:W-:-:S03]  /*2140*/  MOV R18, 0xffffffff ;  /* 0xffffffff00127802 */ /* 0x000fc60000000f00 */
[----:B----4-:R-:W-:Y:S01]  /*2150*/  IMAD.WIDE.U32 R14, R19, 0x4, R14 ;  /* 0x00000004130e7825 */ /* 0x010fe200078e000e */
        /* <DEDUP_REMOVED lines=10> */
.L_x_4282:
[----:B-1----:R-:W2:Y:S04]  /*2200*/  LDG.E.STRONG.GPU R16, desc[UR8][R14.64] ;  /* 0x000000080e107981 */ /* 0x002ea8000c1ef900 */
[----:B--2---:R-:W-:Y:S01]  /*2210*/  CCTL.IVALL ;  /* 0x00000000ff00798f */ /* 0x004fe20002000000 */
[----:B------:R-:W-:Y:S05]  /*2220*/  YIELD ;  /* 0x0000000000007946 */ /* 0x000fea0003800000 */
[----:B------:R-:W-:-:S13]  /*2230*/  ISETP.NE.AND P1, PT, R16, R19, PT ;  /* 0x000000131000720c */ /* 0x000fda0003f25270 */
[----:B------:R-:W-:Y:S05]  /*2240*/  @P1 BRA `(.L_x_4282) ;  /* 0xfffffffc00ec1947 */ /* 0x000fea000383ffff */
.L_x_4281:
        /* <DEDUP_REMOVED lines=11> */
.L_x_4284:
[----:B------:R-:W-:-:S13]  /*2300*/  ISETP.EQ.OR P1, PT, R22, UR7, P3 ;  /* 0x0000000716007c0c */ /* 0x000fda0009f22670 */
[----:B------:R-:W1:Y:S01]  /*2310*/  @!P1 LDC R19, c[0x0][0x10] ;  /* 0x00000400ff139b82 */ /* 0x000e620000000800 */
[----:B------:R-:W2:Y:S01]  /*2320*/  @!P1 S2R R18, SR_CTAID.Y ;  /* 0x0000000000129919 */ /* 0x000ea20000002600 */
[----:B------:R-:W-:-:S06]  /*2330*/  @!P1 LOP3.LUT R16, R6, 0x1, RZ, 0xc0, !PT ;  /* 0x0000000106109812 */ /* 0x000fcc00078ec0ff */
[----:B------:R-:W3:Y:S01]  /*2340*/  @!P1 LDC.64 R14, c[0x0][0x248] ;  /* 0x00009200ff0e9b82 */ /* 0x000ee20000000a00 */
[----:B-1----:R-:W-:-:S04]  /*2350*/  @!P1 IMAD R16, R16, R19, RZ ;  /* 0x0000001310109224 */ /* 0x002fc800078e02ff */
[----:B------:R-:W-:-:S05]  /*2360*/  @!P1 IMAD R16, R16, R23, RZ ;  /* 0x0000001710109224 */ /* 0x000fca00078e02ff */
[----:B------:R-:W-:-:S05]  /*2370*/  @!P1 SHF.L.U32 R17, R16, 0x1, RZ ;  /* 0x0000000110119819 */ /* 0x000fca00000006ff */
[----:B---3--:R-:W-:-:S04]  /*2380*/  @!P1 IMAD.WIDE R14, R17, 0x4, R14 ;  /* 0x00000004110e9825 */ /* 0x008fc800078e020e */
[----:B--2---:R-:W-:-:S04]  /*2390*/  @!P1 IMAD R17, R19, R22, R18 ;  /* 0x0000001613119224 */ /* 0x004fc800078e0212 */
[----:B------:R-:W-:-:S06]  /*23a0*/  @!P1 IMAD.WIDE.U32 R14, R17, 0x8, R14 ;  /* 0x00000008110e9825 */ /* 0x000fcc00078e000e */
[----:B------:R-:W0:Y:S01]  /*23b0*/  @!P1 LDG.E.64 R14, desc[UR8][R14.64] ;  /* 0x000000080e0e9981 */ /* 0x000e22000c1e1b00 */
[C---:B------:R-:W-:Y:S02]  /*23c0*/  IADD3 R21, R22.reuse, 0x1, RZ ;  /* 0x0000000116157810 */ /* 0x040fe40007ffe0ff */
[----:B------:R-:W-:Y:S02]  /*23d0*/  IADD3 R19, R22, 0x2, RZ ;  /* 0x0000000216137810 */ /* 0x000fe40007ffe0ff */
[----:B------:R-:W-:Y:S02]  /*23e0*/  ISETP.EQ.OR P2, PT, R21, UR7, P3 ;  /* 0x0000000715007c0c */ /* 0x000fe40009f42670 */
[----:B------:R-:W-:-:S11]  /*23f0*/  ISETP.EQ.OR P4, PT, R19, UR7, P3 ;  /* 0x0000000713007c0c */ /* 0x000fd60009f82670 */
[----:B------:R-:W1:Y:S01]  /*2400*/  @!P2 S2R R16, SR_CTAID.Y ;  /* 0x000000000010a919 */ /* 0x000e620000002600 */
[----:B------:R-:W1:Y:S01]  /*2410*/  @!P2 LDC R60, c[0x0][0x10] ;  /* 0x00000400ff3cab82 */ /* 0x000e620000000800 */
[----:B------:R-:W-:Y:S01]  /*2420*/  @!P2 LOP3.LUT R59, R6, 0x1, RZ, 0xc0, !PT ;  /* 0x00000001063ba812 */ /* 0x000fe200078ec0ff */
[----:B------:R-:W2:Y:S06]  /*2430*/  @!P4 S2R R18, SR_CTAID.Y ;  /* 0x000000000012c919 */ /* 0x000eac0000002600 */
[----:B------:R-:W2:Y:S01]  /*2440*/  @!P4 LDC R20, c[0x0][0x10] ;  /* 0x00000400ff14cb82 */ /* 0x000ea20000000800 */
[----:B-1----:R-:W-:-:S07]  /*2450*/  @!P2 IMAD R21, R21, R60, R16 ;  /* 0x0000003c1515a224 */ /* 0x002fce00078e0210 */
[----:B------:R-:W1:Y:S01]  /*2460*/  @!P2 LDC.64 R16, c[0x0][0x248] ;  /* 0x00009200ff10ab82 */ /* 0x000e620000000a00 */
[----:B------:R-:W-:Y:S02]  /*2470*/  @!P2 IMAD R60, R59, R60, RZ ;  /* 0x0000003c3b3ca224 */ /* 0x000fe400078e02ff */
[----:B--2---:R-:W-:Y:S02]  /*2480*/  @!P4 IMAD R61, R19, R20, R18 ;  /* 0x00000014133dc224 */ /* 0x004fe400078e0212 */
[----:B------:R-:W-:-:S03]  /*2490*/  @!P2 IMAD R60, R60, R23, RZ ;  /* 0x000000173c3ca224 */ /* 0x000fc600078e02ff */
[----:B------:R-:W2:Y:S02]  /*24a0*/  @!P4 LDC.64 R18, c[0x0][0x248] ;  /* 0x00009200ff12cb82 */ /* 0x000ea40000000a00 */
[----:B------:R-:W-:-:S05]  /*24b0*/  @!P2 SHF.L.U32 R59, R60, 0x1, RZ ;  /* 0x000000013c3ba819 */ /* 0x000fca00000006ff */
[----:B-1----:R-:W-:-:S04]  /*24c0*/  @!P2 IMAD.WIDE R16, R59, 0x4, R16 ;  /* 0x000000043b10a825 */ /* 0x002fc800078e0210 */
[----:B------:R-:W-:Y:S01]  /*24d0*/  @!P2 IMAD.WIDE.U32 R16, R21, 0x8, R16 ;  /* 0x000000081510a825 */ /* 0x000fe200078e0010 */
[----:B------:R-:W-:-:S05]  /*24e0*/  @!P4 LOP3.LUT R21, R6, 0x1, RZ, 0xc0, !PT ;  /* 0x000000010615c812 */ /* 0x000fca00078ec0ff */
[----:B------:R-:W-:Y:S01]  /*24f0*/  @!P4 IMAD R20, R21, R20, RZ ;  /* 0x000000141514c224 */ /* 0x000fe200078e02ff */
[----:B------:R-:W-:Y:S01]  /*2500*/  IADD3 R21, R22, 0x3, RZ ;  /* 0x0000000316157810 */ /* 0x000fe20007ffe0ff */
[----:B------:R-:W3:Y:S02]  /*2510*/  @!P2 LDG.E.64 R16, desc[UR8][R16.64] ;  /* 0x000000081010a981 */ /* 0x000ee4000c1e1b00 */
[----:B------:R-:W-:Y:S01]  /*2520*/  @!P4 IMAD R20, R20, R23, RZ ;  /* 0x000000171414c224 */ /* 0x000fe200078e02ff */
[----:B------:R-:W-:-:S04]  /*2530*/  ISETP.EQ.OR P5, PT, R21, UR7, P3 ;  /* 0x0000000715007c0c */ /* 0x000fc80009fa2670 */
[----:B------:R-:W-:-:S05]  /*2540*/  @!P4 SHF.L.U32 R59, R20, 0x1, RZ ;  /* 0x00000001143bc819 */ /* 0x000fca00000006ff */
[----:B--2---:R-:W-:-:S04]  /*2550*/  @!P4 IMAD.WIDE R18, R59, 0x4, R18 ;  /* 0x000000043b12c825 */ /* 0x004fc800078e0212 */
[----:B------:R-:W1:Y:S01]  /*2560*/  @!P5 S2R R20, SR_CTAID.Y ;  /* 0x000000000014d919 */ /* 0x000e620000002600 */
[----:B------:R-:W-:Y:S01]  /*2570*/  @!P4 IMAD.WIDE.U32 R60, R61, 0x8, R18 ;  /* 0x000000083d3cc825 */ /* 0x000fe200078e0012 */
[----:B------:R-:W-:Y:S01]  /*2580*/  @!P5 LOP3.LUT R19, R6, 0x1, RZ, 0xc0, !PT ;  /* 0x000000010613d812 */ /* 0x000fe200078ec0ff */
[----:B------:R-:W1:Y:S02]  /*2590*/  @!P5 LDC R18, c[0x0][0x10] ;  /* 0x00000400ff12db82 */ /* 0x000e640000000800 */
[-C--:B-1----:R-:W-:Y:S02]  /*25a0*/  @!P5 IMAD R21, R21, R18.reuse, R20 ;  /* 0x000000121515d224 */ /* 0x082fe400078e0214 */
[----:B0-----:R-:W-:Y:S01]  /*25b0*/  @!P1 FADD.FTZ R12, R12, R14 ;  /* 0x0000000e0c0c9221 */ /* 0x001fe20000010000 */
[----:B------:R-:W-:-:S03]  /*25c0*/  @!P5 IMAD R14, R19, R18, RZ ;  /* 0x00000012130ed224 */ /* 0x000fc600078e02ff */
[----:B------:R-:W0:Y:S01]  /*25d0*/  @!P5 LDC.64 R18, c[0x0][0x248] ;  /* 0x00009200ff12db82 */ /* 0x000e220000000a00 */
[----:B------:R-:W-:-:S05]  /*25e0*/  @!P5 IMAD R14, R14, R23, RZ ;  /* 0x000000170e0ed224 */ /* 0x000fca00078e02ff */
[----:B------:R-:W-:-:S05]  /*25f0*/  @!P5 SHF.L.U32 R59, R14, 0x1, RZ ;  /* 0x000000010e3bd819 */ /* 0x000fca00000006ff */
[----:B0-----:R-:W-:-:S04]  /*2600*/  @!P5 IMAD.WIDE R18, R59, 0x4, R18 ;  /* 0x000000043b12d825 */ /* 0x001fc800078e0212 */
[----:B------:R-:W-:Y:S02]  /*2610*/  @!P5 IMAD.WIDE.U32 R20, R21, 0x8, R18 ;  /* 0x000000081514d825 */ /* 0x000fe400078e0012 */
[----:B------:R-:W2:Y:S04]  /*2620*/  @!P4 LDG.E.64 R18, desc[UR8][R60.64] ;  /* 0x000000083c12c981 */ /* 0x000ea8000c1e1b00 */
[----:B------:R-:W4:Y:S01]  /*2630*/  @!P5 LDG.E.64 R20, desc[UR8][R20.64] ;  /* 0x000000081414d981 */ /* 0x000f22000c1e1b00 */
[----:B------:R-:W-:Y:S01]  /*2640*/  IADD3 R58, R58, -0x4, RZ ;  /* 0xfffffffc3a3a7810 */ /* 0x000fe20007ffe0ff */
[----:B------:R-:W-:-:S03]  /*2650*/  @!P1 FADD.FTZ R13, R13, R15 ;  /* 0x0000000f0d0d9221 */ /* 0x000fc60000010000 */
[----:B------:R-:W-:Y:S02]  /*2660*/  ISETP.NE.AND P1, PT, R58, RZ, PT ;  /* 0x000000ff3a00720c */ /* 0x000fe40003f25270 */
[----:B------:R-:W-:Y:S01]  /*2670*/  IADD3 R22, R22, 0x4, RZ ;  /* 0x0000000416167810 */ /* 0x000fe20007ffe0ff */
[----:B---3--:R-:W-:Y:S01]  /*2680*/  @!P2 FADD.FTZ R12, R12, R16 ;  /* 0x000000100c0ca221 */ /* 0x008fe20000010000 */
[----:B------:R-:W-:-:S03]  /*2690*/  @!P2 FADD.FTZ R13, R13, R17 ;  /* 0x000000110d0da221 */ /* 0x000fc60000010000 */
[----:B--2---:R-:W-:Y:S01]  /*26a0*/  @!P4 FADD.FTZ R12, R12, R18 ;  /* 0x000000120c0cc221 */ /* 0x004fe20000010000 */
[----:B------:R-:W-:-:S03]  /*26b0*/  @!P4 FADD.FTZ R13, R13, R19 ;  /* 0x000000130d0dc221 */ /* 0x000fc60000010000 */
[----:B----4-:R-:W-:Y:S01]  /*26c0*/  @!P5 FADD.FTZ R12, R12, R20 ;  /* 0x000000140c0cd221 */ /* 0x010fe20000010000 */
[----:B------:R-:W-:Y:S01]  /*26d0*/  @!P5 FADD.FTZ R13, R13, R21 ;  /* 0x000000150d0dd221 */ /* 0x000fe20000010000 */
[----:B------:R-:W-:Y:S06]  /*26e0*/  @P1 BRA `(.L_x_4284) ;  /* 0xfffffffc00041947 */ /* 0x000fec000383ffff */
.L_x_4283:
[----:B------:R-:W-:-:S13]  /*26f0*/  LOP3.LUT P1, R17, R23, 0x3, RZ, 0xc0, !PT ;  /* 0x0000000317117812 */ /* 0x000fda000782c0ff */
[----:B------:R-:W-:Y:S05]  /*2700*/  @!P1 BRA `(.L_x_4280) ;  /* 0x0000000000c89947 */ /* 0x000fea0003800000 */
[----:B------:R-:W-:Y:S01]  /*2710*/  ISETP.EQ.OR P1, PT, R22, UR7, P3 ;  /* 0x0000000716007c0c */ /* 0x000fe20009f22670 */
[----:B------:R-:W-:Y:S01]  /*2720*/  BSSY B0, `(.L_x_4285) ;  /* 0x0000010000007945 */ /* 0x000fe20003800000 */
[----:B------:R-:W-:-:S11]  /*2730*/  ISETP.NE.AND P2, PT, R17, 0x1, PT ;  /* 0x000000011100780c */ /* 0x000fd60003f45270 */
[----:B------:R-:W-:Y:S05]  /*2740*/  @P1 BRA `(.L_x_4286) ;  /* 0x0000000000341947 */ /* 0x000fea0003800000 */
[----:B------:R-:W1:Y:S01]  /*2750*/  S2R R21, SR_CTAID.Y ;  /* 0x0000000000157919 */ /* 0x000e620000002600 */
[----:B------:R-:W2:Y:S01]  /*2760*/  LDC.64 R14, c[0x0][0x248] ;  /* 0x00009200ff0e7b82 */ /* 0x000ea20000000a00 */
[----:B------:R-:W-:Y:S01]  /*2770*/  LOP3.LUT R16, R6, 0x1, RZ, 0xc0, !PT ;  /* 0x0000000106107812 */ /* 0x000fe200078ec0ff */
[----:B------:R-:W-:-:S04]  /*2780*/  ULDC UR5, c[0x0][0x10] ;  /* 0x0000040000057ab9 */ /* 0x000fc80000000800 */
[----:B------:R-:W-:-:S04]  /*2790*/  IMAD R16, R16, UR5, RZ ;  /* 0x0000000510107c24 */ /* 0x000fc8000f8e02ff */
[----:B------:R-:W-:-:S05]  /*27a0*/  IMAD R16, R16, R23, RZ ;  /* 0x0000001710107224 */ /* 0x000fca00078e02ff */
[----:B------:R-:W-:-:S05]  /*27b0*/  SHF.L.U32 R19, R16, 0x1, RZ ;  /* 0x0000000110137819 */ /* 0x000fca00000006ff */
[----:B--2---:R-:W-:-:S04]  /*27c0*/  IMAD.WIDE R14, R19, 0x4, R14 ;  /* 0x00000004130e7825 */ /* 0x004fc800078e020e */
[----:B-1----:R-:W-:-:S04]  /*27d0*/  IMAD R19, R22, UR5, R21 ;  /* 0x0000000516137c24 */ /* 0x002fc8000f8e0215 */
[----:B------:R-:W-:-:S06]  /*27e0*/  IMAD.WIDE.U32 R14, R19, 0x8, R14 ;  /* 0x00000008130e7825 */ /* 0x000fcc00078e000e */
[----:B------:R-:W0:Y:S02]  /*27f0*/  LDG.E.64 R14, desc[UR8][R14.64] ;  /* 0x000000080e0e7981 */ /* 0x000e24000c1e1b00 */
[----:B0-----:R-:W-:Y:S01]  /*2800*/  FADD.FTZ R12, R12, R14 ;  /* 0x0000000e0c0c7221 */ /* 0x001fe20000010000 */
[----:B------:R-:W-:-:S07]  /*2810*/  FADD.FTZ R13, R13, R15 ;  /* 0x0000000f0d0d7221 */ /* 0x000fce0000010000 */
.L_x_4286:
[----:B------:R-:W-:Y:S05]  /*2820*/  BSYNC B0 ;  /* 0x0000000000007941 */ /* 0x000fea0003800000 */
.L_x_4285:
[----:B------:R-:W-:Y:S05]  /*2830*/  @!P2 BRA `(.L_x_4280) ;  /* 0x00000000007ca947 */ /* 0x000fea0003800000 */
[C---:B------:R-:W-:Y:S02]  /*2840*/  IADD3 R59, R22.reuse, 0x1, RZ ;  /* 0x00000001163b7810 */ /* 0x040fe40007ffe0ff */
[----:B------:R-:W-:Y:S02]  /*2850*/  IADD3 R22, R22, 0x2, RZ ;  /* 0x0000000216167810 */ /* 0x000fe40007ffe0ff */
[----:B------:R-:W-:Y:S02]  /*2860*/  ISETP.EQ.OR P2, PT, R59, UR7, P3 ;  /* 0x000000073b007c0c */ /* 0x000fe40009f42670 */
[----:B------:R-:W-:-:S04]  /*2870*/  ISETP.EQ.OR P1, PT, R22, UR7, P3 ;  /* 0x0000000716007c0c */ /* 0x000fc80009f22670 */
[----:B------:R-:W-:-:S07]  /*2880*/  ISETP.EQ.OR P1, PT, R17, 0x2, P1 ;  /* 0x000000021100780c */ /* 0x000fce0000f22670 */
[----:B------:R-:W1:Y:S01]  /*2890*/  @!P2 S2R R14, SR_CTAID.Y ;  /* 0x00000000000ea919 */ /* 0x000e620000002600 */
[----:B------:R-:W1:Y:S01]  /*28a0*/  @!P2 LDC R18, c[0x0][0x10] ;  /* 0x00000400ff12ab82 */ /* 0x000e620000000800 */
[----:B------:R-:W-:-:S04]  /*28b0*/  @!P2 LOP3.LUT R15, R6, 0x1, RZ, 0xc0, !PT ;  /* 0x00000001060fa812 */ /* 0x000fc800078ec0ff */
[----:B------:R-:W2:Y:S01]  /*28c0*/  @!P1 S2R R21, SR_CTAID.Y ;  /* 0x0000000000159919 */ /* 0x000ea20000002600 */
[----:B------:R-:W-:Y:S02]  /*28d0*/  @!P1 LOP3.LUT R19, R6, 0x1, RZ, 0xc0, !PT ;  /* 0x0000000106139812 */ /* 0x000fe400078ec0ff */
[----:B------:R-:W3:Y:S08]  /*28e0*/  @!P1 LDC R20, c[0x0][0x10] ;  /* 0x00000400ff149b82 */ /* 0x000ef00000000800 */
[----:B------:R-:W4:Y:S01]  /*28f0*/  @!P2 LDC.64 R16, c[0x0][0x248] ;  /* 0x00009200ff10ab82 */ /* 0x000f220000000a00 */
[----:B-1----:R-:W-:-:S02]  /*2900*/  @!P2 IMAD R59, R59, R18, R14 ;  /* 0x000000123b3ba224 */ /* 0x002fc400078e020e */
[----:B------:R-:W-:-:S05]  /*2910*/  @!P2 IMAD R18, R15, R18, RZ ;  /* 0x000000120f12a224 */ /* 0x000fca00078e02ff */
[----:B------:R-:W1:Y:S01]  /*2920*/  @!P1 LDC.64 R14, c[0x0][0x248] ;  /* 0x00009200ff0e9b82 */ /* 0x000e620000000a00 */
[-C--:B---3--:R-:W-:Y:S02]  /*2930*/  @!P1 IMAD R58, R19, R20.reuse, RZ ;  /* 0x00000014133a9224 */ /* 0x088fe400078e02ff */
[-C--:B------:R-:W-:Y:S02]  /*2940*/  @!P2 IMAD R18, R18, R23.reuse, RZ ;  /* 0x000000171212a224 */ /* 0x080fe400078e02ff */
[----:B------:R-:W-:Y:S02]  /*2950*/  @!P1 IMAD R58, R58, R23, RZ ;  /* 0x000000173a3a9224 */ /* 0x000fe400078e02ff */
[----:B--2---:R-:W-:Y:S01]  /*2960*/  @!P1 IMAD R21, R22, R20, R21 ;  /* 0x0000001416159224 */ /* 0x004fe200078e0215 */
[----:B------:R-:W-:-:S05]  /*2970*/  @!P2 SHF.L.U32 R19, R18, 0x1, RZ ;  /* 0x000000011213a819 */ /* 0x000fca00000006ff */
[----:B----4-:R-:W-:Y:S01]  /*2980*/  @!P2 IMAD.WIDE R18, R19, 0x4, R16 ;  /* 0x000000041312a825 */ /* 0x010fe200078e0210 */
[----:B------:R-:W-:-:S05]  /*2990*/  @!P1 SHF.L.U32 R17, R58, 0x1, RZ ;  /* 0x000000013a119819 */ /* 0x000fca00000006ff */
[----:B-1----:R-:W-:-:S04]  /*29a0*/  @!P1 IMAD.WIDE R16, R17, 0x4, R14 ;  /* 0x0000000411109825 */ /* 0x002fc800078e020e */
        /* <DEDUP_REMOVED lines=8> */
.L_x_4280:
[----:B------:R-:W-:Y:S01]  /*2a30*/  ULDC.64 UR12, c[0x0][0x218] ;  /* 0x00008600000c7ab9 */ /* 0x000fe20000000a00 */
[----:B------:R-:W-:Y:S01]  /*2a40*/  LOP3.LUT P1, RZ, R3, UR7, RZ, 0xfc, !PT ;  /* 0x0000000703ff7c12 */ /* 0x000fe2000f82fcff */
[----:B------:R-:W2:Y:S01]  /*2a50*/  S2UR UR6, SR_CgaCtaId ;  /* 0x00000000000679c3 */ /* 0x000ea20000008800 */
[----:B------:R-:W-:Y:S01]  /*2a60*/  ISETP.EQ.U32.AND P2, PT, RZ, UR12, PT ;  /* 0x0000000cff007c0c */ /* 0x000fe2000bf42070 */
[----:B------:R-:W-:Y:S01]  /*2a70*/  UMOV UR5, 0x400 ;  /* 0x0000040000057882 */ /* 0x000fe20000000000 */
[----:B------:R-:W-:Y:S01]  /*2a80*/  IADD3 R61, R39, R42, RZ ;  /* 0x0000002a273d7210 */ /* 0x000fe20007ffe0ff */
[----:B------:R-:W-:Y:S01]  /*2a90*/  ULDC.64 UR14, c[0x0][0x278] ;  /* 0x00009e00000e7ab9 */ /* 0x000fe20000000a00 */
        /* <DEDUP_REMOVED lines=13> */
[----:B------:R-:W-:Y:S06]  /*2b70*/  BAR.SYNC.DEFER_BLOCKING 0x0 ;  /* 0x0000000000007b1d */ /* 0x000fec0000010000 */
[----:B------:R-:W2:Y:S04]  /*2b80*/  LDG.E.64 R14, desc[UR8][R58.64] ;  /* 0x000000083a0e7981 */ /* 0x000ea8000c1e1b00 */
[----:B------:R-:W2:Y:S01]  /*2b90*/  LDG.E.64 R16, desc[UR8][R16.64] ;  /* 0x0000000810107981 */ /* 0x000ea2000c1e1b00 */
[----:B-1----:R-:W-:Y:S01]  /*2ba0*/  MOV R20, 0x3f800000 ;  /* 0x3f80000000147802 */ /* 0x002fe20000000f00 */
[----:B0-----:R-:W-:Y:S01]  /*2bb0*/  HADD2.F32 R13, -RZ, R40.H0_H0 ;  /* 0x20000028ff0d7230 */ /* 0x001fe20000004100 */
[----:B------:R-:W-:Y:S01]  /*2bc0*/  ISETP.NE.AND P6, PT, RZ, UR10, PT ;  /* 0x0000000aff007c0c */ /* 0x000fe2000bfc5270 */
[----:B------:R-:W0:Y:S01]  /*2bd0*/  LDS.64 R18, [UR5+0x90] ;  /* 0x00009005ff127984 */ /* 0x000e220008000a00 */
[----:B------:R-:W-:-:S02]  /*2be0*/  HADD2.F32 R21, -RZ, R30.H0_H0 ;  /* 0x2000001eff157230 */ /* 0x000fc40000004100 */
[----:B------:R-:W-:Y:S02]  /*2bf0*/  HADD2.F32 R23, -RZ, R30.H1_H1 ;  /* 0x3000001eff177230 */ /* 0x000fe40000004100 */
[----:B0-----:R-:W-:-:S04]  /*2c00*/  FMUL.FTZ R42, R18, UR6 ;  /* 0x00000006122a7c20 */ /* 0x001fc80008410000 */
[----:B------:R-:W-:Y:S01]  /*2c10*/  FMUL.FTZ R18, R42, R42 ;  /* 0x0000002a2a127220 */ /* 0x000fe20000410000 */
[--C-:B------:R-:W-:Y:S01]  /*2c20*/  FADD.FTZ R13, R13, -R42.reuse ;  /* 0x8000002a0d0d7221 */ /* 0x100fe20000010000 */
[--C-:B------:R-:W-:Y:S01]  /*2c30*/  FADD.FTZ R21, R21, -R42.reuse ;  /* 0x8000002a15157221 */ /* 0x100fe20000010000 */
[----:B------:R-:W-:Y:S01]  /*2c40*/  FADD.FTZ R23, R23, -R42 ;  /* 0x8000002a17177221 */ /* 0x000fe20000010000 */
[----:B------:R-:W-:-:S05]  /*2c50*/  FFMA.FTZ R18, R19, UR6, -R18 ;  /* 0x0000000613127c23 */ /* 0x000fca0008010812 */
[----:B------:R-:W-:-:S13]  /*2c60*/  FSETP.GTU.FTZ.AND P1, PT, R18, RZ, PT ;  /* 0x000000ff1200720b */ /* 0x000fda0003f3c000 */
[----:B------:R-:W0:Y:S02]  /*2c70*/  @P1 LDC R19, c[0x0][0x238] ;  /* 0x00008e00ff131b82 */ /* 0x000e240000000800 */
[----:B0-----:R-:W-:Y:S01]  /*2c80*/  @P1 FADD.FTZ R18, R18, R19 ;  /* 0x0000001312121221 */ /* 0x001fe20000010000 */
[----:B------:R-:W-:-:S03]  /*2c90*/  HADD2.F32 R19, -RZ, R40.H1_H1 ;  /* 0x30000028ff137230 */ /* 0x000fc60000004100 */
[----:B------:R-:W0:Y:S01]  /*2ca0*/  @P1 MUFU.RSQ R20, R18 ;  /* 0x0000001200141308 */ /* 0x000e220000001400 */
[----:B------:R-:W-:Y:S01]  /*2cb0*/  ISETP.GE.U32.AND P1, PT, R9, UR14, PT ;  /* 0x0000000e09007c0c */ /* 0x000fe2000bf26070 */
[----:B------:R-:W-:-:S03]  /*2cc0*/  FADD.FTZ R19, R19, -R42 ;  /* 0x8000002a13137221 */ /* 0x000fc60000010000 */
[----:B------:R-:W-:-:S04]  /*2cd0*/  ISETP.GE.AND.EX P1, PT, R29, UR15, PT, P1 ;  /* 0x0000000f1d007c0c */ /* 0x000fc8000bf26310 */
[----:B------:R-:W-:Y:S01]  /*2ce0*/  ISETP.LT.U32.AND P1, PT, R3, 0x1e0, !P1 ;  /* 0x000001e00300780c */ /* 0x000fe20004f21070 */
        /* <DEDUP_REMOVED lines=15> */
.L_x_4287:
        /* <DEDUP_REMOVED lines=9> */
[----:B------:R-:W-:-:S04]  /*2e70*/  ULDC.64 UR12, c[0x0][0x210] ;  /* 0x00008400000c7ab9 */ /* 0x000fc80000000a00 */
[----:B------:R-:W-:Y:S02]  /*2e80*/  IADD3 R19, R13, R19, RZ ;  /* 0x000000130d137210 */ /* 0x000fe40007ffe0ff */
[----:B------:R-:W-:-:S04]  /*2e90*/  LEA R18, P2, R12, UR12, 0x1 ;  /* 0x0000000c0c127c11 */ /* 0x000fc8000f8408ff */
[----:B------:R-:W-:-:S05]  /*2ea0*/  LEA.HI.X R19, R12, UR13, R19, 0x1, P2 ;  /* 0x0000000d0c137c11 */ /* 0x000fca00090f0c13 */
[----:B------:R0:W-:Y:S04]  /*2eb0*/  STG.E desc[UR8][R18.64], R59 ;  /* 0x0000003b12007986 */ /* 0x0001e8000c101908 */
.L_x_4289:
[----:B------:R-:W-:Y:S05]  /*2ec0*/  BSYNC B0 ;  /* 0x0000000000007941 */ /* 0x000fea0003800000 */
.L_x_4288:
[-C--:B------:R-:W-:Y:S01]  /*2ed0*/  FMUL.FTZ R13, R21, R20.reuse ;  /* 0x00000014150d7220 */ /* 0x080fe20000410000 */
[----:B------:R-:W-:Y:S01]  /*2ee0*/  FMUL.FTZ R12, R23, R20 ;  /* 0x00000014170c7220 */ /* 0x000fe20000410000 */
[--C-:B------:R-:W-:Y:S02]  /*2ef0*/  HADD2.F32 R21, -RZ, R32.reuse.H0_H0 ;  /* 0x20000020ff157230 */ /* 0x100fe40000004100 */
[----:B------:R-:W-:Y:S02]  /*2f00*/  HADD2.F32 R23, -RZ, R32.H1_H1 ;  /* 0x30000020ff177230 */ /* 0x000fe40000004100 */
[----:B------:R-:W-:Y:S01]  /*2f10*/  FFMA.FTZ R22, R14, R13, R16 ;  /* 0x0000000d0e167223 */ /* 0x000fe20000010010 */
[----:B0-----:R-:W-:Y:S01]  /*2f20*/  FFMA.FTZ R59, R15, R12, R17 ;  /* 0x0000000c0f3b7223 */ /* 0x001fe20000010011 */
        /* <DEDUP_REMOVED lines=11> */
.L_x_4290:
        /* <DEDUP_REMOVED lines=14> */
.L_x_4292:
[----:B------:R-:W-:Y:S05]  /*30c0*/  BSYNC B0 ;  /* 0x0000000000007941 */ /* 0x000fea0003800000 */
.L_x_4291:
[----:B------:R-:W-:Y:S01]  /*30d0*/  ISETP.GE.U32.AND P1, PT, R10, UR14, PT ;  /* 0x0000000e0a007c0c */ /* 0x000fe2000bf26070 */
[--C-:B------:R-:W-:Y:S01]  /*30e0*/  FADD.FTZ R13, R21, -R42.reuse ;  /* 0x8000002a150d7221 */ /* 0x100fe20000010000 */
[----:B------:R-:W-:Y:S01]  /*30f0*/  ISETP.GE.U32.AND P2, PT, R11, UR14, PT ;  /* 0x0000000e0b007c0c */ /* 0x000fe2000bf46070 */
[--C-:B------:R-:W-:Y:S01]  /*3100*/  FADD.FTZ R23, R23, -R42.reuse ;  /* 0x8000002a17177221 */ /* 0x100fe20000010000 */
[----:B------:R-:W-:Y:S01]  /*3110*/  ISETP.GE.U32.AND P3, PT, R24, UR14, PT ;  /* 0x0000000e18007c0c */ /* 0x000fe2000bf66070 */
[--C-:B0-----:R-:W-:Y:S01]  /*3120*/  HADD2.F32 R19, -RZ, R34.reuse.H0_H0 ;  /* 0x20000022ff137230 */ /* 0x101fe20000004100 */
[----:B------:R-:W-:Y:S01]  /*3130*/  ISETP.GE.AND.EX P1, PT, R31, UR15, PT, P1 ;  /* 0x0000000f1f007c0c */ /* 0x000fe2000bf26310 */
[----:B------:R-:W-:Y:S01]  /*3140*/  HADD2.F32 R61, -RZ, R34.H1_H1 ;  /* 0x30000022ff3d7230 */ /* 0x000fe20000004100 */
[----:B------:R-:W-:Y:S01]  /*3150*/  ISETP.GE.AND.EX P2, PT, R33, UR15, PT, P2 ;  /* 0x0000000f21007c0c */ /* 0x000fe2000bf46320 */
[-C--:B------:R-:W-:Y:S01]  /*3160*/  FMUL.FTZ R13, R13, R20.reuse ;  /* 0x000000140d0d7220 */ /* 0x080fe20000410000 */
[----:B------:R-:W-:Y:S01]  /*3170*/  ISETP.GE.AND.EX P3, PT, R35, UR15, PT, P3 ;  /* 0x0000000f23007c0c */ /* 0x000fe2000bf66330 */
[----:B------:R-:W-:Y:S01]  /*3180*/  FMUL.FTZ R30, R23, R20 ;  /* 0x00000014171e7220 */ /* 0x000fe20000410000 */
[--C-:B------:R-:W-:Y:S01]  /*3190*/  HADD2.F32 R59, -RZ, R36.reuse.H0_H0 ;  /* 0x20000024ff3b7230 */ /* 0x100fe20000004100 */
[C---:B------:R-:W-:Y:S01]  /*31a0*/  ISETP.GT.U32.OR P1, PT, R3.reuse, 0x1df, P1 ;  /* 0x000001df0300780c */ /* 0x040fe20000f24470 */
[----:B------:R-:W-:Y:S01]  /*31b0*/  HADD2.F32 R21, -RZ, R36.H1_H1 ;  /* 0x30000024ff157230 */ /* 0x000fe20000004100 */
[----:B------:R-:W-:Y:S01]  /*31c0*/  ISETP.GT.U32.OR P2, PT, R3, 0x1df, P2 ;  /* 0x000001df0300780c */ /* 0x000fe20001744470 */
[--C-:B------:R-:W-:Y:S01]  /*31d0*/  FADD.FTZ R23, R19, -R42.reuse ;  /* 0x8000002a13177221 */ /* 0x100fe20000010000 */
[----:B------:R-:W-:Y:S01]  /*31e0*/  ISETP.GT.U32.OR P3, PT, R3, 0x1df, P3 ;  /* 0x000001df0300780c */ /* 0x000fe20001f64470 */
        /* <DEDUP_REMOVED lines=14> */
.L_x_4293:
[----:B------:R-:W-:Y:S04]  /*32d0*/  BSSY B0, `(.L_x_4294) ;  /* 0x000000e000007945 */ /* 0x000fe80003800000 */
[----:B------:R-:W-:Y:S05]  /*32e0*/  @P1 BRA `(.L_x_4295) ;  /* 0x0000000000301947 */ /* 0x000fea0003800000 */
[----:B------:R-:W-:Y:S01]  /*32f0*/  ULDC.64 UR12, c[0x0][0x270] ;  /* 0x00009c00000c7ab9 */ /* 0x000fe20000000a00 */
[----:B------:R-:W-:Y:S01]  /*3300*/  MOV R12, R54 ;  /* 0x00000036000c7202 */ /* 0x000fe20000000f00 */
[----:B------:R-:W-:Y:S01]  /*3310*/  IMAD R31, R31, UR12, RZ ;  /* 0x0000000c1f1f7c24 */ /* 0x000fe2000f8e02ff */
[----:B------:R-:W-:-:S03]  /*3320*/  MOV R13, R57 ;  /* 0x00000039000d7202 */ /* 0x000fc60000000f00 */
[C---:B------:R-:W-:Y:S02]  /*3330*/  IMAD R31, R10.reuse, UR13, R31 ;  /* 0x0000000d0a1f7c24 */ /* 0x040fe4000f8e021f */
[----:B------:R-:W-:Y:S01]  /*3340*/  IMAD.WIDE.U32 R12, R10, UR12, R12 ;  /* 0x0000000c0a0c7c25 */ /* 0x000fe2000f8e000c */
[----:B------:R-:W-:Y:S02]  /*3350*/  ULDC.64 UR12, c[0x0][0x210] ;  /* 0x00008400000c7ab9 */ /* 0x000fe40000000a00 */
[----:B------:R-:W-:Y:S02]  /*3360*/  LEA R18, P1, R12, UR12, 0x1 ;  /* 0x0000000c0c127c11 */ /* 0x000fe4000f8208ff */
[----:B------:R-:W-:Y:S02]  /*3370*/  IADD3 R31, R13, R31, RZ ;  /* 0x0000001f0d1f7210 */ /* 0x000fe40007ffe0ff */
[----:B------:R-:W-:Y:S02]  /*3380*/  F2FP.F16.F32.PACK_AB R13, R30, R22 ;  /* 0x000000161e0d723e */ /* 0x000fe400000000ff */
[----:B------:R-:W-:-:S05]  /*3390*/  LEA.HI.X R19, R12, UR13, R31, 0x1, P1 ;  /* 0x0000000d0c137c11 */ /* 0x000fca00088f0c1f */
[----:B------:R0:W-:Y:S02]  /*33a0*/  STG.E desc[UR8][R18.64], R13 ;  /* 0x0000000d12007986 */ /* 0x0001e4000c101908 */
.L_x_4295:
[----:B------:R-:W-:Y:S05]  /*33b0*/  BSYNC B0 ;  /* 0x0000000000007941 */ /* 0x000fea0003800000 */
.L_x_4294:
[-C--:B------:R-:W-:Y:S01]  /*33c0*/  FMUL.FTZ R23, R23, R20.reuse ;  /* 0x0000001417177220 */ /* 0x080fe20000410000 */
[----:B------:R-:W-:Y:S01]  /*33d0*/  FMUL.FTZ R12, R61, R20 ;  /* 0x000000143d0c7220 */ /* 0x000fe20000410000 */
[--C-:B------:R-:W-:Y:S01]  /*33e0*/  FADD.FTZ R59, R59, -R42.reuse ;  /* 0x8000002a3b3b7221 */ /* 0x100fe20000010000 */
[----:B------:R-:W-:Y:S01]  /*33f0*/  FADD.FTZ R21, R21, -R42 ;  /* 0x8000002a15157221 */ /* 0x000fe20000010000 */
        /* <DEDUP_REMOVED lines=13> */
.L_x_4296:
[----:B------:R-:W-:Y:S04]  /*34d0*/  BSSY B0, `(.L_x_4297) ;  /* 0x000000e000007945 */ /* 0x000fe80003800000 */
[----:B------:R-:W-:Y:S05]  /*34e0*/  @P2 BRA `(.L_x_4298) ;  /* 0x0000000000302947 */ /* 0x000fea0003800000 */
[----:B------:R-:W-:Y:S01]  /*34f0*/  ULDC.64 UR12, c[0x0][0x270] ;  /* 0x00009c00000c7ab9 */ /* 0x000fe20000000a00 */
[----:B------:R-:W-:Y:S01]  /*3500*/  MOV R12, R54 ;  /* 0x00000036000c7202 */ /* 0x000fe20000000f00 */
[----:B0-----:R-:W-:Y:S01]  /*3510*/  IMAD R18, R33, UR12, RZ ;  /* 0x0000000c21127c24 */ /* 0x001fe2000f8e02ff */
        /* <DEDUP_REMOVED lines=9> */
.L_x_4298:
[----:B------:R-:W-:Y:S05]  /*35b0*/  BSYNC B0 ;  /* 0x0000000000007941 */ /* 0x000fea0003800000 */
.L_x_4297:
[-C--:B------:R-:W-:Y:S01]  /*35c0*/  FMUL.FTZ R59, R59, R20.reuse ;  /* 0x000000143b3b7220 */ /* 0x080fe20000410000 */
[----:B------:R-:W-:Y:S01]  /*35d0*/  FMUL.FTZ R12, R21, R20 ;  /* 0x00000014150c7220 */ /* 0x000fe20000410000 */
[--C-:B0-----:R-:W-:Y:S02]  /*35e0*/  HADD2.F32 R13, -RZ, R2.reuse.H0_H0 ;  /* 0x20000002ff0d7230 */ /* 0x101fe40000004100 */
[----:B-1----:R-:W-:Y:S02]  /*35f0*/  HADD2.F32 R19, -RZ, R2.H1_H1 ;  /* 0x30000002ff137230 */ /* 0x002fe40000004100 */
        /* <DEDUP_REMOVED lines=13> */
.L_x_4299:
[----:B------:R-:W-:Y:S04]  /*36d0*/  BSSY B0, `(.L_x_4300) ;  /* 0x000000e000007945 */ /* 0x000fe80003800000 */
[----:B------:R-:W-:Y:S05]  /*36e0*/  @P3 BRA `(.L_x_4301) ;  /* 0x0000000000303947 */ /* 0x000fea0003800000 */
        /* <DEDUP_REMOVED lines=12> */
.L_x_4301:
[----:B------:R-:W-:Y:S05]  /*37b0*/  BSYNC B0 ;  /* 0x0000000000007941 */ /* 0x000fea0003800000 */
.L_x_4300:
[--C-:B0-----:R-:W-:Y:S01]  /*37c0*/  HADD2.F32 R21, -RZ, R0.reuse.H0_H0 ;  /* 0x20000000ff157230 */ /* 0x101fe20000004100 */
[----:B------:R-:W-:Y:S01]  /*37d0*/  IADD3 R18, R5, 0x30, RZ ;  /* 0x0000003005127810 */ /* 0x000fe20007ffe0ff */
[----:B------:R-:W-:Y:S01]  /*37e0*/  HADD2.F32 R31, -RZ, R0.H1_H1 ;  /* 0x30000000ff1f7230 */ /* 0x000fe20000004100 */
[----:B------:R-:W-:Y:S01]  /*37f0*/  ISETP.GE.U32.AND P1, PT, R25, UR14, PT ;  /* 0x0000000e19007c0c */ /* 0x000fe2000bf26070 */
[----:B------:R-:W-:Y:S01]  /*3800*/  HADD2.F32 R23, -RZ, R41.H0_H0 ;  /* 0x20000029ff177230 */ /* 0x000fe20000004100 */
[----:B------:R-:W-:Y:S01]  /*3810*/  ISETP.GE.U32.AND P2, PT, R18, UR14, PT ;  /* 0x0000000e12007c0c */ /* 0x000fe2000bf46070 */
[----:B------:R-:W-:Y:S01]  /*3820*/  HADD2.F32 R0, -RZ, R48.H0_H0 ;  /* 0x20000030ff007230 */ /* 0x000fe20000004100 */
[----:B------:R-:W-:Y:S01]  /*3830*/  SHF.R.S32.HI R30, RZ, 0x1f, R18 ;  /* 0x0000001fff1e7819 */ /* 0x000fe20000011412 */
[----:B------:R-:W-:Y:S02]  /*3840*/  HADD2.F32 R2, -RZ, R49.H0_H0 ;  /* 0x20000031ff027230 */ /* 0x000fe40000004100 */
[----:B------:R-:W-:Y:S01]  /*3850*/  FADD.FTZ R13, R13, -R42 ;  /* 0x8000002a0d0d7221 */ /* 0x000fe20000010000 */
[----:B------:R-:W-:-:S02]  /*3860*/  HADD2.F32 R12, -RZ, R50.H0_H0 ;  /* 0x20000032ff0c7230 */ /* 0x000fc40000004100 */
[--C-:B------:R-:W-:Y:S01]  /*3870*/  FADD.FTZ R36, R19, -R42.reuse ;  /* 0x8000002a13247221 */ /* 0x100fe20000010000 */
[----:B------:R-:W-:Y:S02]  /*3880*/  HADD2.F32 R22, -RZ, R51.H0_H0 ;  /* 0x20000033ff167230 */ /* 0x000fe40000004100 */
[--C-:B------:R-:W-:Y:S01]  /*3890*/  FADD.FTZ R21, R21, -R42.reuse ;  /* 0x8000002a15157221 */ /* 0x100fe20000010000 */
[----:B------:R-:W-:Y:S02]  /*38a0*/  HADD2.F32 R32, -RZ, R52.H0_H0 ;  /* 0x20000034ff207230 */ /* 0x000fe40000004100 */
[--C-:B------:R-:W-:Y:S01]  /*38b0*/  FADD.FTZ R31, R31, -R42.reuse ;  /* 0x8000002a1f1f7221 */ /* 0x100fe20000010000 */
[----:B------:R-:W-:Y:S02]  /*38c0*/  HADD2.F32 R34, -RZ, R53.H0_H0 ;  /* 0x20000035ff227230 */ /* 0x000fe40000004100 */
[----:B------:R-:W-:Y:S01]  /*38d0*/  FADD.FTZ R23, R23, -R42 ;  /* 0x8000002a17177221 */ /* 0x000fe20000010000 */
[----:B------:R-:W-:-:S02]  /*38e0*/  HADD2.F32 R41, -RZ, R41.H1_H1 ;  /* 0x30000029ff297230 */ /* 0x000fc40000004100 */
[--C-:B------:R-:W-:Y:S01]  /*38f0*/  FADD.FTZ R0, R0, -R42.reuse ;  /* 0x8000002a00007221 */ /* 0x100fe20000010000 */
[--C-:B------:R-:W-:Y:S02]  /*3900*/  HADD2.F32 R33, -RZ, R44.reuse.H0_H0 ;  /* 0x2000002cff217230 */ /* 0x100fe40000004100 */
[--C-:B------:R-:W-:Y:S01]  /*3910*/  FADD.FTZ R2, R2, -R42.reuse ;  /* 0x8000002a02027221 */ /* 0x100fe20000010000 */
[----:B------:R-:W-:Y:S02]  /*3920*/  HADD2.F32 R35, -RZ, R44.H1_H1 ;  /* 0x3000002cff237230 */ /* 0x000fe40000004100 */
[--C-:B------:R-:W-:Y:S01]  /*3930*/  FADD.FTZ R41, R41, -R42.reuse ;  /* 0x8000002a29297221 */ /* 0x100fe20000010000 */
[--C-:B------:R-:W-:Y:S02]  /*3940*/  HADD2.F32 R59, -RZ, R46.reuse.H0_H0 ;  /* 0x2000002eff3b7230 */ /* 0x100fe40000004100 */
[----:B------:R-:W-:Y:S01]  /*3950*/  FADD.FTZ R19, R33, -R42 ;  /* 0x8000002a21137221 */ /* 0x000fe20000010000 */
[----:B------:R-:W-:-:S02]  /*3960*/  HADD2.F32 R61, -RZ, R46.H1_H1 ;  /* 0x3000002eff3d7230 */ /* 0x000fc40000004100 */
[--C-:B------:R-:W-:Y:S01]  /*3970*/  FADD.FTZ R35, R35, -R42.reuse ;  /* 0x8000002a23237221 */ /* 0x100fe20000010000 */
[----:B------:R-:W-:Y:S02]  /*3980*/  HADD2.F32 R48, -RZ, R48.H1_H1 ;  /* 0x30000030ff307230 */ /* 0x000fe40000004100 */
[--C-:B------:R-:W-:Y:S01]  /*3990*/  FADD.FTZ R59, R59, -R42.reuse ;  /* 0x8000002a3b3b7221 */ /* 0x100fe20000010000 */
[----:B------:R-:W-:Y:S02]  /*39a0*/  HADD2.F32 R49, -RZ, R49.H1_H1 ;  /* 0x30000031ff317230 */ /* 0x000fe40000004100 */
[--C-:B------:R-:W-:Y:S01]  /*39b0*/  FADD.FTZ R61, R61, -R42.reuse ;  /* 0x8000002a3d3d7221 */ /* 0x100fe20000010000 */
[----:B------:R-:W-:Y:S02]  /*39c0*/  HADD2.F32 R50, -RZ, R50.H1_H1 ;  /* 0x30000032ff327230 */ /* 0x000fe40000004100 */
[----:B------:R-:W-:Y:S01]  /*39d0*/  FADD.FTZ R48, R48, -R42 ;  /* 0x8000002a30307221 */ /* 0x000fe20000010000 */
[----:B------:R-:W-:-:S02]  /*39e0*/  HADD2.F32 R51, -RZ, R51.H1_H1 ;  /* 0x30000033ff337230 */ /* 0x000fc40000004100 */
[--C-:B------:R-:W-:Y:S01]  /*39f0*/  FADD.FTZ R49, R49, -R42.reuse ;  /* 0x8000002a31317221 */ /* 0x100fe20000010000 */
[----:B------:R-:W-:Y:S02]  /*3a00*/  HADD2.F32 R52, -RZ, R52.H1_H1 ;  /* 0x30000034ff347230 */ /* 0x000fe40000004100 */
[--C-:B------:R-:W-:Y:S01]  /*3a10*/  FADD.FTZ R40, R12, -R42.reuse ;  /* 0x8000002a0c287221 */ /* 0x100fe20000010000 */
[----:B------:R-:W-:Y:S02]  /*3a20*/  HADD2.F32 R53, -RZ, R53.H1_H1 ;  /* 0x30000035ff357230 */ /* 0x000fe40000004100 */
[--C-:B------:R-:W-:Y:S01]  /*3a30*/  FADD.FTZ R50, R50, -R42.reuse ;  /* 0x8000002a32327221 */ /* 0x100fe20000010000 */
[--C-:B------:R-:W-:Y:S01]  /*3a40*/  FADD.FTZ R22, R22, -R42.reuse ;  /* 0x8000002a16167221 */ /* 0x100fe20000010000 */
[--C-:B------:R-:W-:Y:S01]  /*3a50*/  FADD.FTZ R51, R51, -R42.reuse ;  /* 0x8000002a33337221 */ /* 0x100fe20000010000 */
[--C-:B------:R-:W-:Y:S01]  /*3a60*/  FADD.FTZ R44, R32, -R42.reuse ;  /* 0x8000002a202c7221 */ /* 0x100fe20000010000 */
[--C-:B------:R-:W-:Y:S01]  /*3a70*/  FADD.FTZ R52, R52, -R42.reuse ;  /* 0x8000002a34347221 */ /* 0x100fe20000010000 */
[--C-:B------:R-:W-:Y:S01]  /*3a80*/  FADD.FTZ R34, R34, -R42.reuse ;  /* 0x8000002a22227221 */ /* 0x100fe20000010000 */
[----:B------:R-:W-:Y:S01]  /*3a90*/  FADD.FTZ R53, R53, -R42 ;  /* 0x8000002a35357221 */ /* 0x000fe20000010000 */
[----:B------:R-:W-:Y:S01]  /*3aa0*/  ISETP.GE.AND.EX P1, PT, R37, UR15, PT, P1 ;  /* 0x0000000f25007c0c */ /* 0x000fe2000bf26310 */
[-C--:B------:R-:W-:Y:S01]  /*3ab0*/  FMUL.FTZ R13, R13, R20.reuse ;  /* 0x000000140d0d7220 */ /* 0x080fe20000410000 */
[----:B------:R-:W-:Y:S01]  /*3ac0*/  ISETP.GE.AND.EX P2, PT, R30, UR15, PT, P2 ;  /* 0x0000000f1e007c0c */ /* 0x000fe2000bf46320 */
[-C--:B------:R-:W-:Y:S01]  /*3ad0*/  FMUL.FTZ R42, R36, R20.reuse ;  /* 0x00000014242a7220 */ /* 0x080fe20000410000 */
[-C--:B------:R-:W-:Y:S01]  /*3ae0*/  FMUL.FTZ R36, R31, R20.reuse ;  /* 0x000000141f247220 */ /* 0x080fe20000410000 */
[----:B------:R-:W-:Y:S01]  /*3af0*/  ISETP.GT.U32.OR P1, PT, R3, 0x1df, P1 ;  /* 0x000001df0300780c */ /* 0x000fe20000f24470 */
[----:B------:R-:W-:Y:S01]  /*3b00*/  FMUL.FTZ R21, R21, R20 ;  /* 0x0000001415157220 */ /* 0x000fe20000410000 */
[----:B------:R-:W-:Y:S01]  /*3b10*/  ISETP.GT.U32.OR P2, PT, R3, 0x1df, P2 ;  /* 0x000001df0300780c */ /* 0x000fe20001744470 */
[----:B------:R-:W-:Y:S01]  /*3b20*/  FFMA.FTZ R31, R14, R13, R16 ;  /* 0x0000000d0e1f7223 */ /* 0x000fe20000010010 */
        /* <DEDUP_REMOVED lines=12> */
.L_x_4302:
        /* <DEDUP_REMOVED lines=14> */
.L_x_4304:
[----:B------:R-:W-:Y:S05]  /*3cd0*/  BSYNC B0 ;  /* 0x0000000000007941 */ /* 0x000fea0003800000 */
.L_x_4303:
        /* <DEDUP_REMOVED lines=13> */
.L_x_4305:
        /* <DEDUP_REMOVED lines=14> */
.L_x_4307:
[----:B------:R-:W-:Y:S05]  /*3e90*/  BSYNC B0 ;  /* 0x0000000000007941 */ /* 0x000fea0003800000 */
.L_x_4306:
[----:B01----:R-:W-:Y:S01]  /*3ea0*/  IADD3 R31, R5, 0x38, RZ ;  /* 0x00000038051f7810 */ /* 0x003fe20007ffe0ff */
[-C--:B------:R-:W-:Y:S01]  /*3eb0*/  FMUL.FTZ R36, R35, R20.reuse ;  /* 0x0000001423247220 */ /* 0x080fe20000410000 */
[----:B------:R-:W-:Y:S01]  /*3ec0*/  IADD3 R12, R5, 0x40, RZ ;  /* 0x00000040050c7810 */ /* 0x000fe20007ffe0ff */
[-C--:B------:R-:W-:Y:S01]  /*3ed0*/  FMUL.FTZ R23, R23, R20.reuse ;  /* 0x0000001417177220 */ /* 0x080fe20000410000 */
[----:B------:R-:W-:Y:S01]  /*3ee0*/  IADD3 R13, R5, 0x48, RZ ;  /* 0x00000048050d7810 */ /* 0x000fe20007ffe0ff */
[-C--:B------:R-:W-:Y:S01]  /*3ef0*/  FMUL.FTZ R46, R41, R20.reuse ;  /* 0x00000014292e7220 */ /* 0x080fe20000410000 */
[----:B------:R-:W-:Y:S01]  /*3f00*/  IADD3 R18, R5, 0x50, RZ ;  /* 0x0000005005127810 */ /* 0x000fe20007ffe0ff */
        /* <DEDUP_REMOVED lines=9> */
[----:B------:R-:W-:Y:S01]  /*3fa0*/  SHF.R.S32.HI R30, RZ, 0x1f, R31 ;  /* 0x0000001fff1e7819 */ /* 0x000fe2000001141f */
[-C--:B------:R-:W-:Y:S01]  /*3fb0*/  FMUL.FTZ R19, R19, R20.reuse ;  /* 0x0000001413137220 */ /* 0x080fe20000410000 */
[----:B------:R-:W-:Y:S01]  /*3fc0*/  SHF.R.S32.HI R21, RZ, 0x1f, R12 ;  /* 0x0000001fff157819 */ /* 0x000fe2000001140c */
[-C--:B------:R-:W-:Y:S01]  /*3fd0*/  FMUL.FTZ R59, R59, R20.reuse ;  /* 0x000000143b3b7220 */ /* 0x080fe20000410000 */
[----:B------:R-:W-:Y:S01]  /*3fe0*/  SHF.R.S32.HI R32, RZ, 0x1f, R13 ;  /* 0x0000001fff207819 */ /* 0x000fe2000001140d */
[-C--:B------:R-:W-:Y:S01]  /*3ff0*/  FMUL.FTZ R48, R48, R20.reuse ;  /* 0x0000001430307220 */ /* 0x080fe20000410000 */
[----:B------:R-:W-:Y:S01]  /*4000*/  SHF.R.S32.HI R33, RZ, 0x1f, R18 ;  /* 0x0000001fff217819 */ /* 0x000fe20000011412 */
        /* <DEDUP_REMOVED lines=10> */
[----:B------:R-:W-:Y:S01]  /*40b0*/  FMUL.FTZ R20, R53, R20 ;  /* 0x0000001435147220 */ /* 0x000fe20000410000 */
[C---:B------:R-:W-:Y:S01]  /*40c0*/  ISETP.GT.U32.OR P4, PT, R3.reuse, 0x1df, P4 ;  /* 0x000001df0300780c */ /* 0x040fe20002784470 */
[----:B------:R-:W-:Y:S01]  /*40d0*/  FFMA.FTZ R34, R14, R23, R16 ;  /* 0x000000170e227223 */ /* 0x000fe20000010010 */
[----:B------:R-:W-:Y:S01]  /*40e0*/  ISETP.GT.U32.OR P3, PT, R3, 0x1df, P3 ;  /* 0x000001df0300780c */ /* 0x000fe20001f64470 */
        /* <DEDUP_REMOVED lines=14> */
.L_x_4308:
        /* <DEDUP_REMOVED lines=14> */
.L_x_4310:
[----:B------:R-:W-:Y:S05]  /*42b0*/  BSYNC B0 ;  /* 0x0000000000007941 */ /* 0x000fea0003800000 */
.L_x_4309:
        /* <DEDUP_REMOVED lines=13> */
.L_x_4311:
        /* <DEDUP_REMOVED lines=10> */
[----:B0-----:R-:W-:-:S02]  /*4430*/  LEA R30, P3, R22, UR12, 0x1 ;  /* 0x0000000c161e7c11 */ /* 0x001fc4000f8608ff */
[----:B------:R-:W-:-:S04]  /*4440*/  IADD3 R21, R23, R21, RZ ;  /* 0x0000001517157210 */ /* 0x000fc80007ffe0ff */
[----:B------:R-:W-:-:S05]  /*4450*/  LEA.HI.X R31, R22, UR13, R21, 0x1, P3 ;  /* 0x0000000d161f7c11 */ /* 0x000fca00098f0c15 */
[----:B------:R1:W-:Y:S02]  /*4460*/  STG.E desc[UR8][R30.64], R19 ;  /* 0x000000131e007986 */ /* 0x0003e4000c101908 */
.L_x_4313:
[----:B------:R-:W-:Y:S05]  /*4470*/  BSYNC B0 ;  /* 0x0000000000007941 */ /* 0x000fea0003800000 */
.L_x_4312:
        /* <DEDUP_REMOVED lines=13> */
.L_x_4314:
[----:B------:R-:W-:Y:S04]  /*4550*/  BSSY B0, `(.L_x_4315) ;  /* 0x000000e000007945 */ /* 0x000fe80003800000 */
[----:B------:R-:W-:Y:S05]  /*4560*/  @P1 BRA `(.L_x_4316) ;  /* 0x0000000000301947 */ /* 0x000fea0003800000 */
        /* <DEDUP_REMOVED lines=12> */
.L_x_4316:
[----:B------:R-:W-:Y:S05]  /*4630*/  BSYNC B0 ;  /* 0x0000000000007941 */ /* 0x000fea0003800000 */
.L_x_4315:
[----:B------:R-:W-:Y:S01]  /*4640*/  IADD3 R21, R5, 0x58, RZ ;  /* 0x0000005805157810 */ /* 0x000fe20007ffe0ff */
[----:B------:R-:W-:Y:S01]  /*4650*/  FFMA.FTZ R35, R14, R35, R16 ;  /* 0x000000230e237223 */ /* 0x000fe20000010010 */
[----:B------:R-:W-:Y:S01]  /*4660*/  FFMA.FTZ R48, R15, R48, R17 ;  /* 0x000000300f307223 */ /* 0x000fe20000010011 */
[----:B------:R-:W-:Y:S06]  /*4670*/  @!P6 BRA `(.L_x_4317) ;  /* 0x000000000028e947 */ /* 0x000fec0003800000 */
[----:B-1----:R-:W-:Y:S01]  /*4680*/  FMUL.FTZ R19, R48, -1.4426950216293334961 ;  /* 0xbfb8aa3b30137820 */ /* 0x002fe20000410000 */
[----:B--2---:R-:W-:-:S05]  /*4690*/  FMUL.FTZ R12, R35, -1.4426950216293334961 ;  /* 0xbfb8aa3b230c7820 */ /* 0x004fca0000410000 */
        /* <DEDUP_REMOVED lines=8> */
.L_x_4317:
[----:B------:R-:W-:Y:S04]  /*4720*/  BSSY B0, `(.L_x_4318) ;  /* 0x000000e000007945 */ /* 0x000fe80003800000 */
[----:B------:R-:W-:Y:S05]  /*4730*/  @P2 BRA `(.L_x_4319) ;  /* 0x0000000000302947 */ /* 0x000fea0003800000 */
[----:B------:R-:W-:Y:S01]  /*4740*/  ULDC.64 UR12, c[0x0][0x270] ;  /* 0x00009c00000c7ab9 */ /* 0x000fe20000000a00 */
[----:B--2---:R-:W-:Y:S01]  /*4750*/  MOV R12, R54 ;  /* 0x00000036000c7202 */ /* 0x004fe20000000f00 */
        /* <DEDUP_REMOVED lines=8> */
[----:B-1----:R-:W-:-:S05]  /*47e0*/  LEA.HI.X R19, R12, UR13, R33, 0x1, P1 ;  /* 0x0000000d0c137c11 */ /* 0x002fca00088f0c21 */
[----:B------:R3:W-:Y:S02]  /*47f0*/  STG.E desc[UR8][R18.64], R35 ;  /* 0x0000002312007986 */ /* 0x0007e4000c101908 */
.L_x_4319:
[----:B------:R-:W-:Y:S05]  /*4800*/  BSYNC B0 ;  /* 0x0000000000007941 */ /* 0x000fea0003800000 */
.L_x_4318:
[----:B-1-3--:R-:W-:Y:S01]  /*4810*/  IADD3 R19, R5, 0x78, RZ ;  /* 0x0000007805137810 */ /* 0x00afe20007ffe0ff */
[C-C-:B------:R-:W-:Y:S01]  /*4820*/  FFMA.FTZ R37, R14.reuse, R37, R16.reuse ;  /* 0x000000250e257223 */ /* 0x140fe20000010010 */
[----:B------:R-:W-:Y:S01]  /*4830*/  ISETP.GE.U32.AND P5, PT, R21, UR14, PT ;  /* 0x0000000e15007c0c */ /* 0x000fe2000bfa6070 */
[--C-:B------:R-:W-:Y:S01]  /*4840*/  FFMA.FTZ R41, R14, R41, R16.reuse ;  /* 0x000000290e297223 */ /* 0x100fe20000010010 */
[----:B------:R-:W-:Y:S01]  /*4850*/  ISETP.GE.U32.AND P1, PT, R26, UR14, PT ;  /* 0x0000000e1a007c0c */ /* 0x000fe2000bf26070 */
[C-C-:B------:R-:W-:Y:S01]  /*4860*/  FFMA.FTZ R49, R14.reuse, R49, R16.reuse ;  /* 0x000000310e317223 */ /* 0x140fe20000010010 */
[----:B------:R-:W-:Y:S01]  /*4870*/  ISETP.GE.U32.AND P2, PT, R27, UR14, PT ;  /* 0x0000000e1b007c0c */ /* 0x000fe2000bf46070 */
[C-C-:B------:R-:W-:Y:S01]  /*4880*/  FFMA.FTZ R51, R14.reuse, R51, R16.reuse ;  /* 0x000000330e337223 */ /* 0x140fe20000010010 */
[----:B------:R-:W-:Y:S01]  /*4890*/  SHF.R.S32.HI R22, RZ, 0x1f, R21 ;  /* 0x0000001fff167819 */ /* 0x000fe20000011415 */
[----:B------:R-:W-:Y:S01]  /*48a0*/  FFMA.FTZ R16, R14, R61, R16 ;  /* 0x0000003d0e107223 */ /* 0x000fe20000010010 */
[----:B------:R-:W-:Y:S01]  /*48b0*/  ISETP.GE.U32.AND P3, PT, R28, UR14, PT ;  /* 0x0000000e1c007c0c */ /* 0x000fe2000bf66070 */
[--C-:B------:R-:W-:Y:S01]  /*48c0*/  FFMA.FTZ R50, R15, R50, R17.reuse ;  /* 0x000000320f327223 */ /* 0x100fe20000010011 */
[----:B------:R-:W-:Y:S01]  /*48d0*/  ISETP.GE.U32.AND P4, PT, R19, UR14, PT ;  /* 0x0000000e13007c0c */ /* 0x000fe2000bf86070 */
[C---:B------:R-:W-:Y:S01]  /*48e0*/  FFMA.FTZ R2, R15.reuse, R2, R17 ;  /* 0x000000020f027223 */ /* 0x040fe20000010011 */
[----:B------:R-:W-:Y:S01]  /*48f0*/  SHF.R.S32.HI R18, RZ, 0x1f, R19 ;  /* 0x0000001fff127819 */ /* 0x000fe20000011413 */
[C-C-:B------:R-:W-:Y:S01]  /*4900*/  FFMA.FTZ R52, R15.reuse, R52, R17.reuse ;  /* 0x000000340f347223 */ /* 0x140fe20000010011 */
[----:B------:R-:W-:Y:S01]  /*4910*/  ISETP.GE.AND.EX P5, PT, R22, UR15, PT, P5 ;  /* 0x0000000f16007c0c */ /* 0x000fe2000bfa6350 */
[--C-:B------:R-:W-:Y:S01]  /*4920*/  FFMA.FTZ R23, R15, R20, R17.reuse ;  /* 0x000000140f177223 */ /* 0x100fe20000010011 */
[----:B------:R-:W-:Y:S01]  /*4930*/  ISETP.GE.AND.EX P1, PT, R43, UR15, PT, P1 ;  /* 0x0000000f2b007c0c */ /* 0x000fe2000bf26310 */
[----:B------:R-:W-:Y:S01]  /*4940*/  FFMA.FTZ R0, R15, R0, R17 ;  /* 0x000000000f007223 */ /* 0x000fe20000010011 */
        /* <DEDUP_REMOVED lines=9> */
[----:B------:R-:W-:Y:S01]  /*49e0*/  FMUL.FTZ R15, R0, -1.4426950216293334961 ;  /* 0xbfb8aa3b000f7820 */ /* 0x000fe20000410000 */
        /* <DEDUP_REMOVED lines=9> */
.L_x_4320:
[----:B------:R-:W-:Y:S04]  /*4a80*/  BSSY B0, `(.L_x_4321) ;  /* 0x000000e000007945 */ /* 0x000fe80003800000 */
[----:B------:R-:W-:Y:S05]  /*4a90*/  @P5 BRA `(.L_x_4322) ;  /* 0x0000000000305947 */ /* 0x000fea0003800000 */
[----:B------:R-:W-:Y:S01]  /*4aa0*/  ULDC.64 UR12, c[0x0][0x270] ;  /* 0x00009c00000c7ab9 */ /* 0x000fe20000000a00 */
[----:B--2---:R-:W-:Y:S01]  /*4ab0*/  MOV R12, R54 ;  /* 0x00000036000c7202 */ /* 0x004fe20000000f00 */
        /* <DEDUP_REMOVED lines=10> */
.L_x_4322:
[----:B------:R-:W-:Y:S05]  /*4b60*/  BSYNC B0 ;  /* 0x0000000000007941 */ /* 0x000fea0003800000 */
.L_x_4321:
[----:B------:R-:W-:Y:S05]  /*4b70*/  @!P6 BRA `(.L_x_4323) ;  /* 0x000000000028e947 */ /* 0x000fea0003800000 */
[----:B------:R-:W-:Y:S01]  /*4b80*/  FMUL.FTZ R0, R41, -1.4426950216293334961 ;  /* 0xbfb8aa3b29007820 */ /* 0x000fe20000410000 */
[----:B--2---:R-:W-:-:S05]  /*4b90*/  FMUL.FTZ R13, R50, -1.4426950216293334961 ;  /* 0xbfb8aa3b320d7820 */ /* 0x004fca0000410000 */
        /* <DEDUP_REMOVED lines=8> */
.L_x_4323:
        /* <DEDUP_REMOVED lines=10> */
[----:B-1----:R-:W-:-:S02]  /*4cc0*/  LEA R14, P1, R12, UR12, 0x1 ;  /* 0x0000000c0c0e7c11 */ /* 0x002fc4000f8208ff */
[----:B------:R-:W-:-:S04]  /*4cd0*/  IADD3 R43, R13, R43, RZ ;  /* 0x0000002b0d2b7210 */ /* 0x000fc80007ffe0ff */
[----:B------:R-:W-:-:S05]  /*4ce0*/  LEA.HI.X R15, R12, UR13, R43, 0x1, P1 ;  /* 0x0000000d0c0f7c11 */ /* 0x000fca00088f0c2b */
[----:B------:R3:W-:Y:S02]  /*4cf0*/  STG.E desc[UR8][R14.64], R41 ;  /* 0x000000290e007986 */ /* 0x0007e4000c101908 */
.L_x_4325:
[----:B------:R-:W-:Y:S05]  /*4d00*/  BSYNC B0 ;  /* 0x0000000000007941 */ /* 0x000fea0003800000 */
.L_x_4324:
[----:B------:R-:W-:Y:S05]  /*4d10*/  @!P6 BRA `(.L_x_4326) ;  /* 0x000000000028e947 */ /* 0x000fea0003800000 */
[----:B------:R-:W-:Y:S01]  /*4d20*/  FMUL.FTZ R0, R49, -1.4426950216293334961 ;  /* 0xbfb8aa3b31007820 */ /* 0x000fe20000410000 */
[----:B--2---:R-:W-:-:S05]  /*4d30*/  FMUL.FTZ R13, R2, -1.4426950216293334961 ;  /* 0xbfb8aa3b020d7820 */ /* 0x004fca0000410000 */
[----:B------:R-:W2:Y:S08]  /*4d40*/  MUFU.EX2 R0, R0 ;  /* 0x0000000000007308 */ /* 0x000eb00000000800 */
[----:B------:R-:W1:Y:S01]  /*4d50*/  MUFU.EX2 R13, R13 ;  /* 0x0000000d000d7308 */ /* 0x000e620000000800 */
[----:B--2---:R-:W-:-:S07]  /*4d60*/  FADD.FTZ R12, R0, 1 ;  /* 0x3f800000000c7421 */ /* 0x004fce0000010000 */
[----:B------:R-:W2:Y:S01]  /*4d70*/  MUFU.RCP R12, R12 ;  /* 0x0000000c000c7308 */ /* 0x000ea20000001000 */
[----:B-1-3--:R-:W-:-:S07]  /*4d80*/  FADD.FTZ R14, R13, 1 ;  /* 0x3f8000000d0e7421 */ /* 0x00afce0000010000 */
[----:B------:R-:W1:Y:S01]  /*4d90*/  MUFU.RCP R15, R14 ;  /* 0x0000000e000f7308 */ /* 0x000e620000001000 */
[----:B--2---:R-:W-:Y:S01]  /*4da0*/  FMUL.FTZ R49, R49, R12 ;  /* 0x0000000c31317220 */ /* 0x004fe20000410000 */
[----:B-1----:R-:W-:-:S07]  /*4db0*/  FMUL.FTZ R2, R2, R15 ;  /* 0x0000000f02027220 */ /* 0x002fce0000410000 */
.L_x_4326:
[----:B------:R-:W-:Y:S04]  /*4dc0*/  BSSY B0, `(.L_x_4327) ;  /* 0x000000e000007945 */ /* 0x000fe80003800000 */
[----:B------:R-:W-:Y:S05]  /*4dd0*/  @P2 BRA `(.L_x_4328) ;  /* 0x0000000000302947 */ /* 0x000fea0003800000 */
[----:B------:R-:W-:Y:S01]  /*4de0*/  ULDC.64 UR12, c[0x0][0x270] ;  /* 0x00009c00000c7ab9 */ /* 0x000fe20000000a00 */
[----:B-1-3--:R-:W-:Y:S01]  /*4df0*/  MOV R14, R54 ;  /* 0x00000036000e7202 */ /* 0x00afe20000000f00 */
[----:B------:R-:W-:Y:S01]  /*4e00*/  IMAD R0, R45, UR12, RZ ;  /* 0x0000000c2d007c24 */ /* 0x000fe2000f8e02ff */
[----:B------:R-:W-:Y:S02]  /*4e10*/  MOV R15, R57 ;  /* 0x00000039000f7202 */ /* 0x000fe40000000f00 */
[----:B------:R-:W-:Y:S01]  /*4e20*/  F2FP.F16.F32.PACK_AB R49, R2, R49 ;  /* 0x000000310231723e */ /* 0x000fe200000000ff */
[C---:B--2---:R-:W-:Y:S02]  /*4e30*/  IMAD R13, R27.reuse, UR13, R0 ;  /* 0x0000000d1b0d7c24 */ /* 0x044fe4000f8e0200 */
[----:B------:R-:W-:Y:S01]  /*4e40*/  IMAD.WIDE.U32 R14, R27, UR12, R14 ;  /* 0x0000000c1b0e7c25 */ /* 0x000fe2000f8e000e */
[----:B------:R-:W-:Y:S02]  /*4e50*/  ULDC.64 UR12, c[0x0][0x210] ;  /* 0x00008400000c7ab9 */ /* 0x000fe40000000a00 */
[----:B------:R-:W-:-:S02]  /*4e60*/  LEA R12, P1, R14, UR12, 0x1 ;  /* 0x0000000c0e0c7c11 */ /* 0x000fc4000f8208ff */
[----:B------:R-:W-:-:S04]  /*4e70*/  IADD3 R13, R15, R13, RZ ;  /* 0x0000000d0f0d7210 */ /* 0x000fc80007ffe0ff */
[----:B------:R-:W-:-:S05]  /*4e80*/  LEA.HI.X R13, R14, UR13, R13, 0x1, P1 ;  /* 0x0000000d0e0d7c11 */ /* 0x000fca00088f0c0d */
[----:B------:R4:W-:Y:S02]  /*4e90*/  STG.E desc[UR8][R12.64], R49 ;  /* 0x000000310c007986 */ /* 0x0009e4000c101908 */
.L_x_4328:
[----:B------:R-:W-:Y:S05]  /*4ea0*/  BSYNC B0 ;  /* 0x0000000000007941 */ /* 0x000fea0003800000 */
.L_x_4327:
[----:B------:R-:W-:Y:S05]  /*4eb0*/  @!P6 BRA `(.L_x_4329) ;  /* 0x000000000028e947 */ /* 0x000fea0003800000 */
[----:B------:R-:W-:Y:S01]  /*4ec0*/  FMUL.FTZ R0, R51, -1.4426950216293334961 ;  /* 0xbfb8aa3b33007820 */ /* 0x000fe20000410000 */
[----:B--2-4-:R-:W-:-:S05]  /*4ed0*/  FMUL.FTZ R12, R52, -1.4426950216293334961 ;  /* 0xbfb8aa3b340c7820 */ /* 0x014fca0000410000 */
        /* <DEDUP_REMOVED lines=8> */
.L_x_4329:
[----:B------:R-:W-:Y:S04]  /*4f60*/  BSSY B0, `(.L_x_4330) ;  /* 0x000000e000007945 */ /* 0x000fe80003800000 */
[----:B------:R-:W-:Y:S05]  /*4f70*/  @P3 BRA `(.L_x_4331) ;  /* 0x0000000000303947 */ /* 0x000fea0003800000 */
[----:B------:R-:W-:Y:S01]  /*4f80*/  ULDC.64 UR12, c[0x0][0x270] ;  /* 0x00009c00000c7ab9 */ /* 0x000fe20000000a00 */
[----:B--2-4-:R-:W-:Y:S01]  /*4f90*/  MOV R12, R54 ;  /* 0x00000036000c7202 */ /* 0x014fe20000000f00 */
[----:B------:R-:W-:Y:S01]  /*4fa0*/  IMAD R47, R47, UR12, RZ ;  /* 0x0000000c2f2f7c24 */ /* 0x000fe2000f8e02ff */
[----:B------:R-:W-:Y:S02]  /*4fb0*/  MOV R13, R57 ;  /* 0x00000039000d7202 */ /* 0x000fe40000000f00 */
[----:B------:R-:W-:Y:S01]  /*4fc0*/  F2FP.F16.F32.PACK_AB R51, R52, R51 ;  /* 0x000000333433723e */ /* 0x000fe200000000ff */
[C---:B------:R-:W-:Y:S02]  /*4fd0*/  IMAD R47, R28.reuse, UR13, R47 ;  /* 0x0000000d1c2f7c24 */ /* 0x040fe4000f8e022f */
[----:B-1-3--:R-:W-:Y:S01]  /*4fe0*/  IMAD.WIDE.U32 R14, R28, UR12, R12 ;  /* 0x0000000c1c0e7c25 */ /* 0x00afe2000f8e000c */
[----:B------:R-:W-:Y:S02]  /*4ff0*/  ULDC.64 UR12, c[0x0][0x210] ;  /* 0x00008400000c7ab9 */ /* 0x000fe40000000a00 */
[----:B------:R-:W-:-:S02]  /*5000*/  LEA R12, P1, R14, UR12, 0x1 ;  /* 0x0000000c0e0c7c11 */ /* 0x000fc4000f8208ff */
[----:B------:R-:W-:-:S04]  /*5010*/  IADD3 R47, R15, R47, RZ ;  /* 0x0000002f0f2f7210 */ /* 0x000fc80007ffe0ff */
[----:B------:R-:W-:-:S05]  /*5020*/  LEA.HI.X R13, R14, UR13, R47, 0x1, P1 ;  /* 0x0000000d0e0d7c11 */ /* 0x000fca00088f0c2f */
[----:B------:R1:W-:Y:S02]  /*5030*/  STG.E desc[UR8][R12.64], R51 ;  /* 0x000000330c007986 */ /* 0x0003e4000c101908 */
.L_x_4331:
[----:B------:R-:W-:Y:S05]  /*5040*/  BSYNC B0 ;  /* 0x0000000000007941 */ /* 0x000fea0003800000 */
.L_x_4330:
[----:B------:R-:W-:Y:S05]  /*5050*/  @!P6 BRA `(.L_x_4332) ;  /* 0x000000000028e947 */ /* 0x000fea0003800000 */
[----:B-12-4-:R-:W-:Y:S01]  /*5060*/  FMUL.FTZ R12, R23, -1.4426950216293334961 ;  /* 0xbfb8aa3b170c7820 */ /* 0x016fe20000410000 */
[----:B------:R-:W-:-:S05]  /*5070*/  FMUL.FTZ R0, R16, -1.4426950216293334961 ;  /* 0xbfb8aa3b10007820 */ /* 0x000fca0000410000 */
[----:B------:R-:W3:Y:S08]  /*5080*/  MUFU.EX2 R12, R12 ;  /* 0x0000000c000c7308 */ /* 0x000ef00000000800 */
[----:B------:R-:W1:Y:S01]  /*5090*/  MUFU.EX2 R0, R0 ;  /* 0x0000000000007308 */ /* 0x000e620000000800 */
[----:B---3--:R-:W-:-:S07]  /*50a0*/  FADD.FTZ R14, R12, 1 ;  /* 0x3f8000000c0e7421 */ /* 0x008fce0000010000 */
[----:B------:R-:W2:Y:S01]  /*50b0*/  MUFU.RCP R14, R14 ;  /* 0x0000000e000e7308 */ /* 0x000ea20000001000 */
[----:B-1----:R-:W-:-:S07]  /*50c0*/  FADD.FTZ R2, R0, 1 ;  /* 0x3f80000000027421 */ /* 0x002fce0000010000 */
[----:B------:R-:W1:Y:S01]  /*50d0*/  MUFU.RCP R13, R2 ;  /* 0x00000002000d7308 */ /* 0x000e620000001000 */
[----:B--2---:R-:W-:Y:S01]  /*50e0*/  FMUL.FTZ R23, R23, R14 ;  /* 0x0000000e17177220 */ /* 0x004fe20000410000 */
[----:B-1----:R-:W-:-:S07]  /*50f0*/  FMUL.FTZ R16, R16, R13 ;  /* 0x0000000d10107220 */ /* 0x002fce0000410000 */
.L_x_4332:
        /* <DEDUP_REMOVED lines=9> */
[----:B-12-4-:R-:W-:Y:S02]  /*5190*/  LEA R12, P1, R54, UR12, 0x1 ;  /* 0x0000000c360c7c11 */ /* 0x016fe4000f8208ff */
[----:B------:R-:W-:-:S04]  /*51a0*/  IADD3 R19, R55, R19, RZ ;  /* 0x0000001337137210 */ /* 0x000fc80007ffe0ff */
[----:B------:R-:W-:-:S05]  /*51b0*/  LEA.HI.X R13, R54, UR13, R19, 0x1, P1 ;  /* 0x0000000d360d7c11 */ /* 0x000fca00088f0c13 */
[----:B------:R1:W-:Y:S02]  /*51c0*/  STG.E desc[UR8][R12.64], R23 ;  /* 0x000000170c007986 */ /* 0x0003e4000c101908 */
.L_x_4334:
[----:B------:R-:W-:Y:S05]  /*51d0*/  BSYNC B0 ;  /* 0x0000000000007941 */ /* 0x000fea0003800000 */
.L_x_4333:
[----:B-12-4-:R-:W1:Y:S01]  /*51e0*/  LDC R13, c[0x0][0x10] ;  /* 0x00000400ff0d7b82 */ /* 0x016e620000000800 */
[----:B------:R-:W-:Y:S02]  /*51f0*/  IADD3 R6, R6, 0x1, RZ ;  /* 0x0000000106067810 */ /* 0x000fe40007ffe0ff */
[----:B-1----:R-:W-:-:S04]  /*5200*/  IADD3 R38, R13, R38, RZ ;  /* 0x000000260d267210 */ /* 0x002fc80007ffe0ff */
[----:B------:R-:W-:-:S13]  /*5210*/  ISETP.GE.AND P1, PT, R38, UR4, PT ;  /* 0x0000000426007c0c */ /* 0x000fda000bf26270 */
[----:B------:R-:W-:Y:S05]  /*5220*/  @!P1 BRA `(.L_x_4335) ;  /* 0xffffffb000149947 */ /* 0x000fea000383ffff */
[----:B------:R-:W-:Y:S05]  /*5230*/  EXIT ;  /* 0x000000000000794d */ /* 0x000fea0003800000 */
.L_x_4336:
        /* <DEDUP_REMOVED lines=12> */
.L_x_5643:


//--------------------- .text._Z35group_norm_nhwc_fwd_one_pass_kernelI11Fp16IOFp32WLi256ELi120ELi480EEv26Group_norm_nhwc_fwd_params --------------------------
	.section	.text._Z35group_norm_nhwc_fwd_one_pass_kernelI11Fp16IOFp32WLi256ELi120ELi480EEv26Group_norm_nhwc_fwd_params,"ax",@progbits
	.align	128
        .global         _Z35group_norm_nhwc_fwd_one_pass_kernelI11Fp16IOFp32WLi256ELi120ELi480EEv26Group_norm_nhwc_fwd_params
        .type           _Z35group_norm_nhwc_fwd_one_pass_kernelI11Fp16IOFp32WLi256ELi120ELi480EEv26Group_norm_nhwc_fwd_params,@function
        .size           _Z35group_norm_nhwc_fwd_one_pass_kernelI11Fp16IOFp32WLi256ELi120ELi480EEv26Group_norm_nhwc_fwd_params,(.L_x_5644 - _Z35group_norm_nhwc_fwd_one_pass_kernelI11Fp16IOFp32WLi256ELi120ELi480EEv26Group_norm_nhwc_fwd_params)
        .other          _Z35group_norm_nhwc_fwd_one_pass_kernelI11Fp16IOFp32WLi256ELi120ELi480EEv26Group_norm_nhwc_fwd_params,@"STO_CUDA_ENTRY STV_DEFAULT"
_Z35group_norm_nhwc_fwd_one_pass_kernelI11Fp16IOFp32WLi256ELi120ELi480EEv26Group_norm_nhwc_fwd_params:
.text._Z35group_norm_nhwc_fwd_one_pass_kernelI11Fp16IOFp32WLi256ELi120ELi480EEv26Group_norm_nhwc_fwd_params:
        /* <DEDUP_REMOVED lines=11> */
[----:B------:R-:W-:Y:S01]  /*00b0*/  HFMA2.MMA R26, -RZ, RZ, 0, 0 ;  /* 0x00000000ff1a7435 */ /* 0x000fe200000001ff */
[----:B------:R-:W-:-:S04]  /*00c0*/  ULDC.U8 UR10, c[0x0][0x28c] ;  /* 0x0000a300000a7ab9 */ /* 0x000fc80000000000 */
[----:B------:R-:W1:Y:S01]  /*00d0*/  LDC R4, c[0x0][0x294] ;  /* 0x0000a500ff047b82 */ /* 0x000e620000000800 */
[C---:B0-----:R-:W-:Y:S01]  /*00e0*/  IMAD.WIDE.U32 R2, R0.reuse, -0x77777777, RZ ;  /* 0x8888888900027825 */ /* 0x041fe200078e00ff */
[----:B------:R-:W-:-:S04]  /*00f0*/  ISETP.GE.U32.AND P5, PT, R0, 0x1e0, PT ;  /* 0x000001e00000780c */ /* 0x000fc80003fa6070 */
[----:B------:R-:W-:-:S05]  /*0100*/  SHF.R.U32.HI R37, RZ, 0x5, R3 ;  /* 0x00000005ff257819 */ /* 0x000fca0000011603 */
[----:B-1----:R-:W-:Y:S02]  /*0110*/  IMAD R2, R4, UR7, R37 ;  /* 0x0000000704027c24 */ /* 0x002fe4000f8e0225 */
        /* <DEDUP_REMOVED lines=40> */
[----:B------:R-:W-:Y:S02]  /*03a0*/  ISETP.LT.U32.AND P1, PT, R4, UR8, PT ;  /* 0x0000000804007c0c */ /* 0x000fe4000bf21070 */
[----:B------:R-:W-:Y:S02]  /*03b0*/  ISETP.LT.AND.EX P0, PT, R5, UR9, !P5, P0 ;  /* 0x0000000905007c0c */ /* 0x000fe4000ef01300 */
[----:B------:R-:W-:-:S02]  /*03c0*/  SHF.R.S32.HI R5, RZ, 0x1f, R4 ;  /* 0x0000001fff057819 */ /* 0x000fc40000011404 */
[C---:B------:R-:W-:Y:S02]  /*03d0*/  IADD3 R3, R2.reuse, 0xe0, RZ ;  /* 0x000000e002037810 */ /* 0x040fe40007ffe0ff */
[----:B------:R-:W-:Y:S02]  /*03e0*/  ISETP.LT.AND.EX P1, PT, R5, UR9, !P5, P1 ;  /* 0x0000000905007c0c */ /* 0x000fe4000ef21310 */
[----:B------:R-:W-:Y:S02]  /*03f0*/  SHF.R.S32.HI R5, RZ, 0x1f, R3 ;  /* 0x0000001fff057819 */ /* 0x000fe40000011403 */
[----:B------:R-:W-:Y:S02]  /*0400*/  ISETP.LT.U32.AND P2, PT, R3, UR8, PT ;  /* 0x0000000803007c0c */ /* 0x000fe4000bf41070 */
[C---:B------:R-:W-:Y:S02]  /*0410*/  IADD3 R4, R2.reuse, 0xe8, RZ ;  /* 0x000000e802047810 */ /* 0x040fe40007ffe0ff */
[----:B------:R-:W-:-:S02]  /*0420*/  IADD3 R3, R2, 0xf0, RZ ;  /* 0x000000f002037810 */ /* 0x000fc40007ffe0ff */
[----:B------:R-:W-:Y:S02]  /*0430*/  ISETP.LT.AND.EX P2, PT, R5, UR9, !P5, P2 ;  /* 0x0000000905007c0c */ /* 0x000fe4000ef41320 */
[----:B------:R-:W-:Y:S02]  /*0440*/  SHF.R.S32.HI R5, RZ, 0x1f, R4 ;  /* 0x0000001fff057819 */ /* 0x000fe40000011404 */
[----:B------:R-:W-:Y:S02]  /*0450*/  ISETP.LT.U32.AND P3, PT, R4, UR8, PT ;  /* 0x0000000804007c0c */ /* 0x000fe4000bf61070 */
[----:B------:R-:W-:Y:S02]  /*0460*/  SHF.R.S32.HI R4, RZ, 0x1f, R3 ;  /* 0x0000001fff047819 */ /* 0x000fe40000011403 */
[----:B------:R-:W-:Y:S02]  /*0470*/  ISETP.LT.U32.AND P4, PT, R3, UR8, PT ;  /* 0x0000000803007c0c */ /* 0x000fe4000bf81070 */
[----:B------:R-:W-:-:S02]  /*0480*/  SHF.R.S32.HI R3, RZ, 0x1f, R2 ;  /* 0x0000001fff037819 */ /* 0x000fc40000011402 */
[----:B------:R-:W-:Y:S02]  /*0490*/  ISETP.LT.U32.AND P6, PT, R2, UR8, PT ;  /* 0x0000000802007c0c */ /* 0x000fe4000bfc1070 */
[----:B------:R-:W-:Y:S02]  /*04a0*/  ISETP.LT.AND.EX P4, PT, R4, UR9, !P5, P4 ;  /* 0x0000000904007c0c */ /* 0x000fe4000ef81340 */
[----:B------:R-:W-:Y:S02]  /*04b0*/  ISETP.LT.AND.EX P6, PT, R3, UR9, !P5, P6 ;  /* 0x0000000903007c0c */ /* 0x000fe4000efc1360 */
[----:B------:R-:W-:Y:S02]  /*04c0*/  LOP3.LUT R30, R30, 0xfbffffff, RZ, 0xc0, !PT ;  /* 0xfbffffff1e1e7812 */ /* 0x000fe400078ec0ff */
[----:B------:R-:W-:Y:S02]  /*04d0*/  IADD3 R4, R2, 0x8, RZ ;  /* 0x0000000802047810 */ /* 0x000fe40007ffe0ff */
[----:B------:R-:W-:-:S02]  /*04e0*/  ISETP.LT.AND.EX P3, PT, R5, UR9, !P5, P3 ;  /* 0x0000000905007c0c */ /* 0x000fc4000ef61330 */
        /* <DEDUP_REMOVED lines=9> */
[C---:B------:R-:W-:Y:S02]  /*0580*/  IADD3 R7, R2.reuse, 0x20, RZ ;  /* 0x0000002002077810 */ /* 0x040fe40007ffe0ff */
[----:B------:R-:W-:Y:S02]  /*0590*/  IADD3 R8, R2, 0x28, RZ ;  /* 0x0000002802087810 */ /* 0x000fe40007ffe0ff */
[----:B------:R-:W-:-:S02]  /*05a0*/  SHF.R.S32.HI R29, RZ, 0x1f, R7 ;  /* 0x0000001fff1d7819 */ /* 0x000fc40000011407 */
[----:B------:R-:W-:Y:S02]  /*05b0*/  SHF.R.S32.HI R31, RZ, 0x1f, R8 ;  /* 0x0000001fff1f7819 */ /* 0x000fe40000011408 */
[----:B------:R-:W-:Y:S02]  /*05c0*/  @P6 LOP3.LUT R30, R30, 0x2000000, RZ, 0xfc, !PT ;  /* 0x020000001e1e6812 */ /* 0x000fe400078efcff */
[----:B------:R-:W-:Y:S02]  /*05d0*/  ISETP.LT.U32.AND P6, PT, R5, UR8, PT ;  /* 0x0000000805007c0c */ /* 0x000fe4000bfc1070 */
[----:B------:R-:W-:Y:S02]  /*05e0*/  LOP3.LUT R30, R30, 0xfeffffff, RZ, 0xc0, !PT ;  /* 0xfeffffff1e1e7812 */ /* 0x000fe400078ec0ff */
[----:B------:R-:W-:Y:S02]  /*05f0*/  ISETP.LT.AND.EX P6, PT, R25, UR9, !P5, P6 ;  /* 0x0000000919007c0c */ /* 0x000fe4000efc1360 */
[----:B------:R-:W-:-:S02]  /*0600*/  IADD3 R9, R2, 0x30, RZ ;  /* 0x0000003002097810 */ /* 0x000fc40007ffe0ff */
[C---:B------:R-:W-:Y:S02]  /*0610*/  IADD3 R10, R2.reuse, 0x38, RZ ;  /* 0x00000038020a7810 */ /* 0x040fe40007ffe0ff */
[----:B------:R-:W-:Y:S02]  /*0620*/  SHF.R.S32.HI R33, RZ, 0x1f, R9 ;  /* 0x0000001fff217819 */ /* 0x000fe40000011409 */
[----:B------:R-:W-:Y:S02]  /*0630*/  SHF.R.S32.HI R35, RZ, 0x1f, R10 ;  /* 0x0000001fff237819 */ /* 0x000fe4000001140a */
[C---:B------:R-:W-:Y:S02]  /*0640*/  IADD3 R11, R2.reuse, 0x40, RZ ;  /* 0x00000040020b7810 */ /* 0x040fe40007ffe0ff */
[----:B------:R-:W-:Y:S02]  /*0650*/  IADD3 R12, R2, 0x48, RZ ;  /* 0x00000048020c7810 */ /* 0x000fe40007ffe0ff */
[----:B------:R-:W-:-:S02]  /*0660*/  @P6 LOP3.LUT R30, R30, 0x1000000, RZ, 0xfc, !PT ;  /* 0x010000001e1e6812 */ /* 0x000fc400078efcff */
[----:B------:R-:W-:Y:S02]  /*0670*/  ISETP.LT.U32.AND P6, PT, R6, UR8, PT ;  /* 0x0000000806007c0c */ /* 0x000fe4000bfc1070 */
[----:B------:R-:W-:Y:S02]  /*0680*/  LOP3.LUT R30, R30, 0xff7fffff, RZ, 0xc0, !PT ;  /* 0xff7fffff1e1e7812 */ /* 0x000fe400078ec0ff */
[----:B------:R-:W-:Y:S02]  /*0690*/  ISETP.LT.AND.EX P6, PT, R27, UR9, !P5, P6 ;  /* 0x000000091b007c0c */ /* 0x000fe4000efc1360 */
[----:B------:R-:W-:Y:S02]  /*06a0*/  SHF.R.S32.HI R45, RZ, 0x1f, R11 ;  /* 0x0000001fff2d7819 */ /* 0x000fe4000001140b */
[----:B------:R-:W-:Y:S02]  /*06b0*/  SHF.R.S32.HI R47, RZ, 0x1f, R12 ;  /* 0x0000001fff2f7819 */ /* 0x000fe4000001140c */
[----:B------:R-:W-:-:S02]  /*06c0*/  IADD3 R13, R2, 0x50, RZ ;  /* 0x00000050020d7810 */ /* 0x000fc40007ffe0ff */
[----:B------:R-:W-:Y:S02]  /*06d0*/  IADD3 R14, R2, 0x58, RZ ;  /* 0x00000058020e7810 */ /* 0x000fe40007ffe0ff */
[----:B------:R-:W-:Y:S02]  /*06e0*/  SHF.R.S32.HI R49, RZ, 0x1f, R13 ;  /* 0x0000001fff317819 */ /* 0x000fe4000001140d */
[----:B------:R-:W-:Y:S02]  /*06f0*/  SHF.R.S32.HI R51, RZ, 0x1f, R14 ;  /* 0x0000001fff337819 */ /* 0x000fe4000001140e */
[----:B------:R-:W-:Y:S02]  /*0700*/  @P6 LOP3.LUT R30, R30, 0x800000, RZ, 0xfc, !PT ;  /* 0x008000001e1e6812 */ /* 0x000fe400078efcff */
[----:B------:R-:W-:Y:S02]  /*0710*/  ISETP.LT.U32.AND P6, PT, R7, UR8, PT ;  /* 0x0000000807007c0c */ /* 0x000fe4000bfc1070 */
[----:B------:R-:W-:-:S02]  /*0720*/  LOP3.LUT R30, R30, 0xffbfffff, RZ, 0xc0, !PT ;  /* 0xffbfffff1e1e7812 */ /* 0x000fc400078ec0ff */
[----:B------:R-:W-:Y:S02]  /*0730*/  ISETP.LT.AND.EX P6, PT, R29, UR9, !P5, P6 ;  /* 0x000000091d007c0c */ /* 0x000fe4000efc1360 */
[C---:B------:R-:W-:Y:S02]  /*0740*/  IADD3 R15, R2.reuse, 0x60, RZ ;  /* 0x00000060020f7810 */ /* 0x040fe40007ffe0ff */
[C---:B------:R-:W-:Y:S02]  /*0750*/  IADD3 R16, R2.reuse, 0x68, RZ ;  /* 0x0000006802107810 */ /* 0x040fe40007ffe0ff */
[----:B------:R-:W-:Y:S02]  /*0760*/  SHF.R.S32.HI R53, RZ, 0x1f, R15 ;  /* 0x0000001fff357819 */ /* 0x000fe4000001140f */
[----:B------:R-:W-:Y:S02]  /*0770*/  SHF.R.S32.HI R55, RZ, 0x1f, R16 ;  /* 0x0000001fff377819 */ /* 0x000fe40000011410 */
[----:B------:R-:W-:-:S02]  /*0780*/  IADD3 R17, R2, 0x70, RZ ;  /* 0x0000007002117810 */ /* 0x000fc40007ffe0ff */
        /* <DEDUP_REMOVED lines=14> */
[----:B------:R-:W-:Y:S02]  /*0870*/  ISETP.LT.AND.EX P6, PT, R33, UR9, !P5, P6 ;  /* 0x0000000921007c0c */ /* 0x000fe4000efc1360 */
[C---:B------:R-:W-:Y:S02]  /*0880*/  IADD3 R21, R2.reuse, 0x90, RZ ;  /* 0x0000009002157810 */ /* 0x040fe40007ffe0ff */
[----:B------:R-:W-:Y:S02]  /*0890*/  IADD3 R22, R2, 0x98, RZ ;  /* 0x0000009802167810 */ /* 0x000fe40007ffe0ff */
[----:B------:R-:W-:-:S02]  /*08a0*/  SHF.R.S32.HI R65, RZ, 0x1f, R21 ;  /* 0x0000001fff417819 */ /* 0x000fc40000011415 */
[----:B------:R-:W-:Y:S02]  /*08b0*/  SHF.R.S32.HI R67, RZ, 0x1f, R22 ;  /* 0x0000001fff437819 */ /* 0x000fe40000011416 */
[----:B------:R-:W-:-:S03]  /*08c0*/  SHF.L.U32 R28, R28, 0x1, RZ ;  /* 0x000000011c1c7819 */ /* 0x000fc600000006ff */
        /* <DEDUP_REMOVED lines=54> */
.L_x_4442:
[----:B0-----:R-:W0:Y:S01]  /*0c30*/  LDC R43, c[0x0][0x288] ;  /* 0x0000a200ff2b7b82 */ /* 0x001e220000000800 */
[C---:B------:R-:W-:Y:S01]  /*0c40*/  LOP3.LUT P6, RZ, R30.reuse, 0x4000000, RZ, 0xc0, !PT ;  /* 0x040000001eff7812 */ /* 0x040fe200078cc0ff */
[----:B------:R-:W-:Y:S01]  /*0c50*/  ULDC.64 UR12, c[0x0][0x280] ;  /* 0x0000a000000c7ab9 */ /* 0x000fe20000000a00 */
[----:B------:R-:W-:Y:S02]  /*0c60*/  P2R R94, PR, RZ, 0x10 ;  /* 0x00000010ff5e7803 */ /* 0x000fe40000000000 */
[C---:B------:R-:W-:Y:S02]  /*0c70*/  LOP3.LUT P4, RZ, R30.reuse, 0x1000000, RZ, 0xc0, !PT ;  /* 0x010000001eff7812 */ /* 0x040fe4000788c0ff */
[----:B------:R-:W-:Y:S02]  /*0c80*/  P2R R66, PR, RZ, 0x1 ;  /* 0x00000001ff427803 */ /* 0x000fe40000000000 */
[----:B------:R-:W-:Y:S02]  /*0c90*/  LOP3.LUT P0, RZ, R30, 0x2000, RZ, 0xc0, !PT ;  /* 0x000020001eff7812 */ /* 0x000fe4000780c0ff */
[----:B------:R-:W-:-:S02]  /*0ca0*/  P2R R70, PR, RZ, 0x2 ;  /* 0x00000002ff467803 */ /* 0x000fc40000000000 */
[C---:B------:R-:W-:Y:S02]  /*0cb0*/  LOP3.LUT P1, RZ, R30.reuse, 0x800, RZ, 0xc0, !PT ;  /* 0x000008001eff7812 */ /* 0x040fe4000782c0ff */
[----:B------:R-:W-:Y:S02]  /*0cc0*/  P2R R98, PR, RZ, 0x4 ;  /* 0x00000004ff627803 */ /* 0x000fe40000000000 */
[C---:B------:R-:W-:Y:S01]  /*0cd0*/  LOP3.LUT P2, RZ, R30.reuse, 0x200, RZ, 0xc0, !PT ;  /* 0x000002001eff7812 */ /* 0x040fe2000784c0ff */
[----:B-1----:R-:W1:Y:S01]  /*0ce0*/  @P4 LDC.64 R84, c[0x0][0x220] ;  /* 0x00008800ff544b82 */ /* 0x002e620000000a00 */
[----:B------:R-:W-:Y:S02]  /*0cf0*/  P2R R95, PR, RZ, 0x8 ;  /* 0x00000008ff5f7803 */ /* 0x000fe40000000000 */
[----:B------:R-:W-:Y:S02]  /*0d00*/  LOP3.LUT P3, RZ, R30, 0x80, RZ, 0xc0, !PT ;  /* 0x000000801eff7812 */ /* 0x000fe4000786c0ff */
[----:B------:R-:W-:-:S02]  /*0d10*/  P2R R56, PR, RZ, 0x4 ;  /* 0x00000004ff387803 */ /* 0x000fc40000000000 */
[----:B0-----:R-:W-:-:S04]  /*0d20*/  IABS R39, R43 ;  /* 0x0000002b00277213 */ /* 0x001fc80000000000 */
[----:B------:R-:W0:Y:S01]  /*0d30*/  I2F.RP R32, R39 ;  /* 0x0000002700207306 */ /* 0x000e220000209400 */
[----:B--2---:R-:W2:Y:S08]  /*0d40*/  @P2 LDC.64 R92, c[0x0][0x220] ;  /* 0x00008800ff5c2b82 */ /* 0x004eb00000000a00 */
[----:B---3--:R-:W3:Y:S01]  /*0d50*/  @P3 LDC.64 R86, c[0x0][0x220] ;  /* 0x00008800ff563b82 */ /* 0x008ee20000000a00 */
[----:B0-----:R-:W0:Y:S02]  /*0d60*/  MUFU.RCP R32, R32 ;  /* 0x0000002000207308 */ /* 0x001e240000001000 */
[----:B0-----:R-:W-:-:S06]  /*0d70*/  IADD3 R36, R32, 0xffffffe, RZ ;  /* 0x0ffffffe20247810 */ /* 0x001fcc0007ffe0ff */
[----:B----4-:R0:W4:Y:S02]  /*0d80*/  F2I.FTZ.U32.TRUNC.NTZ R37, R36 ;  /* 0x0000002400257305 */ /* 0x010124000021f000 */
[----:B0-----:R-:W-:Y:S02]  /*0d90*/  MOV R36, RZ ;  /* 0x000000ff00247202 */ /* 0x001fe40000000f00 */
[----:B----4-:R-:W-:-:S05]  /*0da0*/  IADD3 R34, RZ, -R37, RZ ;  /* 0x80000025ff227210 */ /* 0x010fca0007ffe0ff */
[----:B------:R-:W-:Y:S01]  /*0db0*/  IMAD R41, R34, R39, RZ ;  /* 0x0000002722297224 */ /* 0x000fe200078e02ff */
[----:B------:R-:W-:-:S03]  /*0dc0*/  IABS R34, R24 ;  /* 0x0000001800227213 */ /* 0x000fc60000000000 */
[----:B------:R-:W-:Y:S02]  /*0dd0*/  IMAD.HI.U32 R37, R37, R41, R36 ;  /* 0x0000002925257227 */ /* 0x000fe400078e0024 */
[----:B------:R-:W0:Y:S04]  /*0de0*/  @P6 LDC.64 R40, c[0x0][0x270] ;  /* 0x00009c00ff286b82 */ /* 0x000e280000000a00 */
[----:B------:R-:W-:-:S05]  /*0df0*/  IMAD.HI.U32 R37, R37, R34, RZ ;  /* 0x0000002225257227 */ /* 0x000fca00078e00ff */
[----:B------:R-:W-:-:S05]  /*0e00*/  IADD3 R32, -R37, RZ, RZ ;  /* 0x000000ff25207210 */ /* 0x000fca0007ffe1ff */
[C---:B------:R-:W-:Y:S01]  /*0e10*/  IMAD R32, R39.reuse, R32, R34 ;  /* 0x0000002027207224 */ /* 0x040fe200078e0222 */
[----:B------:R-:W-:Y:S02]  /*0e20*/  P2R R34, PR, RZ, 0x2 ;  /* 0x00000002ff227803 */ /* 0x000fe40000000000 */
[----:B------:R-:W-:Y:S02]  /*0e30*/  LOP3.LUT P1, RZ, R30, 0x400000, RZ, 0xc0, !PT ;  /* 0x004000001eff7812 */ /* 0x000fe4000782c0ff */
[----:B------:R-:W-:-:S11]  /*0e40*/  ISETP.GT.U32.AND P5, PT, R39, R32, PT ;  /* 0x000000202700720c */ /* 0x000fd60003fa4070 */
[----:B------:R-:W4:Y:S02]  /*0e50*/  @P1 LDC.64 R78, c[0x0][0x220] ;  /* 0x00008800ff4e1b82 */ /* 0x000f240000000a00 */
[-C--:B------:R-:W-:Y:S02]  /*0e60*/  @!P5 IADD3 R32, R32, -R39.reuse, RZ ;  /* 0x800000272020d210 */ /* 0x080fe40007ffe0ff */
[----:B------:R-:W-:Y:S02]  /*0e70*/  @!P5 IADD3 R37, R37, 0x1, RZ ;  /* 0x000000012525d810 */ /* 0x000fe40007ffe0ff */
[----:B------:R-:W-:Y:S02]  /*0e80*/  ISETP.GE.U32.AND P5, PT, R32, R39, PT ;  /* 0x000000272000720c */ /* 0x000fe40003fa6070 */
[----:B------:R-:W-:Y:S01]  /*0e90*/  LOP3.LUT R32, R24, R43, RZ, 0x3c, !PT ;  /* 0x0000002b18207212 */ /* 0x000fe200078e3cff */
[----:B------:R-:W5:Y:S10]  /*0ea0*/  @P6 LDC.64 R38, c[0x0][0x220] ;  /* 0x00008800ff266b82 */ /* 0x000f740000000a00 */
[----:B------:R-:W-:-:S02]  /*0eb0*/  @P5 IADD3 R37, R37, 0x1, RZ ;  /* 0x0000000125255810 */ /* 0x000fc40007ffe0ff */
[----:B------:R-:W-:Y:S02]  /*0ec0*/  ISETP.GE.AND P5, PT, R32, RZ, PT ;  /* 0x000000ff2000720c */ /* 0x000fe40003fa6270 */
[----:B------:R-:W-:-:S11]  /*0ed0*/  SHF.R.S32.HI R32, RZ, 0x1f, R28 ;  /* 0x0000001fff207819 */ /* 0x000fd6000001141c */
[----:B------:R-:W-:Y:S02]  /*0ee0*/  @!P5 IADD3 R37, -R37, RZ, RZ ;  /* 0x000000ff2525d210 */ /* 0x000fe40007ffe1ff */
[----:B------:R-:W-:-:S13]  /*0ef0*/  ISETP.NE.AND P5, PT, R43, RZ, PT ;  /* 0x000000ff2b00720c */ /* 0x000fda0003fa5270 */
[----:B------:R-:W-:-:S04]  /*0f00*/  @!P5 LOP3.LUT R37, RZ, R43, RZ, 0x33, !PT ;  /* 0x0000002bff25d212 */ /* 0x000fc800078e33ff */
[----:B------:R-:W-:-:S05]  /*0f10*/  IADD3 R71, -R37, RZ, RZ ;  /* 0x000000ff25477210 */ /* 0x000fca0007ffe1ff */
[----:B------:R-:W-:-:S04]  /*0f20*/  IMAD R71, R43, R71, R24 ;  /* 0x000000472b477224 */ /* 0x000fc800078e0218 */
[----:B------:R-:W-:-:S05]  /*0f30*/  IMAD R71, R71, 0x78, RZ ;  /* 0x0000007847477824 */ /* 0x000fca00078e02ff */
[----:B------:R-:W-:-:S04]  /*0f40*/  IADD3 R88, P5, R28, R71, RZ ;  /* 0x000000471c587210 */ /* 0x000fc80007fbe0ff */
[----:B------:R-:W-:Y:S02]  /*0f50*/  LEA.HI.X.SX32 R89, R71, R32, 0x1, P5 ;  /* 0x0000002047597211 */ /* 0x000fe400028f0eff */
[----:B------:R-:W-:Y:S01]  /*0f60*/  SHF.R.S32.HI R32, RZ, 0x1f, R37 ;  /* 0x0000001fff207819 */ /* 0x000fe20000011425 */
[----:B------:R-:W-:-:S04]  /*0f70*/  IMAD.WIDE.U32 R88, R37, UR12, R88 ;  /* 0x0000000c25587c25 */ /* 0x000fc8000f8e0058 */
[----:B------:R-:W-:Y:S01]  /*0f80*/  IMAD R32, R32, UR12, RZ ;  /* 0x0000000c20207c24 */ /* 0x000fe2000f8e02ff */
[-C--:B------:R-:W-:Y:S02]  /*0f90*/  @P6 MOV R90, R88.reuse ;  /* 0x00000058005a6202 */ /* 0x080fe40000000f00 */
[----:B------:R-:W-:Y:S01]  /*0fa0*/  @P3 MOV R76, R88 ;  /* 0x00000058004c3202 */ /* 0x000fe20000000f00 */
[----:B------:R-:W-:Y:S01]  /*0fb0*/  IMAD R91, R37, UR13, R32 ;  /* 0x0000000d255b7c24 */ /* 0x000fe2000f8e0220 */
[----:B------:R-:W-:Y:S01]  /*0fc0*/  MOV R50, RZ ;  /* 0x000000ff00327202 */ /* 0x000fe20000000f00 */
[----:B0-----:R-:W-:Y:S01]  /*0fd0*/  @P6 IMAD R32, R3, R40, RZ ;  /* 0x0000002803206224 */ /* 0x001fe200078e02ff */
[----:B------:R-:W-:Y:S01]  /*0fe0*/  MOV R54, RZ ;  /* 0x000000ff00367202 */ /* 0x000fe20000000f00 */
[----:B------:R-:W-:Y:S01]  /*0ff0*/  ULDC.64 UR12, c[0x0][0x278] ;  /* 0x00009e00000c7ab9 */ /* 0x000fe20000000a00 */
[----:B------:R-:W-:Y:S01]  /*1000*/  IADD3 R91, R89, R91, RZ ;  /* 0x0000005b595b7210 */ /* 0x000fe20007ffe0ff */
[----:B------:R-:W-:-:S02]  /*1010*/  @P6 IMAD R41, R2, R41, R32 ;  /* 0x0000002902296224 */ /* 0x000fc400078e0220 */
[----:B------:R-:W-:-:S05]  /*1020*/  @P6 IMAD.WIDE.U32 R36, R2, R40, R90 ;  /* 0x0000002802246225 */ /* 0x000fca00078e005a */
[----:B------:R-:W-:Y:S02]  /*1030*/  @P6 IADD3 R32, R37, R41, RZ ;  /* 0x0000002925206210 */ /* 0x000fe40007ffe0ff */
[----:B-----5:R-:W-:-:S04]  /*1040*/  @P6 LEA R38, P5, R36, R38, 0x1 ;  /* 0x0000002624266211 */ /* 0x020fc800078a08ff */
[----:B------:R-:W-:Y:S02]  /*1050*/  @P6 LEA.HI.X R39, R36, R39, R32, 0x1, P5 ;  /* 0x0000002724276211 */ /* 0x000fe400028f0c20 */
[C---:B------:R-:W-:Y:S02]  /*1060*/  LOP3.LUT P6, RZ, R30.reuse, 0x40000, RZ, 0xc0, !PT ;  /* 0x000400001eff7812 */ /* 0x040fe400078cc0ff */
[----:B------:R-:W-:Y:S02]  /*1070*/  P2R R32, PR, RZ, 0x1 ;  /* 0x00000001ff207803 */ /* 0x000fe40000000000 */
[----:B------:R-:W-:Y:S02]  /*1080*/  P2R R42, PR, RZ, 0x40 ;  /* 0x00000040ff2a7803 */ /* 0x000fe40000000000 */
[C---:B------:R-:W-:Y:S02]  /*1090*/  LOP3.LUT P6, RZ, R30.reuse, 0x2000000, RZ, 0xc0, !PT ;  /* 0x020000001eff7812 */ /* 0x040fe400078cc0ff */
[----:B------:R-:W-:-:S11]  /*10a0*/  LOP3.LUT P0, RZ, R30, 0x800000, RZ, 0xc0, !PT ;  /* 0x008000001eff7812 */ /* 0x000fd6000780c0ff */
[----:B------:R-:W0:Y:S01]  /*10b0*/  @P6 LDC.64 R40, c[0x0][0x270] ;  /* 0x00009c00ff286b82 */ /* 0x000e220000000a00 */
[----:B------:R-:W-:-:S07]  /*10c0*/  @P6 MOV R37, R91 ;  /* 0x0000005b00256202 */ /* 0x000fce0000000f00 */
[----:B------:R-:W5:Y:S08]  /*10d0*/  @P6 LDC.64 R114, c[0x0][0x220] ;  /* 0x00008800ff726b82 */ /* 0x000f700000000a00 */
[----:B------:R-:W2:Y:S01]  /*10e0*/  @P0 LDC.64 R112, c[0x0][0x220] ;  /* 0x00008800ff700b82 */ /* 0x000ea20000000a00 */
[----:B0-----:R-:W-:-:S04]  /*10f0*/  @P6 IMAD R36, R23, R40, RZ ;  /* 0x0000002817246224 */ /* 0x001fc800078e02ff */
[----:B------:R-:W-:Y:S01]  /*1100*/  @P6 IMAD R41, R4, R41, R36 ;  /* 0x0000002904296224 */ /* 0x000fe200078e0224 */
[----:B------:R-:W-:-:S05]  /*1110*/  @P6 MOV R36, R88 ;  /* 0x0000005800246202 */ /* 0x000fca0000000f00 */
[----:B------:R-:W-:-:S05]  /*1120*/  @P6 IMAD.WIDE.U32 R36, R4, R40, R36 ;  /* 0x0000002804246225 */ /* 0x000fca00078e0024 */
[----:B------:R-:W-:Y:S02]  /*1130*/  @P6 IADD3 R37, R37, R41, RZ ;  /* 0x0000002925256210 */ /* 0x000fe40007ffe0ff */
[C---:B-----5:R-:W-:Y:S02]  /*1140*/  @P6 LEA R114, P5, R36.reuse, R114, 0x1 ;  /* 0x0000007224726211 */ /* 0x060fe400078a08ff */
[----:B------:R-:W-:Y:S02]  /*1150*/  @P4 MOV R41, R91 ;  /* 0x0000005b00294202 */ /* 0x000fe40000000f00 */
[----:B------:R-:W-:Y:S02]  /*1160*/  @P6 LEA.HI.X R115, R36, R115, R37, 0x1, P5 ;  /* 0x0000007324736211 */ /* 0x000fe400028f0c25 */
[----:B------:R-:W0:Y:S01]  /*1170*/  @P4 LDC.64 R36, c[0x0][0x270] ;  /* 0x00009c00ff244b82 */ /* 0x000e220000000a00 */
[----:B------:R-:W-:-:S13]  /*1180*/  LOP3.LUT P6, RZ, R30, 0x200000, RZ, 0xc0, !PT ;  /* 0x002000001eff7812 */ /* 0x000fda00078cc0ff */
[----:B------:R-:W5:Y:S01]  /*1190*/  @P6 LDC.64 R110, c[0x0][0x220] ;  /* 0x00008800ff6e6b82 */ /* 0x000f620000000a00 */
[----:B0-----:R-:W-:-:S04]  /*11a0*/  @P4 IMAD R40, R25, R36, RZ ;  /* 0x0000002419284224 */ /* 0x001fc800078e02ff */
[----:B------:R-:W-:Y:S01]  /*11b0*/  @P4 IMAD R43, R5, R37, R40 ;  /* 0x00000025052b4224 */ /* 0x000fe200078e0228 */
[----:B------:R-:W-:-:S05]  /*11c0*/  @P4 MOV R40, R88 ;  /* 0x0000005800284202 */ /* 0x000fca0000000f00 */
[----:B------:R-:W-:Y:S01]  /*11d0*/  @P4 IMAD.WIDE.U32 R36, R5, R36, R40 ;  /* 0x0000002405244225 */ /* 0x000fe200078e0028 */
[----:B------:R-:W-:-:S04]  /*11e0*/  @P0 MOV R41, R91 ;  /* 0x0000005b00290202 */ /* 0x000fc80000000f00 */
[----:B------:R-:W-:Y:S02]  /*11f0*/  @P4 IADD3 R37, R37, R43, RZ ;  /* 0x0000002b25254210 */ /* 0x000fe40007ffe0ff */
[----:B-1----:R-:W-:-:S04]  /*1200*/  @P4 LEA R84, P5, R36, R84, 0x1 ;  /* 0x0000005424544211 */ /* 0x002fc800078a08ff */
[----:B------:R-:W-:Y:S02]  /*1210*/  @P4 LEA.HI.X R85, R36, R85, R37, 0x1, P5 ;  /* 0x0000005524554211 */ /* 0x000fe400028f0c25 */
[----:B------:R-:W0:Y:S02]  /*1220*/  @P0 LDC.64 R36, c[0x0][0x270] ;  /* 0x00009c00ff240b82 */ /* 0x000e240000000a00 */
[----:B0-----:R-:W-:-:S04]  /*1230*/  @P0 IMAD R40, R27, R36, RZ ;  /* 0x000000241b280224 */ /* 0x001fc800078e02ff */
[----:B------:R-:W-:Y:S01]  /*1240*/  @P0 IMAD R43, R6, R37, R40 ;  /* 0x00000025062b0224 */ /* 0x000fe200078e0228 */
[----:B------:R-:W-:-:S05]  /*1250*/  @P0 MOV R40, R88 ;  /* 0x0000005800280202 */ /* 0x000fca0000000f00 */
[----:B------:R-:W-:Y:S01]  /*1260*/  @P0 IMAD.WIDE.U32 R36, R6, R36, R40 ;  /* 0x0000002406240225 */ /* 0x000fe200078e0028 */
[----:B------:R-:W-:-:S04]  /*1270*/  @P1 MOV R41, R91 ;  /* 0x0000005b00291202 */ /* 0x000fc80000000f00 */
[----:B------:R-:W-:Y:S02]  /*1280*/  @P0 IADD3 R37, R37, R43, RZ ;  /* 0x0000002b25250210 */ /* 0x000fe40007ffe0ff */
[----:B--2---:R-:W-:-:S04]  /*1290*/  @P0 LEA R112, P5, R36, R112, 0x1 ;  /* 0x0000007024700211 */ /* 0x004fc800078a08ff */
[----:B------:R-:W-:Y:S02]  /*12a0*/  @P0 LEA.HI.X R113, R36, R113, R37, 0x1, P5 ;  /* 0x0000007124710211 */ /* 0x000fe400028f0c25 */
[----:B------:R-:W0:Y:S01]  /*12b0*/  @P1 LDC.64 R36, c[0x0][0x270] ;  /* 0x00009c00ff241b82 */ /* 0x000e220000000a00 */
[----:B------:R-:W-:-:S13]  /*12c0*/  LOP3.LUT P0, RZ, R30, 0x100000, RZ, 0xc0, !PT ;  /* 0x001000001eff7812 */ /* 0x000fda000780c0ff */
[----:B------:R-:W1:Y:S01]  /*12d0*/  @P0 LDC.64 R82, c[0x0][0x220] ;  /* 0x00008800ff520b82 */ /* 0x000e620000000a00 */
[----:B0-----:R-:W-:-:S04]  /*12e0*/  @P1 IMAD R40, R29, R36, RZ ;  /* 0x000000241d281224 */ /* 0x001fc800078e02ff */
[----:B------:R-:W-:Y:S01]  /*12f0*/  @P1 IMAD R43, R7, R37, R40 ;  /* 0x00000025072b1224 */ /* 0x000fe200078e0228 */
[----:B------:R-:W-:-:S05]  /*1300*/  @P1 MOV R40, R88 ;  /* 0x0000005800281202 */ /* 0x000fca0000000f00 */
[----:B------:R-:W-:Y:S01]  /*1310*/  @P1 IMAD.WIDE.U32 R36, R7, R36, R40 ;  /* 0x0000002407241225 */ /* 0x000fe200078e0028 */
[----:B------:R-:W-:-:S04]  /*1320*/  @P6 MOV R41, R91 ;  /* 0x0000005b00296202 */ /* 0x000fc80000000f00 */
[----:B------:R-:W-:Y:S02]  /*1330*/  @P1 IADD3 R37, R37, R43, RZ ;  /* 0x0000002b25251210 */ /* 0x000fe40007ffe0ff */
[----:B----4-:R-:W-:-:S04]  /*1340*/  @P1 LEA R78, P5, R36, R78, 0x1 ;  /* 0x0000004e244e1211 */ /* 0x010fc800078a08ff */
        /* <DEDUP_REMOVED lines=13> */
[----:B------:R-:W-:-:S13]  /*1420*/  ISETP.NE.AND P6, PT, R42, RZ, PT ;  /* 0x000000ff2a00720c */ /* 0x000fda0003fc5270 */
        /* <DEDUP_REMOVED lines=12> */
[----:B------:R-:W-:Y:S02]  /*14f0*/  @P0 MOV R42, R88 ;  /* 0x00000058002a0202 */ /* 0x000fe40000000f00 */
        /* <DEDUP_REMOVED lines=18> */
[----:B------:R-:W-:Y:S02]  /*1620*/  P2R R41, PR, RZ, 0x40 ;  /* 0x00000040ff297803 */ /* 0x000fe40000000000 */
[----:B------:R-:W-:Y:S02]  /*1630*/  @P6 LEA.HI.X R81, R40, R81, R36, 0x1, P5 ;  /* 0x0000005128516211 */ /* 0x000fe400028f0c24 */
[----:B------:R-:W0:Y:S01]  /*1640*/  @P0 LDC.64 R36, c[0x0][0x270] ;  /* 0x00009c00ff240b82 */ /* 0x000e220000000a00 */
[----:B------:R-:W-:-:S13]  /*1650*/  LOP3.LUT P6, RZ, R30, 0x8000, RZ, 0xc0, !PT ;  /* 0x000080001eff7812 */ /* 0x000fda00078cc0ff */
[----:B------:R-:W4:Y:S01]  /*1660*/  @P6 LDC.64 R102, c[0x0][0x220] ;  /* 0x00008800ff666b82 */ /* 0x000f220000000a00 */
[-C--:B0-----:R-:W-:Y:S02]  /*1670*/  @P0 IMAD R40, R47, R36.reuse, RZ ;  /* 0x000000242f280224 */ /* 0x081fe400078e02ff */
[----:B------:R-:W-:-:S04]  /*1680*/  @P0 IMAD.WIDE.U32 R42, R12, R36, R42 ;  /* 0x000000240c2a0225 */ /* 0x000fc800078e002a */
[----:B------:R-:W-:Y:S01]  /*1690*/  @P0 IMAD R37, R12, R37, R40 ;  /* 0x000000250c250224 */ /* 0x000fe200078e0228 */
[----:B-1----:R-:W-:-:S04]  /*16a0*/  @P0 LEA R106, P5, R42, R106, 0x1 ;  /* 0x0000006a2a6a0211 */ /* 0x002fc800078a08ff */
[----:B------:R-:W-:Y:S02]  /*16b0*/  @P0 IADD3 R36, R43, R37, RZ ;  /* 0x000000252b240210 */ /* 0x000fe40007ffe0ff */
[----:B------:R-:W-:Y:S02]  /*16c0*/  @P1 MOV R43, R91 ;  /* 0x0000005b002b1202 */ /* 0x000fe40000000f00 */
[----:B------:R-:W-:Y:S02]  /*16d0*/  @P0 LEA.HI.X R107, R42, R107, R36, 0x1, P5 ;  /* 0x0000006b2a6b0211 */ /* 0x000fe400028f0c24 */
[----:B------:R-:W0:Y:S01]  /*16e0*/  @P1 LDC.64 R36, c[0x0][0x270] ;  /* 0x00009c00ff241b82 */ /* 0x000e220000000a00 */
[----:B------:R-:W-:Y:S02]  /*16f0*/  @P1 MOV R42, R88 ;  /* 0x00000058002a1202 */ /* 0x000fe40000000f00 */
[----:B------:R-:W-:-:S13]  /*1700*/  LOP3.LUT P0, RZ, R30, 0x4000, RZ, 0xc0, !PT ;  /* 0x000040001eff7812 */ /* 0x000fda000780c0ff */
[----:B------:R-:W1:Y:S01]  /*1710*/  @P0 LDC.64 R100, c[0x0][0x220] ;  /* 0x00008800ff640b82 */ /* 0x000e620000000a00 */
[-C--:B0-----:R-:W-:Y:S02]  /*1720*/  @P1 IMAD R40, R49, R36.reuse, RZ ;  /* 0x0000002431281224 */ /* 0x081fe400078e02ff */
[----:B------:R-:W-:-:S04]  /*1730*/  @P1 IMAD.WIDE.U32 R42, R13, R36, R42 ;  /* 0x000000240d2a1225 */ /* 0x000fc800078e002a */
[----:B------:R-:W-:Y:S01]  /*1740*/  @P1 IMAD R37, R13, R37, R40 ;  /* 0x000000250d251224 */ /* 0x000fe200078e0228 */
[----:B--2---:R-:W-:-:S04]  /*1750*/  @P1 LEA R104, P5, R42, R104, 0x1 ;  /* 0x000000682a681211 */ /* 0x004fc800078a08ff */
[----:B------:R-:W-:Y:S02]  /*1760*/  @P1 IADD3 R36, R43, R37, RZ ;  /* 0x000000252b241210 */ /* 0x000fe40007ffe0ff */
[----:B------:R-:W-:Y:S02]  /*1770*/  @P6 MOV R43, R91 ;  /* 0x0000005b002b6202 */ /* 0x000fe40000000f00 */
[----:B------:R-:W-:Y:S02]  /*1780*/  @P1 LEA.HI.X R105, R42, R105, R36, 0x1, P5 ;  /* 0x000000692a691211 */ /* 0x000fe400028f0c24 */
[----:B------:R-:W0:Y:S01]  /*1790*/  @P6 LDC.64 R36, c[0x0][0x270] ;  /* 0x00009c00ff246b82 */ /* 0x000e220000000a00 */
[----:B------:R-:W-:Y:S02]  /*17a0*/  ISETP.NE.AND P1, PT, R34, RZ, PT ;  /* 0x000000ff2200720c */ /* 0x000fe40003f25270 */
[----:B------:R-:W-:Y:S02]  /*17b0*/  @P6 MOV R42, R88 ;  /* 0x00000058002a6202 */ /* 0x000fe40000000f00 */
[----:B------:R-:W-:-:S09]  /*17c0*/  P2R R40, PR, RZ, 0x2 ;  /* 0x00000002ff287803 */ /* 0x000fd20000000000 */
[----:B------:R-:W2:Y:S01]  /*17d0*/  @P1 LDC.64 R96, c[0x0][0x220] ;  /* 0x00008800ff601b82 */ /* 0x000ea20000000a00 */
[-C--:B0-----:R-:W-:Y:S02]  /*17e0*/  @P6 IMAD R34, R51, R36.reuse, RZ ;  /* 0x0000002433226224 */ /* 0x081fe400078e02ff */
[----:B------:R-:W-:-:S04]  /*17f0*/  @P6 IMAD.WIDE.U32 R42, R14, R36, R42 ;  /* 0x000000240e2a6225 */ /* 0x000fc800078e002a */
[----:B------:R-:W-:Y:S01]  /*1800*/  @P6 IMAD R37, R14, R37, R34 ;  /* 0x000000250e256224 */ /* 0x000fe200078e0222 */
[----:B----4-:R-:W-:-:S04]  /*1810*/  @P6 LEA R102, P5, R42, R102, 0x1 ;  /* 0x000000662a666211 */ /* 0x010fc800078a08ff */
[----:B------:R-:W-:Y:S02]  /*1820*/  @P6 IADD3 R34, R43, R37, RZ ;  /* 0x000000252b226210 */ /* 0x000fe40007ffe0ff */
[----:B------:R-:W0:Y:S01]  /*1830*/  @P0 LDC.64 R36, c[0x0][0x270] ;  /* 0x00009c00ff240b82 */ /* 0x000e220000000a00 */
[----:B------:R-:W-:Y:S02]  /*1840*/  @P0 MOV R43, R91 ;  /* 0x0000005b002b0202 */ /* 0x000fe40000000f00 */
[----:B------:R-:W-:Y:S02]  /*1850*/  @P6 LEA.HI.X R103, R42, R103, R34, 0x1, P5 ;  /* 0x000000672a676211 */ /* 0x000fe400028f0c22 */
[----:B------:R-:W-:Y:S02]  /*1860*/  @P0 MOV R42, R88 ;  /* 0x00000058002a0202 */ /* 0x000fe40000000f00 */
[----:B------:R-:W-:-:S13]  /*1870*/  LOP3.LUT P6, RZ, R30, 0x1000, RZ, 0xc0, !PT ;  /* 0x000010001eff7812 */ /* 0x000fda00078cc0ff */
[----:B------:R-:W-:Y:S02]  /*1880*/  @P6 MOV R72, R88 ;  /* 0x0000005800486202 */ /* 0x000fe40000000f00 */
[----:B------:R-:W-:Y:S01]  /*1890*/  @P6 MOV R73, R91 ;  /* 0x0000005b00496202 */ /* 0x000fe20000000f00 */
[-C--:B0-----:R-:W-:Y:S02]  /*18a0*/  @P0 IMAD R34, R53, R36.reuse, RZ ;  /* 0x0000002435220224 */ /* 0x081fe400078e02ff */
[----:B------:R-:W-:-:S04]  /*18b0*/  @P0 IMAD.WIDE.U32 R42, R15, R36, R42 ;  /* 0x000000240f2a0225 */ /* 0x000fc800078e002a */
[----:B------:R-:W-:Y:S01]  /*18c0*/  @P0 IMAD R37, R15, R37, R34 ;  /* 0x000000250f250224 */ /* 0x000fe200078e0222 */
[----:B-1----:R-:W-:-:S04]  /*18d0*/  @P0 LEA R100, P5, R42, R100, 0x1 ;  /* 0x000000642a640211 */ /* 0x002fc800078a08ff */
[----:B------:R-:W-:-:S04]  /*18e0*/  @P0 IADD3 R34, R43, R37, RZ ;  /* 0x000000252b220210 */ /* 0x000fc80007ffe0ff */
[----:B------:R-:W-:Y:S02]  /*18f0*/  @P0 LEA.HI.X R101, R42, R101, R34, 0x1, P5 ;  /* 0x000000652a650211 */ /* 0x000fe400028f0c22 */
[----:B------:R-:W-:-:S04]  /*1900*/  ISETP.NE.AND P0, PT, R32, RZ, PT ;  /* 0x000000ff2000720c */ /* 0x000fc80003f05270 */
[----:B------:R-:W-:-:S09]  /*1910*/  P2R R64, PR, RZ, 0x1 ;  /* 0x00000001ff407803 */ /* 0x000fd20000000000 */
[----:B------:R-:W0:Y:S01]  /*1920*/  @P0 LDC.64 R36, c[0x0][0x270] ;  /* 0x00009c00ff240b82 */ /* 0x000e220000000a00 */
[----:B------:R-:W-:Y:S02]  /*1930*/  @P0 MOV R68, R88 ;  /* 0x0000005800440202 */ /* 0x000fe40000000f00 */
[----:B------:R-:W-:-:S05]  /*1940*/  @P0 MOV R69, R91 ;  /* 0x0000005b00450202 */ /* 0x000fca0000000f00 */
[----:B------:R-:W1:Y:S01]  /*1950*/  @P0 LDC.64 R42, c[0x0][0x220] ;  /* 0x00008800ff2a0b82 */ /* 0x000e620000000a00 */
[-C--:B0-----:R-:W-:Y:S02]  /*1960*/  @P0 IMAD R32, R55, R36.reuse, RZ ;  /* 0x0000002437200224 */ /* 0x081fe400078e02ff */
[----:B------:R-:W-:-:S04]  /*1970*/  @P0 IMAD.WIDE.U32 R68, R16, R36, R68 ;  /* 0x0000002410440225 */ /* 0x000fc800078e0044 */
[----:B------:R-:W-:Y:S01]  /*1980*/  @P0 IMAD R37, R16, R37, R32 ;  /* 0x0000002510250224 */ /* 0x000fe200078e0220 */
[----:B-1----:R-:W-:-:S04]  /*1990*/  @P0 LEA R42, P5, R68, R42, 0x1 ;  /* 0x0000002a442a0211 */ /* 0x002fc800078a08ff */
[----:B------:R-:W-:Y:S02]  /*19a0*/  @P0 IADD3 R32, R69, R37, RZ ;  /* 0x0000002545200210 */ /* 0x000fe40007ffe0ff */
[----:B------:R-:W0:Y:S02]  /*19b0*/  @P6 LDC.64 R36, c[0x0][0x270] ;  /* 0x00009c00ff246b82 */ /* 0x000e240000000a00 */
[----:B------:R-:W-:Y:S02]  /*19c0*/  @P0 LEA.HI.X R43, R68, R43, R32, 0x1, P5 ;  /* 0x0000002b442b0211 */ /* 0x000fe400028f0c20 */
[----:B------:R-:W-:-:S04]  /*19d0*/  LOP3.LUT P0, RZ, R30, 0x400, RZ, 0xc0, !PT ;  /* 0x000004001eff7812 */ /* 0x000fc8000780c0ff */
[----:B------:R-:W1:Y:S09]  /*19e0*/  @P6 LDC.64 R68, c[0x0][0x220] ;  /* 0x00008800ff446b82 */ /* 0x000e720000000a00 */
[----:B------:R-:W-:Y:S02]  /*19f0*/  @P0 MOV R74, R88 ;  /* 0x00000058004a0202 */ /* 0x000fe40000000f00 */
[----:B------:R-:W-:Y:S01]  /*1a00*/  @P0 MOV R75, R91 ;  /* 0x0000005b004b0202 */ /* 0x000fe20000000f00 */
[----:B0-----:R-:W-:-:S02]  /*1a10*/  @P6 IMAD R32, R57, R36, RZ ;  /* 0x0000002439206224 */ /* 0x001fc400078e02ff */
[----:B------:R-:W-:-:S04]  /*1a20*/  @P6 IMAD.WIDE.U32 R72, R17, R36, R72 ;  /* 0x0000002411486225 */ /* 0x000fc800078e0048 */
[----:B------:R-:W-:Y:S01]  /*1a30*/  @P6 IMAD R37, R17, R37, R32 ;  /* 0x0000002511256224 */ /* 0x000fe200078e0220 */
[----:B-1----:R-:W-:-:S04]  /*1a40*/  @P6 LEA R68, P5, R72, R68, 0x1 ;  /* 0x0000004448446211 */ /* 0x002fc800078a08ff */
[----:B------:R-:W-:Y:S02]  /*1a50*/  @P6 IADD3 R32, R73, R37, RZ ;  /* 0x0000002549206210 */ /* 0x000fe40007ffe0ff */
[----:B------:R-:W0:Y:S01]  /*1a60*/  @P1 LDC.64 R36, c[0x0][0x270] ;  /* 0x00009c00ff241b82 */ /* 0x000e220000000a00 */
[----:B------:R-:W-:Y:S02]  /*1a70*/  @P1 MOV R73, R91 ;  /* 0x0000005b00491202 */ /* 0x000fe40000000f00 */
[----:B------:R-:W-:Y:S02]  /*1a80*/  @P6 LEA.HI.X R69, R72, R69, R32, 0x1, P5 ;  /* 0x0000004548456211 */ /* 0x000fe400028f0c20 */
[----:B------:R-:W-:Y:S02]  /*1a90*/  @P1 MOV R72, R88 ;  /* 0x0000005800481202 */ /* 0x000fe40000000f00 */
[----:B------:R-:W-:Y:S01]  /*1aa0*/  LOP3.LUT P6, RZ, R30, 0x100, RZ, 0xc0, !PT ;  /* 0x000001001eff7812 */ /* 0x000fe200078cc0ff */
[----:B0-----:R-:W-:-:S02]  /*1ab0*/  @P1 IMAD R32, R59, R36, RZ ;  /* 0x000000243b201224 */ /* 0x001fc400078e02ff */
[----:B------:R-:W-:-:S04]  /*1ac0*/  @P1 IMAD.WIDE.U32 R72, R18, R36, R72 ;  /* 0x0000002412481225 */ /* 0x000fc800078e0048 */
[----:B------:R-:W-:Y:S01]  /*1ad0*/  @P1 IMAD R37, R18, R37, R32 ;  /* 0x0000002512251224 */ /* 0x000fe200078e0220 */
[----:B--2---:R-:W-:-:S04]  /*1ae0*/  @P1 LEA R96, P5, R72, R96, 0x1 ;  /* 0x0000006048601211 */ /* 0x004fc800078a08ff */
[----:B------:R-:W-:Y:S02]  /*1af0*/  @P1 IADD3 R32, R73, R37, RZ ;  /* 0x0000002549201210 */ /* 0x000fe40007ffe0ff */
[----:B------:R-:W0:Y:S02]  /*1b00*/  @P0 LDC.64 R36, c[0x0][0x270] ;  /* 0x00009c00ff240b82 */ /* 0x000e240000000a00 */
[----:B------:R-:W-:Y:S02]  /*1b10*/  @P1 LEA.HI.X R97, R72, R97, R32, 0x1, P5 ;  /* 0x0000006148611211 */ /* 0x000fe400028f0c20 */
[----:B------:R-:W-:-:S04]  /*1b20*/  LOP3.LUT P1, RZ, R30, 0x800000, RZ, 0xc0, !PT ;  /* 0x008000001eff7812 */ /* 0x000fc8000782c0ff */
[----:B------:R-:W1:Y:S01]  /*1b30*/  @P0 LDC.64 R72, c[0x0][0x220] ;  /* 0x00008800ff480b82 */ /* 0x000e620000000a00 */
[----:B------:R-:W-:Y:S02]  /*1b40*/  P2R R44, PR, RZ, 0x2 ;  /* 0x00000002ff2c7803 */ /* 0x000fe40000000000 */
[----:B------:R-:W-:Y:S01]  /*1b50*/  LOP3.LUT P1, RZ, R30, 0x40, RZ, 0xc0, !PT ;  /* 0x000000401eff7812 */ /* 0x000fe2000782c0ff */
[-C--:B0-----:R-:W-:Y:S02]  /*1b60*/  @P0 IMAD R32, R61, R36.reuse, RZ ;  /* 0x000000243d200224 */ /* 0x081fe400078e02ff */
[----:B------:R-:W-:-:S04]  /*1b70*/  @P0 IMAD.WIDE.U32 R74, R19, R36, R74 ;  /* 0x00000024134a0225 */ /* 0x000fc800078e004a */
[----:B------:R-:W-:Y:S01]  /*1b80*/  @P0 IMAD R37, R19, R37, R32 ;  /* 0x0000002513250224 */ /* 0x000fe200078e0220 */
[----:B-1----:R-:W-:-:S04]  /*1b90*/  @P0 LEA R72, P5, R74, R72, 0x1 ;  /* 0x000000484a480211 */ /* 0x002fc800078a08ff */
[----:B------:R-:W-:Y:S02]  /*1ba0*/  @P0 IADD3 R32, R75, R37, RZ ;  /* 0x000000254b200210 */ /* 0x000fe40007ffe0ff */
[----:B------:R-:W0:Y:S01]  /*1bb0*/  @P2 LDC.64 R36, c[0x0][0x270] ;  /* 0x00009c00ff242b82 */ /* 0x000e220000000a00 */
[----:B------:R-:W-:Y:S02]  /*1bc0*/  @P2 MOV R75, R91 ;  /* 0x0000005b004b2202 */ /* 0x000fe40000000f00 */
[----:B------:R-:W-:Y:S02]  /*1bd0*/  @P0 LEA.HI.X R73, R74, R73, R32, 0x1, P5 ;  /* 0x000000494a490211 */ /* 0x000fe400028f0c20 */
[-C--:B------:R-:W-:Y:S02]  /*1be0*/  @P2 MOV R74, R88.reuse ;  /* 0x00000058004a2202 */ /* 0x080fe40000000f00 */
[----:B------:R-:W-:Y:S02]  /*1bf0*/  @P1 MOV R116, R88 ;  /* 0x0000005800741202 */ /* 0x000fe40000000f00 */
[----:B------:R-:W-:-:S02]  /*1c00*/  @P1 MOV R117, R91 ;  /* 0x0000005b00751202 */ /* 0x000fc40000000f00 */
[----:B------:R-:W-:Y:S02]  /*1c10*/  MOV R34, RZ ;  /* 0x000000ff00227202 */ /* 0x000fe40000000f00 */
[----:B------:R-:W-:-:S04]  /*1c20*/  LOP3.LUT P0, RZ, R30, 0x2000000, RZ, 0xc0, !PT ;  /* 0x020000001eff7812 */ /* 0x000fc8000780c0ff */
[----:B------:R1:W2:Y:S01]  /*1c30*/  @P4 LDG.E R34, desc[UR8][R84.64] ;  /* 0x0000000854224981 */ /* 0x0002a2000c1e1900 */
[-C--:B0-----:R-:W-:Y:S02]  /*1c40*/  @P2 IMAD R32, R63, R36.reuse, RZ ;  /* 0x000000243f202224 */ /* 0x081fe400078e02ff */
[----:B------:R-:W-:-:S04]  /*1c50*/  @P2 IMAD.WIDE.U32 R74, R20, R36, R74 ;  /* 0x00000024144a2225 */ /* 0x000fc800078e004a */
[----:B------:R-:W-:Y:S01]  /*1c60*/  @P2 IMAD R37, R20, R37, R32 ;  /* 0x0000002514252224 */ /* 0x000fe200078e0220 */
[----:B------:R-:W-:-:S04]  /*1c70*/  @P2 LEA R92, P5, R74, R92, 0x1 ;  /* 0x0000005c4a5c2211 */ /* 0x000fc800078a08ff */
[----:B------:R-:W-:Y:S02]  /*1c80*/  @P2 IADD3 R32, R75, R37, RZ ;  /* 0x000000254b202210 */ /* 0x000fe40007ffe0ff */
[----:B------:R-:W0:Y:S01]  /*1c90*/  @P6 LDC.64 R36, c[0x0][0x270] ;  /* 0x00009c00ff246b82 */ /* 0x000e220000000a00 */
[----:B------:R-:W-:Y:S02]  /*1ca0*/  @P6 MOV R75, R91 ;  /* 0x0000005b004b6202 */ /* 0x000fe40000000f00 */
[----:B------:R-:W-:Y:S02]  /*1cb0*/  @P2 LEA.HI.X R93, R74, R93, R32, 0x1, P5 ;  /* 0x0000005d4a5d2211 */ /* 0x000fe400028f0c20 */
[----:B------:R-:W-:Y:S01]  /*1cc0*/  @P6 MOV R74, R88 ;  /* 0x00000058004a6202 */ /* 0x000fe20000000f00 */
[----:B0-----:R-:W-:-:S04]  /*1cd0*/  @P6 IMAD R32, R65, R36, RZ ;  /* 0x0000002441206224 */ /* 0x001fc800078e02ff */
[C---:B------:R-:W-:Y:S02]  /*1ce0*/  @P6 IMAD R77, R21.reuse, R37, R32 ;  /* 0x00000025154d6224 */ /* 0x040fe400078e0220 */
[----:B------:R-:W-:Y:S02]  /*1cf0*/  @P6 IMAD.WIDE.U32 R36, R21, R36, R74 ;  /* 0x0000002415246225 */ /* 0x000fe400078e004a */
[----:B------:R-:W0:Y:S03]  /*1d00*/  @P6 LDC.64 R74, c[0x0][0x220] ;  /* 0x00008800ff4a6b82 */ /* 0x000e260000000a00 */
[----:B------:R-:W-:Y:S02]  /*1d10*/  @P6 IADD3 R32, R37, R77, RZ ;  /* 0x0000004d25206210 */ /* 0x000fe40007ffe0ff */
[----:B------:R-:W-:Y:S02]  /*1d20*/  @P3 MOV R77, R91 ;  /* 0x0000005b004d3202 */ /* 0x000fe40000000f00 */
[----:B0-----:R-:W-:-:S04]  /*1d30*/  @P6 LEA R74, P5, R36, R74, 0x1 ;  /* 0x0000004a244a6211 */ /* 0x001fc800078a08ff */
[----:B------:R-:W-:Y:S02]  /*1d40*/  @P6 LEA.HI.X R75, R36, R75, R32, 0x1, P5 ;  /* 0x0000004b244b6211 */ /* 0x000fe400028f0c20 */
[----:B------:R-:W0:Y:S01]  /*1d50*/  @P3 LDC.64 R36, c[0x0][0x270] ;  /* 0x00009c00ff243b82 */ /* 0x000e220000000a00 */
[----:B------:R-:W-:Y:S02]  /*1d60*/  LOP3.LUT P4, RZ, R30, 0x20, RZ, 0xc0, !PT ;  /* 0x000000201eff7812 */ /* 0x000fe4000788c0ff */
[----:B-1----:R-:W-:Y:S02]  /*1d70*/  IADD3 R85, R2, 0xa8, RZ ;  /* 0x000000a802557810 */ /* 0x002fe40007ffe0ff */
[----:B------:R-:W-:Y:S01]  /*1d80*/  LOP3.LUT P6, RZ, R30, 0x400000, RZ, 0xc0, !PT ;  /* 0x004000001eff7812 */ /* 0x000fe200078cc0ff */
[----:B0-----:R-:W-:-:S04]  /*1d90*/  @P3 IMAD R32, R67, R36, RZ ;  /* 0x0000002443203224 */ /* 0x001fc800078e02ff */
[C---:B------:R-:W-:Y:S02]  /*1da0*/  @P3 IMAD R99, R22.reuse, R37, R32 ;  /* 0x0000002516633224 */ /* 0x040fe400078e0220 */
[----:B------:R-:W-:-:S05]  /*1db0*/  @P3 IMAD.WIDE.U32 R36, R22, R36, R76 ;  /* 0x0000002416243225 */ /* 0x000fca00078e004c */
[----:B------:R-:W-:Y:S02]  /*1dc0*/  @P3 IADD3 R32, R37, R99, RZ ;  /* 0x0000006325203210 */ /* 0x000fe40007ffe0ff */
[----:B---3--:R-:W-:-:S04]  /*1dd0*/  @P3 LEA R86, P5, R36, R86, 0x1 ;  /* 0x0000005624563211 */ /* 0x008fc800078a08ff */
[----:B------:R-:W-:Y:S02]  /*1de0*/  @P3 LEA.HI.X R87, R36, R87, R32, 0x1, P5 ;  /* 0x0000005724573211 */ /* 0x000fe400028f0c20 */
[----:B------:R-:W0:Y:S01]  /*1df0*/  @P1 LDC.64 R36, c[0x0][0x270] ;  /* 0x00009c00ff241b82 */ /* 0x000e220000000a00 */
[----:B------:R-:W-:Y:S02]  /*1e00*/  IADD3 R77, R2, 0xa0, RZ ;  /* 0x000000a0024d7810 */ /* 0x000fe40007ffe0ff */
[----:B------:R-:W-:Y:S02]  /*1e10*/  MOV R32, RZ ;  /* 0x000000ff00207202 */ /* 0x000fe40000000f00 */
[----:B------:R-:W-:-:S04]  /*1e20*/  SHF.R.S32.HI R99, RZ, 0x1f, R77 ;  /* 0x0000001fff637819 */ /* 0x000fc8000001144d */
[----:B------:R1:W3:Y:S01]  /*1e30*/  @P0 LDG.E R32, desc[UR8][R114.64] ;  /* 0x0000000872200981 */ /* 0x0002e2000c1e1900 */
[-C--:B0-----:R-:W-:Y:S02]  /*1e40*/  @P1 IMAD R46, R99, R36.reuse, RZ ;  /* 0x00000024632e1224 */ /* 0x081fe400078e02ff */
[----:B------:R-:W-:-:S04]  /*1e50*/  @P1 IMAD.WIDE.U32 R116, R77, R36, R116 ;  /* 0x000000244d741225 */ /* 0x000fc800078e0074 */
[----:B------:R-:W-:Y:S02]  /*1e60*/  @P1 IMAD R37, R77, R37, R46 ;  /* 0x000000254d251224 */ /* 0x000fe400078e022e */
[----:B------:R-:W0:Y:S03]  /*1e70*/  @P1 LDC.64 R76, c[0x0][0x220] ;  /* 0x00008800ff4c1b82 */ /* 0x000e260000000a00 */
[----:B------:R-:W-:Y:S02]  /*1e80*/  @P1 IADD3 R36, R117, R37, RZ ;  /* 0x0000002575241210 */ /* 0x000fe40007ffe0ff */
[----:B0-----:R-:W-:-:S04]  /*1e90*/  @P1 LEA R76, P5, R116, R76, 0x1 ;  /* 0x0000004c744c1211 */ /* 0x001fc800078a08ff */
[----:B------:R-:W-:Y:S02]  /*1ea0*/  @P1 LEA.HI.X R77, R116, R77, R36, 0x1, P5 ;  /* 0x0000004d744d1211 */ /* 0x000fe400028f0c24 */
[----:B------:R-:W0:Y:S01]  /*1eb0*/  @P4 LDC.64 R36, c[0x0][0x270] ;  /* 0x00009c00ff244b82 */ /* 0x000e220000000a00 */
[----:B------:R-:W-:Y:S02]  /*1ec0*/  SHF.R.S32.HI R99, RZ, 0x1f, R85 ;  /* 0x0000001fff637819 */ /* 0x000fe40000011455 */
[----:B-1----:R-:W-:Y:S02]  /*1ed0*/  @P4 MOV R114, R88 ;  /* 0x0000005800724202 */ /* 0x002fe40000000f00 */
[----:B------:R-:W-:Y:S02]  /*1ee0*/  @P4 MOV R115, R91 ;  /* 0x0000005b00734202 */ /* 0x000fe40000000f00 */
[----:B------:R-:W-:-:S06]  /*1ef0*/  MOV R46, RZ ;  /* 0x000000ff002e7202 */ /* 0x000fcc0000000f00 */
[----:B------:R1:W4:Y:S01]  /*1f00*/  @P6 LDG.E R46, desc[UR8][R78.64] ;  /* 0x000000084e2e6981 */ /* 0x000322000c1e1900 */
[-C--:B0-----:R-:W-:Y:S02]  /*1f10*/  @P4 IMAD R48, R99, R36.reuse, RZ ;  /* 0x0000002463304224 */ /* 0x081fe400078e02ff */
[----:B------:R-:W-:-:S04]  /*1f20*/  @P4 IMAD.WIDE.U32 R114, R85, R36, R114 ;  /* 0x0000002455724225 */ /* 0x000fc800078e0072 */
[----:B------:R-:W-:Y:S02]  /*1f30*/  @P4 IMAD R37, R85, R37, R48 ;  /* 0x0000002555254224 */ /* 0x000fe400078e0230 */
[----:B------:R-:W0:Y:S01]  /*1f40*/  @P4 LDC.64 R84, c[0x0][0x220] ;  /* 0x00008800ff544b82 */ /* 0x000e220000000a00 */
[----:B------:R-:W-:Y:S02]  /*1f50*/  LOP3.LUT P6, RZ, R30, 0x10, RZ, 0xc0, !PT ;  /* 0x000000101eff7812 */ /* 0x000fe400078cc0ff */
[----:B------:R-:W-:Y:S02]  /*1f60*/  @P4 IADD3 R36, R115, R37, RZ ;  /* 0x0000002573244210 */ /* 0x000fe40007ffe0ff */
[----:B------:R-:W-:Y:S02]  /*1f70*/  ISETP.NE.AND P1, PT, R44, RZ, PT ;  /* 0x000000ff2c00720c */ /* 0x000fe40003f25270 */
[----:B0-----:R-:W-:-:S04]  /*1f80*/  @P4 LEA R84, P5, R114, R84, 0x1 ;  /* 0x0000005472544211 */ /* 0x001fc800078a08ff */
[----:B------:R-:W-:-:S03]  /*1f90*/  @P4 LEA.HI.X R85, R114, R85, R36, 0x1, P5 ;  /* 0x0000005572554211 */ /* 0x000fc600028f0c24 */
[----:B------:R-:W0:Y:S01]  /*1fa0*/  @P6 LDC.64 R36, c[0x0][0x270] ;  /* 0x00009c00ff246b82 */ /* 0x000e220000000a00 */
[----:B-1----:R-:W-:Y:S02]  /*1fb0*/  IADD3 R79, R2, 0xb0, RZ ;  /* 0x000000b0024f7810 */ /* 0x002fe40007ffe0ff */
[----:B------:R-:W-:Y:S02]  /*1fc0*/  MOV R44, RZ ;  /* 0x000000ff002c7202 */ /* 0x000fe40000000f00 */
[----:B------:R-:W-:-:S04]  /*1fd0*/  SHF.R.S32.HI R99, RZ, 0x1f, R79 ;  /* 0x0000001fff637819 */ /* 0x000fc8000001144f */
[----:B------:R1:W5:Y:S01]  /*1fe0*/  @P1 LDG.E R44, desc[UR8][R112.64] ;  /* 0x00000008702c1981 */ /* 0x000362000c1e1900 */
[----:B------:R-:W-:Y:S02]  /*1ff0*/  LOP3.LUT P2, RZ, R30, 0x200000, RZ, 0xc0, !PT ;  /* 0x002000001eff7812 */ /* 0x000fe4000784c0ff */
[----:B-1----:R-:W-:Y:S02]  /*2000*/  @P6 MOV R112, R88 ;  /* 0x0000005800706202 */ /* 0x002fe40000000f00 */
[----:B------:R-:W-:Y:S01]  /*2010*/  @P6 MOV R113, R91 ;  /* 0x0000005b00716202 */ /* 0x000fe20000000f00 */
[-C--:B0-----:R-:W-:Y:S02]  /*2020*/  @P6 IMAD R52, R99, R36.reuse, RZ ;  /* 0x0000002463346224 */ /* 0x081fe400078e02ff */
[----:B------:R-:W-:-:S04]  /*2030*/  @P6 IMAD.WIDE.U32 R112, R79, R36, R112 ;  /* 0x000000244f706225 */ /* 0x000fc800078e0070 */
[----:B------:R-:W-:Y:S02]  /*2040*/  @P6 IMAD R37, R79, R37, R52 ;  /* 0x000000254f256224 */ /* 0x000fe400078e0234 */
[----:B------:R-:W0:Y:S01]  /*2050*/  @P6 LDC.64 R78, c[0x0][0x220] ;  /* 0x00008800ff4e6b82 */ /* 0x000e220000000a00 */
[----:B------:R-:W-:-:S06]  /*2060*/  MOV R48, RZ ;  /* 0x000000ff00307202 */ /* 0x000fcc0000000f00 */
[----:B------:R-:W4:Y:S01]  /*2070*/  @P2 LDG.E R48, desc[UR8][R110.64] ;  /* 0x000000086e302981 */ /* 0x000f22000c1e1900 */
[C---:B------:R-:W-:Y:S02]  /*2080*/  LOP3.LUT P2, RZ, R30.reuse, 0x8, RZ, 0xc0, !PT ;  /* 0x000000081eff7812 */ /* 0x040fe4000784c0ff */
[----:B------:R-:W-:Y:S02]  /*2090*/  @P6 IADD3 R36, R113, R37, RZ ;  /* 0x0000002571246210 */ /* 0x000fe40007ffe0ff */
[----:B------:R-:W-:Y:S02]  /*20a0*/  LOP3.LUT P0, RZ, R30, 0x100000, RZ, 0xc0, !PT ;  /* 0x001000001eff7812 */ /* 0x000fe4000780c0ff */
[----:B0-----:R-:W-:-:S11]  /*20b0*/  @P6 LEA R78, P5, R112, R78, 0x1 ;  /* 0x0000004e704e6211 */ /* 0x001fd600078a08ff */
[----:B------:R0:W4:Y:S01]  /*20c0*/  @P0 LDG.E R50, desc[UR8][R82.64] ;  /* 0x0000000852320981 */ /* 0x000122000c1e1900 */
[----:B------:R-:W-:Y:S02]  /*20d0*/  @P6 LEA.HI.X R79, R112, R79, R36, 0x1, P5 ;  /* 0x0000004f704f6211 */ /* 0x000fe400028f0c24 */
[----:B------:R-:W1:Y:S01]  /*20e0*/  @P2 LDC.64 R36, c[0x0][0x270] ;  /* 0x00009c00ff242b82 */ /* 0x000e620000000a00 */
[----:B------:R-:W-:Y:S02]  /*20f0*/  ISETP.NE.AND P6, PT, R41, RZ, PT ;  /* 0x000000ff2900720c */ /* 0x000fe40003fc5270 */
[----:B------:R-:W-:-:S04]  /*2100*/  IADD3 R41, R2, 0xb8, RZ ;  /* 0x000000b802297810 */ /* 0x000fc80007ffe0ff */
[----:B0-----:R-:W-:Y:S02]  /*2110*/  SHF.R.S32.HI R83, RZ, 0x1f, R41 ;  /* 0x0000001fff537819 */ /* 0x001fe40000011429 */
[----:B------:R-:W-:Y:S02]  /*2120*/  @P2 MOV R110, R88 ;  /* 0x00000058006e2202 */ /* 0x000fe40000000f00 */
[----:B------:R-:W-:-:S03]  /*2130*/  @P2 MOV R111, R91 ;  /* 0x0000005b006f2202 */ /* 0x000fc60000000f00 */
[----:B------:R0:W4:Y:S01]  /*2140*/  @P6 LDG.E R54, desc[UR8][R80.64] ;  /* 0x0000000850366981 */ /* 0x000122000c1e1900 */
[-C--:B-1----:R-:W-:Y:S02]  /*2150*/  @P2 IMAD R58, R83, R36.reuse, RZ ;  /* 0x00000024533a2224 */ /* 0x082fe400078e02ff */
[----:B------:R-:W1:Y:S01]  /*2160*/  @P2 LDC.64 R82, c[0x0][0x220] ;  /* 0x00008800ff522b82 */ /* 0x000e620000000a00 */
[----:B------:R-:W-:Y:S01]  /*2170*/  LOP3.LUT P6, RZ, R30, 0x4, RZ, 0xc0, !PT ;  /* 0x000000041eff7812 */ /* 0x000fe200078cc0ff */
[----:B------:R-:W-:-:S04]  /*2180*/  @P2 IMAD.WIDE.U32 R110, R41, R36, R110 ;  /* 0x00000024296e2225 */ /* 0x000fc800078e006e */
[----:B------:R-:W-:-:S05]  /*2190*/  @P2 IMAD R37, R41, R37, R58 ;  /* 0x0000002529252224 */ /* 0x000fca00078e023a */
[----:B------:R-:W-:Y:S02]  /*21a0*/  @P2 IADD3 R36, R111, R37, RZ ;  /* 0x000000256f242210 */ /* 0x000fe40007ffe0ff */
[----:B-1----:R-:W-:-:S04]  /*21b0*/  @P2 LEA R82, P5, R110, R82, 0x1 ;  /* 0x000000526e522211 */ /* 0x002fc800078a08ff */
[----:B------:R-:W-:Y:S02]  /*21c0*/  @P2 LEA.HI.X R83, R110, R83, R36, 0x1, P5 ;  /* 0x000000536e532211 */ /* 0x000fe400028f0c24 */
[----:B------:R-:W1:Y:S01]  /*21d0*/  @P6 LDC.64 R36, c[0x0][0x270] ;  /* 0x00009c00ff246b82 */ /* 0x000e620000000a00 */
[----:B------:R-:W-:-:S04]  /*21e0*/  IADD3 R41, R2, 0xc0, RZ ;  /* 0x000000c002297810 */ /* 0x000fc80007ffe0ff */
[----:B0-----:R-:W-:Y:S02]  /*21f0*/  SHF.R.S32.HI R81, RZ, 0x1f, R41 ;  /* 0x0000001fff517819 */ /* 0x001fe40000011429 */
[C---:B------:R-:W-:Y:S02]  /*2200*/  LOP3.LUT P1, RZ, R30.reuse, 0x80000, RZ, 0xc0, !PT ;  /* 0x000800001eff7812 */ /* 0x040fe4000782c0ff */
[C---:B------:R-:W-:Y:S02]  /*2210*/  LOP3.LUT P0, RZ, R30.reuse, 0x10000, RZ, 0xc0, !PT ;  /* 0x000100001eff7812 */ /* 0x040fe4000780c0ff */
[----:B------:R-:W-:Y:S02]  /*2220*/  MOV R52, RZ ;  /* 0x000000ff00347202 */ /* 0x000fe40000000f00 */
[----:B------:R-:W-:Y:S02]  /*2230*/  MOV R58, RZ ;  /* 0x000000ff003a7202 */ /* 0x000fe40000000f00 */
[----:B------:R-:W-:-:S05]  /*2240*/  LOP3.LUT P5, RZ, R30, 0x20000, RZ, 0xc0, !PT ;  /* 0x000200001eff7812 */ /* 0x000fca00078ac0ff */
[----:B------:R0:W4:Y:S01]  /*2250*/  @P1 LDG.E R52, desc[UR8][R108.64] ;  /* 0x000000086c341981 */ /* 0x000122000c1e1900 */
[----:B-1----:R-:W-:-:S03]  /*2260*/  @P6 IMAD R60, R81, R36, RZ ;  /* 0x00000024513c6224 */ /* 0x002fc600078e02ff */
[----:B------:R1:W4:Y:S01]  /*2270*/  @P0 LDG.E R58, desc[UR8][R104.64] ;  /* 0x00000008683a0981 */ /* 0x000322000c1e1900 */
[----:B------:R-:W2:Y:S01]  /*2280*/  @P6 LDC.64 R80, c[0x0][0x220] ;  /* 0x00008800ff506b82 */ /* 0x000ea20000000a00 */
[----:B------:R-:W-:Y:S02]  /*2290*/  ISETP.NE.AND P2, PT, R56, RZ, PT ;  /* 0x000000ff3800720c */ /* 0x000fe40003f45270 */
[----:B0-----:R-:W-:Y:S02]  /*22a0*/  @P6 MOV R108, R88 ;  /* 0x00000058006c6202 */ /* 0x001fe40000000f00 */
[----:B------:R-:W-:Y:S02]  /*22b0*/  @P6 MOV R109, R91 ;  /* 0x0000005b006d6202 */ /* 0x000fe40000000f00 */
[----:B------:R-:W-:Y:S01]  /*22c0*/  LOP3.LUT P0, RZ, R30, 0x1, RZ, 0xc0, !PT ;  /* 0x000000011eff7812 */ /* 0x000fe2000780c0ff */
[C---:B------:R-:W-:Y:S01]  /*22d0*/  @P6 IMAD R37, R41.reuse, R37, R60 ;  /* 0x0000002529256224 */ /* 0x040fe200078e023c */
[----:B------:R-:W-:Y:S01]  /*22e0*/  MOV R56, RZ ;  /* 0x000000ff00387202 */ /* 0x000fe20000000f00 */
[----:B------:R-:W-:-:S05]  /*22f0*/  @P6 IMAD.WIDE.U32 R108, R41, R36, R108 ;  /* 0x00000024296c6225 */ /* 0x000fca00078e006c */
[----:B------:R-:W4:Y:S01]  /*2300*/  @P5 LDG.E R56, desc[UR8][R106.64] ;  /* 0x000000086a385981 */ /* 0x000f22000c1e1900 */
[----:B------:R-:W-:Y:S02]  /*2310*/  @P6 IADD3 R36, R109, R37, RZ ;  /* 0x000000256d246210 */ /* 0x000fe40007ffe0ff */
[----:B--2---:R-:W-:-:S04]  /*2320*/  @P6 LEA R80, P5, R108, R80, 0x1 ;  /* 0x000000506c506211 */ /* 0x004fc800078a08ff */
[----:B------:R-:W-:Y:S02]  /*2330*/  @P6 LEA.HI.X R81, R108, R81, R36, 0x1, P5 ;  /* 0x000000516c516211 */ /* 0x000fe400028f0c24 */
[----:B------:R-:W0:Y:S01]  /*2340*/  @P0 LDC.64 R36, c[0x0][0x270] ;  /* 0x00009c00ff240b82 */ /* 0x000e220000000a00 */
[----:B------:R-:W-:Y:S02]  /*2350*/  LOP3.LUT P1, RZ, R30, 0x8000, RZ, 0xc0, !PT ;  /* 0x000080001eff7812 */ /* 0x000fe4000782c0ff */
[----:B------:R-:W-:Y:S02]  /*2360*/  IADD3 R41, R2, 0xc8, RZ ;  /* 0x000000c802297810 */ /* 0x000fe40007ffe0ff */
[----:B------:R-:W-:Y:S02]  /*2370*/  MOV R60, RZ ;  /* 0x000000ff003c7202 */ /* 0x000fe40000000f00 */
[----:B------:R-:W-:Y:S02]  /*2380*/  SHF.R.S32.HI R99, RZ, 0x1f, R41 ;  /* 0x0000001fff637819 */ /* 0x000fe40000011429 */
[----:B-1----:R-:W-:-:S02]  /*2390*/  @P0 MOV R104, R88 ;  /* 0x0000005800680202 */ /* 0x002fc40000000f00 */
[----:B------:R-:W-:-:S03]  /*23a0*/  @P0 MOV R105, R91 ;  /* 0x0000005b00690202 */ /* 0x000fc60000000f00 */
[----:B------:R-:W2:Y:S01]  /*23b0*/  @P1 LDG.E R60, desc[UR8][R102.64] ;  /* 0x00000008663c1981 */ /* 0x000ea2000c1e1900 */
[----:B------:R-:W-:Y:S01]  /*23c0*/  ISETP.NE.AND P1, PT, R40, RZ, PT ;  /* 0x000000ff2800720c */ /* 0x000fe20003f25270 */
[-C--:B0-----:R-:W-:Y:S02]  /*23d0*/  @P0 IMAD R40, R99, R36.reuse, RZ ;  /* 0x0000002463280224 */ /* 0x081fe400078e02ff */
[----:B------:R-:W-:-:S04]  /*23e0*/  @P0 IMAD.WIDE.U32 R104, R41, R36, R104 ;  /* 0x0000002429680225 */ /* 0x000fc800078e0068 */
[----:B------:R-:W-:Y:S02]  /*23f0*/  @P0 IMAD R41, R41, R37, R40 ;  /* 0x0000002529290224 */ /* 0x000fe400078e0228 */
[----:B------:R-:W0:Y:S01]  /*2400*/  @P0 LDC.64 R36, c[0x0][0x220] ;  /* 0x00008800ff240b82 */ /* 0x000e220000000a00 */
[----:B------:R-:W-:Y:S02]  /*2410*/  LOP3.LUT P5, RZ, R30, 0x4000, RZ, 0xc0, !PT ;  /* 0x000040001eff7812 */ /* 0x000fe400078ac0ff */
[----:B------:R-:W-:Y:S02]  /*2420*/  MOV R62, RZ ;  /* 0x000000ff003e7202 */ /* 0x000fe40000000f00 */
[----:B------:R-:W-:-:S09]  /*2430*/  @P0 IADD3 R41, R105, R41, RZ ;  /* 0x0000002969290210 */ /* 0x000fd20007ffe0ff */
[----:B------:R1:W2:Y:S01]  /*2440*/  @P5 LDG.E R62, desc[UR8][R100.64] ;  /* 0x00000008643e5981 */ /* 0x0002a2000c1e1900 */
[----:B0-----:R-:W-:-:S04]  /*2450*/  @P0 LEA R40, P5, R104, R36, 0x1 ;  /* 0x0000002468280211 */ /* 0x001fc800078a08ff */
[----:B------:R-:W-:Y:S02]  /*2460*/  @P0 LEA.HI.X R41, R104, R37, R41, 0x1, P5 ;  /* 0x0000002568290211 */ /* 0x000fe400028f0c29 */
[----:B------:R-:W-:Y:S02]  /*2470*/  ISETP.NE.AND P0, PT, R64, RZ, PT ;  /* 0x000000ff4000720c */ /* 0x000fe40003f05270 */
[----:B------:R-:W-:-:S11]  /*2480*/  MOV R64, RZ ;  /* 0x000000ff00407202 */ /* 0x000fd60000000f00 */
[----:B------:R-:W2:Y:S01]  /*2490*/  @P0 LDG.E R64, desc[UR8][R42.64] ;  /* 0x000000082a400981 */ /* 0x000ea2000c1e1900 */
[----:B------:R-:W-:-:S13]  /*24a0*/  ISETP.NE.AND P0, PT, R66, RZ, PT ;  /* 0x000000ff4200720c */ /* 0x000fda0003f05270 */
[----:B------:R-:W0:Y:S01]  /*24b0*/  @P0 LDC.64 R36, c[0x0][0x270] ;  /* 0x00009c00ff240b82 */ /* 0x000e220000000a00 */
[----:B------:R-:W-:-:S04]  /*24c0*/  IADD3 R99, R2, 0xd0, RZ ;  /* 0x000000d002637810 */ /* 0x000fc80007ffe0ff */
[----:B-1----:R-:W-:Y:S02]  /*24d0*/  SHF.R.S32.HI R101, RZ, 0x1f, R99 ;  /* 0x0000001fff657819 */ /* 0x002fe40000011463 */
[----:B------:R-:W-:Y:S02]  /*24e0*/  @P0 MOV R100, R88 ;  /* 0x0000005800640202 */ /* 0x000fe40000000f00 */
[----:B------:R-:W-:Y:S02]  /*24f0*/  LOP3.LUT P5, RZ, R30, 0x1000, RZ, 0xc0, !PT ;  /* 0x000010001eff7812 */ /* 0x000fe400078ac0ff */
[----:B------:R-:W-:-:S11]  /*2500*/  MOV R66, RZ ;  /* 0x000000ff00427202 */ /* 0x000fd60000000f00 */
[----:B------:R1:W2:Y:S01]  /*2510*/  @P5 LDG.E R66, desc[UR8][R68.64] ;  /* 0x0000000844425981 */ /* 0x0002a2000c1e1900 */
[----:B0-----:R-:W-:Y:S01]  /*2520*/  @P0 IMAD R102, R101, R36, RZ ;  /* 0x0000002465660224 */ /* 0x001fe200078e02ff */
[----:B------:R-:W-:-:S03]  /*2530*/  @P0 MOV R101, R91 ;  /* 0x0000005b00650202 */ /* 0x000fc60000000f00 */
[----:B------:R-:W-:-:S04]  /*2540*/  @P0 IMAD.WIDE.U32 R100, R99, R36, R100 ;  /* 0x0000002463640225 */ /* 0x000fc800078e0064 */
[----:B------:R-:W-:Y:S02]  /*2550*/  @P0 IMAD R99, R99, R37, R102 ;  /* 0x0000002563630224 */ /* 0x000fe400078e0266 */
[----:B------:R-:W0:Y:S01]  /*2560*/  @P0 LDC.64 R36, c[0x0][0x220] ;  /* 0x00008800ff240b82 */ /* 0x000e220000000a00 */
[----:B-1----:R-:W-:-:S06]  /*2570*/  CS2R R68, SRZ ;  /* 0x0000000000447805 */ /* 0x002fcc000001ff00 */
[----:B------:R1:W2:Y:S01]  /*2580*/  @P1 LDG.E R68, desc[UR8][R96.64] ;  /* 0x0000000860441981 */ /* 0x0002a2000c1e1900 */
[----:B------:R-:W-:Y:S02]  /*2590*/  ISETP.NE.AND P1, PT, R70, RZ, PT ;  /* 0x000000ff4600720c */ /* 0x000fe40003f25270 */
[----:B------:R-:W-:Y:S02]  /*25a0*/  @P0 IADD3 R43, R101, R99, RZ ;  /* 0x00000063652b0210 */ /* 0x000fe40007ffe0ff */
[----:B0-----:R-:W-:-:S04]  /*25b0*/  @P0 LEA R42, P5, R100, R36, 0x1 ;  /* 0x00000024642a0211 */ /* 0x001fc800078a08ff */
[----:B------:R-:W-:-:S05]  /*25c0*/  @P0 LEA.HI.X R43, R100, R37, R43, 0x1, P5 ;  /* 0x00000025642b0211 */ /* 0x000fca00028f0c2b */
[----:B------:R-:W0:Y:S01]  /*25d0*/  @P1 LDC.64 R36, c[0x0][0x270] ;  /* 0x00009c00ff241b82 */ /* 0x000e220000000a00 */
[----:B------:R-:W-:-:S04]  /*25e0*/  IADD3 R99, R2, 0xd8, RZ ;  /* 0x000000d802637810 */ /* 0x000fc80007ffe0ff */
[----:B------:R-:W-:Y:S02]  /*25f0*/  SHF.R.S32.HI R101, RZ, 0x1f, R99 ;  /* 0x0000001fff657819 */ /* 0x000fe40000011463 */
[----:B------:R-:W-:-:S03]  /*2600*/  @P1 MOV R100, R88 ;  /* 0x0000005800641202 */ /* 0x000fc60000000f00 */
[----:B0-----:R-:W-:Y:S01]  /*2610*/  @P1 IMAD R70, R101, R36, RZ ;  /* 0x0000002465461224 */ /* 0x001fe200078e02ff */
[----:B------:R-:W-:-:S03]  /*2620*/  @P1 MOV R101, R91 ;  /* 0x0000005b00651202 */ /* 0x000fc60000000f00 */
[----:B------:R-:W-:-:S04]  /*2630*/  @P1 IMAD.WIDE.U32 R100, R99, R36, R100 ;  /* 0x0000002463641225 */ /* 0x000fc800078e0064 */
[----:B------:R-:W-:Y:S02]  /*2640*/  @P1 IMAD R99, R99, R37, R70 ;  /* 0x0000002563631224 */ /* 0x000fe400078e0246 */
[----:B------:R-:W1:Y:S01]  /*2650*/  @P1 LDC.64 R36, c[0x0][0x220] ;  /* 0x00008800ff241b82 */ /* 0x000e620000000a00 */
[----:B------:R-:W-:Y:S02]  /*2660*/  LOP3.LUT P5, RZ, R30, 0x400, RZ, 0xc0, !PT ;  /* 0x000004001eff7812 */ /* 0x000fe400078ac0ff */
[----:B------:R-:W-:-:S11]  /*2670*/  @P1 IADD3 R70, R101, R99, RZ ;  /* 0x0000006365461210 */ /* 0x000fd60007ffe0ff */
[----:B------:R0:W2:Y:S01]  /*2680*/  @P5 LDG.E R69, desc[UR8][R72.64] ;  /* 0x0000000848455981 */ /* 0x0000a2000c1e1900 */
[----:B-1----:R-:W-:-:S04]  /*2690*/  @P1 LEA R96, P5, R100, R36, 0x1 ;  /* 0x0000002464601211 */ /* 0x002fc800078a08ff */
[----:B------:R-:W-:Y:S02]  /*26a0*/  @P1 LEA.HI.X R97, R100, R37, R70, 0x1, P5 ;  /* 0x0000002564611211 */ /* 0x000fe400028f0c46 */
[----:B------:R-:W-:-:S06]  /*26b0*/  MOV R70, RZ ;  /* 0x000000ff00467202 */ /* 0x000fcc0000000f00 */
[----:B------:R1:W2:Y:S01]  /*26c0*/  @P2 LDG.E R70, desc[UR8][R92.64] ;  /* 0x000000085c462981 */ /* 0x0002a2000c1e1900 */
[----:B------:R-:W-:-:S13]  /*26d0*/  ISETP.NE.AND P2, PT, R98, RZ, PT ;  /* 0x000000ff6200720c */ /* 0x000fda0003f45270 */
[----:B------:R-:W3:Y:S01]  /*26e0*/  @P2 LDC.64 R36, c[0x0][0x270] ;  /* 0x00009c00ff242b82 */ /* 0x000ee20000000a00 */
[----:B0-----:R-:W-:-:S04]  /*26f0*/  IADD3 R73, R2, 0xe0, RZ ;  /* 0x000000e002497810 */ /* 0x001fc80007ffe0ff */
[----:B------:R-:W-:Y:S02]  /*2700*/  SHF.R.S32.HI R99, RZ, 0x1f, R73 ;  /* 0x0000001fff637819 */ /* 0x000fe40000011449 */
[----:B------:R-:W-:-:S03]  /*2710*/  @P2 MOV R98, R88 ;  /* 0x0000005800622202 */ /* 0x000fc60000000f00 */
[----:B---3--:R-:W-:Y:S01]  /*2720*/  @P2 IMAD R100, R99, R36, RZ ;  /* 0x0000002463642224 */ /* 0x008fe200078e02ff */
[----:B------:R-:W-:-:S03]  /*2730*/  @P2 MOV R99, R91 ;  /* 0x0000005b00632202 */ /* 0x000fc60000000f00 */
[----:B------:R-:W-:-:S04]  /*2740*/  @P2 IMAD.WIDE.U32 R98, R73, R36, R98 ;  /* 0x0000002449622225 */ /* 0x000fc800078e0062 */
[----:B------:R-:W-:Y:S02]  /*2750*/  @P2 IMAD R73, R73, R37, R100 ;  /* 0x0000002549492224 */ /* 0x000fe400078e0264 */
[----:B------:R-:W1:Y:S01]  /*2760*/  @P2 LDC.64 R36, c[0x0][0x220] ;  /* 0x00008800ff242b82 */ /* 0x000e620000000a00 */
[----:B------:R-:W-:Y:S02]  /*2770*/  LOP3.LUT P5, RZ, R30, 0x100, RZ, 0xc0, !PT ;  /* 0x000001001eff7812 */ /* 0x000fe400078ac0ff */
[----:B------:R-:W-:Y:S02]  /*2780*/  MOV R72, RZ ;  /* 0x000000ff00487202 */ /* 0x000fe40000000f00 */
[----:B------:R-:W-:-:S09]  /*2790*/  @P2 IADD3 R73, R99, R73, RZ ;  /* 0x0000004963492210 */ /* 0x000fd20007ffe0ff */
[----:B------:R0:W3:Y:S01]  /*27a0*/  @P5 LDG.E R72, desc[UR8][R74.64] ;  /* 0x000000084a485981 */ /* 0x0000e2000c1e1900 */
[----:B-1----:R-:W-:-:S04]  /*27b0*/  @P2 LEA R92, P5, R98, R36, 0x1 ;  /* 0x00000024625c2211 */ /* 0x002fc800078a08ff */
[----:B------:R-:W-:Y:S02]  /*27c0*/  @P2 LEA.HI.X R93, R98, R37, R73, 0x1, P5 ;  /* 0x00000025625d2211 */ /* 0x000fe400028f0c49 */
[----:B------:R-:W-:-:S06]  /*27d0*/  MOV R73, RZ ;  /* 0x000000ff00497202 */ /* 0x000fcc0000000f00 */
[----:B------:R-:W3:Y:S01]  /*27e0*/  @P3 LDG.E R73, desc[UR8][R86.64] ;  /* 0x0000000856493981 */ /* 0x000ee2000c1e1900 */
[----:B------:R-:W-:-:S13]  /*27f0*/  ISETP.NE.AND P3, PT, R95, RZ, PT ;  /* 0x000000ff5f00720c */ /* 0x000fda0003f65270 */
[----:B------:R-:W1:Y:S01]  /*2800*/  @P3 LDC.64 R36, c[0x0][0x270] ;  /* 0x00009c00ff243b82 */ /* 0x000e620000000a00 */
[----:B0-----:R-:W-:-:S04]  /*2810*/  IADD3 R75, R2, 0xe8, RZ ;  /* 0x000000e8024b7810 */ /* 0x001fc80007ffe0ff */
[----:B------:R-:W-:Y:S02]  /*2820*/  SHF.R.S32.HI R95, RZ, 0x1f, R75 ;  /* 0x0000001fff5f7819 */ /* 0x000fe4000001144b */
[----:B------:R-:W-:Y:S02]  /*2830*/  @P3 MOV R100, R88 ;  /* 0x0000005800643202 */ /* 0x000fe40000000f00 */
[----:B------:R-:W-:Y:S01]  /*2840*/  @P3 MOV R101, R91 ;  /* 0x0000005b00653202 */ /* 0x000fe20000000f00 */
[-C--:B-1----:R-:W-:Y:S02]  /*2850*/  @P3 IMAD R98, R95, R36.reuse, RZ ;  /* 0x000000245f623224 */ /* 0x082fe400078e02ff */
[----:B------:R-:W-:-:S04]  /*2860*/  @P3 IMAD.WIDE.U32 R100, R75, R36, R100 ;  /* 0x000000244b643225 */ /* 0x000fc800078e0064 */
[----:B------:R-:W-:Y:S02]  /*2870*/  @P3 IMAD R75, R75, R37, R98 ;  /* 0x000000254b4b3224 */ /* 0x000fe400078e0262 */
[----:B------:R-:W0:Y:S01]  /*2880*/  @P3 LDC.64 R36, c[0x0][0x220] ;  /* 0x00008800ff243b82 */ /* 0x000e220000000a00 */
[----:B------:R-:W-:Y:S02]  /*2890*/  LOP3.LUT P5, RZ, R30, 0x40, RZ, 0xc0, !PT ;  /* 0x000000401eff7812 */ /* 0x000fe400078ac0ff */
[----:B------:R-:W-:Y:S02]  /*28a0*/  MOV R74, RZ ;  /* 0x000000ff004a7202 */ /* 0x000fe40000000f00 */
[----:B------:R-:W-:-:S09]  /*28b0*/  @P3 IADD3 R75, R101, R75, RZ ;  /* 0x0000004b654b3210 */ /* 0x000fd20007ffe0ff */
[----:B------:R1:W3:Y:S01]  /*28c0*/  @P5 LDG.E R74, desc[UR8][R76.64] ;  /* 0x000000084c4a5981 */ /* 0x0002e2000c1e1900 */
[----:B0-----:R-:W-:-:S04]  /*28d0*/  @P3 LEA R98, P5, R100, R36, 0x1 ;  /* 0x0000002464623211 */ /* 0x001fc800078a08ff */
[----:B------:R-:W-:Y:S02]  /*28e0*/  @P3 LEA.HI.X R99, R100, R37, R75, 0x1, P5 ;  /* 0x0000002564633211 */ /* 0x000fe400028f0c4b */
[----:B------:R-:W-:-:S06]  /*28f0*/  MOV R75, RZ ;  /* 0x000000ff004b7202 */ /* 0x000fcc0000000f00 */
[----:B------:R-:W3:Y:S01]  /*2900*/  @P4 LDG.E R75, desc[UR8][R84.64] ;  /* 0x00000008544b4981 */ /* 0x000ee2000c1e1900 */
[----:B------:R-:W-:-:S13]  /*2910*/  ISETP.NE.AND P4, PT, R94, RZ, PT ;  /* 0x000000ff5e00720c */ /* 0x000fda0003f85270 */
[----:B------:R-:W0:Y:S01]  /*2920*/  @P4 LDC.64 R36, c[0x0][0x270] ;  /* 0x00009c00ff244b82 */ /* 0x000e220000000a00 */
[----:B-1----:R-:W-:-:S04]  /*2930*/  IADD3 R77, R2, 0xf0, RZ ;  /* 0x000000f0024d7810 */ /* 0x002fc80007ffe0ff */
[----:B------:R-:W-:Y:S02]  /*2940*/  SHF.R.S32.HI R87, RZ, 0x1f, R77 ;  /* 0x0000001fff577819 */ /* 0x000fe4000001144d */
[----:B------:R-:W-:-:S03]  /*2950*/  @P4 MOV R86, R88 ;  /* 0x0000005800564202 */ /* 0x000fc60000000f00 */
[----:B0-----:R-:W-:Y:S01]  /*2960*/  @P4 IMAD R94, R87, R36, RZ ;  /* 0x00000024575e4224 */ /* 0x001fe200078e02ff */
[----:B------:R-:W-:-:S03]  /*2970*/  @P4 MOV R87, R91 ;  /* 0x0000005b00574202 */ /* 0x000fc60000000f00 */
        /* <DEDUP_REMOVED lines=9> */
[----:B------:R-:W-:Y:S02]  /*2a10*/  LOP3.LUT P5, RZ, R30, 0x8, RZ, 0xc0, !PT ;  /* 0x000000081eff7812 */ /* 0x000fe400078ac0ff */
[----:B-1----:R-:W-:Y:S02]  /*2a20*/  CS2R R78, SRZ ;  /* 0x00000000004e7805 */ /* 0x002fe4000001ff00 */
[----:B------:R-:W-:-:S04]  /*2a30*/  IADD3 R85, R2, 0xf8, RZ ;  /* 0x000000f802557810 */ /* 0x000fc80007ffe0ff */
[----:B------:R-:W-:Y:S01]  /*2a40*/  SHF.R.S32.HI R77, RZ, 0x1f, R85 ;  /* 0x0000001fff4d7819 */ /* 0x000fe20000011455 */
[----:B------:R-:W3:Y:S04]  /*2a50*/  @P6 LDG.E R79, desc[UR8][R80.64] ;  /* 0x00000008504f6981 */ /* 0x000ee8000c1e1900 */
[----:B------:R0:W3:Y:S01]  /*2a60*/  @P5 LDG.E R78, desc[UR8][R82.64] ;  /* 0x00000008524e5981 */ /* 0x0000e2000c1e1900 */
[----:B------:R-:W-:-:S04]  /*2a70*/  ISETP.GE.U32.AND P5, PT, R85, UR12, PT ;  /* 0x0000000c55007c0c */ /* 0x000fc8000bfa6070 */
[----:B------:R-:W-:-:S04]  /*2a80*/  ISETP.GE.AND.EX P5, PT, R77, UR13, PT, P5 ;  /* 0x0000000d4d007c0c */ /* 0x000fc8000bfa6350 */
[----:B------:R-:W-:-:S13]  /*2a90*/  ISETP.GT.U32.OR P5, PT, R0, 0x1df, P5 ;  /* 0x000001df0000780c */ /* 0x000fda0002fa4470 */
[----:B------:R-:W1:Y:S01]  /*2aa0*/  @!P5 LDC.64 R36, c[0x0][0x270] ;  /* 0x00009c00ff24db82 */ /* 0x000e620000000a00 */
[----:B0-----:R-:W-:Y:S02]  /*2ab0*/  @!P5 MOV R82, R88 ;  /* 0x000000580052d202 */ /* 0x001fe40000000f00 */
[----:B------:R-:W-:-:S03]  /*2ac0*/  @!P5 MOV R83, R91 ;  /* 0x0000005b0053d202 */ /* 0x000fc60000000f00 */
[----:B-1----:R-:W-:-:S04]  /*2ad0*/  @!P5 IMAD.WIDE.U32 R82, R85, R36, R82 ;  /* 0x000000245552d225 */ /* 0x002fc800078e0052 */
[----:B------:R-:W-:-:S04]  /*2ae0*/  @!P5 IMAD R36, R77, R36, RZ ;  /* 0x000000244d24d224 */ /* 0x000fc800078e02ff */
[----:B------:R-:W-:Y:S02]  /*2af0*/  @!P5 IMAD R81, R85, R37, R36 ;  /* 0x000000255551d224 */ /* 0x000fe400078e0224 */
[----:B------:R-:W0:Y:S03]  /*2b00*/  @!P5 LDC.64 R36, c[0x0][0x220] ;  /* 0x00008800ff24db82 */ /* 0x000e260000000a00 */
[----:B------:R-:W-:Y:S02]  /*2b10*/  @!P5 IADD3 R80, R83, R81, RZ ;  /* 0x000000515350d210 */ /* 0x000fe40007ffe0ff */
[----:B------:R-:W-:Y:S02]  /*2b20*/  CS2R R86, SRZ ;  /* 0x0000000000567805 */ /* 0x000fe4000001ff00 */
[----:B------:R-:W-:-:S04]  /*2b30*/  CS2R R84, SRZ ;  /* 0x0000000000547805 */ /* 0x000fc8000001ff00 */
[----:B------:R-:W3:Y:S04]  /*2b40*/  @P0 LDG.E R86, desc[UR8][R42.64] ;  /* 0x000000082a560981 */ /* 0x000ee8000c1e1900 */
[----:B------:R-:W3:Y:S01]  /*2b50*/  @P2 LDG.E R84, desc[UR8][R92.64] ;  /* 0x000000085c542981 */ /* 0x000ee2000c1e1900 */
[----:B0-----:R-:W-:-:S04]  /*2b60*/  @!P5 LEA R36, P6, R82, R36, 0x1 ;  /* 0x000000245224d211 */ /* 0x001fc800078c08ff */
[----:B------:R-:W-:Y:S02]  /*2b70*/  @!P5 LEA.HI.X R37, R82, R37, R80, 0x1, P6 ;  /* 0x000000255225d211 */ /* 0x000fe400030f0c50 */
[----:B------:R-:W-:-:S13]  /*2b80*/  LOP3.LUT P6, RZ, R30, 0x4000000, RZ, 0xc0, !PT ;  /* 0x040000001eff7812 */ /* 0x000fda00078cc0ff */
[----:B------:R0:W5:Y:S01]  /*2b90*/  @P6 LDG.E R87, desc[UR8][R38.64] ;  /* 0x0000000826576981 */ /* 0x000162000c1e1900 */
[----:B------:R-:W-:-:S06]  /*2ba0*/  CS2R R80, SRZ ;  /* 0x0000000000507805 */ /* 0x000fcc000001ff00 */
[----:B------:R5:W3:Y:S01]  /*2bb0*/  @!P5 LDG.E R81, desc[UR8][R36.64] ;  /* 0x000000082451d981 */ /* 0x000ae2000c1e1900 */
[----:B------:R-:W-:Y:S02]  /*2bc0*/  LOP3.LUT P5, RZ, R30, 0x1, RZ, 0xc0, !PT ;  /* 0x000000011eff7812 */ /* 0x000fe400078ac0ff */
[----:B------:R-:W-:Y:S01]  /*2bd0*/  CS2R R82, SRZ ;  /* 0x0000000000527805 */ /* 0x000fe2000001ff00 */
[----:B------:R-:W3:Y:S05]  /*2be0*/  @P3 LDG.E R80, desc[UR8][R98.64] ;  /* 0x0000000862503981 */ /* 0x000eea000c1e1900 */
[----:B------:R-:W3:Y:S04]  /*2bf0*/  @P1 LDG.E R83, desc[UR8][R96.64] ;  /* 0x0000000860531981 */ /* 0x000ee8000c1e1900 */
[----:B------:R-:W3:Y:S04]  /*2c00*/  @P4 LDG.E R82, desc[UR8][R94.64] ;  /* 0x000000085e524981 */ /* 0x000ee8000c1e1900 */
[----:B------:R1:W3:Y:S01]  /*2c10*/  @P5 LDG.E R85, desc[UR8][R40.64] ;  /* 0x0000000828555981 */ /* 0x0002e2000c1e1900 */
[----:B0-----:R-:W-:-:S05]  /*2c20*/  HADD2.F32 R39, -RZ, R32.H1_H1 ;  /* 0x30000020ff277230 */ /* 0x001fca0000004100 */
[----:B------:R-:W-:Y:S01]  /*2c30*/  FMUL.FTZ R43, R39, R39 ;  /* 0x00000027272b7220 */ /* 0x000fe20000410000 */
[--C-:B-----5:R-:W-:Y:S02]  /*2c40*/  HADD2.F32 R37, -RZ, R87.reuse.H1_H1 ;  /* 0x30000057ff257230 */ /* 0x120fe40000004100 */
[----:B------:R-:W-:-:S03]  /*2c50*/  HADD2.F32 R36, -RZ, R87.H0_H0 ;  /* 0x20000057ff247230 */ /* 0x000fc60000004100 */
[----:B-1----:R-:W-:Y:S02]  /*2c60*/  FMUL.FTZ R41, R37, R37 ;  /* 0x0000002525297220 */ /* 0x002fe40000410000 */
[C---:B------:R-:W-:Y:S02]  /*2c70*/  FADD.FTZ R37, R36.reuse, R37 ;  /* 0x0000002524257221 */ /* 0x040fe40000010000 */
[----:B------:R-:W-:Y:S01]  /*2c80*/  FFMA.FTZ R41, R36, R36, R41 ;  /* 0x0000002424297223 */ /* 0x000fe20000010029 */
[----:B------:R-:W-:Y:S02]  /*2c90*/  HADD2.F32 R36, -RZ, R32.H0_H0 ;  /* 0x20000020ff247230 */ /* 0x000fe40000004100 */
[----:B------:R-:W-:Y:S01]  /*2ca0*/  FADD.FTZ R37, RZ, R37 ;  /* 0x00000025ff257221 */ /* 0x000fe20000010000 */
[----:B------:R-:W-:Y:S02]  /*2cb0*/  FADD.FTZ R41, RZ, R41 ;  /* 0x00000029ff297221 */ /* 0x000fe40000010000 */
[C---:B------:R-:W-:Y:S01]  /*2cc0*/  FADD.FTZ R38, R36.reuse, R39 ;  /* 0x0000002724267221 */ /* 0x040fe20000010000 */
[----:B------:R-:W-:Y:S01]  /*2cd0*/  FFMA.FTZ R36, R36, R36, R43 ;  /* 0x0000002424247223 */ /* 0x000fe2000001002b */
[----:B------:R-:W-:-:S02]  /*2ce0*/  HADD2.F32 R39, -RZ, R34.H1_H1 ;  /* 0x30000022ff277230 */ /* 0x000fc40000004100 */
[----:B------:R-:W-:Y:S01]  /*2cf0*/  FADD.FTZ R37, R37, R38 ;  /* 0x0000002625257221 */ /* 0x000fe20000010000 */
[----:B------:R-:W-:Y:S02]  /*2d00*/  HADD2.F32 R38, -RZ, R34.H0_H0 ;  /* 0x20000022ff267230 */ /* 0x000fe40000004100 */
[----:B------:R-:W-:Y:S01]  /*2d10*/  FADD.FTZ R36, R41, R36 ;  /* 0x0000002429247221 */ /* 0x000fe20000010000 */
[----:B------:R-:W-:Y:S02]  /*2d20*/  FMUL.FTZ R41, R39, R39 ;  /* 0x0000002727297220 */ /* 0x000fe40000410000 */
[C---:B------:R-:W-:Y:S02]  /*2d30*/  FADD.FTZ R40, R38.reuse, R39 ;  /* 0x0000002726287221 */ /* 0x040fe40000010000 */
[----:B------:R-:W-:Y:S01]  /*2d40*/  FFMA.FTZ R41, R38, R38, R41 ;  /* 0x0000002626297223 */ /* 0x000fe20000010029 */
[--C-:B------:R-:W-:Y:S02]  /*2d50*/  HADD2.F32 R39, -RZ, R44.reuse.H1_H1 ;  /* 0x3000002cff277230 */ /* 0x100fe40000004100 */
[----:B------:R-:W-:-:S02]  /*2d60*/  HADD2.F32 R38, -RZ, R44.H0_H0 ;  /* 0x2000002cff267230 */ /* 0x000fc40000004100 */
[----:B------:R-:W-:Y:S01]  /*2d70*/  FADD.FTZ R36, R36, R41 ;  /* 0x0000002924247221 */ /* 0x000fe20000010000 */
[----:B------:R-:W-:Y:S01]  /*2d80*/  FMUL.FTZ R41, R39, R39 ;  /* 0x0000002727297220 */ /* 0x000fe20000410000 */
[----:B------:R-:W-:Y:S01]  /*2d90*/  FADD.FTZ R37, R37, R40 ;  /* 0x0000002825257221 */ /* 0x000fe20000010000 */
[C---:B------:R-:W-:Y:S01]  /*2da0*/  FADD.FTZ R40, R38.reuse, R39 ;  /* 0x0000002726287221 */ /* 0x040fe20000010000 */
[--C-:B----4-:R-:W-:Y:S02]  /*2db0*/  HADD2.F32 R39, -RZ, R46.reuse.H1_H1 ;  /* 0x3000002eff277230 */ /* 0x110fe40000004100 */
[----:B------:R-:W-:Y:S01]  /*2dc0*/  FFMA.FTZ R41, R38, R38, R41 ;  /* 0x0000002626297223 */ /* 0x000fe20000010029 */
[----:B------:R-:W-:-:S03]  /*2dd0*/  HADD2.F32 R38, -RZ, R46.H0_H0 ;  /* 0x2000002eff267230 */ /* 0x000fc60000004100 */
[----:B------:R-:W-:Y:S01]  /*2de0*/  FADD.FTZ R36, R36, R41 ;  /* 0x0000002924247221 */ /* 0x000fe20000010000 */
[----:B------:R-:W-:Y:S01]  /*2df0*/  FMUL.FTZ R41, R39, R39 ;  /* 0x0000002727297220 */ /* 0x000fe20000410000 */
[----:B------:R-:W-:Y:S01]  /*2e00*/  FADD.FTZ R37, R37, R40 ;  /* 0x0000002825257221 */ /* 0x000fe20000010000 */
[C---:B------:R-:W-:Y:S01]  /*2e10*/  FADD.FTZ R40, R38.reuse, R39 ;  /* 0x0000002726287221 */ /* 0x040fe20000010000 */
[--C-:B------:R-:W-:Y:S02]  /*2e20*/  HADD2.F32 R39, -RZ, R48.reuse.H1_H1 ;  /* 0x30000030ff277230 */ /* 0x100fe40000004100 */
        /* <DEDUP_REMOVED lines=41> */
[--C-:B--2---:R-:W-:Y:S02]  /*30c0*/  HADD2.F32 R39, -RZ, R60.reuse.H1_H1 ;  /* 0x3000003cff277230 */ /* 0x104fe40000004100 */
        /* <DEDUP_REMOVED lines=48> */
[--C-:B---3--:R-:W-:Y:S02]  /*33d0*/  HADD2.F32 R39, -RZ, R72.reuse.H1_H1 ;  /* 0x30000048ff277230 */ /* 0x108fe40000004100 */
        /* <DEDUP_REMOVED lines=85> */
[----:B------:R-:W0:Y:S01]  /*3930*/  S2R R42, SR_LANEID ;  /* 0x00000000002a7919 */ /* 0x000e220000000000 */
[----:B------:R-:W-:Y:S02]  /*3940*/  HADD2.F32 R38, -RZ, R82.H0_H0 ;  /* 0x20000052ff267230 */ /* 0x000fe40000004100 */
[----:B------:R-:W-:Y:S01]  /*3950*/  FADD.FTZ R36, R36, R41 ;  /* 0x0000002924247221 */ /* 0x000fe20000010000 */
[----:B------:R-:W-:Y:S01]  /*3960*/  FMUL.FTZ R41, R39, R39 ;  /* 0x0000002727297220 */ /* 0x000fe20000410000 */
[----:B------:R-:W-:Y:S01]  /*3970*/  FADD.FTZ R37, R37, R40 ;  /* 0x0000002825257221 */ /* 0x000fe20000010000 */
[----:B------:R-:W-:Y:S01]  /*3980*/  FADD.FTZ R40, R38, R39 ;  /* 0x0000002726287221 */ /* 0x000fe20000010000 */
[----:B------:R-:W-:-:S02]  /*3990*/  HADD2.F32 R39, -RZ, R81.H1_H1 ;  /* 0x30000051ff277230 */ /* 0x000fc40000004100 */
[----:B------:R-:W-:Y:S01]  /*39a0*/  FFMA.FTZ R41, R38, R38, R41 ;  /* 0x0000002626297223 */ /* 0x000fe20000010029 */
[----:B------:R-:W-:Y:S02]  /*39b0*/  HADD2.F32 R38, -RZ, R81.H0_H0 ;  /* 0x20000051ff267230 */ /* 0x000fe40000004100 */
[----:B------:R-:W-:Y:S01]  /*39c0*/  FADD.FTZ R37, R37, R40 ;  /* 0x0000002825257221 */ /* 0x000fe20000010000 */
[----:B------:R-:W-:Y:S01]  /*39d0*/  FADD.FTZ R36, R36, R41 ;  /* 0x0000002924247221 */ /* 0x000fe20000010000 */
[----:B------:R-:W-:Y:S01]  /*39e0*/  FMUL.FTZ R41, R39, R39 ;  /* 0x0000002727297220 */ /* 0x000fe20000410000 */
[----:B------:R-:W-:-:S03]  /*39f0*/  FADD.FTZ R40, R38, R39 ;  /* 0x0000002726287221 */ /* 0x000fc60000010000 */
[----:B------:R-:W-:Y:S01]  /*3a00*/  FFMA.FTZ R41, R38, R38, R41 ;  /* 0x0000002626297223 */ /* 0x000fe20000010029 */
[----:B------:R-:W-:-:S03]  /*3a10*/  FADD.FTZ R40, R37, R40 ;  /* 0x0000002825287221 */ /* 0x000fc60000010000 */
[----:B------:R-:W-:Y:S02]  /*3a20*/  FADD.FTZ R41, R36, R41 ;  /* 0x0000002924297221 */ /* 0x000fe40000010000 */
        /* <DEDUP_REMOVED lines=25> */
[----:B--2---:R-:W-:-:S10]  /*3bc0*/  ULEA UR5, UR6, UR5, 0x18 ;  /* 0x0000000506057291 */ /* 0x004fd4000f8ec03f */
[----:B0-----:R-:W-:Y:S01]  /*3bd0*/  @!P5 FADD.FTZ R40, R40, R37 ;  /* 0x000000252828d221 */ /* 0x001fe20000010000 */
[----:B------:R-:W-:Y:S01]  /*3be0*/  SHF.R.S32.HI R37, RZ, 0x1f, R0 ;  /* 0x0000001fff257819 */ /* 0x000fe20000011400 */
[----:B-1----:R-:W-:-:S03]  /*3bf0*/  @!P5 FADD.FTZ R41, R41, R36 ;  /* 0x000000242929d221 */ /* 0x002fc60000010000 */
[----:B------:R-:W-:Y:S02]  /*3c00*/  LEA.HI R37, R37, R0, RZ, 0x5 ;  /* 0x0000000025257211 */ /* 0x000fe400078f28ff */
[----:B------:R-:W-:Y:S02]  /*3c10*/  ISETP.NE.AND P5, PT, R42, RZ, PT ;  /* 0x000000ff2a00720c */ /* 0x000fe40003fa5270 */
[----:B------:R-:W-:-:S04]  /*3c20*/  SHF.R.S32.HI R37, RZ, 0x5, R37 ;  /* 0x00000005ff257819 */ /* 0x000fc80000011425 */
[----:B------:R-:W-:-:S07]  /*3c30*/  LEA R37, R37, UR5, 0x3 ;  /* 0x0000000525257c11 */ /* 0x000fce000f8e18ff */
[----:B------:R0:W-:Y:S01]  /*3c40*/  @!P5 STS.64 [R37+0x10], R40 ;  /* 0x000010282500d388 */ /* 0x0001e20000000a00 */
[----:B------:R-:W-:Y:S01]  /*3c50*/  BAR.SYNC.DEFER_BLOCKING 0x0 ;  /* 0x0000000000007b1d */ /* 0x000fe20000010000 */
[----:B------:R-:W-:-:S05]  /*3c60*/  ISETP.NE.AND P5, PT, R0, RZ, PT ;  /* 0x000000ff0000720c */ /* 0x000fca0003fa5270 */
[----:B------:R-:W-:Y:S08]  /*3c70*/  BSSY B0, `(.L_x_4337) ;  /* 0x0000029000007945 */ /* 0x000ff00003800000 */
[----:B0-----:R-:W-:Y:S05]  /*3c80*/  @P5 BRA `(.L_x_4338) ;  /* 0x00000000009c5947 */ /* 0x001fea0003800000 */
[----:B------:R-:W0:Y:S01]  /*3c90*/  S2UR UR6, SR_CgaCtaId ;  /* 0x00000000000679c3 */ /* 0x000e220000008800 */
[----:B------:R-:W-:Y:S02]  /*3ca0*/  UMOV UR5, 0x400 ;  /* 0x0000040000057882 */ /* 0x000fe40000000000 */
[----:B0-----:R-:W-:-:S09]  /*3cb0*/  ULEA UR5, UR6, UR5, 0x18 ;  /* 0x0000000506057291 */ /* 0x001fd2000f8ec03f */
[----:B------:R-:W0:Y:S04]  /*3cc0*/  LDS.64 R42, [UR5+0x18] ;  /* 0x00001805ff2a7984 */ /* 0x000e280008000a00 */
[----:B------:R-:W1:Y:S01]  /*3cd0*/  LDS.128 R36, [UR5+0x20] ;  /* 0x00002005ff247984 */ /* 0x000e620008000c00 */
[----:B0-----:R-:W-:Y:S01]  /*3ce0*/  FADD.FTZ R93, R40, R42 ;  /* 0x0000002a285d7221 */ /* 0x001fe20000010000 */
[----:B------:R-:W-:-:S03]  /*3cf0*/  FADD.FTZ R40, R41, R43 ;  /* 0x0000002b29287221 */ /* 0x000fc60000010000 */
[----:B-1----:R-:W-:Y:S01]  /*3d00*/  FADD.FTZ R93, R93, R36 ;  /* 0x000000245d5d7221 */ /* 0x002fe20000010000 */
[----:B------:R-:W-:Y:S02]  /*3d10*/  FADD.FTZ R36, R40, R37 ;  /* 0x0000002528247221 */ /* 0x000fe40000010000 */
[----:B------:R-:W0:Y:S01]  /*3d20*/  LDS.128 R40, [UR5+0x30] ;  /* 0x00003005ff287984 */ /* 0x000e220008000c00 */
[----:B------:R-:W-:Y:S01]  /*3d30*/  FADD.FTZ R93, R93, R38 ;  /* 0x000000265d5d7221 */ /* 0x000fe20000010000 */
[----:B------:R-:W-:-:S03]  /*3d40*/  FADD.FTZ R36, R36, R39 ;  /* 0x0000002724247221 */ /* 0x000fc60000010000 */
[----:B0-----:R-:W-:Y:S01]  /*3d50*/  FADD.FTZ R93, R93, R40 ;  /* 0x000000285d5d7221 */ /* 0x001fe20000010000 */
        /* <DEDUP_REMOVED lines=15> */
[----:B------:R-:W-:-:S03]  /*3e50*/  FADD.FTZ R40, R40, R37 ;  /* 0x0000002528287221 */ /* 0x000fc60000010000 */
[----:B------:R-:W-:Y:S01]  /*3e60*/  FADD.FTZ R93, R93, R38 ;  /* 0x000000265d5d7221 */ /* 0x000fe20000010000 */
[----:B------:R-:W-:Y:S02]  /*3e70*/  FADD.FTZ R42, R40, R39 ;  /* 0x00000027282a7221 */ /* 0x000fe40000010000 */
[----:B------:R-:W0:Y:S04]  /*3e80*/  LDS.128 R36, [UR5+0x70] ;  /* 0x00007005ff247984 */ /* 0x000e280008000c00 */
[----:B------:R-:W1:Y:S01]  /*3e90*/  LDS.64 R40, [UR5+0x80] ;  /* 0x00008005ff287984 */ /* 0x000e620008000a00 */
[----:B0-----:R-:W-:Y:S01]  /*3ea0*/  FADD.FTZ R93, R93, R36 ;  /* 0x000000245d5d7221 */ /* 0x001fe20000010000 */
[----:B------:R-:W-:-:S03]  /*3eb0*/  FADD.FTZ R42, R42, R37 ;  /* 0x000000252a2a7221 */ /* 0x000fc60000010000 */
[----:B------:R-:W-:Y:S01]  /*3ec0*/  FADD.FTZ R93, R93, R38 ;  /* 0x000000265d5d7221 */ /* 0x000fe20000010000 */
[----:B------:R-:W-:-:S03]  /*3ed0*/  FADD.FTZ R42, R42, R39 ;  /* 0x000000272a2a7221 */ /* 0x000fc60000010000 */
[----:B-1----:R-:W-:Y:S01]  /*3ee0*/  FADD.FTZ R40, R93, R40 ;  /* 0x000000285d287221 */ /* 0x002fe20000010000 */
[----:B------:R-:W-:-:S07]  /*3ef0*/  FADD.FTZ R41, R42, R41 ;  /* 0x000000292a297221 */ /* 0x000fce0000010000 */
.L_x_4338:
[----:B------:R-:W-:Y:S05]  /*3f00*/  BSYNC B0 ;  /* 0x0000000000007941 */ /* 0x000fea0003800000 */
.L_x_4337:
[----:B------:R-:W0:Y:S02]  /*3f10*/  LDC R42, c[0x0][0xc] ;  /* 0x00000300ff2a7b82 */ /* 0x000e240000000800 */
[----:B0-----:R-:W-:-:S13]  /*3f20*/  ISETP.GE.U32.AND P6, PT, R42, 0x2, PT ;  /* 0x000000022a00780c */ /* 0x001fda0003fc6070 */
[----:B------:R-:W-:Y:S05]  /*3f30*/  @!P6 BRA `(.L_x_4339) ;  /* 0x000000080070e947 */ /* 0x000fea0003800000 */
[----:B------:R-:W-:Y:S05]  /*3f40*/  @P5 BRA `(.L_x_4340) ;  /* 0x0000000000745947 */ /* 0x000fea0003800000 */
[----:B------:R-:W0:Y:S01]  /*3f50*/  S2R R92, SR_CTAID.Y ;  /* 0x00000000005c7919 */ /* 0x000e220000002600 */
[----:B------:R-:W1:Y:S01]  /*3f60*/  LDC R93, c[0x0][0x10] ;  /* 0x00000400ff5d7b82 */ /* 0x000e620000000800 */
[C---:B------:R-:W-:Y:S02]  /*3f70*/  LOP3.LUT R38, R26.reuse, 0x1, RZ, 0xc0, !PT ;  /* 0x000000011a267812 */ /* 0x040fe400078ec0ff */
[----:B------:R-:W-:Y:S02]  /*3f80*/  LOP3.LUT P6, RZ, R26, 0x2, RZ, 0xc0, !PT ;  /* 0x000000021aff7812 */ /* 0x000fe400078cc0ff */
[----:B------:R-:W-:Y:S02]  /*3f90*/  MOV R95, 0xffffffff ;  /* 0xffffffff005f7802 */ /* 0x000fe40000000f00 */
[----:B------:R-:W-:Y:S01]  /*3fa0*/  SEL R97, R42, RZ, !P6 ;  /* 0x000000ff2a617207 */ /* 0x000fe20007000000 */
[----:B------:R-:W2:Y:S01]  /*3fb0*/  LDC.64 R36, c[0x0][0x248] ;  /* 0x00009200ff247b82 */ /* 0x000ea20000000a00 */
[----:B------:R-:W-:Y:S01]  /*3fc0*/  SEL R95, R95, 0x1, P6 ;  /* 0x000000015f5f7807 */ /* 0x000fe20003000000 */
[----:B-1----:R-:W-:-:S05]  /*3fd0*/  IMAD R39, R38, R93, RZ ;  /* 0x0000005d26277224 */ /* 0x002fca00078e02ff */
[C---:B0-----:R-:W-:Y:S01]  /*3fe0*/  IADD3 R43, R39.reuse, R92, RZ ;  /* 0x0000005c272b7210 */ /* 0x041fe20007ffe0ff */
[----:B------:R-:W-:Y:S02]  /*3ff0*/  IMAD R39, R39, R42, RZ ;  /* 0x0000002a27277224 */ /* 0x000fe400078e02ff */
[----:B------:R-:W-:-:S03]  /*4000*/  IMAD R93, R93, UR7, R92 ;  /* 0x000000075d5d7c24 */ /* 0x000fc6000f8e025c */
[----:B------:R-:W-:-:S05]  /*4010*/  SHF.L.U32 R39, R39, 0x1, RZ ;  /* 0x0000000127277819 */ /* 0x000fca00000006ff */
[----:B--2---:R-:W-:-:S04]  /*4020*/  IMAD.WIDE R36, R39, 0x4, R36 ;  /* 0x0000000427247825 */ /* 0x004fc800078e0224 */
[----:B------:R-:W-:Y:S02]  /*4030*/  IMAD.WIDE.U32 R38, R93, 0x8, R36 ;  /* 0x000000085d267825 */ /* 0x000fe400078e0024 */
[----:B------:R-:W0:Y:S01]  /*4040*/  LDC.64 R36, c[0x0][0x240] ;  /* 0x00009000ff247b82 */ /* 0x000e220000000a00 */
[----:B------:R-:W-:Y:S02]  /*4050*/  ISETP.NE.AND P6, PT, R97, -0x1, PT ;  /* 0xffffffff6100780c */ /* 0x000fe40003fc5270 */
[----:B------:R1:W-:Y:S01]  /*4060*/  STG.E.64 desc[UR8][R38.64], R40 ;  /* 0x0000002826007986 */ /* 0x0003e2000c101b08 */
[----:B0-----:R-:W-:Y:S01]  /*4070*/  IMAD.WIDE.U32 R36, R43, 0x4, R36 ;  /* 0x000000042b247825 */ /* 0x001fe200078e0024 */
[----:B------:R-:W-:Y:S06]  /*4080*/  MEMBAR.ALL.GPU ;  /* 0x0000000000007992 */ /* 0x000fec000000a000 */
[----:B------:R-:W-:-:S00]  /*4090*/  ERRBAR ;  /* 0x00000000000079ab */ /* 0x000fc00000000000 */
[----:B------:R-:W-:Y:S06]  /*40a0*/  CGAERRBAR ;  /* 0x00000000000075ab */ /* 0x000fec0000000000 */
[----:B------:R1:W-:Y:S01]  /*40b0*/  REDG.E.ADD.S32.STRONG.GPU desc[UR8][R36.64], R95 ;  /* 0x0000005f2400798e */ /* 0x0003e2000c10e388 */
[----:B------:R-:W-:Y:S05]  /*40c0*/  @!P6 BRA `(.L_x_4340) ;  /* 0x000000000014e947 */ /* 0x000fea0003800000 */
.L_x_4341:
[----:B-1----:R-:W2:Y:S04]  /*40d0*/  LDG.E.STRONG.GPU R38, desc[UR8][R36.64] ;  /* 0x0000000824267981 */ /* 0x002ea8000c1ef900 */
[----:B--2---:R-:W-:Y:S01]  /*40e0*/  CCTL.IVALL ;  /* 0x00000000ff00798f */ /* 0x004fe20002000000 */
[----:B------:R-:W-:Y:S05]  /*40f0*/  YIELD ;  /* 0x0000000000007946 */ /* 0x000fea0003800000 */
[----:B------:R-:W-:-:S13]  /*4100*/  ISETP.NE.AND P6, PT, R38, R97, PT ;  /* 0x000000612600720c */ /* 0x000fda0003fc5270 */
[----:B------:R-:W-:Y:S05]  /*4110*/  @P6 BRA `(.L_x_4341) ;  /* 0xfffffffc00ec6947 */ /* 0x000fea000383ffff */
.L_x_4340:
        /* <DEDUP_REMOVED lines=11> */
.L_x_4343:
[----:B------:R-:W-:-:S13]  /*41d0*/  ISETP.EQ.OR P6, PT, R43, UR7, P5 ;  /* 0x000000072b007c0c */ /* 0x000fda000afc2670 */
[----:B------:R-:W0:Y:S01]  /*41e0*/  @!P6 S2R R93, SR_CTAID.Y ;  /* 0x00000000005de919 */ /* 0x000e220000002600 */
[----:B------:R-:W1:Y:S01]  /*41f0*/  @!P6 LDC R36, c[0x0][0x10] ;  /* 0x00000400ff24eb82 */ /* 0x000e620000000800 */
[----:B------:R-:W-:-:S05]  /*4200*/  @!P6 LOP3.LUT R39, R26, 0x1, RZ, 0xc0, !PT ;  /* 0x000000011a27e812 */ /* 0x000fca00078ec0ff */
[----:B-1----:R-:W-:-:S04]  /*4210*/  @!P6 IMAD R39, R39, R36, RZ ;  /* 0x000000242727e224 */ /* 0x002fc800078e02ff */
[----:B------:R-:W-:Y:S02]  /*4220*/  @!P6 IMAD R39, R39, R42, RZ ;  /* 0x0000002a2727e224 */ /* 0x000fe400078e02ff */
[----:B0-----:R-:W-:Y:S02]  /*4230*/  @!P6 IMAD R93, R36, R43, R93 ;  /* 0x0000002b245de224 */ /* 0x001fe400078e025d */
[----:B------:R-:W0:Y:S01]  /*4240*/  @!P6 LDC.64 R36, c[0x0][0x248] ;  /* 0x00009200ff24eb82 */ /* 0x000e220000000a00 */
[----:B------:R-:W-:-:S05]  /*4250*/  @!P6 SHF.L.U32 R39, R39, 0x1, RZ ;  /* 0x000000012727e819 */ /* 0x000fca00000006ff */
[----:B0-----:R-:W-:-:S04]  /*4260*/  @!P6 IMAD.WIDE R36, R39, 0x4, R36 ;  /* 0x000000042724e825 */ /* 0x001fc800078e0224 */
[----:B------:R-:W-:-:S05]  /*4270*/  @!P6 IMAD.WIDE.U32 R38, R93, 0x8, R36 ;  /* 0x000000085d26e825 */ /* 0x000fca00078e0024 */
[----:B------:R-:W2:Y:S02]  /*4280*/  @!P6 LDG.E.64 R36, desc[UR8][R38.64] ;  /* 0x000000082624e981 */ /* 0x000ea4000c1e1b00 */
[----:B--2---:R-:W-:Y:S01]  /*4290*/  @!P6 FADD.FTZ R40, R40, R36 ;  /* 0x000000242828e221 */ /* 0x004fe20000010000 */
[----:B------:R-:W-:Y:S01]  /*42a0*/  IADD3 R36, R43, 0x1, RZ ;  /* 0x000000012b247810 */ /* 0x000fe20007ffe0ff */
[----:B------:R-:W-:-:S03]  /*42b0*/  @!P6 FADD.FTZ R41, R41, R37 ;  /* 0x000000252929e221 */ /* 0x000fc60000010000 */
        /* <DEDUP_REMOVED lines=48> */
.L_x_4342:
        /* <DEDUP_REMOVED lines=18> */
.L_x_4345:
[----:B------:R-:W-:Y:S05]  /*46e0*/  BSYNC B0 ;  /* 0x0000000000007941 */ /* 0x000fea0003800000 */
.L_x_4344:
[----:B------:R-:W-:-:S13]  /*46f0*/  ISETP.NE.AND P6, PT, R92, 0x1, PT ;  /* 0x000000015c00780c */ /* 0x000fda0003fc5270 */
[----:B------:R-:W-:Y:S05]  /*4700*/  @!P6 BRA `(.L_x_4339) ;  /* 0x00000000007ce947 */ /* 0x000fea0003800000 */
[----:B------:R-:W-:-:S04]  /*4710*/  IADD3 R36, R43, 0x1, RZ ;  /* 0x000000012b247810 */ /* 0x000fc80007ffe0ff */
        /* <DEDUP_REMOVED lines=18> */
[----:B------:R-:W-:-:S07]  /*4840*/  @!P6 LOP3.LUT R92, R26, 0x1, RZ, 0xc0, !PT ;  /* 0x000000011a5ce812 */ /* 0x000fce00078ec0ff */
[----:B------:R-:W1:Y:S01]  /*4850*/  @!P6 LDC.64 R36, c[0x0][0x248] ;  /* 0x00009200ff24eb82 */ /* 0x000e620000000a00 */
[----:B0-----:R-:W-:-:S04]  /*4860*/  @!P6 IMAD R39, R92, R43, RZ ;  /* 0x0000002b5c27e224 */ /* 0x001fc800078e02ff */
[----:B------:R-:W-:Y:S02]  /*4870*/  @!P6 IMAD R39, R39, R42, RZ ;  /* 0x0000002a2727e224 */ /* 0x000fe400078e02ff */
[----:B------:R-:W0:Y:S03]  /*4880*/  @!P6 S2R R42, SR_CTAID.Y ;  /* 0x00000000002ae919 */ /* 0x000e260000002600 */
[----:B------:R-:W-:-:S05]  /*4890*/  @!P6 SHF.L.U32 R39, R39, 0x1, RZ ;  /* 0x000000012727e819 */ /* 0x000fca00000006ff */
[----:B-1----:R-:W-:-:S04]  /*48a0*/  @!P6 IMAD.WIDE R36, R39, 0x4, R36 ;  /* 0x000000042724e825 */ /* 0x002fc800078e0224 */
[----:B0-----:R-:W-:-:S04]  /*48b0*/  @!P6 IMAD R43, R38, R43, R42 ;  /* 0x0000002b262be224 */ /* 0x001fc800078e022a */
[----:B------:R-:W-:-:S06]  /*48c0*/  @!P6 IMAD.WIDE.U32 R36, R43, 0x8, R36 ;  /* 0x000000082b24e825 */ /* 0x000fcc00078e0024 */
[----:B------:R-:W2:Y:S02]  /*48d0*/  @!P6 LDG.E.64 R36, desc[UR8][R36.64] ;  /* 0x000000082424e981 */ /* 0x000ea4000c1e1b00 */
[----:B--2---:R-:W-:Y:S01]  /*48e0*/  @!P6 FADD.FTZ R40, R40, R36 ;  /* 0x000000242828e221 */ /* 0x004fe20000010000 */
[----:B------:R-:W-:-:S07]  /*48f0*/  @!P6 FADD.FTZ R41, R41, R37 ;  /* 0x000000252929e221 */ /* 0x000fce0000010000 */
.L_x_4339:
[----:B------:R-:W-:Y:S01]  /*4900*/  ULDC.64 UR12, c[0x0][0x218] ;  /* 0x00008600000c7ab9 */ /* 0x000fe20000000a00 */
[----:B-1----:R-:W-:Y:S01]  /*4910*/  P2R R36, PR, RZ, 0x1 ;  /* 0x00000001ff247803 */ /* 0x002fe20000000000 */
[----:B------:R-:W0:Y:S01]  /*4920*/  S2UR UR6, SR_CgaCtaId ;  /* 0x00000000000679c3 */ /* 0x000e220000008800 */
[----:B------:R-:W-:Y:S01]  /*4930*/  LOP3.LUT P0, RZ, R0, UR7, RZ, 0xfc, !PT ;  /* 0x0000000700ff7c12 */ /* 0x000fe2000f80fcff */
[----:B------:R-:W-:Y:S01]  /*4940*/  UMOV UR5, 0x400 ;  /* 0x0000040000057882 */ /* 0x000fe20000000000 */
[----:B------:R-:W-:Y:S01]  /*4950*/  ISETP.EQ.U32.AND P6, PT, RZ, UR12, PT ;  /* 0x0000000cff007c0c */ /* 0x000fe2000bfc2070 */
[----:B------:R-:W-:Y:S01]  /*4960*/  ULDC UR11, c[0x0][0x2a4] ;  /* 0x0000a900000b7ab9 */ /* 0x000fe20000000800 */
[----:B------:R-:W-:Y:S02]  /*4970*/  IADD3 R71, R28, R71, RZ ;  /* 0x000000471c477210 */ /* 0x000fe40007ffe0ff */
[----:B------:R-:W-:Y:S02]  /*4980*/  ISETP.EQ.OR.EX P6, PT, RZ, UR13, P0, P6 ;  /* 0x0000000dff007c0c */ /* 0x000fe400087c2760 */
[----:B------:R-:W-:-:S02]  /*4990*/  ISETP.NE.AND P0, PT, R36, RZ, PT ;  /* 0x000000ff2400720c */ /* 0x000fc40003f05270 */
[----:B------:R-:W-:-:S09]  /*49a0*/  MOV R93, 0x3f800000 ;  /* 0x3f800000005d7802 */ /* 0x000fd20000000f00 */
[----:B------:R-:W1:Y:S01]  /*49b0*/  @!P6 LDC.64 R42, c[0x0][0x218] ;  /* 0x00008600ff2aeb82 */ /* 0x000e620000000a00 */
[----:B------:R-:W-:Y:S01]  /*49c0*/  @!P6 FMUL.FTZ R37, R41, UR11 ;  /* 0x0000000b2925ec20 */ /* 0x000fe20008410000 */
[----:B------:R-:W-:Y:S01]  /*49d0*/  @!P6 FMUL.FTZ R36, R40, UR11 ;  /* 0x0000000b2824ec20 */ /* 0x000fe20008410000 */
[----:B0-----:R-:W-:-:S09]  /*49e0*/  ULEA UR5, UR6, UR5, 0x18 ;  /* 0x0000000506057291 */ /* 0x001fd2000f8ec03f */
[----:B------:R-:W-:Y:S01]  /*49f0*/  @!P5 STS.64 [UR5+0x90], R40 ;  /* 0x00009028ff00d988 */ /* 0x000fe20008000a05 */
[----:B-1----:R-:W-:-:S05]  /*4a00*/  @!P6 IMAD.WIDE R42, R24, 0x8, R42 ;  /* 0x00000008182ae825 */ /* 0x002fca00078e022a */
[----:B------:R-:W-:Y:S01]  /*4a10*/  @!P6 STG.E.64 desc[UR8][R42.64], R36 ;  /* 0x000000242a00e986 */ /* 0x000fe2000c101b08 */
[----:B------:R-:W-:Y:S06]  /*4a20*/  BAR.SYNC.DEFER_BLOCKING 0x0 ;  /* 0x0000000000007b1d */ /* 0x000fec0000010000 */
[----:B------:R-:W0:Y:S02]  /*4a30*/  LDS.64 R38, [UR5+0x90] ;  /* 0x00009005ff267984 */ /* 0x000e240008000a00 */
[----:B0-----:R-:W-:-:S04]  /*4a40*/  FMUL.FTZ R92, R38, UR11 ;  /* 0x0000000b265c7c20 */ /* 0x001fc80008410000 */
[----:B------:R-:W-:-:S04]  /*4a50*/  FMUL.FTZ R38, R92, R92 ;  /* 0x0000005c5c267220 */ /* 0x000fc80000410000 */
[----:B------:R-:W-:-:S05]  /*4a60*/  FFMA.FTZ R38, R39, UR11, -R38 ;  /* 0x0000000b27267c23 */ /* 0x000fca0008010826 */
[----:B------:R-:W-:-:S13]  /*4a70*/  FSETP.GTU.FTZ.AND P5, PT, R38, RZ, PT ;  /* 0x000000ff2600720b */ /* 0x000fda0003fbc000 */
[----:B------:R-:W0:Y:S02]  /*4a80*/  @P5 LDC R37, c[0x0][0x238] ;  /* 0x00008e00ff255b82 */ /* 0x000e240000000800 */
[----:B0-----:R-:W-:-:S06]  /*4a90*/  @P5 FADD.FTZ R42, R38, R37 ;  /* 0x00000025262a5221 */ /* 0x001fcc0000010000 */
[----:B------:R-:W0:Y:S01]  /*4aa0*/  LDC.64 R38, c[0x0][0x228] ;  /* 0x00008a00ff267b82 */ /* 0x000e220000000a00 */
[----:B------:R1:W2:Y:S07]  /*4ab0*/  @P5 MUFU.RSQ R93, R42 ;  /* 0x0000002a005d5308 */ /* 0x0002ae0000001400 */
[----:B------:R-:W3:Y:S01]  /*4ac0*/  LDC.64 R36, c[0x0][0x230] ;  /* 0x00008c00ff247b82 */ /* 0x000ee20000000a00 */
[----:B0-----:R-:W-:-:S04]  /*4ad0*/  IMAD.WIDE R40, R71, 0x4, R38 ;  /* 0x0000000447287825 */ /* 0x001fc800078e0226 */
[----:B---3--:R-:W-:Y:S02]  /*4ae0*/  IMAD.WIDE R38, R71, 0x4, R36 ;  /* 0x0000000447267825 */ /* 0x008fe400078e0224 */
[----:B------:R-:W3:Y:S04]  /*4af0*/  LDG.E.64 R36, desc[UR8][R40.64] ;  /* 0x0000000828247981 */ /* 0x000ee8000c1e1b00 */
[----:B------:R-:W3:Y:S01]  /*4b00*/  LDG.E.64 R38, desc[UR8][R38.64] ;  /* 0x0000000826267981 */ /* 0x000ee2000c1e1b00 */
[----:B------:R-:W-:Y:S01]  /*4b10*/  ISETP.NE.AND P6, PT, RZ, UR10, PT ;  /* 0x0000000aff007c0c */ /* 0x000fe2000bfc5270 */
[--C-:B------:R-:W-:Y:S02]  /*4b20*/  HADD2.F32 R43, -RZ, R87.reuse.H0_H0 ;  /* 0x20000057ff2b7230 */ /* 0x100fe40000004100 */
[----:B------:R-:W-:-:S03]  /*4b30*/  HADD2.F32 R87, -RZ, R87.H1_H1 ;  /* 0x30000057ff577230 */ /* 0x000fc60000004100 */
[--C-:B------:R-:W-:Y:S02]  /*4b40*/  FADD.FTZ R94, R43, -R92.reuse ;  /* 0x8000005c2b5e7221 */ /* 0x100fe40000010000 */
[----:B-1----:R-:W-:Y:S02]  /*4b50*/  FADD.FTZ R42, R87, -R92 ;  /* 0x8000005c572a7221 */ /* 0x002fe40000010000 */
[-C--:B--2---:R-:W-:Y:S02]  /*4b60*/  FMUL.FTZ R43, R94, R93.reuse ;  /* 0x0000005d5e2b7220 */ /* 0x084fe40000410000 */
[----:B------:R-:W-:Y:S02]  /*4b70*/  FMUL.FTZ R42, R42, R93 ;  /* 0x0000005d2a2a7220 */ /* 0x000fe40000410000 */
[----:B---3--:R-:W-:Y:S02]  /*4b80*/  FFMA.FTZ R71, R36, R43, R38 ;  /* 0x0000002b24477223 */ /* 0x008fe40000010026 */
        /* <DEDUP_REMOVED lines=12> */
.L_x_4346:
[----:B------:R-:W-:Y:S01]  /*4c50*/  LOP3.LUT P5, RZ, R30, 0x4000000, RZ, 0xc0, !PT ;  /* 0x040000001eff7812 */ /* 0x000fe200078ac0ff */
[----:B------:R-:W-:-:S12]  /*4c60*/  BSSY B0, `(.L_x_4347) ;  /* 0x000000e000007945 */ /* 0x000fd80003800000 */
        /* <DEDUP_REMOVED lines=13> */
.L_x_4348:
[----:B------:R-:W-:Y:S05]  /*4d40*/  BSYNC B0 ;  /* 0x0000000000007941 */ /* 0x000fea0003800000 */
.L_x_4347:
[--C-:B------:R-:W-:Y:S02]  /*4d50*/  HADD2.F32 R41, -RZ, R32.reuse.H0_H0 ;  /* 0x20000020ff297230 */ /* 0x100fe40000004100 */
[----:B0-----:R-:W-:-:S03]  /*4d60*/  HADD2.F32 R43, -RZ, R32.H1_H1 ;  /* 0x30000020ff2b7230 */ /* 0x001fc60000004100 */
[--C-:B------:R-:W-:Y:S02]  /*4d70*/  FADD.FTZ R32, R41, -R92.reuse ;  /* 0x8000005c29207221 */ /* 0x100fe40000010000 */
[----:B------:R-:W-:Y:S02]  /*4d80*/  FADD.FTZ R40, R43, -R92 ;  /* 0x8000005c2b287221 */ /* 0x000fe40000010000 */
[-C--:B------:R-:W-:Y:S02]  /*4d90*/  FMUL.FTZ R41, R32, R93.reuse ;  /* 0x0000005d20297220 */ /* 0x080fe40000410000 */
[----:B------:R-:W-:Y:S02]  /*4da0*/  FMUL.FTZ R40, R40, R93 ;  /* 0x0000005d28287220 */ /* 0x000fe40000410000 */
        /* <DEDUP_REMOVED lines=13> */
.L_x_4349:
        /* <DEDUP_REMOVED lines=15> */
.L_x_4351:
[----:B------:R-:W-:Y:S05]  /*4f70*/  BSYNC B0 ;  /* 0x0000000000007941 */ /* 0x000fea0003800000 */
.L_x_4350:
        /* <DEDUP_REMOVED lines=19> */
.L_x_4352:
        /* <DEDUP_REMOVED lines=15> */
.L_x_4354:
[----:B------:R-:W-:Y:S05]  /*51a0*/  BSYNC B0 ;  /* 0x0000000000007941 */ /* 0x000fea0003800000 */
.L_x_4353:
        /* <DEDUP_REMOVED lines=19> */
.L_x_4355:
        /* <DEDUP_REMOVED lines=15> */
.L_x_4357:
[----:B------:R-:W-:Y:S05]  /*53d0*/  BSYNC B0 ;  /* 0x0000000000007941 */ /* 0x000fea0003800000 */
.L_x_4356:
[--C-:B------:R-:W-:Y:S02]  /*53e0*/  HADD2.F32 R41, -RZ, R46.reuse.H0_H0 ;  /* 0x2000002eff297230 */ /* 0x100fe40000004100 */
[----:B0-----:R-:W-:Y:S02]  /*53f0*/  HADD2.F32 R43, -RZ, R46.H1_H1 ;  /* 0x3000002eff2b7230 */ /* 0x001fe40000004100 */
[--C-:B------:R-:W-:Y:S02]  /*5400*/  HADD2.F32 R71, -RZ, R48.reuse.H1_H1 ;  /* 0x30000030ff477230 */ /* 0x100fe40000004100 */
[--C-:B------:R-:W-:Y:S01]  /*5410*/  FADD.FTZ R32, R41, -R92.reuse ;  /* 0x8000005c29207221 */ /* 0x100fe20000010000 */
[--C-:B------:R-:W-:Y:S01]  /*5420*/  FADD.FTZ R34, R43, -R92.reuse ;  /* 0x8000005c2b227221 */ /* 0x100fe20000010000 */
[----:B------:R-:W-:Y:S02]  /*5430*/  HADD2.F32 R43, -RZ, R48.H0_H0 ;  /* 0x20000030ff2b7230 */ /* 0x000fe40000004100 */
[-C--:B------:R-:W-:Y:S01]  /*5440*/  FMUL.FTZ R41, R32, R93.reuse ;  /* 0x0000005d20297220 */ /* 0x080fe20000410000 */
[--C-:B------:R-:W-:Y:S01]  /*5450*/  FADD.FTZ R48, R71, -R92.reuse ;  /* 0x8000005c47307221 */ /* 0x100fe20000010000 */
[----:B------:R-:W-:Y:S01]  /*5460*/  FMUL.FTZ R34, R34, R93 ;  /* 0x0000005d22227220 */ /* 0x000fe20000410000 */
[----:B------:R-:W-:Y:S01]  /*5470*/  FADD.FTZ R46, R43, -R92 ;  /* 0x8000005c2b2e7221 */ /* 0x000fe20000010000 */
[----:B------:R-:W-:-:S02]  /*5480*/  FFMA.FTZ R32, R36, R41, R38 ;  /* 0x0000002924207223 */ /* 0x000fc40000010026 */
        /* <DEDUP_REMOVED lines=12> */
.L_x_4358:
        /* <DEDUP_REMOVED lines=15> */
.L_x_4360:
[----:B------:R-:W-:Y:S05]  /*5640*/  BSYNC B0 ;  /* 0x0000000000007941 */ /* 0x000fea0003800000 */
.L_x_4359:
        /* <DEDUP_REMOVED lines=17> */
.L_x_4361:
        /* <DEDUP_REMOVED lines=15> */
.L_x_4363:
[----:B------:R-:W-:Y:S05]  /*5850*/  BSYNC B0 ;  /* 0x0000000000007941 */ /* 0x000fea0003800000 */
.L_x_4362:
[--C-:B------:R-:W-:Y:S02]  /*5860*/  HADD2.F32 R41, -RZ, R52.reuse.H0_H0 ;  /* 0x20000034ff297230 */ /* 0x100fe40000004100 */
[--C-:B------:R-:W-:Y:S01]  /*5870*/  FADD.FTZ R32, R87, -R92.reuse ;  /* 0x8000005c57207221 */ /* 0x100fe20000010000 */
[----:B0-----:R-:W-:Y:S02]  /*5880*/  HADD2.F32 R43, -RZ, R52.H1_H1 ;  /* 0x30000034ff2b7230 */ /* 0x001fe40000004100 */
[--C-:B------:R-:W-:Y:S01]  /*5890*/  FADD.FTZ R34, R95, -R92.reuse ;  /* 0x8000005c5f227221 */ /* 0x100fe20000010000 */
[--C-:B------:R-:W-:Y:S01]  /*58a0*/  FADD.FTZ R40, R41, -R92.reuse ;  /* 0x8000005c29287221 */ /* 0x100fe20000010000 */
[-C--:B------:R-:W-:Y:S01]  /*58b0*/  FMUL.FTZ R41, R32, R93.reuse ;  /* 0x0000005d20297220 */ /* 0x080fe20000410000 */
[----:B------:R-:W-:Y:S01]  /*58c0*/  FADD.FTZ R42, R43, -R92 ;  /* 0x8000005c2b2a7221 */ /* 0x000fe20000010000 */
[-C--:B------:R-:W-:Y:S01]  /*58d0*/  FMUL.FTZ R34, R34, R93.reuse ;  /* 0x0000005d22227220 */ /* 0x080fe20000410000 */
[----:B------:R-:W-:Y:S01]  /*58e0*/  FMUL.FTZ R87, R40, R93 ;  /* 0x0000005d28577220 */ /* 0x000fe20000410000 */
[----:B------:R-:W-:Y:S01]  /*58f0*/  FFMA.FTZ R32, R36, R41, R38 ;  /* 0x0000002924207223 */ /* 0x000fe20000010026 */
[----:B------:R-:W-:Y:S01]  /*5900*/  FMUL.FTZ R46, R42, R93 ;  /* 0x0000005d2a2e7220 */ /* 0x000fe20000410000 */
        /* <DEDUP_REMOVED lines=12> */
.L_x_4364:
        /* <DEDUP_REMOVED lines=15> */
.L_x_4366:
[----:B------:R-:W-:Y:S05]  /*5ac0*/  BSYNC B0 ;  /* 0x0000000000007941 */ /* 0x000fea0003800000 */
.L_x_4365:
[--C-:B0-----:R-:W-:Y:S02]  /*5ad0*/  HADD2.F32 R71, -RZ, R54.reuse.H0_H0 ;  /* 0x20000036ff477230 */ /* 0x101fe40000004100 */
[----:B------:R-:W-:Y:S01]  /*5ae0*/  FFMA.FTZ R87, R36, R87, R38 ;  /* 0x0000005724577223 */ /* 0x000fe20000010026 */
[----:B------:R-:W-:Y:S02]  /*5af0*/  HADD2.F32 R95, -RZ, R54.H1_H1 ;  /* 0x30000036ff5f7230 */ /* 0x000fe40000004100 */
        /* <DEDUP_REMOVED lines=12> */
.L_x_4367:
        /* <DEDUP_REMOVED lines=15> */
.L_x_4369:
[----:B------:R-:W-:Y:S05]  /*5cb0*/  BSYNC B0 ;  /* 0x0000000000007941 */ /* 0x000fea0003800000 */
.L_x_4368:
[--C-:B------:R-:W-:Y:S01]  /*5cc0*/  FADD.FTZ R32, R71, -R92.reuse ;  /* 0x8000005c47207221 */ /* 0x100fe20000010000 */
[--C-:B------:R-:W-:Y:S01]  /*5cd0*/  FADD.FTZ R34, R95, -R92.reuse ;  /* 0x8000005c5f227221 */ /* 0x100fe20000010000 */
[--C-:B0-----:R-:W-:Y:S02]  /*5ce0*/  HADD2.F32 R43, -RZ, R56.reuse.H0_H0 ;  /* 0x20000038ff2b7230 */ /* 0x101fe40000004100 */
[----:B------:R-:W-:Y:S02]  /*5cf0*/  HADD2.F32 R87, -RZ, R56.H1_H1 ;  /* 0x30000038ff577230 */ /* 0x000fe40000004100 */
[-C--:B------:R-:W-:Y:S01]  /*5d00*/  FMUL.FTZ R41, R32, R93.reuse ;  /* 0x0000005d20297220 */ /* 0x080fe20000410000 */
[----:B------:R-:W-:Y:S01]  /*5d10*/  FMUL.FTZ R34, R34, R93 ;  /* 0x0000005d22227220 */ /* 0x000fe20000410000 */
[--C-:B------:R-:W-:Y:S02]  /*5d20*/  HADD2.F32 R95, -RZ, R58.reuse.H0_H0 ;  /* 0x2000003aff5f7230 */ /* 0x100fe40000004100 */
[----:B------:R-:W-:Y:S01]  /*5d30*/  FADD.FTZ R46, R43, -R92 ;  /* 0x8000005c2b2e7221 */ /* 0x000fe20000010000 */
[----:B------:R-:W-:-:S02]  /*5d40*/  HADD2.F32 R97, -RZ, R58.H1_H1 ;  /* 0x3000003aff617230 */ /* 0x000fc40000004100 */
        /* <DEDUP_REMOVED lines=14> */
.L_x_4370:
        /* <DEDUP_REMOVED lines=15> */
.L_x_4372:
[----:B------:R-:W-:Y:S05]  /*5f20*/  BSYNC B0 ;  /* 0x0000000000007941 */ /* 0x000fea0003800000 */
.L_x_4371:
[-C--:B------:R-:W-:Y:S01]  /*5f30*/  FMUL.FTZ R41, R46, R93.reuse ;  /* 0x0000005d2e297220 */ /* 0x080fe20000410000 */
[----:B------:R-:W-:Y:S01]  /*5f40*/  FMUL.FTZ R48, R48, R93 ;  /* 0x0000005d30307220 */ /* 0x000fe20000410000 */
[--C-:B------:R-:W-:Y:S01]  /*5f50*/  FADD.FTZ R46, R95, -R92.reuse ;  /* 0x8000005c5f2e7221 */ /* 0x100fe20000010000 */
[----:B------:R-:W-:Y:S01]  /*5f60*/  FADD.FTZ R50, R97, -R92 ;  /* 0x8000005c61327221 */ /* 0x000fe20000010000 */
        /* <DEDUP_REMOVED lines=13> */
.L_x_4373:
        /* <DEDUP_REMOVED lines=15> */
.L_x_4375:
[----:B------:R-:W-:Y:S05]  /*6130*/  BSYNC B0 ;  /* 0x0000000000007941 */ /* 0x000fea0003800000 */
.L_x_4374:
[-C--:B------:R-:W-:Y:S01]  /*6140*/  FMUL.FTZ R41, R46, R93.reuse ;  /* 0x0000005d2e297220 */ /* 0x080fe20000410000 */
[----:B------:R-:W-:Y:S01]  /*6150*/  FMUL.FTZ R50, R50, R93 ;  /* 0x0000005d32327220 */ /* 0x000fe20000410000 */
[--C-:B------:R-:W-:Y:S02]  /*6160*/  HADD2.F32 R87, -RZ, R60.reuse.H0_H0 ;  /* 0x2000003cff577230 */ /* 0x100fe40000004100 */
[----:B------:R-:W-:Y:S02]  /*6170*/  HADD2.F32 R95, -RZ, R60.H1_H1 ;  /* 0x3000003cff5f7230 */ /* 0x000fe40000004100 */
[----:B------:R-:W-:Y:S01]  /*6180*/  FFMA.FTZ R32, R36, R41, R38 ;  /* 0x0000002924207223 */ /* 0x000fe20000010026 */
[--C-:B------:R-:W-:Y:S02]  /*6190*/  HADD2.F32 R97, -RZ, R62.reuse.H0_H0 ;  /* 0x2000003eff617230 */ /* 0x100fe40000004100 */
[----:B0-----:R-:W-:Y:S01]  /*61a0*/  FFMA.FTZ R71, R37, R50, R39 ;  /* 0x0000003225477223 */ /* 0x001fe20000010027 */
[----:B------:R-:W-:Y:S01]  /*61b0*/  HADD2.F32 R99, -RZ, R62.H1_H1 ;  /* 0x3000003eff637230 */ /* 0x000fe20000004100 */
        /* <DEDUP_REMOVED lines=11> */
.L_x_4376:
        /* <DEDUP_REMOVED lines=15> */
.L_x_4378:
[----:B------:R-:W-:Y:S05]  /*6360*/  BSYNC B0 ;  /* 0x0000000000007941 */ /* 0x000fea0003800000 */
.L_x_4377:
[--C-:B------:R-:W-:Y:S01]  /*6370*/  FADD.FTZ R32, R87, -R92.reuse ;  /* 0x8000005c57207221 */ /* 0x100fe20000010000 */
[--C-:B------:R-:W-:Y:S01]  /*6380*/  FADD.FTZ R34, R95, -R92.reuse ;  /* 0x8000005c5f227221 */ /* 0x100fe20000010000 */
[--C-:B------:R-:W-:Y:S01]  /*6390*/  FADD.FTZ R40, R97, -R92.reuse ;  /* 0x8000005c61287221 */ /* 0x100fe20000010000 */
[----:B0-----:R-:W-:Y:S01]  /*63a0*/  FADD.FTZ R42, R99, -R92 ;  /* 0x8000005c632a7221 */ /* 0x001fe20000010000 */
        /* <DEDUP_REMOVED lines=17> */
.L_x_4379:
        /* <DEDUP_REMOVED lines=15> */
.L_x_4381:
[----:B------:R-:W-:Y:S05]  /*65b0*/  BSYNC B0 ;  /* 0x0000000000007941 */ /* 0x000fea0003800000 */
.L_x_4380:
[--C-:B------:R-:W-:Y:S02]  /*65c0*/  HADD2.F32 R87, -RZ, R64.reuse.H0_H0 ;  /* 0x20000040ff577230 */ /* 0x100fe40000004100 */
[----:B------:R-:W-:Y:S01]  /*65d0*/  FFMA.FTZ R95, R36, R95, R38 ;  /* 0x0000005f245f7223 */ /* 0x000fe20000010026 */
[----:B0-----:R-:W-:Y:S02]  /*65e0*/  HADD2.F32 R71, -RZ, R64.H1_H1 ;  /* 0x30000040ff477230 */ /* 0x001fe40000004100 */
        /* <DEDUP_REMOVED lines=12> */
.L_x_4382:
        /* <DEDUP_REMOVED lines=15> */
.L_x_4384:
[----:B------:R-:W-:Y:S05]  /*67a0*/  BSYNC B0 ;  /* 0x0000000000007941 */ /* 0x000fea0003800000 */
.L_x_4383:
[--C-:B------:R-:W-:Y:S02]  /*67b0*/  HADD2.F32 R125, -RZ, R74.reuse.H0_H0 ;  /* 0x2000004aff7d7230 */ /* 0x100fe40000004100 */
[--C-:B------:R-:W-:Y:S01]  /*67c0*/  FADD.FTZ R32, R87, -R92.reuse ;  /* 0x8000005c57207221 */ /* 0x100fe20000010000 */
[----:B------:R-:W-:Y:S02]  /*67d0*/  HADD2.F32 R56, -RZ, R74.H1_H1 ;  /* 0x3000004aff387230 */ /* 0x000fe40000004100 */
[--C-:B------:R-:W-:Y:S01]  /*67e0*/  FADD.FTZ R106, R71, -R92.reuse ;  /* 0x8000005c476a7221 */ /* 0x100fe20000010000 */
[--C-:B------:R-:W-:Y:S02]  /*67f0*/  HADD2.F32 R101, -RZ, R66.reuse.H0_H0 ;  /* 0x20000042ff657230 */ /* 0x100fe40000004100 */
[--C-:B------:R-:W-:Y:S01]  /*6800*/  FADD.FTZ R50, R125, -R92.reuse ;  /* 0x8000005c7d327221 */ /* 0x100fe20000010000 */
[----:B------:R-:W-:Y:S02]  /*6810*/  HADD2.F32 R103, -RZ, R66.H1_H1 ;  /* 0x30000042ff677230 */ /* 0x000fe40000004100 */
[----:B------:R-:W-:Y:S01]  /*6820*/  FADD.FTZ R56, R56, -R92 ;  /* 0x8000005c38387221 */ /* 0x000fe20000010000 */
[----:B------:R-:W-:-:S02]  /*6830*/  HADD2.F32 R58, -RZ, R76.H0_H0 ;  /* 0x2000004cff3a7230 */ /* 0x000fc40000004100 */
        /* <DEDUP_REMOVED lines=18> */
[----:B------:R-:W-:Y:S01]  /*6960*/  FMUL.FTZ R87, R60, R93 ;  /* 0x0000005d3c577220 */ /* 0x000fe20000410000 */
[--C-:B------:R-:W-:Y:S02]  /*6970*/  HADD2.F32 R121, -RZ, R73.reuse.H0_H0 ;  /* 0x20000049ff797230 */ /* 0x100fe40000004100 */
[--C-:B0-----:R-:W-:Y:S01]  /*6980*/  FADD.FTZ R42, R109, -R92.reuse ;  /* 0x8000005c6d2a7221 */ /* 0x101fe20000010000 */
        /* <DEDUP_REMOVED lines=15> */
[----:B------:R-:W-:Y:S01]  /*6a80*/  FMUL.FTZ R71, R42, R93 ;  /* 0x0000005d2a477220 */ /* 0x000fe20000410000 */
        /* <DEDUP_REMOVED lines=11> */
[----:B------:R-:W-:Y:S01]  /*6b40*/  FMUL.FTZ R95, R62, R93 ;  /* 0x0000005d3e5f7220 */ /* 0x000fe20000410000 */
        /* <DEDUP_REMOVED lines=53> */
[--C-:B------:R-:W-:Y:S01]  /*6ea0*/  FFMA.FTZ R70, R36, R43, R38.reuse ;  /* 0x0000002b24467223 */ /* 0x100fe20000010026 */
        /* <DEDUP_REMOVED lines=49> */
.L_x_4385:
        /* <DEDUP_REMOVED lines=15> */
.L_x_4387:
[----:B------:R-:W-:Y:S05]  /*72b0*/  BSYNC B0 ;  /* 0x0000000000007941 */ /* 0x000fea0003800000 */
.L_x_4386:
        /* <DEDUP_REMOVED lines=11> */
.L_x_4388:
[----:B------:R-:W-:Y:S01]  /*7370*/  LOP3.LUT P5, RZ, R30, 0x1000, RZ, 0xc0, !PT ;  /* 0x000010001eff7812 */ /* 0x000fe200078ac0ff */
[----:B------:R-:W-:-:S12]  /*7380*/  BSSY B0, `(.L_x_4389) ;  /* 0x000000e000007945 */ /* 0x000fd80003800000 */
[----:B------:R-:W-:Y:S05]  /*7390*/  @!P5 BRA `(.L_x_4390) ;  /* 0x000000000030d947 */ /* 0x000fea0003800000 */
[----:B------:R-:W-:Y:S01]  /*73a0*/  ULDC.64 UR12, c[0x0][0x270] ;  /* 0x00009c00000c7ab9 */ /* 0x000fe20000000a00 */
[----:B------:R-:W-:Y:S01]  /*73b0*/  MOV R38, R88 ;  /* 0x0000005800267202 */ /* 0x000fe20000000f00 */
[----:B0-----:R-:W-:Y:S01]  /*73c0*/  IMAD R68, R57, UR12, RZ ;  /* 0x0000000c39447c24 */ /* 0x001fe2000f8e02ff */
        /* <DEDUP_REMOVED lines=9> */
.L_x_4390:
[----:B------:R-:W-:Y:S05]  /*7460*/  BSYNC B0 ;  /* 0x0000000000007941 */ /* 0x000fea0003800000 */
.L_x_4389:
[----:B0-----:R-:W-:Y:S01]  /*7470*/  IADD3 R37, R2, 0xf8, RZ ;  /* 0x000000f802257810 */ /* 0x001fe20007ffe0ff */
        /* <DEDUP_REMOVED lines=11> */
.L_x_4391:
[----:B------:R-:W-:Y:S01]  /*7530*/  LOP3.LUT P5, RZ, R30, 0x800, RZ, 0xc0, !PT ;  /* 0x000008001eff7812 */ /* 0x000fe200078ac0ff */
[----:B------:R-:W-:-:S12]  /*7540*/  BSSY B0, `(.L_x_4392) ;  /* 0x000000e000007945 */ /* 0x000fd80003800000 */
[----:B------:R-:W-:Y:S05]  /*7550*/  @!P5 BRA `(.L_x_4393) ;  /* 0x000000000030d947 */ /* 0x000fea0003800000 */
[----:B------:R-:W-:Y:S01]  /*7560*/  ULDC.64 UR12, c[0x0][0x270] ;  /* 0x00009c00000c7ab9 */ /* 0x000fe20000000a00 */
[----:B------:R-:W-:Y:S01]  /*7570*/  MOV R38, R88 ;  /* 0x0000005800267202 */ /* 0x000fe20000000f00 */
[----:B-1----:R-:W-:Y:S01]  /*7580*/  IMAD R69, R59, UR12, RZ ;  /* 0x0000000c3b457c24 */ /* 0x002fe2000f8e02ff */
        /* <DEDUP_REMOVED lines=9> */
.L_x_4393:
[----:B------:R-:W-:Y:S05]  /*7620*/  BSYNC B0 ;  /* 0x0000000000007941 */ /* 0x000fea0003800000 */
.L_x_4392:
[----:B------:R-:W-:Y:S05]  /*7630*/  @!P6 BRA `(.L_x_4394) ;  /* 0x000000000028e947 */ /* 0x000fea0003800000 */
        /* <DEDUP_REMOVED lines=10> */
.L_x_4394:
        /* <DEDUP_REMOVED lines=8> */
[C---:B01----:R-:W-:Y:S02]  /*7760*/  IMAD R69, R19.reuse, UR13, R66 ;  /* 0x0000000d13457c24 */ /* 0x043fe4000f8e0242 */
[----:B------:R-:W-:Y:S01]  /*7770*/  IMAD.WIDE.U32 R38, R19, UR12, R38 ;  /* 0x0000000c13267c25 */ /* 0x000fe2000f8e0026 */
[----:B------:R-:W-:-:S04]  /*7780*/  ULDC.64 UR12, c[0x0][0x210] ;  /* 0x00008400000c7ab9 */ /* 0x000fc80000000a00 */
[----:B------:R-:W-:Y:S02]  /*7790*/  IADD3 R69, R39, R69, RZ ;  /* 0x0000004527457210 */ /* 0x000fe40007ffe0ff */
[----:B------:R-:W-:-:S04]  /*77a0*/  LEA R68, P5, R38, UR12, 0x1 ;  /* 0x0000000c26447c11 */ /* 0x000fc8000f8a08ff */
[----:B------:R-:W-:-:S05]  /*77b0*/  LEA.HI.X R69, R38, UR13, R69, 0x1, P5 ;  /* 0x0000000d26457c11 */ /* 0x000fca000a8f0c45 */
[----:B------:R2:W-:Y:S04]  /*77c0*/  STG.E desc[UR8][R68.64], R103 ;  /* 0x0000006744007986 */ /* 0x0005e8000c101908 */
.L_x_4396:
[----:B------:R-:W-:Y:S05]  /*77d0*/  BSYNC B0 ;  /* 0x0000000000007941 */ /* 0x000fea0003800000 */
.L_x_4395:
[----:B------:R-:W-:Y:S05]  /*77e0*/  @!P6 BRA `(.L_x_4397) ;  /* 0x000000000028e947 */ /* 0x000fea0003800000 */
        /* <DEDUP_REMOVED lines=10> */
.L_x_4397:
[----:B------:R-:W-:Y:S01]  /*7890*/  LOP3.LUT P5, RZ, R30, 0x200, RZ, 0xc0, !PT ;  /* 0x000002001eff7812 */ /* 0x000fe200078ac0ff */
[----:B------:R-:W-:-:S12]  /*78a0*/  BSSY B0, `(.L_x_4398) ;  /* 0x000000e000007945 */ /* 0x000fd80003800000 */
[----:B------:R-:W-:Y:S05]  /*78b0*/  @!P5 BRA `(.L_x_4399) ;  /* 0x000000000030d947 */ /* 0x000fea0003800000 */
[----:B------:R-:W-:Y:S01]  /*78c0*/  ULDC.64 UR12, c[0x0][0x270] ;  /* 0x00009c00000c7ab9 */ /* 0x000fe20000000a00 */
[----:B------:R-:W-:Y:S01]  /*78d0*/  MOV R38, R88 ;  /* 0x0000005800267202 */ /* 0x000fe20000000f00 */
[----:B012---:R-:W-:Y:S01]  /*78e0*/  IMAD R69, R63, UR12, RZ ;  /* 0x0000000c3f457c24 */ /* 0x007fe2000f8e02ff */
        /* <DEDUP_REMOVED lines=9> */
.L_x_4399:
[----:B------:R-:W-:Y:S05]  /*7980*/  BSYNC B0 ;  /* 0x0000000000007941 */ /* 0x000fea0003800000 */
.L_x_4398:
[----:B------:R-:W-:Y:S05]  /*7990*/  @!P6 BRA `(.L_x_4400) ;  /* 0x000000000028e947 */ /* 0x000fea0003800000 */
        /* <DEDUP_REMOVED lines=10> */
.L_x_4400:
        /* <DEDUP_REMOVED lines=8> */
[C---:B0123--:R-:W-:Y:S02]  /*7ac0*/  IMAD R69, R21.reuse, UR13, R62 ;  /* 0x0000000d15457c24 */ /* 0x04ffe4000f8e023e */
[----:B------:R-:W-:Y:S01]  /*7ad0*/  IMAD.WIDE.U32 R38, R21, UR12, R38 ;  /* 0x0000000c15267c25 */ /* 0x000fe2000f8e0026 */
[----:B------:R-:W-:-:S04]  /*7ae0*/  ULDC.64 UR12, c[0x0][0x210] ;  /* 0x00008400000c7ab9 */ /* 0x000fc80000000a00 */
[----:B------:R-:W-:Y:S02]  /*7af0*/  IADD3 R69, R39, R69, RZ ;  /* 0x0000004527457210 */ /* 0x000fe40007ffe0ff */
[----:B------:R-:W-:-:S04]  /*7b00*/  LEA R68, P5, R38, UR12, 0x1 ;  /* 0x0000000c26447c11 */ /* 0x000fc8000f8a08ff */
[----:B------:R-:W-:-:S05]  /*7b10*/  LEA.HI.X R69, R38, UR13, R69, 0x1, P5 ;  /* 0x0000000d26457c11 */ /* 0x000fca000a8f0c45 */
[----:B------:R4:W-:Y:S04]  /*7b20*/  STG.E desc[UR8][R68.64], R99 ;  /* 0x0000006344007986 */ /* 0x0009e8000c101908 */
.L_x_4402:
[----:B------:R-:W-:Y:S05]  /*7b30*/  BSYNC B0 ;  /* 0x0000000000007941 */ /* 0x000fea0003800000 */
.L_x_4401:
[----:B------:R-:W-:Y:S05]  /*7b40*/  @!P6 BRA `(.L_x_4403) ;  /* 0x000000000028e947 */ /* 0x000fea0003800000 */
[----:B------:R-:W-:Y:S01]  /*7b50*/  FMUL.FTZ R38, R58, -1.4426950216293334961 ;  /* 0xbfb8aa3b3a267820 */ /* 0x000fe20000410000 */
[----:B------:R-:W-:-:S05]  /*7b60*/  FMUL.FTZ R60, R97, -1.4426950216293334961 ;  /* 0xbfb8aa3b613c7820 */ /* 0x000fca0000410000 */
[----:B------:R-:W5:Y:S08]  /*7b70*/  MUFU.EX2 R38, R38 ;  /* 0x0000002600267308 */ /* 0x000f700000000800 */
[----:B------:R-:W0:Y:S01]  /*7b80*/  MUFU.EX2 R60, R60 ;  /* 0x0000003c003c7308 */ /* 0x000e220000000800 */
[----:B-----5:R-:W-:-:S07]  /*7b90*/  FADD.FTZ R39, R38, 1 ;  /* 0x3f80000026277421 */ /* 0x020fce0000010000 */
[----:B------:R-:W5:Y:S01]  /*7ba0*/  MUFU.RCP R39, R39 ;  /* 0x0000002700277308 */ /* 0x000f620000001000 */
[----:B0-----:R-:W-:-:S07]  /*7bb0*/  FADD.FTZ R62, R60, 1 ;  /* 0x3f8000003c3e7421 */ /* 0x001fce0000010000 */
[----:B------:R-:W0:Y:S01]  /*7bc0*/  MUFU.RCP R62, R62 ;  /* 0x0000003e003e7308 */ /* 0x000e220000001000 */
[----:B-----5:R-:W-:Y:S01]  /*7bd0*/  FMUL.FTZ R58, R58, R39 ;  /* 0x000000273a3a7220 */ /* 0x020fe20000410000 */
[----:B0-----:R-:W-:-:S07]  /*7be0*/  FMUL.FTZ R97, R97, R62 ;  /* 0x0000003e61617220 */ /* 0x001fce0000410000 */
.L_x_4403:
[----:B------:R-:W-:Y:S01]  /*7bf0*/  LOP3.LUT P5, RZ, R30, 0x80, RZ, 0xc0, !PT ;  /* 0x000000801eff7812 */ /* 0x000fe200078ac0ff */
[----:B------:R-:W-:-:S12]  /*7c00*/  BSSY B0, `(.L_x_4404) ;  /* 0x000000e000007945 */ /* 0x000fd80003800000 */
[----:B------:R-:W-:Y:S05]  /*7c10*/  @!P5 BRA `(.L_x_4405) ;  /* 0x000000000030d947 */ /* 0x000fea0003800000 */
[----:B------:R-:W-:Y:S01]  /*7c20*/  ULDC.64 UR12, c[0x0][0x270] ;  /* 0x00009c00000c7ab9 */ /* 0x000fe20000000a00 */
[----:B------:R-:W-:Y:S01]  /*7c30*/  MOV R38, R88 ;  /* 0x0000005800267202 */ /* 0x000fe20000000f00 */
[----:B01234-:R-:W-:Y:S01]  /*7c40*/  IMAD R69, R67, UR12, RZ ;  /* 0x0000000c43457c24 */ /* 0x01ffe2000f8e02ff */
        /* <DEDUP_REMOVED lines=9> */
.L_x_4405:
[----:B------:R-:W-:Y:S05]  /*7ce0*/  BSYNC B0 ;  /* 0x0000000000007941 */ /* 0x000fea0003800000 */
.L_x_4404:
        /* <DEDUP_REMOVED lines=11> */
.L_x_4406:
[----:B------:R-:W-:Y:S01]  /*7da0*/  LOP3.LUT P5, RZ, R30, 0x40, RZ, 0xc0, !PT ;  /* 0x000000401eff7812 */ /* 0x000fe200078ac0ff */
[----:B------:R-:W-:-:S12]  /*7db0*/  BSSY B0, `(.L_x_4407) ;  /* 0x0000010000007945 */ /* 0x000fd80003800000 */
[----:B------:R-:W-:Y:S05]  /*7dc0*/  @!P5 BRA `(.L_x_4408) ;  /* 0x000000000038d947 */ /* 0x000fea0003800000 */
[----:B01234-:R-:W-:Y:S01]  /*7dd0*/  IADD3 R69, R2, 0xa0, RZ ;  /* 0x000000a002457810 */ /* 0x01ffe20007ffe0ff */
[----:B------:R-:W-:Y:S01]  /*7de0*/  ULDC.64 UR12, c[0x0][0x270] ;  /* 0x00009c00000c7ab9 */ /* 0x000fe20000000a00 */
[----:B------:R-:W-:Y:S02]  /*7df0*/  MOV R38, R88 ;  /* 0x0000005800267202 */ /* 0x000fe40000000f00 */
[----:B------:R-:W-:Y:S02]  /*7e00*/  SHF.R.S32.HI R58, RZ, 0x1f, R69 ;  /* 0x0000001fff3a7819 */ /* 0x000fe40000011445 */
[----:B------:R-:W-:Y:S02]  /*7e10*/  MOV R39, R91 ;  /* 0x0000005b00277202 */ /* 0x000fe40000000f00 */
[----:B------:R-:W-:Y:S01]  /*7e20*/  F2FP.F16.F32.PACK_AB R95, R95, R52 ;  /* 0x000000345f5f723e */ /* 0x000fe200000000ff */
        /* <DEDUP_REMOVED lines=8> */
.L_x_4408:
[----:B------:R-:W-:Y:S05]  /*7eb0*/  BSYNC B0 ;  /* 0x0000000000007941 */ /* 0x000fea0003800000 */
.L_x_4407:
        /* <DEDUP_REMOVED lines=11> */
.L_x_4409:
        /* <DEDUP_REMOVED lines=17> */
.L_x_4411:
[----:B------:R-:W-:Y:S05]  /*8080*/  BSYNC B0 ;  /* 0x0000000000007941 */ /* 0x000fea0003800000 */
.L_x_4410:
        /* <DEDUP_REMOVED lines=11> */
.L_x_4412:
        /* <DEDUP_REMOVED lines=17> */
.L_x_4414:
[----:B------:R-:W-:Y:S05]  /*8250*/  BSYNC B0 ;  /* 0x0000000000007941 */ /* 0x000fea0003800000 */
.L_x_4413:
        /* <DEDUP_REMOVED lines=11> */
.L_x_4415:
        /* <DEDUP_REMOVED lines=17> */
.L_x_4417:
[----:B------:R-:W-:Y:S05]  /*8420*/  BSYNC B0 ;  /* 0x0000000000007941 */ /* 0x000fea0003800000 */
.L_x_4416:
        /* <DEDUP_REMOVED lines=11> */
.L_x_4418:
        /* <DEDUP_REMOVED lines=17> */
.L_x_4420:
[----:B------:R-:W-:Y:S05]  /*85f0*/  BSYNC B0 ;  /* 0x0000000000007941 */ /* 0x000fea0003800000 */
.L_x_4419:
        /* <DEDUP_REMOVED lines=8> */
[----:B-1234-:R-:W0:Y:S01]  /*8680*/  MUFU.RCP R69, R48 ;  /* 0x0000003000457308 */ /* 0x01ee220000001000 */
[----:B-----5:R-:W-:Y:S01]  /*8690*/  FMUL.FTZ R43, R43, R44 ;  /* 0x0000002c2b2b7220 */ /* 0x020fe20000410000 */
[----:B0-----:R-:W-:-:S07]  /*86a0*/  FMUL.FTZ R54, R54, R69 ;  /* 0x0000004536367220 */ /* 0x001fce0000410000 */
.L_x_4421:
        /* <DEDUP_REMOVED lines=17> */
.L_x_4423:
[----:B------:R-:W-:Y:S05]  /*87c0*/  BSYNC B0 ;  /* 0x0000000000007941 */ /* 0x000fea0003800000 */
.L_x_4422:
        /* <DEDUP_REMOVED lines=11> */
.L_x_4424:
[----:B------:R-:W-:Y:S04]  /*8880*/  BSSY B0, `(.L_x_4425) ;  /* 0x0000010000007945 */ /* 0x000fe80003800000 */
[----:B------:R-:W-:Y:S05]  /*8890*/  @!P0 BRA `(.L_x_4426) ;  /* 0x0000000000388947 */ /* 0x000fea0003800000 */
[----:B------:R-:W-:Y:S01]  /*88a0*/  IADD3 R44, R2, 0xd0, RZ ;  /* 0x000000d0022c7810 */ /* 0x000fe20007ffe0ff */
[----:B------:R-:W-:Y:S01]  /*88b0*/  ULDC.64 UR12, c[0x0][0x270] ;  /* 0x00009c00000c7ab9 */ /* 0x000fe20000000a00 */
[----:B------:R-:W-:Y:S02]  /*88c0*/  MOV R38, R88 ;  /* 0x0000005800267202 */ /* 0x000fe40000000f00 */
[----:B0-----:R-:W-:Y:S02]  /*88d0*/  SHF.R.S32.HI R43, RZ, 0x1f, R44 ;  /* 0x0000001fff2b7819 */ /* 0x001fe4000001142c */
[----:B------:R-:W-:Y:S02]  /*88e0*/  MOV R39, R91 ;  /* 0x0000005b00277202 */ /* 0x000fe40000000f00 */
[----:B------:R-:W-:Y:S01]  /*88f0*/  F2FP.F16.F32.PACK_AB R79, R79, R42 ;  /* 0x0000002a4f4f723e */ /* 0x000fe200000000ff */
[----:B------:R-:W-:Y:S02]  /*8900*/  IMAD R43, R43, UR12, RZ ;  /* 0x0000000c2b2b7c24 */ /* 0x000fe4000f8e02ff */
[----:B------:R-:W-:-:S04]  /*8910*/  IMAD.WIDE.U32 R38, R44, UR12, R38 ;  /* 0x0000000c2c267c25 */ /* 0x000fc8000f8e0026 */
[----:B------:R-:W-:Y:S01]  /*8920*/  IMAD R43, R44, UR13, R43 ;  /* 0x0000000d2c2b7c24 */ /* 0x000fe2000f8e022b */
[----:B------:R-:W-:Y:S02]  /*8930*/  ULDC.64 UR12, c[0x0][0x210] ;  /* 0x00008400000c7ab9 */ /* 0x000fe40000000a00 */
[----:B-1234-:R-:W-:Y:S02]  /*8940*/  LEA R68, P5, R38, UR12, 0x1 ;  /* 0x0000000c26447c11 */ /* 0x01efe4000f8a08ff */
[----:B------:R-:W-:-:S04]  /*8950*/  IADD3 R43, R39, R43, RZ ;  /* 0x0000002b272b7210 */ /* 0x000fc80007ffe0ff */
[----:B------:R-:W-:-:S05]  /*8960*/  LEA.HI.X R69, R38, UR13, R43, 0x1, P5 ;  /* 0x0000000d26457c11 */ /* 0x000fca000a8f0c2b */
[----:B------:R0:W-:Y:S02]  /*8970*/  STG.E desc[UR8][R68.64], R79 ;  /* 0x0000004f44007986 */ /* 0x0001e4000c101908 */
.L_x_4426:
[----:B------:R-:W-:Y:S05]  /*8980*/  BSYNC B0 ;  /* 0x0000000000007941 */ /* 0x000fea0003800000 */
.L_x_4425:
        /* <DEDUP_REMOVED lines=8> */
[----:B-1234-:R-:W1:Y:S01]  /*8a10*/  MUFU.RCP R69, R44 ;  /* 0x0000002c00457308 */ /* 0x01ee620000001000 */
[----:B0-----:R-:W-:Y:S01]  /*8a20*/  FMUL.FTZ R41, R41, R42 ;  /* 0x0000002a29297220 */ /* 0x001fe20000410000 */
[----:B-1----:R-:W-:-:S07]  /*8a30*/  FMUL.FTZ R56, R56, R69 ;  /* 0x0000004538387220 */ /* 0x002fce0000410000 */
.L_x_4427:
[----:B------:R-:W-:Y:S04]  /*8a40*/  BSSY B0, `(.L_x_4428) ;  /* 0x0000010000007945 */ /* 0x000fe80003800000 */
[----:B------:R-:W-:Y:S05]  /*8a50*/  @!P1 BRA `(.L_x_4429) ;  /* 0x0000000000389947 */ /* 0x000fea0003800000 */
[----:B0-----:R-:W-:Y:S01]  /*8a60*/  IADD3 R43, R2, 0xd8, RZ ;  /* 0x000000d8022b7810 */ /* 0x001fe20007ffe0ff */
        /* <DEDUP_REMOVED lines=13> */
.L_x_4429:
[----:B------:R-:W-:Y:S05]  /*8b40*/  BSYNC B0 ;  /* 0x0000000000007941 */ /* 0x000fea0003800000 */
.L_x_4428:
        /* <DEDUP_REMOVED lines=11> */
.L_x_4430:
        /* <DEDUP_REMOVED lines=16> */
.L_x_4432:
[----:B------:R-:W-:Y:S05]  /*8d00*/  BSYNC B0 ;  /* 0x0000000000007941 */ /* 0x000fea0003800000 */
.L_x_4431:
        /* <DEDUP_REMOVED lines=11> */
.L_x_4433:
        /* <DEDUP_REMOVED lines=16> */
.L_x_4435:
[----:B------:R-:W-:Y:S05]  /*8ec0*/  BSYNC B0 ;  /* 0x0000000000007941 */ /* 0x000fea0003800000 */
.L_x_4434:
        /* <DEDUP_REMOVED lines=11> */
.L_x_4436:
        /* <DEDUP_REMOVED lines=16> */
.L_x_4438:
[----:B------:R-:W-:Y:S05]  /*9080*/  BSYNC B0 ;  /* 0x0000000000007941 */ /* 0x000fea0003800000 */
.L_x_4437:
        /* <DEDUP_REMOVED lines=11> */
.L_x_4439:
        /* <DEDUP_REMOVED lines=17> */
.L_x_4441:
[----:B------:R-:W-:Y:S05]  /*9250*/  BSYNC B0 ;  /* 0x0000000000007941 */ /* 0x000fea0003800000 */
.L_x_4440:
[----:B------:R-:W5:Y:S01]  /*9260*/  LDC R37, c[0x0][0x10] ;  /* 0x00000400ff257b82 */ /* 0x000f620000000800 */
[----:B------:R-:W-:Y:S02]  /*9270*/  IADD3 R26, R26, 0x1, RZ ;  /* 0x000000011a1a7810 */ /* 0x000fe40007ffe0ff */
[----:B-----5:R-:W-:-:S04]  /*9280*/  IADD3 R24, R37, R24, RZ ;  /* 0x0000001825187210 */ /* 0x020fc80007ffe0ff */
[----:B------:R-:W-:-:S13]  /*9290*/  ISETP.GE.AND P5, PT, R24, UR4, PT ;  /* 0x0000000418007c0c */ /* 0x000fda000bfa6270 */
[----:B------:R-:W-:Y:S05]  /*92a0*/  @!P5 BRA `(.L_x_4442) ;  /* 0xffffff780060d947 */ /* 0x000fea000383ffff */
[----:B------:R-:W-:Y:S05]  /*92b0*/  EXIT ;  /* 0x000000000000794d */ /* 0x000fea0003800000 */
.L_x_4443:
        /* <DEDUP_REMOVED lines=12> */
.L_x_5644:


//--------------------- .text._Z35group_norm_nhwc_fwd_one_pass_kernelI11Fp16IOFp32WLi512ELi120ELi480EEv26Group_norm_nhwc_fwd_params --------------------------
	.section	.text._Z35group_norm_nhwc_fwd_one_pass_kernelI11Fp16IOFp32WLi512ELi120ELi480EEv26Group_norm_nhwc_fwd_params,"ax",@progbits
	.align	128
        .global         _Z35group_norm_nhwc_fwd_one_pass_kernelI11Fp16IOFp32WLi512ELi120ELi480EEv26Group_norm_nhwc_fwd_params
        .type           _Z35group_norm_nhwc_fwd_one_pass_kernelI11Fp16IOFp32WLi512ELi120ELi480EEv26Group_norm_nhwc_fwd_params,@function
        .size           _Z35group_norm_nhwc_fwd_one_pass_kernelI11Fp16IOFp32WLi512ELi120ELi480EEv26Group_norm_nhwc_fwd_params,(.L_x_5645 - _Z35group_norm_nhwc_fwd_one_pass_kernelI11Fp16IOFp32WLi512ELi120ELi480EEv26Group_norm_nhwc_fwd_params)
        .other          _Z35group_norm_nhwc_fwd_one_pass_kernelI11Fp16IOFp32WLi512ELi120ELi480EEv26Group_norm_nhwc_fwd_params,@"STO_CUDA_ENTRY STV_DEFAULT"
_Z35group_norm_nhwc_fwd_one_pass_kernelI11Fp16IOFp32WLi512ELi120ELi480EEv26Group_norm_nhwc_fwd_params:
.text._Z35group_norm_nhwc_fwd_one_pass_kernelI11Fp16IOFp32WLi512ELi120ELi480EEv26Group_norm_nhwc_fwd_params:
        /* <DEDUP_REMOVED lines=19> */
.L_x_4460:
[----:B------:R-:W-:Y:S01]  /*0130*/  ULDC UR11, c[0x0][0x288] ;  /* 0x0000a200000b7ab9 */ /* 0x000fe20000000800 */
[----:B------:R-:W-:Y:S01]  /*0140*/  IABS R7, UR8 ;  /* 0x0000000800077c13 */ /* 0x000fe20008000000 */
[----:B------:R-:W-:Y:S01]  /*0150*/  IMAD.U32 R5, RZ, RZ, UR11 ;  /* 0x0000000bff057e24 */ /* 0x000fe2000f8e00ff */
[----:B------:R-:W-:Y:S01]  /*0160*/  UMOV UR6, URZ ;  /* 0x0000003f00067c82 */ /* 0x000fe20008000000 */
[----:B0-----:R-:W0:Y:S01]  /*0170*/  S2R R8, SR_TID.X ;  /* 0x0000000000087919 */ /* 0x001e220000002100 */
[----:B------:R-:W-:Y:S01]  /*0180*/  R2UR UR10, R7 ;  /* 0x00000000070a72ca */ /* 0x000fe200000e0000 */
[----:B------:R-:W-:Y:S01]  /*0190*/  ULDC.64 UR16, c[0x0][0x278] ;  /* 0x00009e0000107ab9 */ /* 0x000fe20000000a00 */
[----:B------:R-:W-:Y:S01]  /*01a0*/  IABS R5, R5 ;  /* 0x0000000500057213 */ /* 0x000fe20000000000 */
[C---:B------:R-:W-:Y:S01]  /*01b0*/  VIADD R15, R3.reuse, 0x10 ;  /* 0x00000010030f7836 */ /* 0x040fe20000000000 */
[----:B------:R-:W-:Y:S01]  /*01c0*/  SHF.R.S32.HI R9, RZ, 0x1f, R3 ;  /* 0x0000001fff097819 */ /* 0x000fe20000011403 */
[----:B---3--:R-:W-:Y:S01]  /*01d0*/  VIADD R17, R3, 0x18 ;  /* 0x0000001803117836 */ /* 0x008fe20000000000 */
[----:B------:R-:W-:Y:S01]  /*01e0*/  R2UR UR15, R5 ;  /* 0x00000000050f72ca */ /* 0x000fe200000e0000 */
[C---:B------:R-:W-:Y:S01]  /*01f0*/  VIADD R19, R3.reuse, 0x20 ;  /* 0x0000002003137836 */ /* 0x040fe20000000000 */
[----:B------:R-:W-:-:S02]  /*0200*/  ISETP.GE.U32.AND P1, PT, R3, UR16, PT ;  /* 0x0000001003007c0c */ /* 0x000fc4000bf26070 */
[----:B------:R-:W-:Y:S02]  /*0210*/  LOP3.LUT R2, R2, 0xfdffffff, RZ, 0xc0, !PT ;  /* 0xfdffffff02027812 */ /* 0x000fe400078ec0ff */
[----:B------:R-:W-:Y:S02]  /*0220*/  ISETP.GE.U32.AND P2, PT, R15, UR16, PT ;  /* 0x000000100f007c0c */ /* 0x000fe4000bf46070 */
[----:B------:R-:W-:Y:S02]  /*0230*/  SHF.R.S32.HI R21, RZ, 0x1f, R15 ;  /* 0x0000001fff157819 */ /* 0x000fe4000001140f */
[----:B------:R-:W-:Y:S02]  /*0240*/  SHF.R.S32.HI R23, RZ, 0x1f, R17 ;  /* 0x0000001fff177819 */ /* 0x000fe40000011411 */
[----:B------:R-:W-:Y:S01]  /*0250*/  SHF.R.S32.HI R25, RZ, 0x1f, R19 ;  /* 0x0000001fff197819 */ /* 0x000fe20000011413 */
[----:B------:R-:W1:Y:S01]  /*0260*/  I2F.RP R5, UR15 ;  /* 0x0000000f00057d06 */ /* 0x000e620008209400 */
[----:B------:R-:W-:-:S02]  /*0270*/  LOP3.LUT R0, R0, 0xfdffffff, RZ, 0xc0, !PT ;  /* 0xfdffffff00007812 */ /* 0x000fc400078ec0ff */
[----:B0-----:R-:W-:-:S05]  /*0280*/  ISETP.GT.U32.AND P0, PT, R8, 0x1df, PT ;  /* 0x000001df0800780c */ /* 0x001fca0003f04070 */
[----:B-1----:R-:W0:Y:S01]  /*0290*/  MUFU.RCP R5, R5 ;  /* 0x0000000500057308 */ /* 0x002e220000001000 */
[----:B------:R-:W-:Y:S02]  /*02a0*/  ISETP.GE.OR.EX P4, PT, R9, UR17, P0, P1 ;  /* 0x0000001109007c0c */ /* 0x000fe40008786710 */
[----:B------:R-:W-:Y:S02]  /*02b0*/  ISETP.GE.OR.EX P3, PT, R21, UR17, P0, P2 ;  /* 0x0000001115007c0c */ /* 0x000fe40008766720 */
[----:B------:R-:W-:-:S09]  /*02c0*/  ISETP.GE.U32.AND P2, PT, R19, UR16, PT ;  /* 0x0000001013007c0c */ /* 0x000fd2000bf46070 */
[----:B------:R-:W-:Y:S01]  /*02d0*/  @P4 LOP3.LUT R2, R2, 0x2000000, RZ, 0xfc, !PT ;  /* 0x0200000002024812 */ /* 0x000fe200078efcff */
[----:B------:R-:W1:Y:S01]  /*02e0*/  @!P4 LDC.64 R26, c[0x0][0x270] ;  /* 0x00009c00ff1acb82 */ /* 0x000e620000000a00 */
[----:B0-----:R-:W-:Y:S01]  /*02f0*/  IADD3 R6, R5, 0xffffffe, RZ ;  /* 0x0ffffffe05067810 */ /* 0x001fe20007ffe0ff */
[----:B------:R-:W-:Y:S01]  /*0300*/  VIADD R5, R3, 0x8 ;  /* 0x0000000803057836 */ /* 0x000fe20000000000 */
[----:B------:R-:W-:-:S04]  /*0310*/  LOP3.LUT R2, R2, 0xfeffffff, RZ, 0xc0, !PT ;  /* 0xfeffffff02027812 */ /* 0x000fc800078ec0ff */
[----:B------:R-:W0:Y:S01]  /*0320*/  F2I.FTZ.U32.TRUNC.NTZ R6, R6 ;  /* 0x0000000600067305 */ /* 0x000e22000021f000 */
[----:B------:R-:W-:Y:S01]  /*0330*/  ISETP.GE.U32.AND P1, PT, R5, UR16, PT ;  /* 0x0000001005007c0c */ /* 0x000fe2000bf26070 */
[----:B------:R-:W2:Y:S01]  /*0340*/  @!P4 LDC.64 R116, c[0x0][0x220] ;  /* 0x00008800ff74cb82 */ /* 0x000ea20000000a00 */
[----:B------:R-:W-:Y:S02]  /*0350*/  SHF.R.S32.HI R13, RZ, 0x1f, R5 ;  /* 0x0000001fff0d7819 */ /* 0x000fe40000011405 */
[----:B------:R-:W-:Y:S02]  /*0360*/  ISETP.GE.OR.EX P4, PT, R25, UR17, P0, P2 ;  /* 0x0000001119007c0c */ /* 0x000fe40008786720 */
[----:B------:R-:W-:-:S03]  /*0370*/  ISETP.GE.OR.EX P6, PT, R13, UR17, P0, P1 ;  /* 0x000000110d007c0c */ /* 0x000fc600087c6710 */
[----:B------:R-:W3:Y:S01]  /*0380*/  @!P3 LDC.64 R30, c[0x0][0x270] ;  /* 0x00009c00ff1ebb82 */ /* 0x000ee20000000a00 */
[----:B0-----:R-:W-:Y:S01]  /*0390*/  R2UR UR7, R6 ;  /* 0x00000000060772ca */ /* 0x001fe200000e0000 */
[----:B------:R-:W-:-:S06]  /*03a0*/  IMAD.WIDE.U32 R6, R8, -0x77777777, RZ ;  /* 0x8888888908067825 */ /* 0x000fcc00078e00ff */
[----:B------:R-:W0:Y:S02]  /*03b0*/  @!P3 LDC.64 R64, c[0x0][0x220] ;  /* 0x00008800ff40bb82 */ /* 0x000e240000000a00 */
[----:B------:R-:W-:Y:S02]  /*03c0*/  @P6 LOP3.LUT R2, R2, 0x1000000, RZ, 0xfc, !PT ;  /* 0x0100000002026812 */ /* 0x000fe400078efcff */
[----:B------:R-:W-:Y:S02]  /*03d0*/  SHF.R.U32.HI R7, RZ, 0x5, R7 ;  /* 0x00000005ff077819 */ /* 0x000fe40000011607 */
[----:B------:R-:W-:Y:S02]  /*03e0*/  LOP3.LUT R2, R2, 0xff7fffff, RZ, 0xc0, !PT ;  /* 0xff7fffff02027812 */ /* 0x000fe400078ec0ff */
[----:B------:R-:W4:Y:S01]  /*03f0*/  @!P6 LDC.64 R28, c[0x0][0x270] ;  /* 0x00009c00ff1ceb82 */ /* 0x000f220000000a00 */
[----:B------:R-:W-:Y:S01]  /*0400*/  IMAD R7, R7, -0x3c, R8 ;  /* 0xffffffc407077824 */ /* 0x000fe200078e0208 */
[----:B------:R-:W-:Y:S01]  /*0410*/  UIADD3 UR9, URZ, -UR7, URZ ;  /* 0x800000073f097290 */ /* 0x000fe2000fffe03f */
[----:B------:R-:W-:-:S03]  /*0420*/  @P3 LOP3.LUT R2, R2, 0x800000, RZ, 0xfc, !PT ;  /* 0x0080000002023812 */ /* 0x000fc600078efcff */
[----:B------:R-:W-:Y:S01]  /*0430*/  UIMAD UR9, UR9, UR15, URZ ;  /* 0x0000000f090972a4 */ /* 0x000fe2000f8e023f */
[----:B------:R-:W-:Y:S01]  /*0440*/  SHF.L.U32 R6, R7, 0x1, RZ ;  /* 0x0000000107067819 */ /* 0x000fe200000006ff */
[----:B------:R-:W5:Y:S01]  /*0450*/  @!P6 LDC.64 R120, c[0x0][0x220] ;  /* 0x00008800ff78eb82 */ /* 0x000f620000000a00 */
[----:B------:R-:W-:Y:S01]  /*0460*/  LOP3.LUT R2, R2, 0xffbfffff, RZ, 0xc0, !PT ;  /* 0xffbfffff02027812 */ /* 0x000fe200078ec0ff */
[----:B------:R-:W-:Y:S01]  /*0470*/  UIMAD.WIDE.U32 UR6, UR7, UR9, UR6 ;  /* 0x00000009070672a5 */ /* 0x000fe2000f8e0006 */
[----:B------:R-:W-:-:S03]  /*0480*/  SHF.R.S32.HI R7, RZ, 0x1f, R6 ;  /* 0x0000001fff077819 */ /* 0x000fc60000011406 */
[----:B------:R-:W-:Y:S02]  /*0490*/  UIMAD.WIDE.U32 UR6, UR7, UR10, URZ ;  /* 0x0000000a070672a5 */ /* 0x000fe4000f8e003f */
[----:B------:R-:W0:Y:S02]  /*04a0*/  @!P4 LDC.64 R36, c[0x0][0x270] ;  /* 0x00009c00ff24cb82 */ /* 0x000e240000000a00 */
[----:B------:R-:W-:-:S04]  /*04b0*/  UIADD3 UR6, -UR7, URZ, URZ ;  /* 0x0000003f07067290 */ /* 0x000fc8000fffe13f */
[----:B------:R-:W-:Y:S01]  /*04c0*/  UIMAD UR6, UR15, UR6, UR10 ;  /* 0x000000060f0672a4 */ /* 0x000fe2000f8e020a */
[----:B----4-:R-:W-:Y:S01]  /*04d0*/  @!P6 IMAD R12, R13, R28, RZ ;  /* 0x0000001c0d0ce224 */ /* 0x010fe200078e02ff */
[----:B------:R-:W4:Y:S02]  /*04e0*/  @!P4 LDC.64 R106, c[0x0][0x220] ;  /* 0x00008800ff6acb82 */ /* 0x000f240000000a00 */
[----:B------:R-:W-:-:S11]  /*04f0*/  UISETP.GT.U32.AND UP0, UPT, UR15, UR6, UPT ;  /* 0x000000060f00728c */ /* 0x000fd6000bf04070 */
[----:B------:R-:W-:Y:S02]  /*0500*/  @!UP0 UIADD3 UR6, UR6, -UR15, URZ ;  /* 0x8000000f06068290 */ /* 0x000fe4000fffe03f */
[----:B------:R-:W-:Y:S02]  /*0510*/  @!UP0 UIADD3 UR7, UR7, 0x1, URZ ;  /* 0x0000000107078890 */ /* 0x000fe4000fffe03f */
[----:B------:R-:W-:Y:S02]  /*0520*/  UISETP.GE.U32.AND UP1, UPT, UR6, UR15, UPT ;  /* 0x0000000f0600728c */ /* 0x000fe4000bf26070 */
[----:B------:R-:W-:-:S04]  /*0530*/  ULOP3.LUT UR6, UR8, UR11, URZ, 0x3c, !UPT ;  /* 0x0000000b08067292 */ /* 0x000fc8000f8e3c3f */
[----:B------:R-:W-:-:S05]  /*0540*/  UISETP.GE.AND UP0, UPT, UR6, URZ, UPT ;  /* 0x0000003f0600728c */ /* 0x000fca000bf06270 */
[----:B------:R-:W-:Y:S02]  /*0550*/  @UP1 UIADD3 UR7, UR7, 0x1, URZ ;  /* 0x0000000107071890 */ /* 0x000fe4000fffe03f */
[----:B------:R-:W-:-:S05]  /*0560*/  UISETP.NE.AND UP1, UPT, UR11, URZ, UPT ;  /* 0x0000003f0b00728c */ /* 0x000fca000bf25270 */
[----:B------:R-:W-:Y:S02]  /*0570*/  UMOV UR9, UR7 ;  /* 0x0000000700097c82 */ /* 0x000fe40008000000 */
[----:B------:R-:W-:-:S04]  /*0580*/  @!UP0 UIADD3 UR9, -UR9, URZ, URZ ;  /* 0x0000003f09098290 */ /* 0x000fc8000fffe13f */
[----:B------:R-:W-:-:S04]  /*0590*/  @!UP1 ULOP3.LUT UR9, URZ, UR11, URZ, 0x33, !UPT ;  /* 0x0000000b3f099292 */ /* 0x000fc8000f8e333f */
        /* <DEDUP_REMOVED lines=10> */
[----:B------:R-:W-:Y:S02]  /*0640*/  LEA.HI.X.SX32 R7, R8, R7, 0x1, P1 ;  /* 0x0000000708077211 */ /* 0x000fe400008f0eff */
[----:B------:R-:W-:Y:S01]  /*0650*/  ISETP.GE.U32.AND P1, PT, R17, UR16, PT ;  /* 0x0000001011007c0c */ /* 0x000fe2000bf26070 */
[----:B------:R-:W-:-:S03]  /*0660*/  IMAD.WIDE.U32 R6, R11, UR9, R6 ;  /* 0x000000090b067c25 */ /* 0x000fc6000f8e0006 */
[----:B------:R-:W-:-:S13]  /*0670*/  ISETP.GE.OR.EX P5, PT, R23, UR17, P0, P1 ;  /* 0x0000001117007c0c */ /* 0x000fda00087a6710 */
[----:B------:R-:W-:Y:S01]  /*0680*/  @P5 LOP3.LUT R2, R2, 0x400000, RZ, 0xfc, !PT ;  /* 0x0040000002025812 */ /* 0x000fe200078efcff */
[----:B------:R-:W2:Y:S03]  /*0690*/  @!P5 LDC.64 R32, c[0x0][0x270] ;  /* 0x00009c00ff20db82 */ /* 0x000ea60000000a00 */
[C---:B------:R-:W-:Y:S02]  /*06a0*/  LOP3.LUT P2, RZ, R2.reuse, 0x2000000, RZ, 0xc0, !PT ;  /* 0x0200000002ff7812 */ /* 0x040fe4000784c0ff */
[----:B------:R-:W-:-:S03]  /*06b0*/  LOP3.LUT R2, R2, 0xffdfffff, RZ, 0xc0, !PT ;  /* 0xffdfffff02027812 */ /* 0x000fc600078ec0ff */
[----:B------:R-:W4:Y:S01]  /*06c0*/  @!P5 LDC.64 R34, c[0x0][0x220] ;  /* 0x00008800ff22db82 */ /* 0x000f220000000a00 */
[----:B------:R-:W-:-:S04]  /*06d0*/  @P4 LOP3.LUT R2, R2, 0x200000, RZ, 0xfc, !PT ;  /* 0x0020000002024812 */ /* 0x000fc800078efcff */
[----:B------:R-:W-:-:S03]  /*06e0*/  LOP3.LUT R2, R2, 0xffefffff, RZ, 0xc0, !PT ;  /* 0xffefffff02027812 */ /* 0x000fc600078ec0ff */
[----:B-1----:R-:W-:Y:S01]  /*06f0*/  @!P2 IMAD R8, R9, R26, RZ ;  /* 0x0000001a0908a224 */ /* 0x002fe200078e02ff */
[----:B------:R-:W-:Y:S01]  /*0700*/  @P2 LOP3.LUT R0, R0, 0x2000000, RZ, 0xfc, !PT ;  /* 0x0200000000002812 */ /* 0x000fe200078efcff */
[----:B------:R-:W-:Y:S01]  /*0710*/  VIADD R9, R7, UR7 ;  /* 0x0000000707097c36 */ /* 0x000fe20008000000 */
[----:B------:R-:W-:Y:S01]  /*0720*/  LOP3.LUT R4, R4, 0x7fffffff, RZ, 0xc0, !PT ;  /* 0x7fffffff04047812 */ /* 0x000fe200078ec0ff */
[----:B------:R-:W-:Y:S01]  /*0730*/  @!P2 IMAD R27, R3, R27, R8 ;  /* 0x0000001b031ba224 */ /* 0x000fe200078e0208 */
[----:B------:R-:W-:Y:S01]  /*0740*/  @!P2 MOV R8, R6 ;  /* 0x000000060008a202 */ /* 0x000fe20000000f00 */
[--C-:B------:R-:W-:Y:S01]  /*0750*/  @!P3 IMAD.MOV.U32 R13, RZ, RZ, R9.reuse ;  /* 0x000000ffff0db224 */ /* 0x100fe200078e0009 */
[----:B------:R-:W-:Y:S01]  /*0760*/  ULDC.64 UR6, c[0x0][0x278] ;  /* 0x00009e0000067ab9 */ /* 0x000fe20000000a00 */
[----:B--2---:R-:W-:Y:S02]  /*0770*/  @!P5 IMAD R14, R23, R32, RZ ;  /* 0x00000020170ed224 */ /* 0x004fe400078e02ff */
[----:B------:R-:W-:-:S04]  /*0780*/  @!P2 IMAD.WIDE.U32 R10, R3, R26, R8 ;  /* 0x0000001a030aa225 */ /* 0x000fc800078e0008 */
[----:B------:R-:W-:Y:S01]  /*0790*/  @!P2 IMAD.IADD R11, R11, 0x1, R27 ;  /* 0x000000010b0ba824 */ /* 0x000fe200078e021b */
[C---:B------:R-:W-:Y:S01]  /*07a0*/  @!P2 LEA R116, P1, R10.reuse, R116, 0x1 ;  /* 0x000000740a74a211 */ /* 0x040fe200078208ff */
[----:B------:R-:W-:Y:S02]  /*07b0*/  @!P6 IMAD R27, R5, R29, R12 ;  /* 0x0000001d051be224 */ /* 0x000fe400078e020c */
[----:B---3--:R-:W-:Y:S01]  /*07c0*/  @!P3 IMAD R12, R21, R30, RZ ;  /* 0x0000001e150cb224 */ /* 0x008fe200078e02ff */
[----:B------:R-:W-:Y:S01]  /*07d0*/  @!P2 LEA.HI.X R117, R10, R117, R11, 0x1, P1 ;  /* 0x000000750a75a211 */ /* 0x000fe200008f0c0b */
[----:B------:R-:W-:Y:S01]  /*07e0*/  @!P6 IMAD.MOV.U32 R10, RZ, RZ, R6 ;  /* 0x000000ffff0ae224 */ /* 0x000fe200078e0006 */
[----:B------:R-:W-:Y:S01]  /*07f0*/  @!P6 MOV R11, R9 ;  /* 0x00000009000be202 */ /* 0x000fe20000000f00 */
[----:B------:R-:W-:Y:S02]  /*0800*/  @!P3 IMAD R21, R15, R31, R12 ;  /* 0x0000001f0f15b224 */ /* 0x000fe400078e020c */
[----:B------:R-:W-:-:S02]  /*0810*/  @!P3 IMAD.MOV.U32 R12, RZ, RZ, R6 ;  /* 0x000000ffff0cb224 */ /* 0x000fc400078e0006 */
[----:B------:R-:W-:-:S04]  /*0820*/  @!P6 IMAD.WIDE.U32 R10, R5, R28, R10 ;  /* 0x0000001c050ae225 */ /* 0x000fc800078e000a */
[----:B------:R-:W-:Y:S01]  /*0830*/  @!P3 IMAD.WIDE.U32 R12, R15, R30, R12 ;  /* 0x0000001e0f0cb225 */ /* 0x000fe200078e000c */
[----:B------:R-:W-:Y:S02]  /*0840*/  @!P6 IADD3 R5, R11, R27, RZ ;  /* 0x0000001b0b05e210 */ /* 0x000fe40007ffe0ff */
[C---:B-----5:R-:W-:Y:S01]  /*0850*/  @!P6 LEA R120, P1, R10.reuse, R120, 0x1 ;  /* 0x000000780a78e211 */ /* 0x060fe200078208ff */
[----:B------:R-:W-:Y:S01]  /*0860*/  @!P5 IMAD R15, R17, R33, R14 ;  /* 0x00000021110fd224 */ /* 0x000fe200078e020e */
[----:B------:R-:W-:Y:S01]  /*0870*/  @!P5 MOV R11, R9 ;  /* 0x00000009000bd202 */ /* 0x000fe20000000f00 */
[----:B0-----:R-:W-:Y:S01]  /*0880*/  @!P4 IMAD R14, R25, R36, RZ ;  /* 0x00000024190ec224 */ /* 0x001fe200078e02ff */
[----:B------:R-:W-:Y:S01]  /*0890*/  @!P6 LEA.HI.X R121, R10, R121, R5, 0x1, P1 ;  /* 0x000000790a79e211 */ /* 0x000fe200008f0c05 */
[----:B------:R-:W-:Y:S01]  /*08a0*/  @!P3 IMAD.IADD R5, R13, 0x1, R21 ;  /* 0x000000010d05b824 */ /* 0x000fe200078e0215 */
[----:B------:R-:W-:Y:S01]  /*08b0*/  @!P3 LEA R64, P1, R12, R64, 0x1 ;  /* 0x000000400c40b211 */ /* 0x000fe200078208ff */
[----:B------:R-:W-:-:S02]  /*08c0*/  @!P5 IMAD.MOV.U32 R10, RZ, RZ, R6 ;  /* 0x000000ffff0ad224 */ /* 0x000fc400078e0006 */
[----:B------:R-:W-:Y:S01]  /*08d0*/  @!P4 IMAD.MOV.U32 R13, RZ, RZ, R9 ;  /* 0x000000ffff0dc224 */ /* 0x000fe200078e0009 */
[----:B------:R-:W-:Y:S01]  /*08e0*/  @!P3 LEA.HI.X R65, R12, R65, R5, 0x1, P1 ;  /* 0x000000410c41b211 */ /* 0x000fe200008f0c05 */
[----:B------:R-:W-:-:S04]  /*08f0*/  @!P5 IMAD.WIDE.U32 R10, R17, R32, R10 ;  /* 0x00000020110ad225 */ /* 0x000fc800078e000a */
[----:B------:R-:W-:Y:S01]  /*0900*/  @!P4 IMAD.MOV.U32 R12, RZ, RZ, R6 ;  /* 0x000000ffff0cc224 */ /* 0x000fe200078e0006 */
[----:B------:R-:W-:Y:S01]  /*0910*/  @!P5 IADD3 R5, R11, R15, RZ ;  /* 0x0000000f0b05d210 */ /* 0x000fe20007ffe0ff */
[C---:B------:R-:W-:Y:S01]  /*0920*/  @!P4 IMAD R17, R19.reuse, R37, R14 ;  /* 0x000000251311c224 */ /* 0x040fe200078e020e */
[----:B----4-:R-:W-:Y:S01]  /*0930*/  @!P5 LEA R24, P1, R10, R34, 0x1 ;  /* 0x000000220a18d211 */ /* 0x010fe200078208ff */
[----:B------:R-:W-:-:S03]  /*0940*/  @!P4 IMAD.WIDE.U32 R12, R19, R36, R12 ;  /* 0x00000024130cc225 */ /* 0x000fc600078e000c */
[----:B------:R-:W-:Y:S01]  /*0950*/  @!P5 LEA.HI.X R25, R10, R35, R5, 0x1, P1 ;  /* 0x000000230a19d211 */ /* 0x000fe200008f0c05 */
[----:B------:R-:W-:Y:S01]  /*0960*/  @!P4 IMAD.IADD R10, R13, 0x1, R17 ;  /* 0x000000010d0ac824 */ /* 0x000fe200078e0211 */
[----:B------:R-:W-:Y:S01]  /*0970*/  @!P4 LEA R106, P1, R12, R106, 0x1 ;  /* 0x0000006a0c6ac211 */ /* 0x000fe200078208ff */
[----:B------:R-:W-:-:S03]  /*0980*/  VIADD R5, R3, 0x28 ;  /* 0x0000002803057836 */ /* 0x000fc60000000000 */
[----:B------:R-:W-:Y:S02]  /*0990*/  @!P4 LEA.HI.X R107, R12, R107, R10, 0x1, P1 ;  /* 0x0000006b0c6bc211 */ /* 0x000fe400008f0c0a */
[----:B------:R-:W-:Y:S02]  /*09a0*/  ISETP.GE.U32.AND P1, PT, R5, UR16, PT ;  /* 0x0000001005007c0c */ /* 0x000fe4000bf26070 */
[----:B------:R-:W-:-:S04]  /*09b0*/  SHF.R.S32.HI R11, RZ, 0x1f, R5 ;  /* 0x0000001fff0b7819 */ /* 0x000fc80000011405 */
        /* <DEDUP_REMOVED lines=109> */
[----:B------:R-:W-:-:S03]  /*1090*/  IADD3 R5, R3, 0x60, RZ ;  /* 0x0000006003057810 */ /* 0x000fc60007ffe0ff */
        /* <DEDUP_REMOVED lines=22> */
[----:B------:R-:W-:-:S07]  /*1200*/  @P2 LOP3.LUT R2, R2, 0x1000, RZ, 0xfc, !PT ;  /* 0x0000100002022812 */ /* 0x000fce00078efcff */
        /* <DEDUP_REMOVED lines=9> */
[----:B------:R-:W-:Y:S01]  /*12a0*/  VIADD R5, R3, 0x70 ;  /* 0x0000007003057836 */ /* 0x000fe20000000000 */
[----:B------:R-:W-:-:S03]  /*12b0*/  LOP3.LUT R2, R2, 0xfffff7ff, RZ, 0xc0, !PT ;  /* 0xfffff7ff02027812 */ /* 0x000fc600078ec0ff */
[----:B------:R0:W-:Y:S01]  /*12c0*/  STL.64 [R1+0x128], R124 ;  /* 0x0001287c01007387 */ /* 0x0001e20000100a00 */
[----:B------:R-:W-:Y:S02]  /*12d0*/  SHF.R.S32.HI R11, RZ, 0x1f, R5 ;  /* 0x0000001fff0b7819 */ /* 0x000fe40000011405 */
[----:B------:R-:W-:-:S04]  /*12e0*/  ISETP.GE.U32.AND P1, PT, R5, UR16, PT ;  /* 0x0000001005007c0c */ /* 0x000fc8000bf26070 */
[----:B------:R-:W-:Y:S01]  /*12f0*/  ISETP.GE.OR.EX P2, PT, R11, UR17, P0, P1 ;  /* 0x000000110b007c0c */ /* 0x000fe20008746710 */
[----:B0-----:R-:W2:-:S12]  /*1300*/  LDL.LU.64 R124, [R1+0x110] ;  /* 0x00011000017c7983 */ /* 0x001e980000300a00 */
[----:B------:R-:W0:Y:S08]  /*1310*/  @!P2 LDC.64 R12, c[0x0][0x270] ;  /* 0x00009c00ff0cab82 */ /* 0x000e300000000a00 */
[----:B------:R-:W1:Y:S01]  /*1320*/  @!P2 LDC.64 R82, c[0x0][0x220] ;  /* 0x00008800ff52ab82 */ /* 0x000e620000000a00 */
[----:B0-----:R-:W-:Y:S02]  /*1330*/  @!P2 IMAD R10, R11, R12, RZ ;  /* 0x0000000c0b0aa224 */ /* 0x001fe400078e02ff */
[----:B------:R-:W-:-:S02]  /*1340*/  @!P2 IMAD.MOV.U32 R11, RZ, RZ, R9 ;  /* 0x000000ffff0ba224 */ /* 0x000fc400078e0009 */
        /* <DEDUP_REMOVED lines=8> */
[----:B------:R-:W-:Y:S02]  /*13d0*/  ISETP.GE.U32.AND P1, PT, R5, UR16, PT ;  /* 0x0000001005007c0c */ /* 0x000fe4000bf26070 */
[----:B------:R-:W-:Y:S02]  /*13e0*/  @P2 LOP3.LUT R2, R2, 0x800, RZ, 0xfc, !PT ;  /* 0x0000080002022812 */ /* 0x000fe400078efcff */
[----:B------:R-:W-:-:S13]  /*13f0*/  ISETP.GE.OR.EX P2, PT, R11, UR17, P0, P1 ;  /* 0x000000110b007c0c */ /* 0x000fda0008746710 */
[----:B------:R-:W0:Y:S08]  /*1400*/  @!P2 LDC.64 R12, c[0x0][0x270] ;  /* 0x00009c00ff0cab82 */ /* 0x000e300000000a00 */
[----:B------:R-:W1:Y:S01]  /*1410*/  @!P2 LDC.64 R76, c[0x0][0x220] ;  /* 0x00008800ff4cab82 */ /* 0x000e620000000a00 */
[----:B0-----:R-:W-:Y:S02]  /*1420*/  @!P2 IMAD R10, R11, R12, RZ ;  /* 0x0000000c0b0aa224 */ /* 0x001fe400078e02ff */
[----:B------:R-:W-:-:S02]  /*1430*/  @!P2 IMAD.MOV.U32 R11, RZ, RZ, R9 ;  /* 0x000000ffff0ba224 */ /* 0x000fc400078e0009 */
[----:B------:R-:W-:Y:S02]  /*1440*/  @!P2 IMAD R13, R5, R13, R10 ;  /* 0x0000000d050da224 */ /* 0x000fe400078e020a */
[----:B------:R-:W-:-:S04]  /*1450*/  @!P2 IMAD.MOV.U32 R10, RZ, RZ, R6 ;  /* 0x000000ffff0aa224 */ /* 0x000fc800078e0006 */
[----:B------:R-:W-:-:S05]  /*1460*/  @!P2 IMAD.WIDE.U32 R10, R5, R12, R10 ;  /* 0x0000000c050aa225 */ /* 0x000fca00078e000a */
[----:B------:R-:W-:Y:S02]  /*1470*/  @!P2 IADD3 R5, R11, R13, RZ ;  /* 0x0000000d0b05a210 */ /* 0x000fe40007ffe0ff */
[----:B-1----:R-:W-:-:S04]  /*1480*/  @!P2 LEA R76, P1, R10, R76, 0x1 ;  /* 0x0000004c0a4ca211 */ /* 0x002fc800078208ff */
[----:B------:R-:W-:Y:S01]  /*1490*/  @!P2 LEA.HI.X R77, R10, R77, R5, 0x1, P1 ;  /* 0x0000004d0a4da211 */ /* 0x000fe200008f0c05 */
[----:B------:R-:W-:Y:S01]  /*14a0*/  VIADD R5, R3, 0x80 ;  /* 0x0000008003057836 */ /* 0x000fe20000000000 */
[----:B------:R-:W-:-:S04]  /*14b0*/  LOP3.LUT R2, R2, 0xfffffbff, RZ, 0xc0, !PT ;  /* 0xfffffbff02027812 */ /* 0x000fc800078ec0ff */
[----:B------:R-:W-:Y:S02]  /*14c0*/  SHF.R.S32.HI R11, RZ, 0x1f, R5 ;  /* 0x0000001fff0b7819 */ /* 0x000fe40000011405 */
[----:B------:R-:W-:Y:S02]  /*14d0*/  ISETP.GE.U32.AND P1, PT, R5, UR16, PT ;  /* 0x0000001005007c0c */ /* 0x000fe4000bf26070 */
[----:B------:R-:W-:Y:S02]  /*14e0*/  @P2 LOP3.LUT R2, R2, 0x400, RZ, 0xfc, !PT ;  /* 0x0000040002022812 */ /* 0x000fe400078efcff */
[----:B------:R-:W-:-:S13]  /*14f0*/  ISETP.GE.OR.EX P2, PT, R11, UR17, P0, P1 ;  /* 0x000000110b007c0c */ /* 0x000fda0008746710 */
[----:B------:R-:W0:Y:S08]  /*1500*/  @!P2 LDC.64 R12, c[0x0][0x270] ;  /* 0x00009c00ff0cab82 */ /* 0x000e300000000a00 */
        /* <DEDUP_REMOVED lines=25> */
[----:B------:R-:W-:Y:S02]  /*16a0*/  IADD3 R5, R3, 0x90, RZ ;  /* 0x0000009003057810 */ /* 0x000fe40007ffe0ff */
[----:B------:R-:W-:Y:S02]  /*16b0*/  LOP3.LUT R2, R2, 0xfffffeff, RZ, 0xc0, !PT ;  /* 0xfffffeff02027812 */ /* 0x000fe400078ec0ff */
[----:B------:R-:W-:Y:S02]  /*16c0*/  SHF.R.S32.HI R11, RZ, 0x1f, R5 ;  /* 0x0000001fff0b7819 */ /* 0x000fe40000011405 */
[----:B------:R-:W-:Y:S02]  /*16d0*/  ISETP.GE.U32.AND P1, PT, R5, UR16, PT ;  /* 0x0000001005007c0c */ /* 0x000fe4000bf26070 */
[----:B------:R-:W-:-:S02]  /*16e0*/  @P2 LOP3.LUT R2, R2, 0x100, RZ, 0xfc, !PT ;  /* 0x0000010002022812 */ /* 0x000fc400078efcff */
[----:B------:R-:W-:-:S13]  /*16f0*/  ISETP.GE.OR.EX P2, PT, R11, UR17, P0, P1 ;  /* 0x000000110b007c0c */ /* 0x000fda0008746710 */
[----:B------:R-:W0:Y:S08]  /*1700*/  @!P2 LDC.64 R12, c[0x0][0x270] ;  /* 0x00009c00ff0cab82 */ /* 0x000e300000000a00 */
[----:B------:R-:W1:Y:S01]  /*1710*/  @!P2 LDC.64 R22, c[0x0][0x220] ;  /* 0x00008800ff16ab82 */ /* 0x000e620000000a00 */
[----:B------:R-:W-:Y:S01]  /*1720*/  IADD3 R122, R3, 0x1c8, RZ ;  /* 0x000001c8037a7810 */ /* 0x000fe20007ffe0ff */
[----:B------:R-:W-:Y:S01]  /*1730*/  IMAD.MOV.U32 R123, RZ, RZ, RZ ;  /* 0x000000ffff7b7224 */ /* 0x000fe200078e00ff */
[----:B--2---:R2:W-:Y:S01]  /*1740*/  STL.64 [R1+0x130], R124 ;  /* 0x0001307c01007387 */ /* 0x0045e20000100a00 */
[----:B0-----:R-:W-:-:S02]  /*1750*/  @!P2 IMAD R10, R11, R12, RZ ;  /* 0x0000000c0b0aa224 */ /* 0x001fc400078e02ff */
[----:B------:R-:W-:Y:S02]  /*1760*/  @!P2 IMAD.MOV.U32 R11, RZ, RZ, R9 ;  /* 0x000000ffff0ba224 */ /* 0x000fe400078e0009 */
[C---:B------:R-:W-:Y:S02]  /*1770*/  @!P2 IMAD R13, R5.reuse, R13, R10 ;  /* 0x0000000d050da224 */ /* 0x040fe400078e020a */
[----:B------:R-:W-:Y:S01]  /*1780*/  @!P2 IMAD.MOV.U32 R10, RZ, RZ, R6 ;  /* 0x000000ffff0aa224 */ /* 0x000fe200078e0006 */
[----:B------:R-:W-:Y:S01]  /*1790*/  LOP3.LUT R2, R2, 0xffffff7f, RZ, 0xc0, !PT ;  /* 0xffffff7f02027812 */ /* 0x000fe200078ec0ff */
[----:B--2---:R-:W2:Y:S02]  /*17a0*/  LDL.LU.64 R124, [R1+0x118] ;  /* 0x00011800017c7983 */ /* 0x004ea40000300a00 */
[----:B------:R-:W-:Y:S01]  /*17b0*/  @!P2 IMAD.WIDE.U32 R10, R5, R12, R10 ;  /* 0x0000000c050aa225 */ /* 0x000fe200078e000a */
[----:B------:R-:W-:Y:S01]  /*17c0*/  @P2 LOP3.LUT R2, R2, 0x80, RZ, 0xfc, !PT ;  /* 0x0000008002022812 */ /* 0x000fe200078efcff */
[----:B------:R0:W-:Y:S03]  /*17d0*/  STL [R1+0x120], R79 ;  /* 0x0001204f01007387 */ /* 0x0001e60000100800 */
[----:B------:R-:W-:-:S02]  /*17e0*/  @!P2 IADD3 R5, R11, R13, RZ ;  /* 0x0000000d0b05a210 */ /* 0x000fc40007ffe0ff */
[----:B-1----:R-:W-:Y:S02]  /*17f0*/  @!P2 LEA R22, P1, R10, R22, 0x1 ;  /* 0x000000160a16a211 */ /* 0x002fe400078208ff */
[----:B------:R-:W-:Y:S02]  /*1800*/  LOP3.LUT R2, R2, 0xffffffbf, RZ, 0xc0, !PT ;  /* 0xffffffbf02027812 */ /* 0x000fe400078ec0ff */
        /* <DEDUP_REMOVED lines=8> */
[----:B------:R-:W3:Y:S01]  /*1890*/  @!P2 LDC.64 R114, c[0x0][0x220] ;  /* 0x00008800ff72ab82 */ /* 0x000ee20000000a00 */
[----:B-1----:R-:W-:Y:S01]  /*18a0*/  @!P2 IMAD R10, R11, R12, RZ ;  /* 0x0000000c0b0aa224 */ /* 0x002fe200078e02ff */
        /* <DEDUP_REMOVED lines=15> */
[----:B-1----:R-:W-:Y:S02]  /*19a0*/  @!P2 IMAD R10, R11, R12, RZ ;  /* 0x0000000c0b0aa224 */ /* 0x002fe400078e02ff */
[----:B------:R-:W-:Y:S02]  /*19b0*/  @!P2 IMAD.MOV.U32 R11, RZ, RZ, R9 ;  /* 0x000000ffff0ba224 */ /* 0x000fe400078e0009 */
[----:B------:R-:W-:Y:S01]  /*19c0*/  @!P2 IMAD R13, R5, R13, R10 ;  /* 0x0000000d050da224 */ /* 0x000fe200078e020a */
[----:B------:R-:W-:-:S05]  /*19d0*/  @!P2 MOV R10, R6 ;  /* 0x00000006000aa202 */ /* 0x000fca0000000f00 */
[----:B------:R-:W-:-:S04]  /*19e0*/  @!P2 IMAD.WIDE.U32 R10, R5, R12, R10 ;  /* 0x0000000c050aa225 */ /* 0x000fc800078e000a */
[----:B------:R-:W-:Y:S01]  /*19f0*/  @!P2 IMAD.IADD R5, R11, 0x1, R13 ;  /* 0x000000010b05a824 */ /* 0x000fe200078e020d */
[----:B---3--:R-:W-:-:S04]  /*1a00*/  @!P2 LEA R48, P1, R10, R48, 0x1 ;  /* 0x000000300a30a211 */ /* 0x008fc800078208ff */
        /* <DEDUP_REMOVED lines=70> */
[----:B------:R-:W-:-:S07]  /*1e70*/  @P2 LOP3.LUT R2, R2, 0x1, RZ, 0xfc, !PT ;  /* 0x0000000102022812 */ /* 0x000fce00078efcff */
        /* <DEDUP_REMOVED lines=334> */
[----:B------:R-:W-:Y:S01]  /*3360*/  @!P2 MOV R13, R9 ;  /* 0x00000009000da202 */ /* 0x000fe20000000f00 */
[----:B------:R-:W-:Y:S01]  /*3370*/  @!P2 IMAD.MOV.U32 R12, RZ, RZ, R6 ;  /* 0x000000ffff0ca224 */ /* 0x000fe200078e0006 */
[----:B------:R-:W-:-:S04]  /*3380*/  @P2 LOP3.LUT R4, R4, 0x800, RZ, 0xfc, !PT ;  /* 0x0000080004042812 */ /* 0x000fc800078efcff */
[----:B------:R-:W-:Y:S01]  /*3390*/  LOP3.LUT R4, R4, 0xfffffbff, RZ, 0xc0, !PT ;  /* 0xfffffbff04047812 */ /* 0x000fe200078ec0ff */
[----:B------:R-:W3:Y:S01]  /*33a0*/  @!P2 LDC.64 R20, c[0x0][0x220] ;  /* 0x00008800ff14ab82 */ /* 0x000ee20000000a00 */
[-C--:B-1----:R-:W-:Y:S02]  /*33b0*/  @!P2 IMAD R10, R11, R16.reuse, RZ ;  /* 0x000000100b0aa224 */ /* 0x082fe400078e02ff */
[----:B------:R-:W-:-:S04]  /*33c0*/  @!P2 IMAD.WIDE.U32 R12, R5, R16, R12 ;  /* 0x00000010050ca225 */ /* 0x000fc800078e000c */
[----:B------:R-:W-:Y:S01]  /*33d0*/  @!P2 IMAD R11, R5, R17, R10 ;  /* 0x00000011050ba224 */ /* 0x000fe200078e020a */
[----:B---3--:R-:W-:-:S03]  /*33e0*/  @!P2 LEA R10, P1, R12, R20, 0x1 ;  /* 0x000000140c0aa211 */ /* 0x008fc600078208ff */
[----:B------:R-:W-:-:S05]  /*33f0*/  @!P2 IMAD.IADD R5, R13, 0x1, R11 ;  /* 0x000000010d05a824 */ /* 0x000fca00078e020b */
        /* <DEDUP_REMOVED lines=143> */
[----:B---3--:R-:W-:Y:S01]  /*3cf0*/  @!P2 LEA R34, P1, R32, R34, 0x1 ;  /* 0x000000222022a211 */ /* 0x008fe200078208ff */
[----:B------:R-:W-:-:S03]  /*3d00*/  VIADD R5, R3, 0x1c0 ;  /* 0x000001c003057836 */ /* 0x000fc60000000000 */
[----:B------:R-:W-:Y:S02]  /*3d10*/  @!P2 LEA.HI.X R35, R32, R35, R31, 0x1, P1 ;  /* 0x000000232023a211 */ /* 0x000fe400008f0c1f */
[----:B------:R-:W-:Y:S02]  /*3d20*/  SHF.R.S32.HI R33, RZ, 0x1f, R5 ;  /* 0x0000001fff217819 */ /* 0x000fe40000011405 */
[----:B------:R-:W-:-:S04]  /*3d30*/  ISETP.GE.U32.AND P1, PT, R5, UR6, PT ;  /* 0x0000000605007c0c */ /* 0x000fc8000bf26070 */
[----:B------:R-:W-:-:S13]  /*3d40*/  ISETP.GE.OR.EX P2, PT, R33, UR7, P0, P1 ;  /* 0x0000000721007c0c */ /* 0x000fda0008746710 */
[----:B------:R-:W1:Y:S01]  /*3d50*/  @!P2 LDC.64 R30, c[0x0][0x270] ;  /* 0x00009c00ff1eab82 */ /* 0x000e620000000a00 */
[----:B------:R-:W-:Y:S02]  /*3d60*/  @!P2 MOV R32, R6 ;  /* 0x000000060020a202 */ /* 0x000fe40000000f00 */
[----:B------:R-:W-:-:S04]  /*3d70*/  @P2 LOP3.LUT R4, R4, 0x2, RZ, 0xfc, !PT ;  /* 0x0000000204042812 */ /* 0x000fc800078efcff */
[----:B------:R-:W-:Y:S01]  /*3d80*/  LOP3.LUT R4, R4, 0xfffffffe, RZ, 0xc0, !PT ;  /* 0xfffffffe04047812 */ /* 0x000fe200078ec0ff */
[-C--:B-1----:R-:W-:Y:S02]  /*3d90*/  @!P2 IMAD R118, R33, R30.reuse, RZ ;  /* 0x0000001e2176a224 */ /* 0x082fe400078e02ff */
[----:B------:R-:W-:Y:S02]  /*3da0*/  @!P2 IMAD.MOV.U32 R33, RZ, RZ, R9 ;  /* 0x000000ffff21a224 */ /* 0x000fe400078e0009 */
[C---:B------:R-:W-:Y:S02]  /*3db0*/  @!P2 IMAD R118, R5.reuse, R31, R118 ;  /* 0x0000001f0576a224 */ /* 0x040fe400078e0276 */
[----:B------:R-:W-:Y:S02]  /*3dc0*/  @!P2 IMAD.WIDE.U32 R30, R5, R30, R32 ;  /* 0x0000001e051ea225 */ /* 0x000fe400078e0020 */
[----:B------:R-:W1:Y:S02]  /*3dd0*/  @!P2 LDC.64 R32, c[0x0][0x220] ;  /* 0x00008800ff20ab82 */ /* 0x000e640000000a00 */
[----:B------:R-:W-:Y:S01]  /*3de0*/  @!P2 IMAD.IADD R5, R31, 0x1, R118 ;  /* 0x000000011f05a824 */ /* 0x000fe200078e0276 */
[----:B-1----:R-:W-:-:S04]  /*3df0*/  @!P2 LEA R32, P1, R30, R32, 0x1 ;  /* 0x000000201e20a211 */ /* 0x002fc800078208ff */
[----:B------:R-:W-:Y:S02]  /*3e00*/  @!P2 LEA.HI.X R33, R30, R33, R5, 0x1, P1 ;  /* 0x000000211e21a211 */ /* 0x000fe400008f0c05 */
[----:B------:R-:W-:Y:S02]  /*3e10*/  SHF.R.S32.HI R5, RZ, 0x1f, R122 ;  /* 0x0000001fff057819 */ /* 0x000fe4000001147a */
[----:B------:R-:W-:-:S04]  /*3e20*/  ISETP.GE.U32.AND P1, PT, R122, UR6, PT ;  /* 0x000000067a007c0c */ /* 0x000fc8000bf26070 */
[----:B------:R-:W-:-:S13]  /*3e30*/  ISETP.GE.OR.EX P2, PT, R5, UR7, P0, P1 ;  /* 0x0000000705007c0c */ /* 0x000fda0008746710 */
[----:B------:R-:W1:Y:S01]  /*3e40*/  @!P2 LDC.64 R30, c[0x0][0x270] ;  /* 0x00009c00ff1eab82 */ /* 0x000e620000000a00 */
[----:B------:R-:W-:Y:S01]  /*3e50*/  @!P2 IMAD.MOV.U32 R118, RZ, RZ, R6 ;  /* 0x000000ffff76a224 */ /* 0x000fe200078e0006 */
[----:B------:R-:W-:Y:S01]  /*3e60*/  @P2 LOP3.LUT R4, R4, 0x1, RZ, 0xfc, !PT ;  /* 0x0000000104042812 */ /* 0x000fe200078efcff */
[----:B------:R-:W-:Y:S02]  /*3e70*/  @!P2 IMAD.MOV.U32 R119, RZ, RZ, R9 ;  /* 0x000000ffff77a224 */ /* 0x000fe400078e0009 */
[-C--:B-1----:R-:W-:Y:S02]  /*3e80*/  @!P2 IMAD R5, R5, R30.reuse, RZ ;  /* 0x0000001e0505a224 */ /* 0x082fe400078e02ff */
[----:B------:R-:W-:-:S04]  /*3e90*/  @!P2 IMAD.WIDE.U32 R118, R122, R30, R118 ;  /* 0x0000001e7a76a225 */ /* 0x000fc800078e0076 */
[----:B------:R-:W-:Y:S02]  /*3ea0*/  @!P2 IMAD R5, R122, R31, R5 ;  /* 0x0000001f7a05a224 */ /* 0x000fe400078e0205 */
[----:B------:R-:W1:Y:S01]  /*3eb0*/  @!P2 LDC.64 R30, c[0x0][0x220] ;  /* 0x00008800ff1eab82 */ /* 0x000e620000000a00 */
[----:B------:R-:W-:Y:S02]  /*3ec0*/  VIADD R122, R3, 0x1d0 ;  /* 0x000001d0037a7836 */ /* 0x000fe40000000000 */
[----:B------:R-:W-:Y:S02]  /*3ed0*/  @!P2 IADD3 R5, R119, R5, RZ ;  /* 0x000000057705a210 */ /* 0x000fe40007ffe0ff */
[----:B-1----:R-:W-:-:S04]  /*3ee0*/  @!P2 LEA R30, P1, R118, R30, 0x1 ;  /* 0x0000001e761ea211 */ /* 0x002fc800078208ff */
[----:B------:R-:W-:Y:S02]  /*3ef0*/  @!P2 LEA.HI.X R31, R118, R31, R5, 0x1, P1 ;  /* 0x0000001f761fa211 */ /* 0x000fe400008f0c05 */
[----:B------:R-:W-:Y:S02]  /*3f00*/  SHF.R.S32.HI R5, RZ, 0x1f, R122 ;  /* 0x0000001fff057819 */ /* 0x000fe4000001147a */
[----:B------:R-:W-:Y:S02]  /*3f10*/  ISETP.GE.U32.AND P1, PT, R122, UR6, PT ;  /* 0x000000067a007c0c */ /* 0x000fe4000bf26070 */
[----:B------:R-:W-:Y:S02]  /*3f20*/  LOP3.LUT P2, RZ, R0, 0x2000000, RZ, 0xc0, !PT ;  /* 0x0200000000ff7812 */ /* 0x000fe4000784c0ff */
[----:B------:R-:W-:-:S11]  /*3f30*/  ISETP.GE.OR.EX P1, PT, R5, UR7, P0, P1 ;  /* 0x0000000705007c0c */ /* 0x000fd60008726710 */
[----:B------:R1:W3:Y:S01]  /*3f40*/  @!P2 LDG.E R123, desc[UR12][R116.64] ;  /* 0x0000000c747ba981 */ /* 0x0002e2000c1e1900 */
[----:B------:R-:W-:Y:S01]  /*3f50*/  LOP3.LUT R0, R0, 0xfeffffff, RZ, 0xc0, !PT ;  /* 0xfeffffff00007812 */ /* 0x000fe200078ec0ff */
[----:B------:R-:W4:Y:S01]  /*3f60*/  @!P1 LDC.64 R118, c[0x0][0x270] ;  /* 0x00009c00ff769b82 */ /* 0x000f220000000a00 */
[----:B-1----:R-:W-:Y:S01]  /*3f70*/  @!P1 MOV R116, R6 ;  /* 0x0000000600749202 */ /* 0x002fe20000000f00 */
[----:B------:R-:W-:Y:S02]  /*3f80*/  @!P1 IMAD.MOV.U32 R117, RZ, RZ, R9 ;  /* 0x000000ffff759224 */ /* 0x000fe400078e0009 */
[-C--:B----4-:R-:W-:Y:S02]  /*3f90*/  @!P1 IMAD R5, R5, R118.reuse, RZ ;  /* 0x0000007605059224 */ /* 0x090fe400078e02ff */
[----:B------:R-:W-:-:S04]  /*3fa0*/  @!P1 IMAD.WIDE.U32 R116, R122, R118, R116 ;  /* 0x000000767a749225 */ /* 0x000fc800078e0074 */
[----:B------:R-:W-:Y:S01]  /*3fb0*/  @!P1 IMAD R5, R122, R119, R5 ;  /* 0x000000777a059224 */ /* 0x000fe200078e0205 */
[----:B------:R-:W-:Y:S01]  /*3fc0*/  HFMA2.MMA R122, -RZ, RZ, 0, 0 ;  /* 0x00000000ff7a7435 */ /* 0x000fe200000001ff */
[----:B------:R-:W1:Y:S02]  /*3fd0*/  @!P1 LDC.64 R118, c[0x0][0x220] ;  /* 0x00008800ff769b82 */ /* 0x000e640000000a00 */
[----:B------:R-:W-:Y:S01]  /*3fe0*/  @!P1 IMAD.IADD R5, R117, 0x1, R5 ;  /* 0x0000000175059824 */ /* 0x000fe200078e0205 */
[----:B-1----:R-:W-:-:S04]  /*3ff0*/  @!P1 LEA R118, P2, R116, R118, 0x1 ;  /* 0x0000007674769211 */ /* 0x002fc800078408ff */
[----:B------:R-:W-:Y:S02]  /*4000*/  @!P1 LEA.HI.X R119, R116, R119, R5, 0x1, P2 ;  /* 0x0000007774779211 */ /* 0x000fe400010f0c05 */
[C---:B------:R-:W-:Y:S02]  /*4010*/  LOP3.LUT P2, RZ, R2.reuse, 0x1000000, RZ, 0xc0, !PT ;  /* 0x0100000002ff7812 */ /* 0x040fe4000784c0ff */
[----:B------:R-:W-:-:S04]  /*4020*/  LOP3.LUT R2, R2, 0x7fffffff, RZ, 0xc0, !PT ;  /* 0x7fffffff02027812 */ /* 0x000fc800078ec0ff */
[----:B------:R-:W-:-:S04]  /*4030*/  @P1 LOP3.LUT R2, R2, 0x80000000, RZ, 0xfc, !PT ;  /* 0x8000000002021812 */ /* 0x000fc800078efcff */
[----:B------:R-:W-:-:S03]  /*4040*/  LOP3.LUT P1, RZ, R2, 0x1000, RZ, 0xc0, !PT ;  /* 0x0000100002ff7812 */ /* 0x000fc6000782c0ff */
[----:B------:R1:W4:Y:S02]  /*4050*/  @!P2 LDG.E R122, desc[UR12][R120.64] ;  /* 0x0000000c787aa981 */ /* 0x000324000c1e1900 */
[----:B-1----:R-:W-:-:S08]  /*4060*/  VIADD R120, R3, 0x1d8 ;  /* 0x000001d803787836 */ /* 0x002fd00000000000 */
[----:B------:R-:W-:Y:S02]  /*4070*/  @P1 LOP3.LUT R0, R0, 0x1000000, RZ, 0xfc, !PT ;  /* 0x0100000000001812 */ /* 0x000fe400078efcff */
[----:B------:R-:W-:Y:S02]  /*4080*/  SHF.R.S32.HI R5, RZ, 0x1f, R120 ;  /* 0x0000001fff057819 */ /* 0x000fe40000011478 */
[----:B------:R-:W-:-:S04]  /*4090*/  ISETP.GE.U32.AND P2, PT, R120, UR6, PT ;  /* 0x0000000678007c0c */ /* 0x000fc8000bf46070 */
[----:B------:R-:W-:Y:S01]  /*40a0*/  ISETP.GE.OR.EX P2, PT, R5, UR7, P0, P2 ;  /* 0x0000000705007c0c */ /* 0x000fe20008746720 */
[----:B------:R-:W-:-:S06]  /*40b0*/  IMAD.MOV.U32 R121, RZ, RZ, RZ ;  /* 0x000000ffff797224 */ /* 0x000fcc00078e00ff */
[----:B------:R1:W5:Y:S06]  /*40c0*/  @!P3 LDG.E R121, desc[UR12][R64.64] ;  /* 0x0000000c4079b981 */ /* 0x00036c000c1e1900 */
[----:B-1----:R-:W1:Y:S01]  /*40d0*/  @!P2 LDC.64 R64, c[0x0][0x270] ;  /* 0x00009c00ff40ab82 */ /* 0x002e620000000a00 */
[----:B------:R-:W-:Y:S01]  /*40e0*/  @!P2 MOV R116, R6 ;  /* 0x000000060074a202 */ /* 0x000fe20000000f00 */
[----:B------:R-:W-:Y:S02]  /*40f0*/  @!P2 IMAD.MOV.U32 R117, RZ, RZ, R9 ;  /* 0x000000ffff75a224 */ /* 0x000fe400078e0009 */
[----:B-1----:R-:W-:-:S02]  /*4100*/  @!P2 IMAD R5, R5, R64, RZ ;  /* 0x000000400505a224 */ /* 0x002fc400078e02ff */
[----:B------:R-:W-:-:S04]  /*4110*/  @!P2 IMAD.WIDE.U32 R116, R120, R64, R116 ;  /* 0x000000407874a225 */ /* 0x000fc800078e0074 */
[----:B------:R-:W-:Y:S02]  /*4120*/  @!P2 IMAD R5, R120, R65, R5 ;  /* 0x000000417805a224 */ /* 0x000fe400078e0205 */
[----:B------:R-:W1:Y:S02]  /*4130*/  @!P2 LDC.64 R64, c[0x0][0x220] ;  /* 0x00008800ff40ab82 */ /* 0x000e640000000a00 */
[----:B------:R-:W-:Y:S01]  /*4140*/  @!P2 IMAD.IADD R5, R117, 0x1, R5 ;  /* 0x000000017505a824 */ /* 0x000fe200078e0205 */
[----:B------:R-:W-:Y:S02]  /*4150*/  IADD3 R120, R3, 0x1e0, RZ ;  /* 0x000001e003787810 */ /* 0x000fe40007ffe0ff */
[----:B-1----:R-:W-:-:S04]  /*4160*/  @!P2 LEA R64, P3, R116, R64, 0x1 ;  /* 0x000000407440a211 */ /* 0x002fc800078608ff */
[----:B------:R-:W-:Y:S02]  /*4170*/  @!P2 LEA.HI.X R65, R116, R65, R5, 0x1, P3 ;  /* 0x000000417441a211 */ /* 0x000fe400018f0c05 */
[----:B------:R-:W-:Y:S02]  /*4180*/  LOP3.LUT P3, RZ, R2, 0x400000, RZ, 0xc0, !PT ;  /* 0x0040000002ff7812 */ /* 0x000fe4000786c0ff */
[----:B------:R-:W-:Y:S02]  /*4190*/  CS2R R116, SRZ ;  /* 0x0000000000747805 */ /* 0x000fe4000001ff00 */
[----:B------:R-:W-:-:S04]  /*41a0*/  SHF.R.S32.HI R5, RZ, 0x1f, R120 ;  /* 0x0000001fff057819 */ /* 0x000fc80000011478 */
[----:B------:R1:W5:Y:S05]  /*41b0*/  @!P4 LDG.E R116, desc[UR12][R106.64] ;  /* 0x0000000c6a74c981 */ /* 0x00036a000c1e1900 */
[----:B------:R0:W5:Y:S01]  /*41c0*/  @!P3 LDG.E R117, desc[UR12][R24.64] ;  /* 0x0000000c1875b981 */ /* 0x000162000c1e1900 */
[----:B------:R-:W-:-:S04]  /*41d0*/  ISETP.GE.U32.AND P3, PT, R120, UR6, PT ;  /* 0x0000000678007c0c */ /* 0x000fc8000bf66070 */
[----:B------:R-:W-:-:S13]  /*41e0*/  ISETP.GE.OR.EX P3, PT, R5, UR7, P0, P3 ;  /* 0x0000000705007c0c */ /* 0x000fda0008766730 */
[----:B-1----:R-:W1:Y:S01]  /*41f0*/  @!P3 LDC.64 R106, c[0x0][0x270] ;  /* 0x00009c00ff6abb82 */ /* 0x002e620000000a00 */
[----:B0-----:R-:W-:Y:S02]  /*4200*/  @!P3 IMAD.MOV.U32 R24, RZ, RZ, R6 ;  /* 0x000000ffff18b224 */ /* 0x001fe400078e0006 */
[----:B------:R-:W-:Y:S02]  /*4210*/  @!P3 IMAD.MOV.U32 R25, RZ, RZ, R9 ;  /* 0x000000ffff19b224 */ /* 0x000fe400078e0009 */
[-C--:B-1----:R-:W-:Y:S02]  /*4220*/  @!P3 IMAD R5, R5, R106.reuse, RZ ;  /* 0x0000006a0505b224 */ /* 0x082fe400078e02ff */
[----:B------:R-:W-:-:S04]  /*4230*/  @!P3 IMAD.WIDE.U32 R24, R120, R106, R24 ;  /* 0x0000006a7818b225 */ /* 0x000fc800078e0018 */
[----:B------:R-:W-:Y:S02]  /*4240*/  @!P3 IMAD R5, R120, R107, R5 ;  /* 0x0000006b7805b224 */ /* 0x000fe400078e0205 */
[----:B------:R-:W0:Y:S01]  /*4250*/  @!P3 LDC.64 R106, c[0x0][0x220] ;  /* 0x00008800ff6abb82 */ /* 0x000e220000000a00 */
[----:B------:R-:W-:Y:S02]  /*4260*/  IADD3 R120, R3, 0x1e8, RZ ;  /* 0x000001e803787810 */ /* 0x000fe40007ffe0ff */
[----:B------:R-:W-:Y:S02]  /*4270*/  @!P3 IADD3 R5, R25, R5, RZ ;  /* 0x000000051905b210 */ /* 0x000fe40007ffe0ff */
[----:B------:R-:W-:Y:S02]  /*4280*/  SHF.R.S32.HI R25, RZ, 0x1f, R120 ;  /* 0x0000001fff197819 */ /* 0x000fe40000011478 */
[----:B------:R-:W-:Y:S02]  /*4290*/  LOP3.LUT P1, RZ, R2, 0x100000, RZ, 0xc0, !PT ;  /* 0x0010000002ff7812 */ /* 0x000fe4000782c0ff */
[----:B0-----:R-:W-:-:S04]  /*42a0*/  @!P3 LEA R106, P4, R24, R106, 0x1 ;  /* 0x0000006a186ab211 */ /* 0x001fc800078808ff */
[----:B------:R-:W-:Y:S02]  /*42b0*/  @!P3 LEA.HI.X R107, R24, R107, R5, 0x1, P4 ;  /* 0x0000006b186bb211 */ /* 0x000fe400020f0c05 */
[----:B------:R-:W-:-:S04]  /*42c0*/  ISETP.GE.U32.AND P4, PT, R120, UR6, PT ;  /* 0x0000000678007c0c */ /* 0x000fc8000bf86070 */
[----:B------:R-:W-:Y:S01]  /*42d0*/  ISETP.GE.OR.EX P4, PT, R25, UR7, P0, P4 ;  /* 0x0000000719007c0c */ /* 0x000fe20008786740 */
[----:B------:R-:W-:-:S06]  /*42e0*/  IMAD.MOV.U32 R5, RZ, RZ, RZ ;  /* 0x000000ffff057224 */ /* 0x000fcc00078e00ff */
[----:B------:R0:W5:Y:S06]  /*42f0*/  @!P1 LDG.E R5, desc[UR12][R28.64] ;  /* 0x0000000c1c059981 */ /* 0x00016c000c1e1900 */
[----:B0-----:R-:W0:Y:S01]  /*4300*/  @!P4 LDC.64 R28, c[0x0][0x270] ;  /* 0x00009c00ff1ccb82 */ /* 0x001e220000000a00 */
[----:B------:R-:W-:-:S06]  /*4310*/  IMAD.MOV.U32 R24, RZ, RZ, RZ ;  /* 0x000000ffff187224 */ /* 0x000fcc00078e00ff */
[----:B------:R1:W5:Y:S02]  /*4320*/  @!P5 LDG.E R24, desc[UR12][R110.64] ;  /* 0x0000000c6e18d981 */ /* 0x000364000c1e1900 */
[----:B-1----:R-:W-:Y:S02]  /*4330*/  @!P4 IMAD.MOV.U32 R110, RZ, RZ, R6 ;  /* 0x000000ffff6ec224 */ /* 0x002fe400078e0006 */
[----:B------:R-:W-:Y:S02]  /*4340*/  @!P4 IMAD.MOV.U32 R111, RZ, RZ, R9 ;  /* 0x000000ffff6fc224 */ /* 0x000fe400078e0009 */
[-C--:B0-----:R-:W-:Y:S02]  /*4350*/  @!P4 IMAD R25, R25, R28.reuse, RZ ;  /* 0x0000001c1919c224 */ /* 0x081fe400078e02ff */
[----:B------:R-:W-:-:S04]  /*4360*/  @!P4 IMAD.WIDE.U32 R110, R120, R28, R110 ;  /* 0x0000001c786ec225 */ /* 0x000fc800078e006e */
[----:B------:R-:W-:Y:S02]  /*4370*/  @!P4 IMAD R25, R120, R29, R25 ;  /* 0x0000001d7819c224 */ /* 0x000fe400078e0219 */
[----:B------:R-:W0:Y:S01]  /*4380*/  @!P4 LDC.64 R28, c[0x0][0x220] ;  /* 0x00008800ff1ccb82 */ /* 0x000e220000000a00 */
[----:B------:R-:W-:-:S04]  /*4390*/  LOP3.LUT R2, R2, 0xdfffffff, RZ, 0xc0, !PT ;  /* 0xdfffffff02027812 */ /* 0x000fc800078ec0ff */
[----:B------:R-:W-:-:S04]  /*43a0*/  @P2 LOP3.LUT R2, R2, 0x20000000, RZ, 0xfc, !PT ;  /* 0x2000000002022812 */ /* 0x000fc800078efcff */
[C---:B------:R-:W-:Y:S02]  /*43b0*/  LOP3.LUT P2, RZ, R2.reuse, 0x200, RZ, 0xc0, !PT ;  /* 0x0000020002ff7812 */ /* 0x040fe4000784c0ff */
[----:B------:R-:W-:Y:S02]  /*43c0*/  LOP3.LUT R2, R2, 0xf7ffffff, RZ, 0xc0, !PT ;  /* 0xf7ffffff02027812 */ /* 0x000fe400078ec0ff */
[----:B------:R-:W-:Y:S02]  /*43d0*/  @!P4 IADD3 R25, R111, R25, RZ ;  /* 0x000000196f19c210 */ /* 0x000fe40007ffe0ff */
[----:B------:R-:W-:Y:S02]  /*43e0*/  @P3 LOP3.LUT R2, R2, 0x8000000, RZ, 0xfc, !PT ;  /* 0x0800000002023812 */ /* 0x000fe400078efcff */
[----:B0-----:R-:W-:-:S04]  /*43f0*/  @!P4 LEA R28, P5, R110, R28, 0x1 ;  /* 0x0000001c6e1cc211 */ /* 0x001fc800078a08ff */
[----:B------:R-:W-:Y:S02]  /*4400*/  @!P4 LEA.HI.X R29, R110, R29, R25, 0x1, P5 ;  /* 0x0000001d6e1dc211 */ /* 0x000fe400028f0c19 */
[----:B------:R-:W-:Y:S01]  /*4410*/  LOP3.LUT P5, RZ, R2, 0x40000, RZ, 0xc0, !PT ;  /* 0x0004000002ff7812 */ /* 0x000fe200078ac0ff */
[----:B------:R-:W-:Y:S01]  /*4420*/  IMAD.MOV.U32 R25, RZ, RZ, RZ ;  /* 0x000000ffff197224 */ /* 0x000fe200078e00ff */
[----:B------:R-:W-:-:S04]  /*4430*/  IADD3 R120, R3, 0x1f0, RZ ;  /* 0x000001f003787810 */ /* 0x000fc80007ffe0ff */
[----:B------:R-:W-:-:S07]  /*4440*/  SHF.R.S32.HI R111, RZ, 0x1f, R120 ;  /* 0x0000001fff6f7819 */ /* 0x000fce0000011478 */
[----:B------:R0:W5:Y:S01]  /*4450*/  @!P5 LDG.E R25, desc[UR12][R94.64] ;  /* 0x0000000c5e19d981 */ /* 0x000162000c1e1900 */
[----:B------:R-:W-:-:S04]  /*4460*/  ISETP.GE.U32.AND P5, PT, R120, UR6, PT ;  /* 0x0000000678007c0c */ /* 0x000fc8000bfa6070 */
[----:B------:R-:W-:-:S13]  /*4470*/  ISETP.GE.OR.EX P5, PT, R111, UR7, P0, P5 ;  /* 0x000000076f007c0c */ /* 0x000fda00087a6750 */
        /* <DEDUP_REMOVED lines=9> */
[----:B------:R-:W-:Y:S01]  /*4510*/  LOP3.LUT P1, RZ, R2, 0x8000, RZ, 0xc0, !PT ;  /* 0x0000800002ff7812 */ /* 0x000fe2000782c0ff */
[----:B------:R-:W-:Y:S01]  /*4520*/  IMAD.MOV.U32 R120, RZ, RZ, RZ ;  /* 0x000000ffff787224 */ /* 0x000fe200078e00ff */
[----:B------:R-:W-:-:S11]  /*4530*/  @!P5 IADD3 R111, R53, R111, RZ ;  /* 0x0000006f356fd210 */ /* 0x000fd60007ffe0ff */
[----:B------:R1:W5:Y:S01]  /*4540*/  @!P1 LDG.E R120, desc[UR12][R86.64] ;  /* 0x0000000c56789981 */ /* 0x000362000c1e1900 */
[C---:B0-----:R-:W-:Y:S02]  /*4550*/  @!P5 LEA R94, P6, R52.reuse, R94, 0x1 ;  /* 0x0000005e345ed211 */ /* 0x041fe400078c08ff */
[----:B-1----:R-:W-:Y:S02]  /*4560*/  IADD3 R87, R3, 0x1f8, RZ ;  /* 0x000001f803577810 */ /* 0x002fe40007ffe0ff */
[----:B------:R-:W-:Y:S02]  /*4570*/  @!P5 LEA.HI.X R95, R52, R95, R111, 0x1, P6 ;  /* 0x0000005f345fd211 */ /* 0x000fe400030f0c6f */
[----:B------:R-:W-:Y:S02]  /*4580*/  SHF.R.S32.HI R86, RZ, 0x1f, R87 ;  /* 0x0000001fff567819 */ /* 0x000fe40000011457 */
[----:B------:R-:W-:-:S04]  /*4590*/  ISETP.GE.U32.AND P6, PT, R87, UR6, PT ;  /* 0x0000000657007c0c */ /* 0x000fc8000bfc6070 */
[----:B------:R-:W-:Y:S02]  /*45a0*/  ISETP.GE.OR.EX P6, PT, R86, UR7, P0, P6 ;  /* 0x0000000756007c0c */ /* 0x000fe400087c6760 */
[----:B------:R-:W-:-:S11]  /*45b0*/  LOP3.LUT P3, RZ, R2, 0x10000, RZ, 0xc0, !PT ;  /* 0x0001000002ff7812 */ /* 0x000fd6000786c0ff */
[----:B------:R-:W0:Y:S01]  /*45c0*/  @!P6 LDC.64 R52, c[0x0][0x270] ;  /* 0x00009c00ff34eb82 */ /* 0x000e220000000a00 */
        /* <DEDUP_REMOVED lines=10> */
[----:B------:R-:W-:Y:S02]  /*4670*/  LOP3.LUT R2, R2, 0xbfffffff, RZ, 0xc0, !PT ;  /* 0xbfffffff02027812 */ /* 0x000fe400078ec0ff */
[----:B------:R-:W-:Y:S02]  /*4680*/  LOP3.LUT R0, R0, 0xfffffffe, RZ, 0xc0, !PT ;  /* 0xfffffffe00007812 */ /* 0x000fe400078ec0ff */
[----:B------:R-:W-:Y:S02]  /*4690*/  @P5 LOP3.LUT R2, R2, 0x40000000, RZ, 0xfc, !PT ;  /* 0x4000000002025812 */ /* 0x000fe400078efcff */
[----:B------:R-:W-:Y:S02]  /*46a0*/  @P0 LOP3.LUT R0, R0, 0x1, RZ, 0xfc, !PT ;  /* 0x0000000100000812 */ /* 0x000fe400078efcff */
[----:B------:R-:W-:Y:S02]  /*46b0*/  LOP3.LUT P0, RZ, R2, 0x4000, RZ, 0xc0, !PT ;  /* 0x0000400002ff7812 */ /* 0x000fe4000780c0ff */
[----:B------:R-:W-:-:S02]  /*46c0*/  @!P6 IADD3 R86, R27, R86, RZ ;  /* 0x000000561b56e210 */ /* 0x000fc40007ffe0ff */
[----:B0-----:R-:W-:-:S04]  /*46d0*/  @!P6 LEA R52, P1, R26, R52, 0x1 ;  /* 0x000000341a34e211 */ /* 0x001fc800078208ff */
[----:B------:R-:W-:Y:S02]  /*46e0*/  @!P6 LEA.HI.X R53, R26, R53, R86, 0x1, P1 ;  /* 0x000000351a35e211 */ /* 0x000fe400008f0c56 */
[----:B------:R-:W-:-:S06]  /*46f0*/  CS2R R26, SRZ ;  /* 0x00000000001a7805 */ /* 0x000fcc000001ff00 */
[----:B--2---:R-:W2:Y:S04]  /*4700*/  @!P0 LDG.E R26, desc[UR12][R124.64] ;  /* 0x0000000c7c1a8981 */ /* 0x004ea8000c1e1900 */
[----:B------:R-:W3:Y:S01]  /*4710*/  LDL.LU.64 R124, [R1+0x130] ;  /* 0x00013000017c7983 */ /* 0x000ee20000300a00 */
[C---:B------:R-:W-:Y:S02]  /*4720*/  LOP3.LUT P1, RZ, R0.reuse, 0x1000000, RZ, 0xc0, !PT ;  /* 0x0100000000ff7812 */ /* 0x040fe4000782c0ff */
[----:B------:R-:W-:-:S04]  /*4730*/  LOP3.LUT R0, R0, 0xfffffffd, RZ, 0xc0, !PT ;  /* 0xfffffffd00007812 */ /* 0x000fc800078ec0ff */
[----:B------:R-:W-:Y:S02]  /*4740*/  @P6 LOP3.LUT R0, R0, 0x2, RZ, 0xfc, !PT ;  /* 0x0000000200006812 */ /* 0x000fe400078efcff */
[----:B------:R-:W-:Y:S01]  /*4750*/  LOP3.LUT P6, RZ, R2, 0x2000, RZ, 0xc0, !PT ;  /* 0x0000200002ff7812 */ /* 0x000fe200078cc0ff */
[----:B------:R-:W-:-:S12]  /*4760*/  IMAD.MOV.U32 R86, RZ, RZ, RZ ;  /* 0x000000ffff567224 */ /* 0x000fd800078e00ff */
[----:B---3--:R-:W3:Y:S04]  /*4770*/  @!P6 LDG.E R86, desc[UR12][R124.64] ;  /* 0x0000000c7c56e981 */ /* 0x008ee8000c1e1900 */
[----:B------:R-:W4:Y:S01]  /*4780*/  LDL.LU.64 R124, [R1+0x128] ;  /* 0x00012800017c7983 */ /* 0x000f220000300a00 */
[----:B------:R-:W-:Y:S02]  /*4790*/  LOP3.LUT R0, R0, 0xfff7ffff, RZ, 0xc0, !PT ;  /* 0xfff7ffff00007812 */ /* 0x000fe400078ec0ff */
[----:B------:R-:W-:Y:S02]  /*47a0*/  LOP3.LUT P5, RZ, R2, 0x800, RZ, 0xc0, !PT ;  /* 0x0000080002ff7812 */ /* 0x000fe400078ac0ff */
[----:B------:R-:W-:Y:S02]  /*47b0*/  @P0 LOP3.LUT R0, R0, 0x80000, RZ, 0xfc, !PT ;  /* 0x0008000000000812 */ /* 0x000fe400078efcff */
[----:B------:R-:W-:-:S02]  /*47c0*/  LOP3.LUT P3, RZ, R2, 0x2000000, RZ, 0xc0, !PT ;  /* 0x0200000002ff7812 */ /* 0x000fc4000786c0ff */
[----:B------:R-:W-:-:S04]  /*47d0*/  LOP3.LUT R0, R0, 0xfffeffff, RZ, 0xc0, !PT ;  /* 0xfffeffff00007812 */ /* 0x000fc800078ec0ff */
[----:B------:R-:W-:Y:S02]  /*47e0*/  @P1 LOP3.LUT R0, R0, 0x10000, RZ, 0xfc, !PT ;  /* 0x0001000000001812 */ /* 0x000fe400078efcff */
[----:B------:R-:W-:-:S05]  /*47f0*/  PRMT R79, RZ, 0x7610, R79 ;  /* 0x00007610ff4f7816 */ /* 0x000fca000000004f */
[----:B------:R-:W-:Y:S02]  /*4800*/  @!P3 PRMT R79, R123, 0x7610, R79 ;  /* 0x000076107b4fb816 */ /* 0x000fe4000000004f */
[C---:B------:R-:W-:Y:S01]  /*4810*/  LOP3.LUT P0, RZ, R2.reuse, 0x200000, RZ, 0xc0, !PT ;  /* 0x0020000002ff7812 */ /* 0x040fe2000780c0ff */
[----:B----4-:R0:W4:Y:S01]  /*4820*/  @!P1 LDG.E R27, desc[UR12][R124.64] ;  /* 0x0000000c7c1b9981 */ /* 0x010122000c1e1900 */
[----:B------:R-:W-:Y:S01]  /*4830*/  LOP3.LUT P1, RZ, R2, 0x400, RZ, 0xc0, !PT ;  /* 0x0000040002ff7812 */ /* 0x000fe2000782c0ff */
[----:B0-----:R-:W-:-:S06]  /*4840*/  IMAD.MOV.U32 R124, RZ, RZ, RZ ;  /* 0x000000ffff7c7224 */ /* 0x001fcc00078e00ff */
[----:B------:R0:W4:Y:S02]  /*4850*/  @!P5 LDG.E R124, desc[UR12][R82.64] ;  /* 0x0000000c527cd981 */ /* 0x000124000c1e1900 */
[----:B0-----:R-:W-:-:S10]  /*4860*/  HFMA2.MMA R82, -RZ, RZ, 0, 0 ;  /* 0x00000000ff527435 */ /* 0x001fd400000001ff */
[----:B------:R0:W4:Y:S02]  /*4870*/  @!P1 LDG.E R82, desc[UR12][R76.64] ;  /* 0x0000000c4c529981 */ /* 0x000124000c1e1900 */
[----:B0-----:R-:W-:Y:S02]  /*4880*/  PRMT R77, R79, 0x7610, R77 ;  /* 0x000076104f4d7816 */ /* 0x001fe4000000004d */
[----:B------:R-:W2:Y:S01]  /*4890*/  LDL.LU R79, [R1+0x120] ;  /* 0x00012000014f7983 */ /* 0x000ea20000300800 */
[----:B------:R-:W-:-:S04]  /*48a0*/  LOP3.LUT R0, R0, 0xffbfffff, RZ, 0xc0, !PT ;  /* 0xffbfffff00007812 */ /* 0x000fc800078ec0ff */
[----:B------:R-:W-:Y:S02]  /*48b0*/  @P0 LOP3.LUT R0, R0, 0x400000, RZ, 0xfc, !PT ;  /* 0x0040000000000812 */ /* 0x000fe400078efcff */
[----:B------:R-:W-:Y:S02]  /*48c0*/  LOP3.LUT P0, RZ, R2, 0x80, RZ, 0xc0, !PT ;  /* 0x0000008002ff7812 */ /* 0x000fe4000780c0ff */
[----:B------:R-:W-:Y:S01]  /*48d0*/  LOP3.LUT R0, R0, 0xff7fffff, RZ, 0xc0, !PT ;  /* 0xff7fffff00007812 */ /* 0x000fe200078ec0ff */
[----:B------:R-:W-:-:S06]  /*48e0*/  IMAD.MOV.U32 R76, RZ, RZ, RZ ;  /* 0x000000ffff4c7224 */ /* 0x000fcc00078e00ff */
[----:B------:R0:W4:Y:S04]  /*48f0*/  @!P2 LDG.E R76, desc[UR12][R58.64] ;  /* 0x0000000c3a4ca981 */ /* 0x000128000c1e1900 */
[----:B------:R-:W-:Y:S02]  /*4900*/  @P0 LOP3.LUT R0, R0, 0x800000, RZ, 0xfc, !PT ;  /* 0x0080000000000812 */ /* 0x000fe400078efcff */
[----:B------:R-:W-:Y:S02]  /*4910*/  LOP3.LUT P0, RZ, R2, 0x100, RZ, 0xc0, !PT ;  /* 0x0000010002ff7812 */ /* 0x000fe4000780c0ff */
[----:B------:R-:W-:-:S04]  /*4920*/  LOP3.LUT R0, R0, 0xfffdffff, RZ, 0xc0, !PT ;  /* 0xfffdffff00007812 */ /* 0x000fc800078ec0ff */
[----:B------:R-:W-:Y:S02]  /*4930*/  @P5 LOP3.LUT R0, R0, 0x20000, RZ, 0xfc, !PT ;  /* 0x0002000000005812 */ /* 0x000fe400078efcff */
[----:B0-----:R-:W-:Y:S01]  /*4940*/  PRMT R58, R77, 0x7610, R58 ;  /* 0x000076104d3a7816 */ /* 0x001fe2000000003a */
[----:B------:R-:W-:Y:S01]  /*4950*/  IMAD.MOV.U32 R77, RZ, RZ, RZ ;  /* 0x000000ffff4d7224 */ /* 0x000fe200078e00ff */
[----:B------:R-:W-:Y:S02]  /*4960*/  LOP3.LUT R0, R0, 0xfffbffff, RZ, 0xc0, !PT ;  /* 0xfffbffff00007812 */ /* 0x000fe400078ec0ff */
[----:B------:R-:W-:Y:S02]  /*4970*/  LOP3.LUT P4, RZ, R2, 0x1000000, RZ, 0xc0, !PT ;  /* 0x0100000002ff7812 */ /* 0x000fe4000788c0ff */
[----:B------:R-:W-:Y:S02]  /*4980*/  @P2 LOP3.LUT R0, R0, 0x40000, RZ, 0xfc, !PT ;  /* 0x0004000000002812 */ /* 0x000fe400078efcff */
[----:B------:R-:W-:-:S02]  /*4990*/  LOP3.LUT P6, RZ, R2, 0x800000, RZ, 0xc0, !PT ;  /* 0x0080000002ff7812 */ /* 0x000fc400078cc0ff */
[C---:B------:R-:W-:Y:S02]  /*49a0*/  LOP3.LUT P2, RZ, R2.reuse, 0x40, RZ, 0xc0, !PT ;  /* 0x0000004002ff7812 */ /* 0x040fe4000784c0ff */
[----:B------:R-:W-:Y:S02]  /*49b0*/  PRMT R125, RZ, 0x7610, R125 ;  /* 0x00007610ff7d7816 */ /* 0x000fe4000000007d */
[----:B------:R-:W-:-:S03]  /*49c0*/  LOP3.LUT P1, RZ, R2, 0x10, RZ, 0xc0, !PT ;  /* 0x0000001002ff7812 */ /* 0x000fc6000782c0ff */
[----:B------:R-:W-:Y:S02]  /*49d0*/  @!P4 SHF.R.U32.HI R125, RZ, 0x10, R122 ;  /* 0x00000010ff7dc819 */ /* 0x000fe4000001167a */
[----:B------:R-:W-:Y:S02]  /*49e0*/  PRMT R87, RZ, 0x7610, R87 ;  /* 0x00007610ff577816 */ /* 0x000fe40000000057 */
[----:B------:R-:W-:Y:S02]  /*49f0*/  PRMT R125, R125, 0x5410, RZ ;  /* 0x000054107d7d7816 */ /* 0x000fe400000000ff */
[----:B------:R-:W-:Y:S02]  /*4a00*/  @!P3 SHF.R.U32.HI R87, RZ, 0x10, R123 ;  /* 0x00000010ff57b819 */ /* 0x000fe4000001167b */
[----:B------:R-:W-:Y:S02]  /*4a10*/  PRMT R83, RZ, 0x7610, R83 ;  /* 0x00007610ff537816 */ /* 0x000fe40000000053 */
[----:B-----5:R-:W-:-:S02]  /*4a20*/  @!P6 SHF.R.U32.HI R83, RZ, 0x10, R121 ;  /* 0x00000010ff53e819 */ /* 0x020fc40000011679 */
[----:B------:R-:W-:Y:S02]  /*4a30*/  @!P6 PRMT R125, R125, 0x5410, R121 ;  /* 0x000054107d7de816 */ /* 0x000fe40000000079 */
[----:B------:R-:W-:Y:S02]  /*4a40*/  LOP3.LUT P6, RZ, R2, 0x8, RZ, 0xc0, !PT ;  /* 0x0000000802ff7812 */ /* 0x000fe400078cc0ff */
[----:B------:R-:W-:-:S04]  /*4a50*/  PRMT R87, R87, 0x5410, RZ ;  /* 0x0000541057577816 */ /* 0x000fc800000000ff */
[----:B------:R-:W-:Y:S02]  /*4a60*/  @!P4 PRMT R87, R87, 0x5410, R122 ;  /* 0x000054105757c816 */ /* 0x000fe4000000007a */
[C---:B------:R-:W-:Y:S02]  /*4a70*/  LOP3.LUT P4, RZ, R2.reuse, 0x20, RZ, 0xc0, !PT ;  /* 0x0000002002ff7812 */ /* 0x040fe4000788c0ff */
[C---:B------:R-:W-:Y:S02]  /*4a80*/  LOP3.LUT P3, RZ, R2.reuse, 0x400000, RZ, 0xc0, !PT ;  /* 0x0040000002ff7812 */ /* 0x040fe4000786c0ff */
[----:B------:R-:W-:Y:S02]  /*4a90*/  LOP3.LUT P5, RZ, R2, 0x100000, RZ, 0xc0, !PT ;  /* 0x0010000002ff7812 */ /* 0x000fe400078ac0ff */
[----:B------:R-:W-:Y:S02]  /*4aa0*/  PRMT R83, R83, 0x5410, RZ ;  /* 0x0000541053537816 */ /* 0x000fe400000000ff */
[----:B------:R-:W-:-:S07]  /*4ab0*/  PRMT R59, RZ, 0x7610, R59 ;  /* 0x00007610ff3b7816 */ /* 0x000fce000000003b */
[--C-:B------:R-:W-:Y:S02]  /*4ac0*/  @!P3 SHF.R.U32.HI R59, RZ, 0x10, R117.reuse ;  /* 0x00000010ff3bb819 */ /* 0x100fe40000011675 */
[----:B------:R-:W-:Y:S02]  /*4ad0*/  @!P3 PRMT R83, R83, 0x5410, R117 ;  /* 0x000054105353b816 */ /* 0x000fe40000000075 */
[----:B------:R-:W-:Y:S02]  /*4ae0*/  LOP3.LUT P3, RZ, R2, 0x2, RZ, 0xc0, !PT ;  /* 0x0000000202ff7812 */ /* 0x000fe4000786c0ff */
[----:B------:R-:W-:Y:S01]  /*4af0*/  PRMT R59, R59, 0x5410, RZ ;  /* 0x000054103b3b7816 */ /* 0x000fe200000000ff */
[----:B--2---:R0:W2:Y:S01]  /*4b00*/  @!P0 LDG.E R77, desc[UR12][R78.64] ;  /* 0x0000000c4e4d8981 */ /* 0x0040a2000c1e1900 */
[----:B------:R-:W-:Y:S02]  /*4b10*/  LOP3.LUT P0, RZ, R0, 0x800000, RZ, 0xc0, !PT ;  /* 0x0080000000ff7812 */ /* 0x000fe4000780c0ff */
[----:B0-----:R-:W-:-:S02]  /*4b20*/  PRMT R78, R58, 0x7610, R78 ;  /* 0x000076103a4e7816 */ /* 0x001fc4000000004e */
[----:B------:R-:W-:-:S09]  /*4b30*/  MOV R58, RZ ;  /* 0x000000ff003a7202 */ /* 0x000fd20000000f00 */
[----:B------:R0:W5:Y:S02]  /*4b40*/  @!P0 LDG.E R58, desc[UR12][R22.64] ;  /* 0x0000000c163a8981 */ /* 0x000164000c1e1900 */
[----:B0-----:R-:W-:-:S06]  /*4b50*/  CS2R R22, SRZ ;  /* 0x0000000000167805 */ /* 0x001fcc000001ff00 */
[----:B------:R0:W5:Y:S04]  /*4b60*/  @!P2 LDG.E R22, desc[UR12][R114.64] ;  /* 0x0000000c7216a981 */ /* 0x000168000c1e1900 */
[----:B------:R1:W5:Y:S01]  /*4b70*/  @!P1 LDG.E R23, desc[UR12][R112.64] ;  /* 0x0000000c70179981 */ /* 0x000362000c1e1900 */
[----:B0-----:R-:W-:-:S04]  /*4b80*/  PRMT R114, R78, 0x7610, R114 ;  /* 0x000076104e727816 */ /* 0x001fc80000000072 */
[----:B-1----:R-:W-:Y:S01]  /*4b90*/  PRMT R112, R114, 0x7610, R112 ;  /* 0x0000761072707816 */ /* 0x002fe20000000070 */
[----:B------:R-:W-:Y:S01]  /*4ba0*/  IMAD.MOV.U32 R114, RZ, RZ, RZ ;  /* 0x000000ffff727224 */ /* 0x000fe200078e00ff */
[C---:B------:R-:W-:Y:S02]  /*4bb0*/  LOP3.LUT P0, RZ, R0.reuse, 0x400000, RZ, 0xc0, !PT ;  /* 0x0040000000ff7812 */ /* 0x040fe4000780c0ff */
[----:B------:R-:W-:-:S03]  /*4bc0*/  LOP3.LUT R0, R0, 0xffffdfff, RZ, 0xc0, !PT ;  /* 0xffffdfff00007812 */ /* 0x000fc600078ec0ff */
[----:B------:R-:W5:Y:S01]  /*4bd0*/  @!P6 LDG.E R114, desc[UR12][R100.64] ;  /* 0x0000000c6472e981 */ /* 0x000f62000c1e1900 */
[----:B------:R-:W-:Y:S01]  /*4be0*/  LOP3.LUT P6, RZ, R2, 0x8000, RZ, 0xc0, !PT ;  /* 0x0000800002ff7812 */ /* 0x000fe200078cc0ff */
[----:B------:R-:W-:Y:S01]  /*4bf0*/  IMAD.MOV.U32 R78, RZ, RZ, RZ ;  /* 0x000000ffff4e7224 */ /* 0x000fe200078e00ff */
[----:B------:R-:W-:Y:S02]  /*4c00*/  @P4 LOP3.LUT R0, R0, 0x2000, RZ, 0xfc, !PT ;  /* 0x0000200000004812 */ /* 0x000fe400078efcff */
[----:B------:R-:W-:Y:S02]  /*4c10*/  LOP3.LUT P2, RZ, R2, 0x4, RZ, 0xc0, !PT ;  /* 0x0000000402ff7812 */ /* 0x000fe4000784c0ff */
[----:B------:R-:W-:Y:S01]  /*4c20*/  LOP3.LUT R0, R0, 0xffefffff, RZ, 0xc0, !PT ;  /* 0xffefffff00007812 */ /* 0x000fe200078ec0ff */
[----:B------:R0:W5:Y:S01]  /*4c30*/  @!P4 LDG.E R78, desc[UR12][R48.64] ;  /* 0x0000000c304ec981 */ /* 0x000162000c1e1900 */
[----:B------:R-:W-:Y:S02]  /*4c40*/  PRMT R79, RZ, 0x7610, R79 ;  /* 0x00007610ff4f7816 */ /* 0x000fe4000000004f */
[----:B------:R-:W-:-:S03]  /*4c50*/  @!P0 SHF.R.U32.HI R79, RZ, 0x10, R116 ;  /* 0x00000010ff4f8819 */ /* 0x000fc60000011674 */
[----:B------:R-:W-:Y:S02]  /*4c60*/  @P6 LOP3.LUT R0, R0, 0x100000, RZ, 0xfc, !PT ;  /* 0x0010000000006812 */ /* 0x000fe400078efcff */
[----:B------:R-:W-:Y:S01]  /*4c70*/  LOP3.LUT P6, RZ, R4, 0x80000000, RZ, 0xc0, !PT ;  /* 0x8000000004ff7812 */ /* 0x000fe200078cc0ff */
[----:B0-----:R-:W-:Y:S01]  /*4c80*/  HFMA2.MMA R48, -RZ, RZ, 0, 0 ;  /* 0x00000000ff307435 */ /* 0x001fe200000001ff */
[----:B------:R-:W-:Y:S02]  /*4c90*/  PRMT R79, R79, 0x5410, RZ ;  /* 0x000054104f4f7816 */ /* 0x000fe400000000ff */
[----:B------:R-:W-:Y:S02]  /*4ca0*/  PRMT R115, RZ, 0x7610, R115 ;  /* 0x00007610ff737816 */ /* 0x000fe40000000073 */
[--C-:B------:R-:W-:Y:S02]  /*4cb0*/  @!P5 SHF.R.U32.HI R115, RZ, 0x10, R5.reuse ;  /* 0x00000010ff73d819 */ /* 0x100fe40000011605 */
[----:B------:R-:W-:-:S02]  /*4cc0*/  @!P5 PRMT R79, R79, 0x5410, R5 ;  /* 0x000054104f4fd816 */ /* 0x000fc40000000005 */
[----:B------:R-:W-:Y:S01]  /*4cd0*/  LOP3.LUT P5, RZ, R2, 0x20000, RZ, 0xc0, !PT ;  /* 0x0002000002ff7812 */ /* 0x000fe200078ac0ff */
[----:B------:R0:W5:Y:S01]  /*4ce0*/  @!P2 LDG.E R48, desc[UR12][R102.64] ;  /* 0x0000000c6630a981 */ /* 0x000162000c1e1900 */
[----:B------:R-:W-:Y:S02]  /*4cf0*/  LOP3.LUT R0, R0, 0xffdfffff, RZ, 0xc0, !PT ;  /* 0xffdfffff00007812 */ /* 0x000fe400078ec0ff */
[----:B------:R-:W-:Y:S02]  /*4d00*/  LOP3.LUT P1, RZ, R2, 0x1, RZ, 0xc0, !PT ;  /* 0x0000000102ff7812 */ /* 0x000fe4000782c0ff */
[----:B------:R-:W-:Y:S02]  /*4d10*/  @P6 LOP3.LUT R0, R0, 0x200000, RZ, 0xfc, !PT ;  /* 0x0020000000006812 */ /* 0x000fe400078efcff */
[----:B0-----:R-:W-:Y:S01]  /*4d20*/  PRMT R102, R112, 0x7610, R102 ;  /* 0x0000761070667816 */ /* 0x001fe20000000066 */
[----:B------:R-:W-:Y:S01]  /*4d30*/  IMAD.MOV.U32 R112, RZ, RZ, RZ ;  /* 0x000000ffff707224 */ /* 0x000fe200078e00ff */
[----:B------:R-:W-:Y:S01]  /*4d40*/  LOP3.LUT P6, RZ, R2, 0x10000, RZ, 0xc0, !PT ;  /* 0x0001000002ff7812 */ /* 0x000fe200078cc0ff */
[----:B------:R-:W-:Y:S01]  /*4d50*/  IMAD.MOV.U32 R100, RZ, RZ, RZ ;  /* 0x000000ffff647224 */ /* 0x000fe200078e00ff */
[----:B------:R-:W-:-:S03]  /*4d60*/  PRMT R113, RZ, 0x7610, R113 ;  /* 0x00007610ff717816 */ /* 0x000fc60000000071 */
[----:B------:R0:W5:Y:S01]  /*4d70*/  @!P3 LDG.E R112, desc[UR12][R96.64] ;  /* 0x0000000c6070b981 */ /* 0x000162000c1e1900 */
[----:B------:R-:W-:Y:S02]  /*4d80*/  @!P5 SHF.R.U32.HI R113, RZ, 0x10, R110 ;  /* 0x00000010ff71d819 */ /* 0x000fe4000001166e */
[----:B------:R-:W-:Y:S01]  /*4d90*/  LOP3.LUT R0, R0, 0xffffbfff, RZ, 0xc0, !PT ;  /* 0xffffbfff00007812 */ /* 0x000fe200078ec0ff */
[----:B------:R-:W5:Y:S01]  /*4da0*/  @!P1 LDG.E R100, desc[UR12][R98.64] ;  /* 0x0000000c62649981 */ /* 0x000f62000c1e1900 */
[----:B------:R-:W-:Y:S02]  /*4db0*/  PRMT R113, R113, 0x5410, RZ ;  /* 0x0000541071717816 */ /* 0x000fe400000000ff */
[----:B------:R-:W-:Y:S02]  /*4dc0*/  @P3 LOP3.LUT R0, R0, 0x4000, RZ, 0xfc, !PT ;  /* 0x0000400000003812 */ /* 0x000fe400078efcff */
[----:B------:R-:W-:Y:S02]  /*4dd0*/  PRMT R103, RZ, 0x7610, R103 ;  /* 0x00007610ff677816 */ /* 0x000fe40000000067 */
[----:B------:R-:W-:-:S02]  /*4de0*/  @!P6 SHF.R.U32.HI R103, RZ, 0x10, R111 ;  /* 0x00000010ff67e819 */ /* 0x000fc4000001166f */
[----:B------:R-:W-:Y:S02]  /*4df0*/  @!P6 PRMT R113, R113, 0x5410, R111 ;  /* 0x000054107171e816 */ /* 0x000fe4000000006f */
[----:B------:R-:W-:Y:S02]  /*4e00*/  LOP3.LUT P6, RZ, R0, 0x200000, RZ, 0xc0, !PT ;  /* 0x0020000000ff7812 */ /* 0x000fe400078cc0ff */
[----:B0-----:R-:W-:Y:S02]  /*4e10*/  MOV R96, RZ ;  /* 0x000000ff00607202 */ /* 0x001fe40000000f00 */
[----:B------:R-:W-:-:S09]  /*4e20*/  LOP3.LUT P3, RZ, R4, 0x40000000, RZ, 0xc0, !PT ;  /* 0x4000000004ff7812 */ /* 0x000fd2000786c0ff */
[----:B------:R0:W5:Y:S02]  /*4e30*/  @!P6 LDG.E R96, desc[UR12][R92.64] ;  /* 0x0000000c5c60e981 */ /* 0x000164000c1e1900 */
[----:B0-----:R-:W-:Y:S01]  /*4e40*/  PRMT R92, R102, 0x7610, R92 ;  /* 0x00007610665c7816 */ /* 0x001fe2000000005c */
[----:B------:R-:W-:-:S06]  /*4e50*/  IMAD.MOV.U32 R102, RZ, RZ, RZ ;  /* 0x000000ffff667224 */ /* 0x000fcc00078e00ff */
[----:B------:R-:W5:Y:S01]  /*4e60*/  @!P3 LDG.E R102, desc[UR12][R90.64] ;  /* 0x0000000c5a66b981 */ /* 0x000f62000c1e1900 */
[C---:B------:R-:W-:Y:S02]  /*4e70*/  LOP3.LUT P4, RZ, R2.reuse, 0x80000, RZ, 0xc0, !PT ;  /* 0x0008000002ff7812 */ /* 0x040fe4000788c0ff */
[----:B------:R-:W-:Y:S02]  /*4e80*/  @!P0 PRMT R59, R59, 0x5410, R116 ;  /* 0x000054103b3b8816 */ /* 0x000fe40000000074 */
[----:B------:R-:W-:Y:S02]  /*4e90*/  LOP3.LUT P0, RZ, R2, 0x40000, RZ, 0xc0, !PT ;  /* 0x0004000002ff7812 */ /* 0x000fe4000780c0ff */
[----:B------:R-:W-:-:S07]  /*4ea0*/  PRMT R49, RZ, 0x7610, R49 ;  /* 0x00007610ff317816 */ /* 0x000fce0000000031 */
[----:B------:R-:W-:-:S04]  /*4eb0*/  @!P4 SHF.R.U32.HI R49, RZ, 0x10, R24 ;  /* 0x00000010ff31c819 */ /* 0x000fc80000011618 */
[----:B------:R-:W-:Y:S02]  /*4ec0*/  PRMT R49, R49, 0x5410, RZ ;  /* 0x0000541031317816 */ /* 0x000fe400000000ff */
[----:B------:R-:W-:Y:S02]  /*4ed0*/  PRMT R101, RZ, 0x7610, R101 ;  /* 0x00007610ff657816 */ /* 0x000fe40000000065 */
[--C-:B------:R-:W-:Y:S02]  /*4ee0*/  @!P0 SHF.R.U32.HI R101, RZ, 0x10, R25.reuse ;  /* 0x00000010ff658819 */ /* 0x100fe40000011619 */
[----:B------:R-:W-:Y:S02]  /*4ef0*/  @!P0 PRMT R49, R49, 0x5410, R25 ;  /* 0x0000541031318816 */ /* 0x000fe40000000019 */
[----:B------:R-:W-:Y:S02]  /*4f00*/  LOP3.LUT P0, RZ, R4, 0x20000000, RZ, 0xc0, !PT ;  /* 0x2000000004ff7812 */ /* 0x000fe4000780c0ff */
[----:B------:R-:W-:Y:S01]  /*4f10*/  PRMT R115, R115, 0x5410, RZ ;  /* 0x0000541073737816 */ /* 0x000fe200000000ff */
[----:B------:R-:W-:-:S03]  /*4f20*/  IMAD.MOV.U32 R98, RZ, RZ, RZ ;  /* 0x000000ffff627224 */ /* 0x000fc600078e00ff */
[----:B------:R-:W-:Y:S02]  /*4f30*/  @!P4 PRMT R115, R115, 0x5410, R24 ;  /* 0x000054107373c816 */ /* 0x000fe40000000018 */
[C---:B------:R-:W-:Y:S02]  /*4f40*/  LOP3.LUT P4, RZ, R4.reuse, 0x8000000, RZ, 0xc0, !PT ;  /* 0x0800000004ff7812 */ /* 0x040fe4000788c0ff */
[----:B------:R-:W-:-:S03]  /*4f50*/  LOP3.LUT P1, RZ, R4, 0x4000000, RZ, 0xc0, !PT ;  /* 0x0400000004ff7812 */ /* 0x000fc6000782c0ff */
[----:B------:R0:W5:Y:S01]  /*4f60*/  @!P0 LDG.E R98, desc[UR12][R80.64] ;  /* 0x0000000c50628981 */ /* 0x000162000c1e1900 */
[----:B------:R-:W-:Y:S02]  /*4f70*/  PRMT R101, R101, 0x5410, RZ ;  /* 0x0000541065657816 */ /* 0x000fe400000000ff */
[----:B0-----:R-:W-:Y:S01]  /*4f80*/  PRMT R80, R92, 0x7610, R80 ;  /* 0x000076105c507816 */ /* 0x001fe20000000050 */
[----:B------:R-:W-:Y:S01]  /*4f90*/  IMAD.MOV.U32 R92, RZ, RZ, RZ ;  /* 0x000000ffff5c7224 */ /* 0x000fe200078e00ff */
[----:B------:R-:W-:Y:S02]  /*4fa0*/  @!P5 PRMT R101, R101, 0x5410, R110 ;  /* 0x000054106565d816 */ /* 0x000fe4000000006e */
[----:B------:R-:W-:-:S03]  /*4fb0*/  LOP3.LUT P5, RZ, R2, 0x2000, RZ, 0xc0, !PT ;  /* 0x0000200002ff7812 */ /* 0x000fc600078ac0ff */
[----:B------:R0:W5:Y:S01]  /*4fc0*/  @!P4 LDG.E R92, desc[UR12][R74.64] ;  /* 0x0000000c4a5cc981 */ /* 0x000162000c1e1900 */
[----:B------:R-:W-:Y:S02]  /*4fd0*/  LOP3.LUT P0, RZ, R0, 0x80000, RZ, 0xc0, !PT ;  /* 0x0008000000ff7812 */ /* 0x000fe4000780c0ff */
[----:B0-----:R-:W-:Y:S01]  /*4fe0*/  PRMT R74, R80, 0x7610, R74 ;  /* 0x00007610504a7816 */ /* 0x001fe2000000004a */
[----:B------:R-:W-:Y:S01]  /*4ff0*/  IMAD.MOV.U32 R80, RZ, RZ, RZ ;  /* 0x000000ffff507224 */ /* 0x000fe200078e00ff */
[----:B------:R-:W-:-:S05]  /*5000*/  PRMT R91, RZ, 0x7610, R91 ;  /* 0x00007610ff5b7816 */ /* 0x000fca000000005b */
[----:B------:R-:W5:Y:S01]  /*5010*/  @!P1 LDG.E R80, desc[UR12][R70.64] ;  /* 0x0000000c46509981 */ /* 0x000f62000c1e1900 */
[----:B------:R-:W-:Y:S02]  /*5020*/  LOP3.LUT P1, RZ, R0, 0x10000, RZ, 0xc0, !PT ;  /* 0x0001000000ff7812 */ /* 0x000fe4000782c0ff */
[----:B---3--:R-:W-:Y:S02]  /*5030*/  @!P5 SHF.R.U32.HI R91, RZ, 0x10, R86 ;  /* 0x00000010ff5bd819 */ /* 0x008fe40000011656 */
[----:B------:R-:W-:Y:S02]  /*5040*/  LOP3.LUT P2, RZ, R4, 0x10000000, RZ, 0xc0, !PT ;  /* 0x1000000004ff7812 */ /* 0x000fe4000784c0ff */
[----:B------:R-:W-:Y:S01]  /*5050*/  PRMT R91, R91, 0x5410, RZ ;  /* 0x000054105b5b7816 */ /* 0x000fe200000000ff */
[----:B------:R-:W-:Y:S01]  /*5060*/  HFMA2.MMA R90, -RZ, RZ, 0, 0 ;  /* 0x00000000ff5a7435 */ /* 0x000fe200000001ff */
[----:B------:R-:W-:Y:S02]  /*5070*/  PRMT R99, RZ, 0x7610, R99 ;  /* 0x00007610ff637816 */ /* 0x000fe40000000063 */
[----:B------:R-:W-:-:S02]  /*5080*/  PRMT R81, RZ, 0x7610, R81 ;  /* 0x00007610ff517816 */ /* 0x000fc40000000051 */
[----:B------:R-:W-:Y:S02]  /*5090*/  @!P0 SHF.R.U32.HI R99, RZ, 0x10, R26 ;  /* 0x00000010ff638819 */ /* 0x000fe4000001161a */
[--C-:B----4-:R-:W-:Y:S02]  /*50a0*/  @!P1 SHF.R.U32.HI R81, RZ, 0x10, R27.reuse ;  /* 0x00000010ff519819 */ /* 0x110fe4000001161b */
[----:B------:R-:W-:Y:S01]  /*50b0*/  @!P1 PRMT R91, R91, 0x5410, R27 ;  /* 0x000054105b5b9816 */ /* 0x000fe2000000001b */
[----:B------:R0:W3:Y:S01]  /*50c0*/  @!P2 LDG.E R90, desc[UR12][R72.64] ;  /* 0x0000000c485aa981 */ /* 0x0000e2000c1e1900 */
[----:B------:R-:W-:Y:S02]  /*50d0*/  LOP3.LUT P1, RZ, R4, 0x80000, RZ, 0xc0, !PT ;  /* 0x0008000004ff7812 */ /* 0x000fe4000782c0ff */
[----:B------:R-:W-:Y:S02]  /*50e0*/  PRMT R99, R99, 0x5410, RZ ;  /* 0x0000541063637816 */ /* 0x000fe400000000ff */
[----:B------:R-:W-:-:S02]  /*50f0*/  LOP3.LUT P6, RZ, R0, 0x100000, RZ, 0xc0, !PT ;  /* 0x0010000000ff7812 */ /* 0x000fc400078cc0ff */
[----:B------:R-:W-:Y:S02]  /*5100*/  @!P5 PRMT R99, R99, 0x5410, R86 ;  /* 0x000054106363d816 */ /* 0x000fe40000000056 */
[C---:B------:R-:W-:Y:S02]  /*5110*/  LOP3.LUT P2, RZ, R0.reuse, 0x40000, RZ, 0xc0, !PT ;  /* 0x0004000000ff7812 */ /* 0x040fe4000784c0ff */
[C---:B------:R-:W-:Y:S02]  /*5120*/  LOP3.LUT P5, RZ, R0.reuse, 0x20000, RZ, 0xc0, !PT ;  /* 0x0002000000ff7812 */ /* 0x040fe400078ac0ff */
[----:B------:R-:W-:-:S04]  /*5130*/  LOP3.LUT R0, R0, 0xffff7fff, RZ, 0xc0, !PT ;  /* 0xffff7fff00007812 */ /* 0x000fc800078ec0ff */
[----:B------:R-:W-:Y:S02]  /*5140*/  @P1 LOP3.LUT R0, R0, 0x8000, RZ, 0xfc, !PT ;  /* 0x0000800000001812 */ /* 0x000fe400078efcff */
[C---:B------:R-:W-:Y:S02]  /*5150*/  LOP3.LUT P1, RZ, R4.reuse, 0x2000000, RZ, 0xc0, !PT ;  /* 0x0200000004ff7812 */ /* 0x040fe4000782c0ff */
[----:B0-----:R-:W-:Y:S02]  /*5160*/  MOV R72, RZ ;  /* 0x000000ff00487202 */ /* 0x001fe40000000f00 */
[----:B------:R-:W-:Y:S02]  /*5170*/  PRMT R103, R103, 0x5410, RZ ;  /* 0x0000541067677816 */ /* 0x000fe400000000ff */
[----:B------:R-:W-:Y:S02]  /*5180*/  LOP3.LUT P3, RZ, R4, 0x1000000, RZ, 0xc0, !PT ;  /* 0x0100000004ff7812 */ /* 0x000fe4000786c0ff */
[----:B------:R-:W-:-:S02]  /*5190*/  PRMT R97, RZ, 0x7610, R97 ;  /* 0x00007610ff617816 */ /* 0x000fc40000000061 */
[--C-:B------:R-:W-:Y:S02]  /*51a0*/  @!P6 SHF.R.U32.HI R97, RZ, 0x10, R120.reuse ;  /* 0x00000010ff61e819 */ /* 0x100fe40000011678 */
[----:B------:R-:W-:Y:S01]  /*51b0*/  @!P6 PRMT R103, R103, 0x5410, R120 ;  /* 0x000054106767e816 */ /* 0x000fe20000000078 */
[----:B------:R0:W4:Y:S01]  /*51c0*/  @!P1 LDG.E R72, desc[UR12][R68.64] ;  /* 0x0000000c44489981 */ /* 0x000122000c1e1900 */
[C---:B------:R-:W-:Y:S02]  /*51d0*/  LOP3.LUT P6, RZ, R4.reuse, 0x800000, RZ, 0xc0, !PT ;  /* 0x0080000004ff7812 */ /* 0x040fe400078cc0ff */
[----:B------:R-:W-:Y:S02]  /*51e0*/  PRMT R97, R97, 0x5410, RZ ;  /* 0x0000541061617816 */ /* 0x000fe400000000ff */
[----:B------:R-:W-:Y:S02]  /*51f0*/  LOP3.LUT P4, RZ, R4, 0x400000, RZ, 0xc0, !PT ;  /* 0x0040000004ff7812 */ /* 0x000fe4000788c0ff */
[----:B0-----:R-:W-:Y:S01]  /*5200*/  PRMT R68, R74, 0x7610, R68 ;  /* 0x000076104a447816 */ /* 0x001fe20000000044 */
[----:B------:R-:W-:Y:S01]  /*5210*/  IMAD.MOV.U32 R74, RZ, RZ, RZ ;  /* 0x000000ffff4a7224 */ /* 0x000fe200078e00ff */
[----:B------:R-:W-:-:S02]  /*5220*/  @!P0 PRMT R97, R97, 0x5410, R26 ;  /* 0x0000541061618816 */ /* 0x000fc4000000001a */
[----:B------:R-:W-:Y:S02]  /*5230*/  LOP3.LUT P0, RZ, R4, 0x200000, RZ, 0xc0, !PT ;  /* 0x0020000004ff7812 */ /* 0x000fe4000780c0ff */
[----:B------:R-:W-:Y:S01]  /*5240*/  LOP3.LUT R0, R0, 0xfffff7ff, RZ, 0xc0, !PT ;  /* 0xfffff7ff00007812 */ /* 0x000fe200078ec0ff */
[----:B------:R0:W4:Y:S01]  /*5250*/  @!P3 LDG.E R74, desc[UR12][R60.64] ;  /* 0x0000000c3c4ab981 */ /* 0x000122000c1e1900 */
[----:B------:R-:W-:Y:S01]  /*5260*/  LOP3.LUT P1, RZ, R4, 0x100000, RZ, 0xc0, !PT ;  /* 0x0010000004ff7812 */ /* 0x000fe2000782c0ff */
[----:B------:R-:W-:Y:S01]  /*5270*/  IMAD.MOV.U32 R70, RZ, RZ, RZ ;  /* 0x000000ffff467224 */ /* 0x000fe200078e00ff */
[----:B------:R-:W-:Y:S01]  /*5280*/  @P6 LOP3.LUT R0, R0, 0x800, RZ, 0xfc, !PT ;  /* 0x0000080000006812 */ /* 0x000fe200078efcff */
[----:B0-----:R-:W-:-:S04]  /*5290*/  HFMA2.MMA R60, -RZ, RZ, 0, 0 ;  /* 0x00000000ff3c7435 */ /* 0x001fc800000001ff */
[----:B------:R0:W4:Y:S01]  /*52a0*/  @!P6 LDG.E R70, desc[UR12][R54.64] ;  /* 0x0000000c3646e981 */ /* 0x000122000c1e1900 */
[----:B------:R-:W-:Y:S02]  /*52b0*/  LOP3.LUT R0, R0, 0xfffffdff, RZ, 0xc0, !PT ;  /* 0xfffffdff00007812 */ /* 0x000fe400078ec0ff */
[----:B------:R-:W-:Y:S02]  /*52c0*/  LOP3.LUT P3, RZ, R2, 0x100, RZ, 0xc0, !PT ;  /* 0x0000010002ff7812 */ /* 0x000fe4000786c0ff */
[----:B------:R-:W-:Y:S01]  /*52d0*/  @P0 LOP3.LUT R0, R0, 0x200, RZ, 0xfc, !PT ;  /* 0x0000020000000812 */ /* 0x000fe200078efcff */
[----:B------:R1:W4:Y:S01]  /*52e0*/  @!P4 LDG.E R60, desc[UR12][R56.64] ;  /* 0x0000000c383cc981 */ /* 0x000322000c1e1900 */
[----:B0-----:R-:W-:Y:S01]  /*52f0*/  IMAD.MOV.U32 R54, RZ, RZ, RZ ;  /* 0x000000ffff367224 */ /* 0x001fe200078e00ff */
[----:B------:R-:W-:Y:S02]  /*5300*/  PRMT R61, RZ, 0x7610, R61 ;  /* 0x00007610ff3d7816 */ /* 0x000fe4000000003d */
[----:B------:R-:W-:-:S03]  /*5310*/  @!P2 SHF.R.U32.HI R61, RZ, 0x10, R76 ;  /* 0x00000010ff3da819 */ /* 0x000fc6000001164c */
[----:B------:R-:W4:Y:S01]  /*5320*/  @!P1 LDG.E R54, desc[UR12][R18.64] ;  /* 0x0000000c12369981 */ /* 0x000f22000c1e1900 */
[----:B-1----:R-:W-:Y:S01]  /*5330*/  PRMT R56, R68, 0x7610, R56 ;  /* 0x0000761044387816 */ /* 0x002fe20000000038 */
[----:B------:R-:W-:Y:S01]  /*5340*/  IMAD.MOV.U32 R68, RZ, RZ, RZ ;  /* 0x000000ffff447224 */ /* 0x000fe200078e00ff */
[----:B------:R-:W-:Y:S02]  /*5350*/  LOP3.LUT P1, RZ, R0, 0x8000, RZ, 0xc0, !PT ;  /* 0x0000800000ff7812 */ /* 0x000fe4000782c0ff */
[----:B------:R-:W-:Y:S02]  /*5360*/  PRMT R81, R81, 0x5410, RZ ;  /* 0x0000541051517816 */ /* 0x000fe400000000ff */
[----:B------:R-:W-:Y:S01]  /*5370*/  PRMT R61, R61, 0x5410, RZ ;  /* 0x000054103d3d7816 */ /* 0x000fe200000000ff */
[----:B------:R0:W4:Y:S01]  /*5380*/  @!P0 LDG.E R68, desc[UR12][R50.64] ;  /* 0x0000000c32448981 */ /* 0x000122000c1e1900 */
[----:B------:R-:W-:Y:S02]  /*5390*/  LOP3.LUT P0, RZ, R2, 0x80, RZ, 0xc0, !PT ;  /* 0x0000008002ff7812 */ /* 0x000fe4000780c0ff */
[----:B------:R-:W-:-:S02]  /*53a0*/  PRMT R73, RZ, 0x7610, R73 ;  /* 0x00007610ff497816 */ /* 0x000fc40000000049 */
[----:B------:R-:W-:Y:S02]  /*53b0*/  PRMT R69, RZ, 0x7610, R69 ;  /* 0x00007610ff457816 */ /* 0x000fe40000000045 */
[--C-:B------:R-:W-:Y:S02]  /*53c0*/  @!P5 SHF.R.U32.HI R73, RZ, 0x10, R124.reuse ;  /* 0x00000010ff49d819 */ /* 0x100fe4000001167c */
[----:B------:R-:W-:Y:S02]  /*53d0*/  @!P5 PRMT R81, R81, 0x5410, R124 ;  /* 0x000054105151d816 */ /* 0x000fe4000000007c */
[--C-:B--2---:R-:W-:Y:S02]  /*53e0*/  @!P3 SHF.R.U32.HI R69, RZ, 0x10, R77.reuse ;  /* 0x00000010ff45b819 */ /* 0x104fe4000001164d */
[----:B------:R-:W-:Y:S02]  /*53f0*/  @!P3 PRMT R61, R61, 0x5410, R77 ;  /* 0x000054103d3db816 */ /* 0x000fe4000000004d */
[----:B------:R-:W-:-:S02]  /*5400*/  LOP3.LUT P5, RZ, R4, 0x20000, RZ, 0xc0, !PT ;  /* 0x0002000004ff7812 */ /* 0x000fc400078ac0ff */
[C---:B------:R-:W-:Y:S02]  /*5410*/  LOP3.LUT P3, RZ, R0.reuse, 0x4000, RZ, 0xc0, !PT ;  /* 0x0000400000ff7812 */ /* 0x040fe4000786c0ff */
[----:B------:R-:W-:Y:S02]  /*5420*/  LOP3.LUT R0, R0, 0xffffff7f, RZ, 0xc0, !PT ;  /* 0xffffff7f00007812 */ /* 0x000fe400078ec0ff */
[----:B------:R-:W-:Y:S02]  /*5430*/  LOP3.LUT P4, RZ, R2, 0x40, RZ, 0xc0, !PT ;  /* 0x0000004002ff7812 */ /* 0x000fe4000788c0ff */
[----:B------:R-:W-:Y:S02]  /*5440*/  @P1 LOP3.LUT R0, R0, 0x80, RZ, 0xfc, !PT ;  /* 0x0000008000001812 */ /* 0x000fe400078efcff */
[----:B------:R-:W-:Y:S02]  /*5450*/  PRMT R75, RZ, 0x7610, R75 ;  /* 0x00007610ff4b7816 */ /* 0x000fe4000000004b */
[----:B-----5:R-:W-:-:S02]  /*5460*/  @!P0 SHF.R.U32.HI R75, RZ, 0x10, R58 ;  /* 0x00000010ff4b8819 */ /* 0x020fc4000001163a */
[----:B------:R-:W-:Y:S02]  /*5470*/  LOP3.LUT R0, R0, 0xffffffbf, RZ, 0xc0, !PT ;  /* 0xffffffbf00007812 */ /* 0x000fe400078ec0ff */
[----:B0-----:R-:W-:Y:S02]  /*5480*/  MOV R50, RZ ;  /* 0x000000ff00327202 */ /* 0x001fe40000000f00 */
[----:B------:R-:W-:Y:S02]  /*5490*/  PRMT R75, R75, 0x5410, RZ ;  /* 0x000054104b4b7816 */ /* 0x000fe400000000ff */
[----:B------:R-:W-:Y:S02]  /*54a0*/  @P5 LOP3.LUT R0, R0, 0x40, RZ, 0xfc, !PT ;  /* 0x0000004000005812 */ /* 0x000fe400078efcff */
[----:B------:R-:W-:Y:S01]  /*54b0*/  PRMT R93, RZ, 0x7610, R93 ;  /* 0x00007610ff5d7816 */ /* 0x000fe2000000005d */
[----:B------:R0:W2:Y:S01]  /*54c0*/  @!P1 LDG.E R50, desc[UR12][R104.64] ;  /* 0x0000000c68329981 */ /* 0x0000a2000c1e1900 */
[----:B------:R-:W-:-:S02]  /*54d0*/  @!P4 SHF.R.U32.HI R93, RZ, 0x10, R22 ;  /* 0x00000010ff5dc819 */ /* 0x000fc40000011616 */
[----:B------:R-:W-:Y:S02]  /*54e0*/  @!P4 PRMT R75, R75, 0x5410, R22 ;  /* 0x000054104b4bc816 */ /* 0x000fe40000000016 */
[----:B------:R-:W-:Y:S02]  /*54f0*/  LOP3.LUT P4, RZ, R0, 0x2000, RZ, 0xc0, !PT ;  /* 0x0000200000ff7812 */ /* 0x000fe4000788c0ff */
[----:B------:R-:W-:Y:S02]  /*5500*/  LOP3.LUT P1, RZ, R4, 0x40000, RZ, 0xc0, !PT ;  /* 0x0004000004ff7812 */ /* 0x000fe4000782c0ff */
[----:B------:R-:W-:Y:S02]  /*5510*/  LOP3.LUT P6, RZ, R2, 0x400, RZ, 0xc0, !PT ;  /* 0x0000040002ff7812 */ /* 0x000fe400078cc0ff */
[----:B------:R-:W-:Y:S01]  /*5520*/  PRMT R18, R56, 0x7610, R18 ;  /* 0x0000761038127816 */ /* 0x000fe20000000012 */
[----:B------:R-:W-:Y:S01]  /*5530*/  IMAD.MOV.U32 R56, RZ, RZ, RZ ;  /* 0x000000ffff387224 */ /* 0x000fe200078e00ff */
[----:B------:R-:W-:-:S02]  /*5540*/  PRMT R93, R93, 0x5410, RZ ;  /* 0x000054105d5d7816 */ /* 0x000fc400000000ff */
[----:B0-----:R-:W-:-:S03]  /*5550*/  PRMT R105, RZ, 0x7610, R105 ;  /* 0x00007610ff697816 */ /* 0x001fc60000000069 */
[--C-:B------:R-:W-:Y:S02]  /*5560*/  @!P4 SHF.R.U32.HI R105, RZ, 0x10, R78.reuse ;  /* 0x00000010ff69c819 */ /* 0x100fe4000001164e */
[----:B------:R-:W-:Y:S01]  /*5570*/  @!P4 PRMT R93, R93, 0x5410, R78 ;  /* 0x000054105d5dc816 */ /* 0x000fe2000000004e */
[----:B------:R0:W5:Y:S01]  /*5580*/  @!P1 LDG.E R56, desc[UR12][R108.64] ;  /* 0x0000000c6c389981 */ /* 0x000162000c1e1900 */
[----:B------:R-:W-:Y:S02]  /*5590*/  LOP3.LUT P4, RZ, R4, 0x2000, RZ, 0xc0, !PT ;  /* 0x0000200004ff7812 */ /* 0x000fe4000788c0ff */
[----:B------:R-:W-:Y:S02]  /*55a0*/  PRMT R71, RZ, 0x7610, R71 ;  /* 0x00007610ff477816 */ /* 0x000fe40000000047 */
[----:B------:R-:W-:Y:S02]  /*55b0*/  PRMT R73, R73, 0x5410, RZ ;  /* 0x0000541049497816 */ /* 0x000fe400000000ff */
[----:B------:R-:W-:-:S02]  /*55c0*/  @!P6 SHF.R.U32.HI R71, RZ, 0x10, R82 ;  /* 0x00000010ff47e819 */ /* 0x000fc40000011652 */
[----:B0-----:R-:W-:Y:S01]  /*55d0*/  PRMT R109, R18, 0x7610, R109 ;  /* 0x00007610126d7816 */ /* 0x001fe2000000006d */
[----:B------:R-:W-:Y:S01]  /*55e0*/  IMAD.MOV.U32 R18, RZ, RZ, RZ ;  /* 0x000000ffff127224 */ /* 0x000fe200078e00ff */
[----:B------:R-:W-:Y:S02]  /*55f0*/  @!P6 PRMT R73, R73, 0x5410, R82 ;  /* 0x000054104949e816 */ /* 0x000fe40000000052 */
[----:B------:R-:W-:Y:S02]  /*5600*/  PRMT R71, R71, 0x5410, RZ ;  /* 0x0000541047477816 */ /* 0x000fe400000000ff */
[----:B------:R-:W-:Y:S01]  /*5610*/  LOP3.LUT P6, RZ, R4, 0x10000, RZ, 0xc0, !PT ;  /* 0x0001000004ff7812 */ /* 0x000fe200078cc0ff */
[----:B------:R0:W5:Y:S01]  /*5620*/  @!P5 LDG.E R18, desc[UR12][R84.64] ;  /* 0x0000000c5412d981 */ /* 0x000162000c1e1900 */
[----:B------:R-:W-:Y:S01]  /*5630*/  PRMT R69, R69, 0x5410, RZ ;  /* 0x0000541045457816 */ /* 0x000fe200000000ff */
[----:B------:R-:W-:Y:S01]  /*5640*/  HFMA2.MMA R104, -RZ, RZ, 0, 0 ;  /* 0x00000000ff687435 */ /* 0x000fe200000001ff */
[----:B------:R-:W-:-:S02]  /*5650*/  LOP3.LUT P5, RZ, R2, 0x10, RZ, 0xc0, !PT ;  /* 0x0000001002ff7812 */ /* 0x000fc400078ac0ff */
[----:B------:R-:W-:Y:S02]  /*5660*/  LOP3.LUT R0, R0, 0xffffefff, RZ, 0xc0, !PT ;  /* 0xffffefff00007812 */ /* 0x000fe400078ec0ff */
[----:B------:R-:W-:Y:S02]  /*5670*/  @!P2 PRMT R71, R71, 0x5410, R76 ;  /* 0x000054104747a816 */ /* 0x000fe4000000004c */
[----:B------:R-:W-:Y:S02]  /*5680*/  LOP3.LUT P2, RZ, R4, 0x8000, RZ, 0xc0, !PT ;  /* 0x0000800004ff7812 */ /* 0x000fe4000784c0ff */
[----:B------:R-:W-:Y:S01]  /*5690*/  @!P0 PRMT R69, R69, 0x5410, R58 ;  /* 0x0000541045458816 */ /* 0x000fe2000000003a */
[----:B0-----:R-:W-:Y:S01]  /*56a0*/  IMAD.MOV.U32 R84, RZ, RZ, RZ ;  /* 0x000000ffff547224 */ /* 0x001fe200078e00ff */
[----:B------:R-:W-:Y:S01]  /*56b0*/  LOP3.LUT P0, RZ, R2, 0x8, RZ, 0xc0, !PT ;  /* 0x0000000802ff7812 */ /* 0x000fe2000780c0ff */
[----:B------:R-:W5:Y:S01]  /*56c0*/  @!P6 LDG.E R104, desc[UR12][R88.64] ;  /* 0x0000000c5868e981 */ /* 0x000f62000c1e1900 */
[----:B------:R-:W-:-:S02]  /*56d0*/  @P4 LOP3.LUT R0, R0, 0x1000, RZ, 0xfc, !PT ;  /* 0x0000100000004812 */ /* 0x000fc400078efcff */
[C---:B------:R-:W-:Y:S02]  /*56e0*/  LOP3.LUT P4, RZ, R2.reuse, 0x1, RZ, 0xc0, !PT ;  /* 0x0000000102ff7812 */ /* 0x040fe4000788c0ff */
[----:B------:R-:W-:Y:S02]  /*56f0*/  PRMT R57, RZ, 0x7610, R57 ;  /* 0x00007610ff397816 */ /* 0x000fe40000000039 */
[----:B------:R-:W-:Y:S01]  /*5700*/  @!P3 SHF.R.U32.HI R57, RZ, 0x10, R112 ;  /* 0x00000010ff39b819 */ /* 0x000fe20000011670 */
[----:B------:R0:W5:Y:S01]  /*5710*/  @!P2 LDG.E R84, desc[UR12][R62.64] ;  /* 0x0000000c3e54a981 */ /* 0x000162000c1e1900 */
[----:B------:R-:W-:Y:S02]  /*5720*/  LOP3.LUT P1, RZ, R2, 0x4, RZ, 0xc0, !PT ;  /* 0x0000000402ff7812 */ /* 0x000fe4000782c0ff */
[----:B------:R-:W-:Y:S02]  /*5730*/  LOP3.LUT R0, R0, 0xfffffeff, RZ, 0xc0, !PT ;  /* 0xfffffeff00007812 */ /* 0x000fe400078ec0ff */
[----:B------:R-:W-:-:S02]  /*5740*/  LOP3.LUT P6, RZ, R4, 0x4000, RZ, 0xc0, !PT ;  /* 0x0000400004ff7812 */ /* 0x000fc400078cc0ff */
[----:B------:R-:W-:Y:S02]  /*5750*/  PRMT R19, RZ, 0x7610, R19 ;  /* 0x00007610ff137816 */ /* 0x000fe40000000013 */
[----:B------:R-:W-:Y:S02]  /*5760*/  @!P5 SHF.R.U32.HI R19, RZ, 0x10, R23 ;  /* 0x00000010ff13d819 */ /* 0x000fe40000011617 */
[----:B------:R-:W-:Y:S02]  /*5770*/  PRMT R57, R57, 0x5410, RZ ;  /* 0x0000541039397816 */ /* 0x000fe400000000ff */
[----:B------:R-:W-:Y:S02]  /*5780*/  @P2 LOP3.LUT R0, R0, 0x100, RZ, 0xfc, !PT ;  /* 0x0000010000002812 */ /* 0x000fe400078efcff */
[----:B------:R-:W-:Y:S02]  /*5790*/  PRMT R51, RZ, 0x7610, R51 ;  /* 0x00007610ff337816 */ /* 0x000fe40000000033 */
[----:B------:R-:W-:-:S02]  /*57a0*/  PRMT R19, R19, 0x5410, RZ ;  /* 0x0000541013137816 */ /* 0x000fc400000000ff */
[----:B------:R-:W-:Y:S02]  /*57b0*/  @!P0 SHF.R.U32.HI R51, RZ, 0x10, R114 ;  /* 0x00000010ff338819 */ /* 0x000fe40000011672 */
[----:B0-----:R-:W-:Y:S01]  /*57c0*/  PRMT R63, RZ, 0x7610, R63 ;  /* 0x00007610ff3f7816 */ /* 0x001fe2000000003f */
[----:B------:R-:W-:Y:S01]  /*57d0*/  IMAD.MOV.U32 R62, RZ, RZ, RZ ;  /* 0x000000ffff3e7224 */ /* 0x000fe200078e00ff */
[--C-:B------:R-:W-:Y:S02]  /*57e0*/  @!P4 SHF.R.U32.HI R63, RZ, 0x10, R100.reuse ;  /* 0x00000010ff3fc819 */ /* 0x100fe40000011664 */
[----:B------:R-:W-:Y:S02]  /*57f0*/  @!P4 PRMT R57, R57, 0x5410, R100 ;  /* 0x000054103939c816 */ /* 0x000fe40000000064 */
[----:B------:R-:W-:Y:S01]  /*5800*/  LOP3.LUT P4, RZ, R0, 0x1000, RZ, 0xc0, !PT ;  /* 0x0000100000ff7812 */ /* 0x000fe2000788c0ff */
[----:B------:R0:W5:Y:S01]  /*5810*/  @!P6 LDG.E R62, desc[UR12][R66.64] ;  /* 0x0000000c423ee981 */ /* 0x000162000c1e1900 */
[----:B------:R-:W-:-:S02]  /*5820*/  @!P0 PRMT R19, R19, 0x5410, R114 ;  /* 0x0000541013138816 */ /* 0x000fc40000000072 */
[----:B------:R-:W-:Y:S02]  /*5830*/  PRMT R51, R51, 0x5410, RZ ;  /* 0x0000541033337816 */ /* 0x000fe400000000ff */
[C---:B------:R-:W-:Y:S02]  /*5840*/  LOP3.LUT P0, RZ, R4.reuse, 0x80000000, RZ, 0xc0, !PT ;  /* 0x8000000004ff7812 */ /* 0x040fe4000780c0ff */
[----:B------:R-:W-:Y:S02]  /*5850*/  PRMT R55, RZ, 0x7610, R55 ;  /* 0x00007610ff377816 */ /* 0x000fe40000000037 */
[--C-:B------:R-:W-:Y:S02]  /*5860*/  @!P1 SHF.R.U32.HI R55, RZ, 0x10, R48.reuse ;  /* 0x00000010ff379819 */ /* 0x100fe40000011630 */
[----:B------:R-:W-:Y:S02]  /*5870*/  @!P1 PRMT R51, R51, 0x5410, R48 ;  /* 0x0000541033339816 */ /* 0x000fe40000000030 */
[----:B------:R-:W-:-:S02]  /*5880*/  LOP3.LUT P1, RZ, R4, 0x1000, RZ, 0xc0, !PT ;  /* 0x0000100004ff7812 */ /* 0x000fc4000782c0ff */
[----:B0-----:R-:W-:Y:S02]  /*5890*/  MOV R66, RZ ;  /* 0x000000ff00427202 */ /* 0x001fe40000000f00 */
[----:B------:R-:W-:Y:S02]  /*58a0*/  PRMT R55, R55, 0x5410, RZ ;  /* 0x0000541037377816 */ /* 0x000fe400000000ff */
[C---:B------:R-:W-:Y:S02]  /*58b0*/  LOP3.LUT P2, RZ, R4.reuse, 0x40000000, RZ, 0xc0, !PT ;  /* 0x4000000004ff7812 */ /* 0x040fe4000784c0ff */
[----:B------:R-:W-:Y:S01]  /*58c0*/  @!P3 PRMT R55, R55, 0x5410, R112 ;  /* 0x000054103737b816 */ /* 0x000fe20000000070 */
[----:B------:R0:W5:Y:S01]  /*58d0*/  @!P4 LDG.E R66, desc[UR12][R46.64] ;  /* 0x0000000c2e42c981 */ /* 0x000162000c1e1900 */
[----:B------:R-:W-:Y:S02]  /*58e0*/  LOP3.LUT P3, RZ, R4, 0x800, RZ, 0xc0, !PT ;  /* 0x0000080004ff7812 */ /* 0x000fe4000786c0ff */
[----:B------:R-:W-:-:S02]  /*58f0*/  PRMT R67, RZ, 0x7610, R67 ;  /* 0x00007610ff437816 */ /* 0x000fc40000000043 */
[----:B------:R-:W-:Y:S01]  /*5900*/  @!P0 SHF.R.U32.HI R67, RZ, 0x10, R96 ;  /* 0x00000010ff438819 */ /* 0x000fe20000011660 */
[----:B0-----:R-:W-:-:S03]  /*5910*/  IMAD.MOV.U32 R46, RZ, RZ, RZ ;  /* 0x000000ffff2e7224 */ /* 0x001fc600078e00ff */
[----:B------:R-:W-:Y:S02]  /*5920*/  PRMT R67, R67, 0x5410, RZ ;  /* 0x0000541043437816 */ /* 0x000fe400000000ff */
[----:B------:R-:W-:Y:S01]  /*5930*/  PRMT R85, RZ, 0x7610, R85 ;  /* 0x00007610ff557816 */ /* 0x000fe20000000055 */
[----:B------:R0:W5:Y:S01]  /*5940*/  @!P1 LDG.E R46, desc[UR12][R14.64] ;  /* 0x0000000c0e2e9981 */ /* 0x000162000c1e1900 */
[--C-:B------:R-:W-:Y:S02]  /*5950*/  @!P2 SHF.R.U32.HI R85, RZ, 0x10, R102.reuse ;  /* 0x00000010ff55a819 */ /* 0x100fe40000011666 */
[----:B------:R-:W-:Y:S02]  /*5960*/  @!P2 PRMT R67, R67, 0x5410, R102 ;  /* 0x000054104343a816 */ /* 0x000fe40000000066 */
[----:B------:R-:W-:Y:S01]  /*5970*/  LOP3.LUT P2, RZ, R4, 0x400, RZ, 0xc0, !PT ;  /* 0x0000040004ff7812 */ /* 0x000fe2000784c0ff */
[----:B0-----:R-:W-:-:S06]  /*5980*/  IMAD.MOV.U32 R14, RZ, RZ, RZ ;  /* 0x000000ffff0e7224 */ /* 0x001fcc00078e00ff */
[----:B------:R0:W5:Y:S02]  /*5990*/  @!P3 LDG.E R14, desc[UR12][R10.64] ;  /* 0x0000000c0a0eb981 */ /* 0x000164000c1e1900 */
[----:B0-----:R-:W-:-:S10]  /*59a0*/  HFMA2.MMA R10, -RZ, RZ, 0, 0 ;  /* 0x00000000ff0a7435 */ /* 0x001fd400000001ff */
[----:B------:R0:W5:Y:S01]  /*59b0*/  @!P2 LDG.E R10, desc[UR12][R12.64] ;  /* 0x0000000c0c0aa981 */ /* 0x000162000c1e1900 */
[----:B------:R-:W-:Y:S02]  /*59c0*/  LOP3.LUT P6, RZ, R4, 0x20000000, RZ, 0xc0, !PT ;  /* 0x2000000004ff7812 */ /* 0x000fe400078cc0ff */
[----:B------:R-:W-:Y:S02]  /*59d0*/  LOP3.LUT R0, R0, 0xfffffbff, RZ, 0xc0, !PT ;  /* 0xfffffbff00007812 */ /* 0x000fe400078ec0ff */
[----:B------:R-:W-:Y:S02]  /*59e0*/  PRMT R105, R105, 0x5410, RZ ;  /* 0x0000541069697816 */ /* 0x000fe400000000ff */
[----:B------:R-:W-:Y:S02]  /*59f0*/  @P4 LOP3.LUT R0, R0, 0x400, RZ, 0xfc, !PT ;  /* 0x0000040000004812 */ /* 0x000fe400078efcff */
[----:B------:R-:W-:Y:S02]  /*5a00*/  @!P5 PRMT R105, R105, 0x5410, R23 ;  /* 0x000054106969d816 */ /* 0x000fe40000000017 */
[----:B------:R-:W-:-:S02]  /*5a10*/  LOP3.LUT P4, RZ, R4, 0x8000000, RZ, 0xc0, !PT ;  /* 0x0800000004ff7812 */ /* 0x000fc4000788c0ff */
[C---:B------:R-:W-:Y:S02]  /*5a20*/  LOP3.LUT P5, RZ, R4.reuse, 0x10000000, RZ, 0xc0, !PT ;  /* 0x1000000004ff7812 */ /* 0x040fe400078ac0ff */
[----:B------:R-:W-:Y:S01]  /*5a30*/  PRMT R63, R63, 0x5410, RZ ;  /* 0x000054103f3f7816 */ /* 0x000fe200000000ff */
[----:B------:R1:W-:Y:S03]  /*5a40*/  STL [R1+0x24], R5 ;  /* 0x0000240501007387 */ /* 0x0003e60000100800 */
[----:B------:R-:W-:Y:S02]  /*5a50*/  @!P0 PRMT R63, R63, 0x5410, R96 ;  /* 0x000054103f3f8816 */ /* 0x000fe40000000060 */
[----:B------:R-:W-:Y:S02]  /*5a60*/  LOP3.LUT P0, RZ, R4, 0x4000000, RZ, 0xc0, !PT ;  /* 0x0400000004ff7812 */ /* 0x000fe4000780c0ff */
[----:B-1----:R-:W-:-:S02]  /*5a70*/  PRMT R5, RZ, 0x7610, R5 ;  /* 0x00007610ff057816 */ /* 0x002fc40000000005 */
[----:B------:R-:W-:Y:S01]  /*5a80*/  @!P6 SHF.R.U32.HI R5, RZ, 0x10, R98 ;  /* 0x00000010ff05e819 */ /* 0x000fe20000011662 */
[----:B------:R1:W-:Y:S01]  /*5a90*/  STL [R1+0x28], R24 ;  /* 0x0000281801007387 */ /* 0x0003e20000100800 */
[----:B------:R-:W-:Y:S02]  /*5aa0*/  PRMT R15, RZ, 0x7610, R15 ;  /* 0x00007610ff0f7816 */ /* 0x000fe4000000000f */
[----:B------:R-:W-:Y:S02]  /*5ab0*/  PRMT R5, R5, 0x5410, RZ ;  /* 0x0000541005057816 */ /* 0x000fe400000000ff */
[----:B------:R-:W-:Y:S02]  /*5ac0*/  @!P4 SHF.R.U32.HI R15, RZ, 0x10, R92 ;  /* 0x00000010ff0fc819 */ /* 0x000fe4000001165c */
[----:B---3--:R-:W-:Y:S02]  /*5ad0*/  @!P5 PRMT R5, R5, 0x5410, R90 ;  /* 0x000054100505d816 */ /* 0x008fe4000000005a */
[----:B-1----:R-:W-:-:S02]  /*5ae0*/  PRMT R24, RZ, 0x7610, R24 ;  /* 0x00007610ff187816 */ /* 0x002fc40000000018 */
[----:B------:R-:W-:Y:S02]  /*5af0*/  @!P5 SHF.R.U32.HI R24, RZ, 0x10, R90 ;  /* 0x00000010ff18d819 */ /* 0x000fe4000001165a */
[C---:B------:R-:W-:Y:S02]  /*5b00*/  LOP3.LUT P1, RZ, R4.reuse, 0x2000000, RZ, 0xc0, !PT ;  /* 0x0200000004ff7812 */ /* 0x040fe4000782c0ff */
[----:B------:R-:W-:Y:S01]  /*5b10*/  LOP3.LUT P5, RZ, R4, 0x200, RZ, 0xc0, !PT ;  /* 0x0000020004ff7812 */ /* 0x000fe200078ac0ff */
[----:B------:R1:W-:Y:S01]  /*5b20*/  STL [R1+0x2c], R25 ;  /* 0x00002c1901007387 */ /* 0x0003e20000100800 */
[----:B------:R-:W-:Y:S01]  /*5b30*/  PRMT R15, R15, 0x5410, RZ ;  /* 0x000054100f0f7816 */ /* 0x000fe200000000ff */
[----:B0-----:R-:W-:-:S03]  /*5b40*/  IMAD.MOV.U32 R12, RZ, RZ, RZ ;  /* 0x000000ffff0c7224 */ /* 0x001fc600078e00ff */
[--C-:B------:R-:W-:Y:S02]  /*5b50*/  @!P0 PRMT R15, R15, 0x5410, R80.reuse ;  /* 0x000054100f0f8816 */ /* 0x100fe40000000050 */
[----:B-1----:R-:W-:Y:S02]  /*5b60*/  PRMT R25, RZ, 0x7610, R25 ;  /* 0x00007610ff197816 */ /* 0x002fe40000000019 */
[----:B------:R-:W-:-:S03]  /*5b70*/  @!P0 SHF.R.U32.HI R25, RZ, 0x10, R80 ;  /* 0x00000010ff198819 */ /* 0x000fc60000011650 */
[----:B------:R0:W3:Y:S01]  /*5b80*/  @!P5 LDG.E R12, desc[UR12][R20.64] ;  /* 0x0000000c140cd981 */ /* 0x0000e2000c1e1900 */
[----:B------:R-:W-:Y:S02]  /*5b90*/  LOP3.LUT P0, RZ, R4, 0x100, RZ, 0xc0, !PT ;  /* 0x0000010004ff7812 */ /* 0x000fe4000780c0ff */
[----:B------:R-:W-:Y:S02]  /*5ba0*/  PRMT R85, R85, 0x5410, RZ ;  /* 0x0000541055557816 */ /* 0x000fe400000000ff */
[----:B------:R-:W-:Y:S02]  /*5bb0*/  PRMT R25, R25, 0x5410, RZ ;  /* 0x0000541019197816 */ /* 0x000fe400000000ff */
[----:B------:R-:W-:Y:S02]  /*5bc0*/  PRMT R11, RZ, 0x7610, R11 ;  /* 0x00007610ff0b7816 */ /* 0x000fe4000000000b */
[----:B------:R-:W-:Y:S02]  /*5bd0*/  @!P6 PRMT R85, R85, 0x5410, R98 ;  /* 0x000054105555e816 */ /* 0x000fe40000000062 */
[----:B----4-:R-:W-:-:S02]  /*5be0*/  @!P1 SHF.R.U32.HI R11, RZ, 0x10, R72 ;  /* 0x00000010ff0b9819 */ /* 0x010fc40000011648 */
[----:B------:R-:W-:Y:S02]  /*5bf0*/  @!P1 PRMT R25, R25, 0x5410, R72 ;  /* 0x0000541019199816 */ /* 0x000fe40000000048 */
[C---:B------:R-:W-:Y:S02]  /*5c00*/  LOP3.LUT P6, RZ, R4.reuse, 0x1000000, RZ, 0xc0, !PT ;  /* 0x0100000004ff7812 */ /* 0x040fe400078cc0ff */
[----:B------:R-:W-:Y:S02]  /*5c10*/  LOP3.LUT P1, RZ, R4, 0x80, RZ, 0xc0, !PT ;  /* 0x0000008004ff7812 */ /* 0x000fe4000782c0ff */
[----:B0-----:R-:W-:Y:S02]  /*5c20*/  MOV R20, RZ ;  /* 0x000000ff00147202 */ /* 0x001fe40000000f00 */
[----:B------:R-:W-:-:S04]  /*5c30*/  PRMT R11, R11, 0x5410, RZ ;  /* 0x000054100b0b7816 */ /* 0x000fc800000000ff */
[----:B------:R0:W4:Y:S01]  /*5c40*/  @!P0 LDG.E R20, desc[UR12][R16.64] ;  /* 0x0000000c10148981 */ /* 0x000122000c1e1900 */
[----:B------:R-:W-:Y:S02]  /*5c50*/  PRMT R47, RZ, 0x7610, R47 ;  /* 0x00007610ff2f7816 */ /* 0x000fe4000000002f */
[--C-:B------:R-:W-:Y:S01]  /*5c60*/  @!P6 SHF.R.U32.HI R47, RZ, 0x10, R74.reuse ;  /* 0x00000010ff2fe819 */ /* 0x100fe2000001164a */
[----:B0-----:R-:W-:Y:S01]  /*5c70*/  IMAD.MOV.U32 R16, RZ, RZ, RZ ;  /* 0x000000ffff107224 */ /* 0x001fe200078e00ff */
[----:B------:R-:W-:Y:S02]  /*5c80*/  @!P6 PRMT R11, R11, 0x5410, R74 ;  /* 0x000054100b0be816 */ /* 0x000fe4000000004a */
[C---:B------:R-:W-:Y:S02]  /*5c90*/  LOP3.LUT P6, RZ, R0.reuse, 0x800, RZ, 0xc0, !PT ;  /* 0x0000080000ff7812 */ /* 0x040fe400078cc0ff */
[C---:B------:R-:W-:Y:S01]  /*5ca0*/  LOP3.LUT P0, RZ, R0.reuse, 0x200, RZ, 0xc0, !PT ;  /* 0x0000020000ff7812 */ /* 0x040fe2000780c0ff */
[----:B------:R0:W4:Y:S01]  /*5cb0*/  @!P1 LDG.E R16, desc[UR12][R44.64] ;  /* 0x0000000c2c109981 */ /* 0x000122000c1e1900 */
[----:B------:R-:W-:-:S02]  /*5cc0*/  LOP3.LUT P1, RZ, R0, 0x80, RZ, 0xc0, !PT ;  /* 0x0000008000ff7812 */ /* 0x000fc4000782c0ff */
[----:B------:R-:W-:Y:S02]  /*5cd0*/  PRMT R24, R24, 0x5410, RZ ;  /* 0x0000541018187816 */ /* 0x000fe400000000ff */
[----:B------:R-:W-:Y:S02]  /*5ce0*/  LOP3.LUT P2, RZ, R4, 0x100000, RZ, 0xc0, !PT ;  /* 0x0010000004ff7812 */ /* 0x000fe4000784c0ff */
[----:B------:R-:W-:Y:S02]  /*5cf0*/  @!P4 PRMT R24, R24, 0x5410, R92 ;  /* 0x000054101818c816 */ /* 0x000fe4000000005c */
[C---:B------:R-:W-:Y:S02]  /*5d00*/  LOP3.LUT P4, RZ, R4.reuse, 0x400000, RZ, 0xc0, !PT ;  /* 0x0040000004ff7812 */ /* 0x040fe4000788c0ff */
[----:B------:R-:W-:Y:S02]  /*5d10*/  LOP3.LUT P5, RZ, R4, 0x40000, RZ, 0xc0, !PT ;  /* 0x0004000004ff7812 */ /* 0x000fe400078ac0ff */
[----:B------:R-:W-:-:S02]  /*5d20*/  PRMT R47, R47, 0x5410, RZ ;  /* 0x000054102f2f7816 */ /* 0x000fc400000000ff */
[----:B------:R-:W-:Y:S02]  /*5d30*/  PRMT R13, RZ, 0x7610, R13 ;  /* 0x00007610ff0d7816 */ /* 0x000fe4000000000d */
[----:B------:R-:W-:Y:S02]  /*5d40*/  PRMT R21, RZ, 0x7610, R21 ;  /* 0x00007610ff157816 */ /* 0x000fe40000000015 */
[----:B------:R-:W-:Y:S02]  /*5d50*/  PRMT R17, RZ, 0x7610, R17 ;  /* 0x00007610ff117816 */ /* 0x000fe40000000011 */
[--C-:B------:R-:W-:Y:S02]  /*5d60*/  @!P6 SHF.R.U32.HI R13, RZ, 0x10, R70.reuse ;  /* 0x00000010ff0de819 */ /* 0x100fe40000011646 */
[----:B------:R-:W-:Y:S02]  /*5d70*/  @!P6 PRMT R47, R47, 0x5410, R70 ;  /* 0x000054102f2fe816 */ /* 0x000fe40000000046 */
[----:B------:R-:W-:-:S02]  /*5d80*/  @!P0 SHF.R.U32.HI R21, RZ, 0x10, R68 ;  /* 0x00000010ff158819 */ /* 0x000fc40000011644 */
[----:B------:R-:W-:Y:S01]  /*5d90*/  LOP3.LUT P6, RZ, R4, 0x40, RZ, 0xc0, !PT ;  /* 0x0000004004ff7812 */ /* 0x000fe200078cc0ff */
[----:B0-----:R-:W-:Y:S01]  /*5da0*/  HFMA2.MMA R44, -RZ, RZ, 0, 0 ;  /* 0x00000000ff2c7435 */ /* 0x001fe200000001ff */
[----:B------:R-:W-:Y:S02]  /*5db0*/  PRMT R13, R13, 0x5410, RZ ;  /* 0x000054100d0d7816 */ /* 0x000fe400000000ff */
[----:B------:R-:W-:Y:S01]  /*5dc0*/  PRMT R21, R21, 0x5410, RZ ;  /* 0x0000541015157816 */ /* 0x000fe200000000ff */
[----:B------:R0:W-:Y:S01]  /*5dd0*/  STL [R1+0x3c], R26 ;  /* 0x00003c1a01007387 */ /* 0x0001e20000100800 */
[----:B--2---:R-:W-:-:S03]  /*5de0*/  @!P1 SHF.R.U32.HI R17, RZ, 0x10, R50 ;  /* 0x00000010ff119819 */ /* 0x004fc60000011632 */
[----:B------:R1:W-:Y:S01]  /*5df0*/  STL [R1+0x44], R27 ;  /* 0x0000441b01007387 */ /* 0x0003e20000100800 */
[----:B------:R-:W-:-:S03]  /*5e00*/  PRMT R17, R17, 0x5410, RZ ;  /* 0x0000541011117816 */ /* 0x000fc600000000ff */
[----:B------:R2:W-:Y:S01]  /*5e10*/  STL [R1+0x50], R76 ;  /* 0x0000504c01007387 */ /* 0x0005e20000100800 */
[----:B0-----:R-:W-:Y:S02]  /*5e20*/  PRMT R26, RZ, 0x7610, R26 ;  /* 0x00007610ff1a7816 */ /* 0x001fe4000000001a */
[--C-:B------:R-:W-:Y:S01]  /*5e30*/  @!P4 SHF.R.U32.HI R26, RZ, 0x10, R60.reuse ;  /* 0x00000010ff1ac819 */ /* 0x100fe2000001163c */
[----:B------:R0:W4:Y:S01]  /*5e40*/  @!P6 LDG.E R44, desc[UR12][R42.64] ;  /* 0x0000000c2a2ce981 */ /* 0x000122000c1e1900 */
[----:B------:R-:W-:Y:S02]  /*5e50*/  @!P4 PRMT R13, R13, 0x5410, R60 ;  /* 0x000054100d0dc816 */ /* 0x000fe4000000003c */
[----:B-1----:R-:W-:Y:S02]  /*5e60*/  PRMT R27, RZ, 0x7610, R27 ;  /* 0x00007610ff1b7816 */ /* 0x002fe4000000001b */
[----:B------:R-:W-:Y:S02]  /*5e70*/  @!P2 SHF.R.U32.HI R27, RZ, 0x10, R54 ;  /* 0x00000010ff1ba819 */ /* 0x000fe40000011636 */
[----:B--2---:R-:W-:-:S02]  /*5e80*/  PRMT R76, RZ, 0x7610, R76 ;  /* 0x00007610ff4c7816 */ /* 0x004fc4000000004c */
[----:B------:R-:W-:Y:S02]  /*5e90*/  @!P2 PRMT R21, R21, 0x5410, R54 ;  /* 0x000054101515a816 */ /* 0x000fe40000000036 */
[C---:B------:R-:W-:Y:S02]  /*5ea0*/  LOP3.LUT P4, RZ, R0.reuse, 0x400, RZ, 0xc0, !PT ;  /* 0x0000040000ff7812 */ /* 0x040fe4000788c0ff */
[--C-:B-----5:R-:W-:Y:S02]  /*5eb0*/  @!P5 SHF.R.U32.HI R76, RZ, 0x10, R56.reuse ;  /* 0x00000010ff4cd819 */ /* 0x120fe40000011638 */
[----:B------:R-:W-:Y:S02]  /*5ec0*/  @!P5 PRMT R17, R17, 0x5410, R56 ;  /* 0x000054101111d816 */ /* 0x000fe40000000038 */
[C---:B------:R-:W-:Y:S02]  /*5ed0*/  LOP3.LUT P2, RZ, R0.reuse, 0x100, RZ, 0xc0, !PT ;  /* 0x0000010000ff7812 */ /* 0x040fe4000784c0ff */
[----:B------:R-:W-:-:S02]  /*5ee0*/  LOP3.LUT P5, RZ, R0, 0x40, RZ, 0xc0, !PT ;  /* 0x0000004000ff7812 */ /* 0x000fc400078ac0ff */
[----:B------:R-:W-:-:S04]  /*5ef0*/  LOP3.LUT R0, R0, 0xfffffffb, RZ, 0xc0, !PT ;  /* 0xfffffffb00007812 */ /* 0x000fc800078ec0ff */
[----:B------:R-:W-:Y:S02]  /*5f00*/  @P6 LOP3.LUT R0, R0, 0x4, RZ, 0xfc, !PT ;  /* 0x0000000400006812 */ /* 0x000fe400078efcff */
[----:B------:R-:W-:Y:S02]  /*5f10*/  LOP3.LUT P6, RZ, R4, 0x10000, RZ, 0xc0, !PT ;  /* 0x0001000004ff7812 */ /* 0x000fe400078cc0ff */
[----:B------:R-:W-:Y:S01]  /*5f20*/  PRMT R26, R26, 0x5410, RZ ;  /* 0x000054101a1a7816 */ /* 0x000fe200000000ff */
[----:B------:R1:W-:Y:S03]  /*5f30*/  STL [R1+0x58], R58 ;  /* 0x0000583a01007387 */ /* 0x0003e60000100800 */
[----:B------:R-:W-:Y:S02]  /*5f40*/  @!P0 PRMT R26, R26, 0x5410, R68 ;  /* 0x000054101a1a8816 */ /* 0x000fe40000000044 */
[----:B------:R-:W-:-:S02]  /*5f50*/  LOP3.LUT P0, RZ, R4, 0x20, RZ, 0xc0, !PT ;  /* 0x0000002004ff7812 */ /* 0x000fc4000780c0ff */
[----:B------:R-:W-:Y:S02]  /*5f60*/  PRMT R45, RZ, 0x7610, R45 ;  /* 0x00007610ff2d7816 */ /* 0x000fe4000000002d */
[----:B-1----:R-:W-:Y:S02]  /*5f70*/  PRMT R58, RZ, 0x7610, R58 ;  /* 0x00007610ff3a7816 */ /* 0x002fe4000000003a */
[----:B------:R-:W-:Y:S01]  /*5f80*/  @!P6 SHF.R.U32.HI R58, RZ, 0x10, R104 ;  /* 0x00000010ff3ae819 */ /* 0x000fe20000011668 */
[----:B------:R1:W-:Y:S01]  /*5f90*/  STL [R1+0x5c], R22 ;  /* 0x00005c1601007387 */ /* 0x0003e20000100800 */
[----:B------:R-:W-:Y:S02]  /*5fa0*/  @!P5 SHF.R.U32.HI R45, RZ, 0x10, R18 ;  /* 0x00000010ff2dd819 */ /* 0x000fe40000011612 */
[----:B------:R-:W-:Y:S02]  /*5fb0*/  PRMT R58, R58, 0x5410, RZ ;  /* 0x000054103a3a7816 */ /* 0x000fe400000000ff */
[----:B------:R-:W-:-:S02]  /*5fc0*/  PRMT R45, R45, 0x5410, RZ ;  /* 0x000054102d2d7816 */ /* 0x000fc400000000ff */
[----:B------:R-:W-:Y:S01]  /*5fd0*/  LOP3.LUT R0, R0, 0xfffffff7, RZ, 0xc0, !PT ;  /* 0xfffffff700007812 */ /* 0x000fe200078ec0ff */
[----:B-1----:R-:W-:Y:S01]  /*5fe0*/  IMAD.MOV.U32 R22, RZ, RZ, RZ ;  /* 0x000000ffff167224 */ /* 0x002fe200078e00ff */
[----:B0-----:R-:W-:Y:S02]  /*5ff0*/  PRMT R42, RZ, 0x7610, R42 ;  /* 0x00007610ff2a7816 */ /* 0x001fe4000000002a */
[----:B------:R-:W-:Y:S02]  /*6000*/  PRMT R27, R27, 0x5410, RZ ;  /* 0x000054101b1b7816 */ /* 0x000fe400000000ff */
[--C-:B------:R-:W-:Y:S01]  /*6010*/  @!P2 SHF.R.U32.HI R42, RZ, 0x10, R84.reuse ;  /* 0x00000010ff2aa819 */ /* 0x100fe20000011654 */
[----:B------:R0:W2:Y:S01]  /*6020*/  @!P0 LDG.E R22, desc[UR12][R40.64] ;  /* 0x0000000c28168981 */ /* 0x0000a2000c1e1900 */
[----:B------:R-:W-:Y:S02]  /*6030*/  @!P2 PRMT R58, R58, 0x5410, R84 ;  /* 0x000054103a3aa816 */ /* 0x000fe40000000054 */
[----:B------:R-:W-:-:S02]  /*6040*/  LOP3.LUT P2, RZ, R4, 0x4, RZ, 0xc0, !PT ;  /* 0x0000000404ff7812 */ /* 0x000fc4000784c0ff */
[----:B------:R-:W-:Y:S02]  /*6050*/  @!P6 PRMT R45, R45, 0x5410, R104 ;  /* 0x000054102d2de816 */ /* 0x000fe40000000068 */
[----:B------:R-:W-:Y:S02]  /*6060*/  @P0 LOP3.LUT R0, R0, 0x8, RZ, 0xfc, !PT ;  /* 0x0000000800000812 */ /* 0x000fe400078efcff */
[----:B------:R-:W-:Y:S02]  /*6070*/  @!P1 PRMT R27, R27, 0x5410, R50 ;  /* 0x000054101b1b9816 */ /* 0x000fe40000000032 */
[C---:B------:R-:W-:Y:S02]  /*6080*/  LOP3.LUT P6, RZ, R4.reuse, 0x1000, RZ, 0xc0, !PT ;  /* 0x0000100004ff7812 */ /* 0x040fe400078cc0ff */
[C---:B------:R-:W-:Y:S02]  /*6090*/  LOP3.LUT P0, RZ, R4.reuse, 0x4000, RZ, 0xc0, !PT ;  /* 0x0000400004ff7812 */ /* 0x040fe4000780c0ff */
[----:B------:R-:W-:-:S02]  /*60a0*/  LOP3.LUT P1, RZ, R4, 0x10, RZ, 0xc0, !PT ;  /* 0x0000001004ff7812 */ /* 0x000fc4000782c0ff */
[----:B------:R-:W-:Y:S02]  /*60b0*/  LOP3.LUT R0, R0, 0xffffffdf, RZ, 0xc0, !PT ;  /* 0xffffffdf00007812 */ /* 0x000fe400078ec0ff */
[----:B0-----:R-:W-:Y:S02]  /*60c0*/  MOV R40, RZ ;  /* 0x000000ff00287202 */ /* 0x001fe40000000f00 */
[----:B------:R-:W-:Y:S01]  /*60d0*/  PRMT R76, R76, 0x5410, RZ ;  /* 0x000054104c4c7816 */ /* 0x000fe200000000ff */
[----:B------:R0:W-:Y:S01]  /*60e0*/  STL [R1+0x64], R23 ;  /* 0x0000641701007387 */ /* 0x0001e20000100800 */
[----:B------:R-:W-:Y:S02]  /*60f0*/  @P2 LOP3.LUT R0, R0, 0x20, RZ, 0xfc, !PT ;  /* 0x0000002000002812 */ /* 0x000fe400078efcff */
[----:B------:R-:W-:Y:S02]  /*6100*/  LOP3.LUT P2, RZ, R4, 0x400, RZ, 0xc0, !PT ;  /* 0x0000040004ff7812 */ /* 0x000fe4000784c0ff */
[----:B------:R-:W-:Y:S01]  /*6110*/  PRMT R43, RZ, 0x7610, R43 ;  /* 0x00007610ff2b7816 */ /* 0x000fe2000000002b */
[----:B------:R1:W5:Y:S01]  /*6120*/  @!P1 LDG.E R40, desc[UR12][R38.64] ;  /* 0x0000000c26289981 */ /* 0x000362000c1e1900 */
[----:B------:R-:W-:-:S02]  /*6130*/  PRMT R41, RZ, 0x7610, R41 ;  /* 0x00007610ff297816 */ /* 0x000fc40000000029 */
[----:B------:R-:W-:Y:S02]  /*6140*/  @!P5 PRMT R76, R76, 0x5410, R18 ;  /* 0x000054104c4cd816 */ /* 0x000fe40000000012 */
[----:B0-----:R-:W-:Y:S02]  /*6150*/  PRMT R23, RZ, 0x7610, R23 ;  /* 0x00007610ff177816 */ /* 0x001fe40000000017 */
[----:B------:R-:W-:Y:S02]  /*6160*/  @!P0 SHF.R.U32.HI R43, RZ, 0x10, R62 ;  /* 0x00000010ff2b8819 */ /* 0x000fe4000001163e */
[----:B------:R-:W-:Y:S02]  /*6170*/  LOP3.LUT P5, RZ, R4, 0x8, RZ, 0xc0, !PT ;  /* 0x0000000804ff7812 */ /* 0x000fe400078ac0ff */
[----:B-1----:R-:W-:Y:S02]  /*6180*/  PRMT R39, RZ, 0x7610, R39 ;  /* 0x00007610ff277816 */ /* 0x002fe40000000027 */
[----:B------:R-:W-:-:S02]  /*6190*/  @!P4 SHF.R.U32.HI R23, RZ, 0x10, R66 ;  /* 0x00000010ff17c819 */ /* 0x000fc40000011642 */
[----:B------:R-:W-:Y:S02]  /*61a0*/  PRMT R42, R42, 0x5410, RZ ;  /* 0x000054102a2a7816 */ /* 0x000fe400000000ff */
[----:B------:R-:W-:Y:S02]  /*61b0*/  LOP3.LUT R0, R0, 0xffffffef, RZ, 0xc0, !PT ;  /* 0xffffffef00007812 */ /* 0x000fe400078ec0ff */
[----:B------:R-:W-:Y:S02]  /*61c0*/  PRMT R43, R43, 0x5410, RZ ;  /* 0x000054102b2b7816 */ /* 0x000fe400000000ff */
[----:B------:R-:W-:Y:S02]  /*61d0*/  PRMT R23, R23, 0x5410, RZ ;  /* 0x0000541017177816 */ /* 0x000fe400000000ff */
[----:B------:R-:W-:-:S04]  /*61e0*/  @!P6 SHF.R.U32.HI R41, RZ, 0x10, R46 ;  /* 0x00000010ff29e819 */ /* 0x000fc8000001162e */
[----:B------:R-:W-:Y:S01]  /*61f0*/  PRMT R41, R41, 0x5410, RZ ;  /* 0x0000541029297816 */ /* 0x000fe200000000ff */
[----:B------:R-:W-:Y:S01]  /*6200*/  IMAD.MOV.U32 R38, RZ, RZ, RZ ;  /* 0x000000ffff267224 */ /* 0x000fe200078e00ff */
[----:B------:R-:W-:Y:S02]  /*6210*/  @!P0 PRMT R42, R42, 0x5410, R62 ;  /* 0x000054102a2a8816 */ /* 0x000fe4000000003e */
[----:B------:R-:W-:Y:S02]  /*6220*/  @P1 LOP3.LUT R0, R0, 0x10, RZ, 0xfc, !PT ;  /* 0x0000001000001812 */ /* 0x000fe400078efcff */
[----:B------:R-:W-:Y:S01]  /*6230*/  @!P4 PRMT R43, R43, 0x5410, R66 ;  /* 0x000054102b2bc816 */ /* 0x000fe20000000042 */
[----:B------:R0:W2:Y:S01]  /*6240*/  @!P5 LDG.E R38, desc[UR12][R36.64] ;  /* 0x0000000c2426d981 */ /* 0x0000a2000c1e1900 */
[----:B------:R-:W-:Y:S02]  /*6250*/  @!P3 SHF.R.U32.HI R39, RZ, 0x10, R14 ;  /* 0x00000010ff27b819 */ /* 0x000fe4000001160e */
[----:B------:R-:W-:-:S02]  /*6260*/  @!P6 PRMT R23, R23, 0x5410, R46 ;  /* 0x000054101717e816 */ /* 0x000fc4000000002e */
[----:B------:R-:W-:Y:S02]  /*6270*/  PRMT R39, R39, 0x5410, RZ ;  /* 0x0000541027277816 */ /* 0x000fe400000000ff */
[----:B------:R-:W-:Y:S02]  /*6280*/  @!P3 PRMT R41, R41, 0x5410, R14 ;  /* 0x000054102929b816 */ /* 0x000fe4000000000e */
[C---:B------:R-:W-:Y:S02]  /*6290*/  LOP3.LUT P1, RZ, R4.reuse, 0x200, RZ, 0xc0, !PT ;  /* 0x0000020004ff7812 */ /* 0x040fe4000782c0ff */
[C---:B------:R-:W-:Y:S02]  /*62a0*/  LOP3.LUT P0, RZ, R4.reuse, 0x100, RZ, 0xc0, !PT ;  /* 0x0000010004ff7812 */ /* 0x040fe4000780c0ff */
[C---:B------:R-:W-:Y:S02]  /*62b0*/  LOP3.LUT P4, RZ, R4.reuse, 0x2, RZ, 0xc0, !PT ;  /* 0x0000000204ff7812 */ /* 0x040fe4000788c0ff */
[----:B------:R-:W-:-:S02]  /*62c0*/  LOP3.LUT P6, RZ, R4, 0x80, RZ, 0xc0, !PT ;  /* 0x0000008004ff7812 */ /* 0x000fc400078cc0ff */
[----:B------:R-:W-:Y:S02]  /*62d0*/  LOP3.LUT P3, RZ, R4, 0x1, RZ, 0xc0, !PT ;  /* 0x0000000104ff7812 */ /* 0x000fe4000786c0ff */
[----:B------:R-:W-:Y:S02]  /*62e0*/  PRMT R4, RZ, 0x7610, R4 ;  /* 0x00007610ff047816 */ /* 0x000fe40000000004 */
[--C-:B------:R-:W-:Y:S02]  /*62f0*/  @!P2 SHF.R.U32.HI R4, RZ, 0x10, R10.reuse ;  /* 0x00000010ff04a819 */ /* 0x100fe4000001160a */
[----:B------:R-:W-:Y:S02]  /*6300*/  @!P2 PRMT R39, R39, 0x5410, R10 ;  /* 0x000054102727a816 */ /* 0x000fe4000000000a */
[----:B------:R-:W-:Y:S01]  /*6310*/  LOP3.LUT P2, RZ, R0, 0x20, RZ, 0xc0, !PT ;  /* 0x0000002000ff7812 */ /* 0x000fe2000784c0ff */
[----:B0-----:R-:W-:-:S12]  /*6320*/  HFMA2.MMA R36, -RZ, RZ, 0, 0 ;  /* 0x00000000ff247435 */ /* 0x001fd800000001ff */
[----:B------:R0:W5:Y:S02]  /*6330*/  @!P2 LDG.E R36, desc[UR12][R34.64] ;  /* 0x0000000c2224a981 */ /* 0x000164000c1e1900 */
[----:B0-----:R-:W-:-:S06]  /*6340*/  IMAD.MOV.U32 R34, RZ, RZ, RZ ;  /* 0x000000ffff227224 */ /* 0x001fcc00078e00ff */
[----:B------:R0:W5:Y:S02]  /*6350*/  @!P4 LDG.E R34, desc[UR12][R32.64] ;  /* 0x0000000c2022c981 */ /* 0x000164000c1e1900 */
[----:B0-----:R-:W-:-:S06]  /*6360*/  MOV R32, RZ ;  /* 0x000000ff00207202 */ /* 0x001fcc0000000f00 */
[----:B------:R0:W5:Y:S02]  /*6370*/  @!P3 LDG.E R32, desc[UR12][R30.64] ;  /* 0x0000000c1e20b981 */ /* 0x000164000c1e1900 */
[----:B0-----:R-:W-:Y:S02]  /*6380*/  PRMT R31, RZ, 0x7610, R31 ;  /* 0x00007610ff1f7816 */ /* 0x001fe4000000001f */
[----:B------:R0:W-:Y:S04]  /*6390*/  STL [R1+0x90], R72 ;  /* 0x0000904801007387 */ /* 0x0001e80000100800 */
[----:B------:R1:W-:Y:S01]  /*63a0*/  STL [R1+0x94], R74 ;  /* 0x0000944a01007387 */ /* 0x0003e20000100800 */
[----:B0-----:R-:W-:-:S03]  /*63b0*/  PRMT R72, RZ, 0x7610, R72 ;  /* 0x00007610ff487816 */ /* 0x001fc60000000048 */
[----:B------:R0:W-:Y:S01]  /*63c0*/  STL [R1+0x60], R78 ;  /* 0x0000604e01007387 */ /* 0x0001e20000100800 */
[----:B-1----:R-:W-:Y:S01]  /*63d0*/  HFMA2.MMA R74, -RZ, RZ, 0, 0 ;  /* 0x00000000ff4a7435 */ /* 0x002fe200000001ff */
[----:B0-----:R-:W-:Y:S02]  /*63e0*/  PRMT R78, RZ, 0x7610, R78 ;  /* 0x00007610ff4e7816 */ /* 0x001fe4000000004e */
[----:B------:R0:W-:Y:S04]  /*63f0*/  STL [R1+0x9c], R60 ;  /* 0x00009c3c01007387 */ /* 0x0001e80000100800 */
[----:B------:R1:W-:Y:S04]  /*6400*/  STL [R1+0xa0], R68 ;  /* 0x0000a04401007387 */ /* 0x0003e80000100800 */
[----:B------:R3:W-:Y:S01]  /*6410*/  STL [R1+0xa4], R54 ;  /* 0x0000a43601007387 */ /* 0x0007e20000100800 */
[----:B0-----:R-:W-:Y:S01]  /*6420*/  MOV R60, RZ ;  /* 0x000000ff003c7202 */ /* 0x001fe20000000f00 */
[----:B-1----:R-:W-:-:S02]  /*6430*/  HADD2.F32 R68, -RZ, R109.H0_H0 ;  /* 0x2000006dff447230 */ /* 0x002fc40000004100 */
[--C-:B---3--:R-:W-:Y:S02]  /*6440*/  HADD2.F32 R54, -RZ, R125.reuse.H0_H0 ;  /* 0x2000007dff367230 */ /* 0x108fe40000004100 */
[----:B------:R-:W-:Y:S01]  /*6450*/  HADD2.F32 R125, -RZ, R125.H1_H1 ;  /* 0x3000007dff7d7230 */ /* 0x000fe20000004100 */
[----:B------:R-:W-:Y:S04]  /*6460*/  STL [R1+0x8c], R80 ;  /* 0x00008c5001007387 */ /* 0x000fe80000100800 */
[----:B------:R0:W-:Y:S01]  /*6470*/  STL [R1+0x6c], R48 ;  /* 0x00006c3001007387 */ /* 0x0001e20000100800 */
[----:B------:R-:W-:Y:S02]  /*6480*/  PRMT R37, RZ, 0x7610, R37 ;  /* 0x00007610ff257816 */ /* 0x000fe40000000025 */
[----:B------:R-:W-:-:S02]  /*6490*/  @!P1 SHF.R.U32.HI R37, RZ, 0x10, R12 ;  /* 0x00000010ff259819 */ /* 0x000fc4000001160c */
[----:B0-----:R-:W-:Y:S02]  /*64a0*/  PRMT R48, RZ, 0x7610, R48 ;  /* 0x00007610ff307816 */ /* 0x001fe40000000030 */
[----:B----4-:R-:W-:-:S04]  /*64b0*/  @!P0 SHF.R.U32.HI R48, RZ, 0x10, R20 ;  /* 0x00000010ff308819 */ /* 0x010fc80000011614 */
[----:B------:R-:W-:Y:S02]  /*64c0*/  PRMT R48, R48, 0x5410, RZ ;  /* 0x0000541030307816 */ /* 0x000fe400000000ff */
[----:B------:R-:W-:Y:S02]  /*64d0*/  PRMT R37, R37, 0x5410, RZ ;  /* 0x0000541025257816 */ /* 0x000fe400000000ff */
[----:B------:R-:W-:Y:S02]  /*64e0*/  PRMT R35, RZ, 0x7610, R35 ;  /* 0x00007610ff237816 */ /* 0x000fe40000000023 */
[--C-:B------:R-:W-:Y:S02]  /*64f0*/  @!P6 SHF.R.U32.HI R35, RZ, 0x10, R16.reuse ;  /* 0x00000010ff23e819 */ /* 0x100fe40000011610 */
[----:B------:R-:W-:Y:S02]  /*6500*/  @!P6 PRMT R48, R48, 0x5410, R16 ;  /* 0x000054103030e816 */ /* 0x000fe40000000010 */
[----:B------:R-:W-:-:S02]  /*6510*/  LOP3.LUT P6, RZ, R0, 0x4, RZ, 0xc0, !PT ;  /* 0x0000000400ff7812 */ /* 0x000fc400078cc0ff */
[----:B------:R-:W-:Y:S02]  /*6520*/  @!P0 PRMT R37, R37, 0x5410, R20 ;  /* 0x0000541025258816 */ /* 0x000fe40000000014 */
[----:B------:R-:W-:Y:S02]  /*6530*/  LOP3.LUT P0, RZ, R0, 0x8, RZ, 0xc0, !PT ;  /* 0x0000000800ff7812 */ /* 0x000fe4000780c0ff */
[----:B------:R-:W-:Y:S01]  /*6540*/  PRMT R4, R4, 0x5410, RZ ;  /* 0x0000541004047816 */ /* 0x000fe200000000ff */
[----:B------:R0:W-:Y:S03]  /*6550*/  STL [R1+0x54], R77 ;  /* 0x0000544d01007387 */ /* 0x0001e60000100800 */
[----:B------:R-:W-:Y:S02]  /*6560*/  @!P1 PRMT R4, R4, 0x5410, R12 ;  /* 0x0000541004049816 */ /* 0x000fe4000000000c */
[----:B------:R-:W-:-:S02]  /*6570*/  LOP3.LUT P1, RZ, R0, 0x10, RZ, 0xc0, !PT ;  /* 0x0000001000ff7812 */ /* 0x000fc4000782c0ff */
[----:B------:R-:W-:Y:S02]  /*6580*/  PRMT R33, RZ, 0x7610, R33 ;  /* 0x00007610ff217816 */ /* 0x000fe40000000021 */
[----:B0-----:R-:W-:Y:S02]  /*6590*/  PRMT R77, RZ, 0x7610, R77 ;  /* 0x00007610ff4d7816 */ /* 0x001fe4000000004d */
[----:B------:R-:W-:Y:S02]  /*65a0*/  @!P6 SHF.R.U32.HI R77, RZ, 0x10, R44 ;  /* 0x00000010ff4de819 */ /* 0x000fe4000001162c */
[----:B------:R-:W-:Y:S02]  /*65b0*/  PRMT R35, R35, 0x5410, RZ ;  /* 0x0000541023237816 */ /* 0x000fe400000000ff */
[----:B--2---:R-:W-:-:S04]  /*65c0*/  @!P5 SHF.R.U32.HI R31, RZ, 0x10, R38 ;  /* 0x00000010ff1fd819 */ /* 0x004fc80000011626 */
[----:B------:R-:W-:Y:S02]  /*65d0*/  PRMT R31, R31, 0x5410, RZ ;  /* 0x000054101f1f7816 */ /* 0x000fe400000000ff */
[--C-:B-----5:R-:W-:Y:S02]  /*65e0*/  @!P2 SHF.R.U32.HI R72, RZ, 0x10, R36.reuse ;  /* 0x00000010ff48a819 */ /* 0x120fe40000011624 */
[----:B------:R-:W-:Y:S02]  /*65f0*/  @!P2 PRMT R31, R31, 0x5410, R36 ;  /* 0x000054101f1fa816 */ /* 0x000fe40000000024 */
[----:B------:R-:W-:Y:S02]  /*6600*/  LOP3.LUT P2, RZ, R2, 0x20000000, RZ, 0xc0, !PT ;  /* 0x2000000002ff7812 */ /* 0x000fe4000784c0ff */
[----:B------:R-:W-:Y:S02]  /*6610*/  PRMT R72, R72, 0x5410, RZ ;  /* 0x0000541048487816 */ /* 0x000fe400000000ff */
[----:B------:R-:W-:-:S09]  /*6620*/  @!P4 SHF.R.U32.HI R78, RZ, 0x10, R34 ;  /* 0x00000010ff4ec819 */ /* 0x000fd20000011622 */
[----:B------:R0:W2:Y:S01]  /*6630*/  @!P2 LDG.E R74, desc[UR12][R64.64] ;  /* 0x0000000c404aa981 */ /* 0x0000a2000c1e1900 */
[----:B------:R-:W-:Y:S02]  /*6640*/  @!P4 PRMT R72, R72, 0x5410, R34 ;  /* 0x000054104848c816 */ /* 0x000fe40000000022 */
[----:B------:R-:W-:Y:S01]  /*6650*/  LOP3.LUT P4, RZ, R2, 0x10000000, RZ, 0xc0, !PT ;  /* 0x1000000002ff7812 */ /* 0x000fe2000788c0ff */
[--C-:B0-----:R-:W-:Y:S02]  /*6660*/  HADD2.F32 R65, -RZ, R87.reuse.H0_H0 ;  /* 0x20000057ff417230 */ /* 0x101fe40000004100 */
[----:B------:R-:W-:-:S03]  /*6670*/  HADD2.F32 R87, -RZ, R87.H1_H1 ;  /* 0x30000057ff577230 */ /* 0x000fc60000004100 */
[----:B------:R-:W-:Y:S01]  /*6680*/  FMUL.FTZ R89, R65, R65 ;  /* 0x0000004141597220 */ /* 0x000fe20000410000 */
[----:B------:R-:W-:-:S06]  /*6690*/  FADD.FTZ R65, R68, R65 ;  /* 0x0000004144417221 */ /* 0x000fcc0000010000 */
[----:B------:R0:W3:Y:S01]  /*66a0*/  @!P4 LDG.E R60, desc[UR12][R28.64] ;  /* 0x0000000c1c3cc981 */ /* 0x0000e2000c1e1900 */
[----:B------:R-:W-:Y:S01]  /*66b0*/  FFMA.FTZ R89, R68, R68, R89 ;  /* 0x0000004444597223 */ /* 0x000fe20000010059 */
[----:B------:R-:W-:Y:S01]  /*66c0*/  FMUL.FTZ R68, R54, R54 ;  /* 0x0000003636447220 */ /* 0x000fe20000410000 */
[----:B------:R-:W-:Y:S01]  /*66d0*/  FADD.FTZ R54, R87, R54 ;  /* 0x0000003657367221 */ /* 0x000fe20000010000 */
[----:B------:R-:W-:Y:S01]  /*66e0*/  FADD.FTZ R65, RZ, R65 ;  /* 0x00000041ff417221 */ /* 0x000fe20000010000 */
[----:B0-----:R-:W-:-:S03]  /*66f0*/  HADD2.F32 R28, -RZ, R83.H0_H0 ;  /* 0x20000053ff1c7230 */ /* 0x001fc60000004100 */
[----:B------:R-:W-:Y:S01]  /*6700*/  FADD.FTZ R54, R65, R54 ;  /* 0x0000003641367221 */ /* 0x000fe20000010000 */
[----:B------:R-:W-:Y:S02]  /*6710*/  HADD2.F32 R83, -RZ, R83.H1_H1 ;  /* 0x30000053ff537230 */ /* 0x000fe40000004100 */
[----:B------:R-:W-:Y:S01]  /*6720*/  FMUL.FTZ R80, R28, R28 ;  /* 0x0000001c1c507220 */ /* 0x000fe20000410000 */
[----:B------:R-:W-:Y:S01]  /*6730*/  FADD.FTZ R29, R125, R28 ;  /* 0x0000001c7d1d7221 */ /* 0x000fe20000010000 */
[----:B------:R-:W-:-:S03]  /*6740*/  HADD2.F32 R28, -RZ, R59.H0_H0 ;  /* 0x2000003bff1c7230 */ /* 0x000fc60000004100 */
[----:B------:R-:W-:Y:S02]  /*6750*/  FADD.FTZ R29, R54, R29 ;  /* 0x0000001d361d7221 */ /* 0x000fe40000010000 */
[----:B------:R-:W-:Y:S01]  /*6760*/  FMUL.FTZ R54, R28, R28 ;  /* 0x0000001c1c367220 */ /* 0x000fe20000410000 */
[----:B------:R-:W-:-:S03]  /*6770*/  FADD.FTZ R28, R83, R28 ;  /* 0x0000001c531c7221 */ /* 0x000fc60000010000 */
[----:B------:R-:W-:Y:S01]  /*6780*/  FFMA.FTZ R83, R83, R83, R54 ;  /* 0x0000005353537223 */ /* 0x000fe20000010036 */
[----:B------:R-:W-:Y:S01]  /*6790*/  FADD.FTZ R28, R29, R28 ;  /* 0x0000001c1d1c7221 */ /* 0x000fe20000010000 */
[----:B------:R-:W-:Y:S02]  /*67a0*/  HADD2.F32 R29, -RZ, R79.H0_H0 ;  /* 0x2000004fff1d7230 */ /* 0x000fe40000004100 */
[----:B------:R-:W-:Y:S02]  /*67b0*/  HADD2.F32 R54, -RZ, R59.H1_H1 ;  /* 0x3000003bff367230 */ /* 0x000fe40000004100 */
[----:B------:R-:W-:Y:S01]  /*67c0*/  FFMA.FTZ R68, R87, R87, R68 ;  /* 0x0000005757447223 */ /* 0x000fe20000010044 */
[----:B------:R-:W-:Y:S01]  /*67d0*/  FADD.FTZ R89, RZ, R89 ;  /* 0x00000059ff597221 */ /* 0x000fe20000010000 */
[----:B------:R-:W-:Y:S01]  /*67e0*/  FMUL.FTZ R59, R29, R29 ;  /* 0x0000001d1d3b7220 */ /* 0x000fe20000410000 */
[----:B------:R-:W-:Y:S01]  /*67f0*/  FFMA.FTZ R125, R125, R125, R80 ;  /* 0x0000007d7d7d7223 */ /* 0x000fe20000010050 */
[----:B------:R-:W-:Y:S01]  /*6800*/  FADD.FTZ R29, R54, R29 ;  /* 0x0000001d361d7221 */ /* 0x000fe20000010000 */
[----:B------:R-:W-:-:S03]  /*6810*/  FADD.FTZ R68, R89, R68 ;  /* 0x0000004459447221 */ /* 0x000fc60000010000 */
[----:B------:R-:W-:Y:S01]  /*6820*/  FADD.FTZ R28, R28, R29 ;  /* 0x0000001d1c1c7221 */ /* 0x000fe20000010000 */
[----:B------:R-:W-:Y:S01]  /*6830*/  FADD.FTZ R68, R68, R125 ;  /* 0x0000007d44447221 */ /* 0x000fe20000010000 */
[----:B------:R-:W-:Y:S02]  /*6840*/  HADD2.F32 R29, -RZ, R115.H0_H0 ;  /* 0x20000073ff1d7230 */ /* 0x000fe40000004100 */
[----:B------:R-:W-:Y:S01]  /*6850*/  FFMA.FTZ R59, R54, R54, R59 ;  /* 0x00000036363b7223 */ /* 0x000fe2000001003b */
[----:B------:R-:W-:Y:S02]  /*6860*/  HADD2.F32 R54, -RZ, R79.H1_H1 ;  /* 0x3000004fff367230 */ /* 0x000fe40000004100 */
[----:B------:R-:W-:Y:S01]  /*6870*/  FADD.FTZ R68, R68, R83 ;  /* 0x0000005344447221 */ /* 0x000fe20000010000 */
[----:B------:R-:W-:Y:S01]  /*6880*/  FMUL.FTZ R65, R29, R29 ;  /* 0x0000001d1d417220 */ /* 0x000fe20000410000 */
[----:B------:R-:W-:Y:S02]  /*6890*/  HADD2.F32 R115, -RZ, R115.H1_H1 ;  /* 0x30000073ff737230 */ /* 0x000fe40000004100 */
[----:B------:R-:W-:Y:S01]  /*68a0*/  FADD.FTZ R59, R68, R59 ;  /* 0x0000003b443b7221 */ /* 0x000fe20000010000 */
[----:B------:R-:W-:Y:S01]  /*68b0*/  FADD.FTZ R29, R54, R29 ;  /* 0x0000001d361d7221 */ /* 0x000fe20000010000 */
[----:B------:R-:W-:-:S02]  /*68c0*/  HADD2.F32 R68, -RZ, R49.H0_H0 ;  /* 0x20000031ff447230 */ /* 0x000fc40000004100 */
[----:B------:R-:W-:Y:S01]  /*68d0*/  FFMA.FTZ R54, R54, R54, R65 ;  /* 0x0000003636367223 */ /* 0x000fe20000010041 */
[----:B------:R-:W-:-:S03]  /*68e0*/  FADD.FTZ R28, R28, R29 ;  /* 0x0000001d1c1c7221 */ /* 0x000fc60000010000 */
[----:B------:R-:W-:Y:S01]  /*68f0*/  FADD.FTZ R54, R59, R54 ;  /* 0x000000363b367221 */ /* 0x000fe20000010000 */
[----:B------:R-:W-:Y:S01]  /*6900*/  FMUL.FTZ R80, R68, R68 ;  /* 0x0000004444507220 */ /* 0x000fe20000410000 */
[C---:B------:R-:W-:Y:S01]  /*6910*/  FADD.FTZ R29, R115.reuse, R68 ;  /* 0x00000044731d7221 */ /* 0x040fe20000010000 */
[----:B------:R-:W-:Y:S02]  /*6920*/  HADD2.F32 R59, -RZ, R101.H0_H0 ;  /* 0x20000065ff3b7230 */ /* 0x000fe40000004100 */
[----:B------:R-:W-:Y:S02]  /*6930*/  HADD2.F32 R68, -RZ, R49.H1_H1 ;  /* 0x30000031ff447230 */ /* 0x000fe40000004100 */
[----:B------:R-:W-:Y:S01]  /*6940*/  FADD.FTZ R28, R28, R29 ;  /* 0x0000001d1c1c7221 */ /* 0x000fe20000010000 */
[----:B------:R-:W-:Y:S01]  /*6950*/  FFMA.FTZ R115, R115, R115, R80 ;  /* 0x0000007373737223 */ /* 0x000fe20000010050 */
[----:B------:R-:W-:Y:S01]  /*6960*/  FMUL.FTZ R29, R59, R59 ;  /* 0x0000003b3b1d7220 */ /* 0x000fe20000410000 */
[----:B------:R-:W-:-:S02]  /*6970*/  HADD2.F32 R49, -RZ, R113.H0_H0 ;  /* 0x20000071ff317230 */ /* 0x000fc40000004100 */
[----:B------:R-:W-:Y:S01]  /*6980*/  FADD.FTZ R59, R68, R59 ;  /* 0x0000003b443b7221 */ /* 0x000fe20000010000 */
[----:B------:R-:W-:Y:S02]  /*6990*/  HADD2.F32 R80, -RZ, R101.H1_H1 ;  /* 0x30000065ff507230 */ /* 0x000fe40000004100 */
[----:B------:R-:W-:Y:S01]  /*69a0*/  FADD.FTZ R54, R54, R115 ;  /* 0x0000007336367221 */ /* 0x000fe20000010000 */
[----:B------:R-:W-:Y:S01]  /*69b0*/  FFMA.FTZ R29, R68, R68, R29 ;  /* 0x00000044441d7223 */ /* 0x000fe2000001001d */
[----:B------:R-:W-:Y:S01]  /*69c0*/  FADD.FTZ R28, R28, R59 ;  /* 0x0000003b1c1c7221 */ /* 0x000fe20000010000 */
[----:B------:R-:W-:Y:S01]  /*69d0*/  FMUL.FTZ R65, R49, R49 ;  /* 0x0000003131417220 */ /* 0x000fe20000410000 */
[----:B------:R-:W-:Y:S02]  /*69e0*/  HADD2.F32 R59, -RZ, R103.H0_H0 ;  /* 0x20000067ff3b7230 */ /* 0x000fe40000004100 */
[----:B------:R-:W-:Y:S01]  /*69f0*/  FADD.FTZ R49, R80, R49 ;  /* 0x0000003150317221 */ /* 0x000fe20000010000 */
[----:B------:R-:W-:Y:S01]  /*6a00*/  FADD.FTZ R29, R54, R29 ;  /* 0x0000001d361d7221 */ /* 0x000fe20000010000 */
[----:B------:R-:W-:-:S02]  /*6a10*/  HADD2.F32 R54, -RZ, R113.H1_H1 ;  /* 0x30000071ff367230 */ /* 0x000fc40000004100 */
[----:B------:R-:W-:Y:S01]  /*6a20*/  FFMA.FTZ R80, R80, R80, R65 ;  /* 0x0000005050507223 */ /* 0x000fe20000010041 */
[----:B------:R-:W-:Y:S01]  /*6a30*/  FADD.FTZ R28, R28, R49 ;  /* 0x000000311c1c7221 */ /* 0x000fe20000010000 */
[----:B------:R-:W-:Y:S01]  /*6a40*/  FMUL.FTZ R49, R59, R59 ;  /* 0x0000003b3b317220 */ /* 0x000fe20000410000 */
[----:B------:R-:W-:Y:S02]  /*6a50*/  HADD2.F32 R65, -RZ, R97.H0_H0 ;  /* 0x20000061ff417230 */ /* 0x000fe40000004100 */
[C---:B------:R-:W-:Y:S01]  /*6a60*/  FADD.FTZ R59, R54.reuse, R59 ;  /* 0x0000003b363b7221 */ /* 0x040fe20000010000 */
[----:B------:R-:W-:Y:S01]  /*6a70*/  FADD.FTZ R29, R29, R80 ;  /* 0x000000501d1d7221 */ /* 0x000fe20000010000 */
[----:B------:R-:W-:Y:S01]  /*6a80*/  FFMA.FTZ R54, R54, R54, R49 ;  /* 0x0000003636367223 */ /* 0x000fe20000010031 */
[----:B------:R-:W-:Y:S02]  /*6a90*/  HADD2.F32 R68, -RZ, R103.H1_H1 ;  /* 0x30000067ff447230 */ /* 0x000fe40000004100 */
[----:B------:R-:W-:Y:S01]  /*6aa0*/  FMUL.FTZ R49, R65, R65 ;  /* 0x0000004141317220 */ /* 0x000fe20000410000 */
[----:B------:R-:W-:-:S02]  /*6ab0*/  HADD2.F32 R97, -RZ, R97.H1_H1 ;  /* 0x30000061ff617230 */ /* 0x000fc40000004100 */
[----:B------:R-:W-:Y:S01]  /*6ac0*/  FADD.FTZ R29, R29, R54 ;  /* 0x000000361d1d7221 */ /* 0x000fe20000010000 */
[--C-:B------:R-:W-:Y:S02]  /*6ad0*/  HADD2.F32 R54, -RZ, R99.reuse.H0_H0 ;  /* 0x20000063ff367230 */ /* 0x100fe40000004100 */
[----:B------:R-:W-:Y:S01]  /*6ae0*/  FADD.FTZ R28, R28, R59 ;  /* 0x0000003b1c1c7221 */ /* 0x000fe20000010000 */
[C---:B------:R-:W-:Y:S01]  /*6af0*/  FADD.FTZ R65, R68.reuse, R65 ;  /* 0x0000004144417221 */ /* 0x040fe20000010000 */
[----:B------:R-:W-:Y:S01]  /*6b00*/  FFMA.FTZ R68, R68, R68, R49 ;  /* 0x0000004444447223 */ /* 0x000fe20000010031 */
[----:B------:R-:W-:Y:S02]  /*6b10*/  HADD2.F32 R99, -RZ, R99.H1_H1 ;  /* 0x30000063ff637230 */ /* 0x000fe40000004100 */
[----:B------:R-:W-:Y:S01]  /*6b20*/  FMUL.FTZ R80, R54, R54 ;  /* 0x0000003636507220 */ /* 0x000fe20000410000 */
[----:B------:R-:W-:Y:S01]  /*6b30*/  FADD.FTZ R49, R97, R54 ;  /* 0x0000003661317221 */ /* 0x000fe20000010000 */
[----:B------:R-:W-:Y:S01]  /*6b40*/  FADD.FTZ R28, R28, R65 ;  /* 0x000000411c1c7221 */ /* 0x000fe20000010000 */
[----:B------:R-:W-:-:S02]  /*6b50*/  HADD2.F32 R54, -RZ, R91.H0_H0 ;  /* 0x2000005bff367230 */ /* 0x000fc40000004100 */
[----:B------:R-:W-:Y:S01]  /*6b60*/  FADD.FTZ R29, R29, R68 ;  /* 0x000000441d1d7221 */ /* 0x000fe20000010000 */
[----:B------:R-:W-:Y:S01]  /*6b70*/  FADD.FTZ R28, R28, R49 ;  /* 0x000000311c1c7221 */ /* 0x000fe20000010000 */
[----:B------:R-:W-:Y:S02]  /*6b80*/  HADD2.F32 R91, -RZ, R91.H1_H1 ;  /* 0x3000005bff5b7230 */ /* 0x000fe40000004100 */
[----:B------:R-:W-:Y:S01]  /*6b90*/  FMUL.FTZ R68, R54, R54 ;  /* 0x0000003636447220 */ /* 0x000fe20000410000 */
[----:B------:R-:W-:Y:S01]  /*6ba0*/  FADD.FTZ R49, R99, R54 ;  /* 0x0000003663317221 */ /* 0x000fe20000010000 */
[----:B------:R-:W-:Y:S02]  /*6bb0*/  HADD2.F32 R54, -RZ, R81.H0_H0 ;  /* 0x20000051ff367230 */ /* 0x000fe40000004100 */
[----:B------:R-:W-:Y:S01]  /*6bc0*/  FFMA.FTZ R80, R97, R97, R80 ;  /* 0x0000006161507223 */ /* 0x000fe20000010050 */
[----:B------:R-:W-:Y:S01]  /*6bd0*/  FADD.FTZ R28, R28, R49 ;  /* 0x000000311c1c7221 */ /* 0x000fe20000010000 */
[----:B------:R-:W-:-:S02]  /*6be0*/  HADD2.F32 R49, -RZ, R73.H0_H0 ;  /* 0x20000049ff317230 */ /* 0x000fc40000004100 */
[----:B------:R-:W-:Y:S01]  /*6bf0*/  FADD.FTZ R29, R29, R80 ;  /* 0x000000501d1d7221 */ /* 0x000fe20000010000 */
[----:B------:R-:W-:Y:S01]  /*6c00*/  FADD.FTZ R59, R91, R54 ;  /* 0x000000365b3b7221 */ /* 0x000fe20000010000 */
[----:B------:R-:W-:Y:S01]  /*6c10*/  FFMA.FTZ R68, R99, R99, R68 ;  /* 0x0000006363447223 */ /* 0x000fe20000010044 */
[----:B------:R-:W-:Y:S01]  /*6c20*/  FMUL.FTZ R80, R54, R54 ;  /* 0x0000003636507220 */ /* 0x000fe20000410000 */
[----:B------:R-:W-:Y:S01]  /*6c30*/  @!P0 SHF.R.U32.HI R33, RZ, 0x10, R22 ;  /* 0x00000010ff218819 */ /* 0x000fe20000011616 */
[----:B------:R-:W-:Y:S01]  /*6c40*/  HADD2.F32 R54, -RZ, R81.H1_H1 ;  /* 0x30000051ff367230 */ /* 0x000fe20000004100 */
[----:B------:R-:W-:Y:S01]  /*6c50*/  PRMT R77, R77, 0x5410, RZ ;  /* 0x000054104d4d7816 */ /* 0x000fe200000000ff */
[----:B------:R-:W-:Y:S01]  /*6c60*/  FADD.FTZ R28, R28, R59 ;  /* 0x0000003b1c1c7221 */ /* 0x000fe20000010000 */
[----:B------:R-:W-:Y:S01]  /*6c70*/  FADD.FTZ R29, R29, R68 ;  /* 0x000000441d1d7221 */ /* 0x000fe20000010000 */
[----:B------:R-:W-:Y:S01]  /*6c80*/  FFMA.FTZ R80, R91, R91, R80 ;  /* 0x0000005b5b507223 */ /* 0x000fe20000010050 */
[----:B------:R-:W-:Y:S01]  /*6c90*/  FMUL.FTZ R59, R49, R49 ;  /* 0x00000031313b7220 */ /* 0x000fe20000410000 */
[----:B------:R-:W-:Y:S01]  /*6ca0*/  PRMT R33, R33, 0x5410, RZ ;  /* 0x0000541021217816 */ /* 0x000fe200000000ff */
[----:B------:R-:W-:Y:S01]  /*6cb0*/  FADD.FTZ R49, R54, R49 ;  /* 0x0000003136317221 */ /* 0x000fe20000010000 */
[----:B------:R-:W-:Y:S01]  /*6cc0*/  @!P6 PRMT R35, R35, 0x5410, R44 ;  /* 0x000054102323e816 */ /* 0x000fe2000000002c */
[----:B------:R-:W-:Y:S01]  /*6cd0*/  HADD2.F32 R65, -RZ, R71.H0_H0 ;  /* 0x20000047ff417230 */ /* 0x000fe20000004100 */
[----:B------:R-:W-:Y:S01]  /*6ce0*/  @!P0 PRMT R77, R77, 0x5410, R22 ;  /* 0x000054104d4d8816 */ /* 0x000fe20000000016 */
[----:B------:R-:W-:Y:S01]  /*6cf0*/  FADD.FTZ R29, R29, R80 ;  /* 0x000000501d1d7221 */ /* 0x000fe20000010000 */
[----:B------:R-:W-:Y:S01]  /*6d00*/  LOP3.LUT P6, RZ, R0, 0x2, RZ, 0xc0, !PT ;  /* 0x0000000200ff7812 */ /* 0x000fe200078cc0ff */
[----:B------:R-:W-:Y:S01]  /*6d10*/  FFMA.FTZ R68, R54, R54, R59 ;  /* 0x0000003636447223 */ /* 0x000fe2000001003b */
[----:B------:R-:W-:-:S02]  /*6d20*/  LOP3.LUT P0, RZ, R0, 0x1, RZ, 0xc0, !PT ;  /* 0x0000000100ff7812 */ /* 0x000fc4000780c0ff */
[----:B------:R-:W-:Y:S01]  /*6d30*/  PRMT R0, RZ, 0x7610, R0 ;  /* 0x00007610ff007816 */ /* 0x000fe20000000000 */
[----:B------:R-:W-:Y:S01]  /*6d40*/  HADD2.F32 R54, -RZ, R73.H1_H1 ;  /* 0x30000049ff367230 */ /* 0x000fe20000004100 */
[--C-:B------:R-:W-:Y:S01]  /*6d50*/  @!P1 SHF.R.U32.HI R0, RZ, 0x10, R40.reuse ;  /* 0x00000010ff009819 */ /* 0x100fe20000011628 */
[----:B------:R-:W-:Y:S01]  /*6d60*/  FADD.FTZ R28, R28, R49 ;  /* 0x000000311c1c7221 */ /* 0x000fe20000010000 */
[----:B------:R-:W-:Y:S01]  /*6d70*/  @!P1 PRMT R33, R33, 0x5410, R40 ;  /* 0x0000541021219816 */ /* 0x000fe20000000028 */
[----:B------:R-:W-:Y:S01]  /*6d80*/  FADD.FTZ R49, R29, R68 ;  /* 0x000000441d317221 */ /* 0x000fe20000010000 */
[----:B------:R-:W-:Y:S01]  /*6d90*/  LOP3.LUT P1, RZ, R2, 0x80000000, RZ, 0xc0, !PT ;  /* 0x8000000002ff7812 */ /* 0x000fe2000782c0ff */
[----:B------:R-:W-:Y:S01]  /*6da0*/  FMUL.FTZ R59, R65, R65 ;  /* 0x00000041413b7220 */ /* 0x000fe20000410000 */
[----:B------:R-:W-:Y:S02]  /*6db0*/  HADD2.F32 R29, -RZ, R61.H0_H0 ;  /* 0x2000003dff1d7230 */ /* 0x000fe40000004100 */
[----:B------:R-:W-:Y:S01]  /*6dc0*/  FADD.FTZ R65, R54, R65 ;  /* 0x0000004136417221 */ /* 0x000fe20000010000 */
[----:B------:R-:W-:-:S02]  /*6dd0*/  HADD2.F32 R68, -RZ, R71.H1_H1 ;  /* 0x30000047ff447230 */ /* 0x000fc40000004100 */
[----:B------:R-:W-:Y:S01]  /*6de0*/  FFMA.FTZ R54, R54, R54, R59 ;  /* 0x0000003636367223 */ /* 0x000fe2000001003b */
[----:B------:R-:W-:Y:S02]  /*6df0*/  IMAD.MOV.U32 R30, RZ, RZ, RZ ;  /* 0x000000ffff1e7224 */ /* 0x000fe400078e00ff */
[----:B------:R-:W-:Y:S01]  /*6e00*/  FMUL.FTZ R59, R29, R29 ;  /* 0x0000001d1d3b7220 */ /* 0x000fe20000410000 */
[----:B------:R-:W-:Y:S01]  /*6e10*/  FADD.FTZ R28, R28, R65 ;  /* 0x000000411c1c7221 */ /* 0x000fe20000010000 */
[----:B------:R-:W-:Y:S01]  /*6e20*/  FADD.FTZ R49, R49, R54 ;  /* 0x0000003631317221 */ /* 0x000fe20000010000 */
[C---:B------:R-:W-:Y:S01]  /*6e30*/  FADD.FTZ R29, R68.reuse, R29 ;  /* 0x0000001d441d7221 */ /* 0x040fe20000010000 */
[----:B------:R-:W-:Y:S01]  /*6e40*/  FFMA.FTZ R68, R68, R68, R59 ;  /* 0x0000004444447223 */ /* 0x000fe2000001003b */
[----:B------:R-:W-:Y:S01]  /*6e50*/  HADD2.F32 R54, -RZ, R69.H0_H0 ;  /* 0x20000045ff367230 */ /* 0x000fe20000004100 */
[----:B------:R-:W4:Y:S01]  /*6e60*/  @!P1 LDG.E R30, desc[UR12][R118.64] ;  /* 0x0000000c761e9981 */ /* 0x000f22000c1e1900 */
[----:B------:R-:W-:Y:S01]  /*6e70*/  HADD2.F32 R61, -RZ, R61.H1_H1 ;  /* 0x3000003dff3d7230 */ /* 0x000fe20000004100 */
[----:B------:R-:W-:Y:S01]  /*6e80*/  PRMT R78, R78, 0x5410, RZ ;  /* 0x000054104e4e7816 */ /* 0x000fe200000000ff */
[----:B------:R-:W-:Y:S01]  /*6e90*/  FADD.FTZ R28, R28, R29 ;  /* 0x0000001d1c1c7221 */ /* 0x000fe20000010000 */
[----:B------:R-:W-:Y:S01]  /*6ea0*/  FADD.FTZ R49, R49, R68 ;  /* 0x0000004431317221 */ /* 0x000fe20000010000 */
[----:B------:R-:W-:Y:S01]  /*6eb0*/  FMUL.FTZ R68, R54, R54 ;  /* 0x0000003636447220 */ /* 0x000fe20000410000 */
[C---:B------:R-:W-:Y:S01]  /*6ec0*/  FADD.FTZ R29, R61.reuse, R54 ;  /* 0x000000363d1d7221 */ /* 0x040fe20000010000 */
[----:B------:R0:W-:Y:S01]  /*6ed0*/  STL [R1+0x98], R70 ;  /* 0x0000984601007387 */ /* 0x0001e20000100800 */
[----:B------:R-:W-:Y:S01]  /*6ee0*/  HADD2.F32 R54, -RZ, R75.H0_H0 ;  /* 0x2000004bff367230 */ /* 0x000fe20000004100 */
[----:B------:R-:W-:Y:S01]  /*6ef0*/  @!P3 PRMT R78, R78, 0x5410, R32 ;  /* 0x000054104e4eb816 */ /* 0x000fe20000000020 */
[----:B------:R-:W-:Y:S01]  /*6f00*/  HADD2.F32 R69, -RZ, R69.H1_H1 ;  /* 0x30000045ff457230 */ /* 0x000fe20000004100 */
[----:B------:R1:W-:Y:S01]  /*6f10*/  STL [R1+0x4c], R82 ;  /* 0x00004c5201007387 */ /* 0x0003e20000100800 */
[----:B------:R-:W-:Y:S01]  /*6f20*/  PRMT R0, R0, 0x5410, RZ ;  /* 0x0000541000007816 */ /* 0x000fe200000000ff */
[----:B------:R-:W-:Y:S01]  /*6f30*/  FFMA.FTZ R68, R61, R61, R68 ;  /* 0x0000003d3d447223 */ /* 0x000fe20000010044 */
[----:B0-----:R-:W-:-:S02]  /*6f40*/  PRMT R70, RZ, 0x7610, R70 ;  /* 0x00007610ff467816 */ /* 0x001fc40000000046 */
[----:B------:R-:W-:Y:S02]  /*6f50*/  @!P3 SHF.R.U32.HI R70, RZ, 0x10, R32 ;  /* 0x00000010ff46b819 */ /* 0x000fe40000011620 */
[----:B------:R-:W-:Y:S01]  /*6f60*/  LOP3.LUT P3, RZ, R2, 0x8000000, RZ, 0xc0, !PT ;  /* 0x0800000002ff7812 */ /* 0x000fe2000786c0ff */
[----:B-1----:R-:W-:Y:S02]  /*6f70*/  HADD2.F32 R82, -RZ, R93.H0_H0 ;  /* 0x2000005dff527230 */ /* 0x002fe40000004100 */
[----:B------:R-:W-:Y:S01]  /*6f80*/  FMUL.FTZ R80, R54, R54 ;  /* 0x0000003636507220 */ /* 0x000fe20000410000 */
[----:B------:R-:W-:Y:S01]  /*6f90*/  FADD.FTZ R28, R28, R29 ;  /* 0x0000001d1c1c7221 */ /* 0x000fe20000010000 */
[----:B------:R-:W-:Y:S01]  /*6fa0*/  @!P5 PRMT R0, R0, 0x5410, R38 ;  /* 0x000054100000d816 */ /* 0x000fe20000000026 */
[----:B------:R-:W-:Y:S01]  /*6fb0*/  FADD.FTZ R29, R69, R54 ;  /* 0x00000036451d7221 */ /* 0x000fe20000010000 */
[----:B------:R-:W-:Y:S01]  /*6fc0*/  HADD2.F32 R75, -RZ, R75.H1_H1 ;  /* 0x3000004bff4b7230 */ /* 0x000fe20000004100 */
[----:B------:R-:W-:Y:S01]  /*6fd0*/  LOP3.LUT P5, RZ, R2, 0x40000000, RZ, 0xc0, !PT ;  /* 0x4000000002ff7812 */ /* 0x000fe200078ac0ff */
[----:B------:R-:W-:Y:S01]  /*6fe0*/  FADD.FTZ R49, R49, R68 ;  /* 0x0000004431317221 */ /* 0x000fe20000010000 */
[----:B------:R-:W-:Y:S01]  /*6ff0*/  FFMA.FTZ R80, R69, R69, R80 ;  /* 0x0000004545507223 */ /* 0x000fe20000010050 */
[----:B------:R-:W-:Y:S01]  /*7000*/  FMUL.FTZ R54, R82, R82 ;  /* 0x0000005252367220 */ /* 0x000fe20000410000 */
[----:B------:R-:W-:-:S02]  /*7010*/  IMAD.MOV.U32 R2, RZ, RZ, RZ ;  /* 0x000000ffff027224 */ /* 0x000fc400078e00ff */
[----:B------:R-:W-:Y:S01]  /*7020*/  FADD.FTZ R28, R28, R29 ;  /* 0x0000001d1c1c7221 */ /* 0x000fe20000010000 */
[----:B------:R-:W-:Y:S02]  /*7030*/  HADD2.F32 R68, -RZ, R105.H0_H0 ;  /* 0x20000069ff447230 */ /* 0x000fe40000004100 */
[----:B------:R-:W-:Y:S01]  /*7040*/  FADD.FTZ R29, R75, R82 ;  /* 0x000000524b1d7221 */ /* 0x000fe20000010000 */
[----:B------:R-:W-:Y:S01]  /*7050*/  FADD.FTZ R49, R49, R80 ;  /* 0x0000005031317221 */ /* 0x000fe20000010000 */
[----:B------:R-:W-:Y:S01]  /*7060*/  FFMA.FTZ R54, R75, R75, R54 ;  /* 0x0000004b4b367223 */ /* 0x000fe20000010036 */
[----:B------:R-:W-:Y:S01]  /*7070*/  HADD2.F32 R93, -RZ, R93.H1_H1 ;  /* 0x3000005dff5d7230 */ /* 0x000fe20000004100 */
[----:B------:R-:W5:Y:S01]  /*7080*/  @!P3 LDG.E R2, desc[UR12][R106.64] ;  /* 0x0000000c6a02b981 */ /* 0x000f62000c1e1900 */
[----:B------:R-:W-:Y:S01]  /*7090*/  FADD.FTZ R28, R28, R29 ;  /* 0x0000001d1c1c7221 */ /* 0x000fe20000010000 */
[----:B------:R-:W-:Y:S01]  /*70a0*/  FADD.FTZ R49, R49, R54 ;  /* 0x0000003631317221 */ /* 0x000fe20000010000 */
[----:B------:R-:W-:-:S02]  /*70b0*/  HADD2.F32 R54, -RZ, R19.H0_H0 ;  /* 0x20000013ff367230 */ /* 0x000fc40000004100 */
[----:B------:R-:W-:Y:S01]  /*70c0*/  FADD.FTZ R29, R93, R68 ;  /* 0x000000445d1d7221 */ /* 0x000fe20000010000 */
[----:B------:R-:W-:Y:S02]  /*70d0*/  HADD2.F32 R105, -RZ, R105.H1_H1 ;  /* 0x30000069ff697230 */ /* 0x000fe40000004100 */
[----:B------:R-:W-:Y:S01]  /*70e0*/  FMUL.FTZ R80, R68, R68 ;  /* 0x0000004444507220 */ /* 0x000fe20000410000 */
[----:B------:R-:W-:Y:S01]  /*70f0*/  FADD.FTZ R28, R28, R29 ;  /* 0x0000001d1c1c7221 */ /* 0x000fe20000010000 */
[----:B------:R-:W-:Y:S01]  /*7100*/  FMUL.FTZ R68, R54, R54 ;  /* 0x0000003636447220 */ /* 0x000fe20000410000 */
[----:B------:R-:W-:Y:S01]  /*7110*/  FADD.FTZ R29, R105, R54 ;  /* 0x00000036691d7221 */ /* 0x000fe20000010000 */
[----:B------:R-:W-:Y:S02]  /*7120*/  HADD2.F32 R54, -RZ, R51.H0_H0 ;  /* 0x20000033ff367230 */ /* 0x000fe40000004100 */
[----:B------:R-:W-:Y:S02]  /*7130*/  HADD2.F32 R19, -RZ, R19.H1_H1 ;  /* 0x30000013ff137230 */ /* 0x000fe40000004100 */
[----:B------:R-:W-:Y:S01]  /*7140*/  FADD.FTZ R28, R28, R29 ;  /* 0x0000001d1c1c7221 */ /* 0x000fe20000010000 */
[----:B------:R-:W-:-:S02]  /*7150*/  IMAD.MOV.U32 R64, RZ, RZ, RZ ;  /* 0x000000ffff407224 */ /* 0x000fc400078e00ff */
[----:B------:R-:W-:-:S04]  /*7160*/  FADD.FTZ R29, R19, R54 ;  /* 0x00000036131d7221 */ /* 0x000fc80000010000 */
[----:B------:R-:W3:Y:S01]  /*7170*/  @!P5 LDG.E R64, desc[UR12][R94.64] ;  /* 0x0000000c5e40d981 */ /* 0x000ee2000c1e1900 */
[----:B------:R-:W-:Y:S01]  /*7180*/  FADD.FTZ R29, R28, R29 ;  /* 0x0000001d1c1d7221 */ /* 0x000fe20000010000 */
[----:B------:R-:W-:-:S10]  /*7190*/  HFMA2.MMA R28, -RZ, RZ, 0, 0 ;  /* 0x00000000ff1c7435 */ /* 0x000fd400000001ff */
[----:B------:R0:W3:Y:S01]  /*71a0*/  @!P6 LDG.E R28, desc[UR12][R52.64] ;  /* 0x0000000c341ce981 */ /* 0x0000e2000c1e1900 */
[----:B------:R-:W-:Y:S01]  /*71b0*/  FFMA.FTZ R80, R93, R93, R80 ;  /* 0x0000005d5d507223 */ /* 0x000fe20000010050 */
[----:B------:R-:W-:Y:S02]  /*71c0*/  HADD2.F32 R82, -RZ, R55.H0_H0 ;  /* 0x20000037ff527230 */ /* 0x000fe40000004100 */
[----:B------:R-:W-:Y:S01]  /*71d0*/  FFMA.FTZ R68, R105, R105, R68 ;  /* 0x0000006969447223 */ /* 0x000fe20000010044 */
[----:B------:R-:W-:Y:S02]  /*71e0*/  HADD2.F32 R51, -RZ, R51.H1_H1 ;  /* 0x30000033ff337230 */ /* 0x000fe40000004100 */
[----:B------:R-:W-:Y:S01]  /*71f0*/  FADD.FTZ R49, R49, R80 ;  /* 0x0000005031317221 */ /* 0x000fe20000010000 */
[----:B------:R-:W-:Y:S01]  /*7200*/  FMUL.FTZ R80, R54, R54 ;  /* 0x0000003636507220 */ /* 0x000fe20000410000 */
[----:B------:R-:W-:Y:S02]  /*7210*/  FMUL.FTZ R54, R82, R82 ;  /* 0x0000005252367220 */ /* 0x000fe40000410000 */
[----:B------:R-:W-:Y:S01]  /*7220*/  FADD.FTZ R49, R49, R68 ;  /* 0x0000004431317221 */ /* 0x000fe20000010000 */
[----:B------:R-:W-:Y:S01]  /*7230*/  FFMA.FTZ R80, R19, R19, R80 ;  /* 0x0000001313507223 */ /* 0x000fe20000010050 */
[----:B------:R-:W-:Y:S01]  /*7240*/  FADD.FTZ R82, R51, R82 ;  /* 0x0000005233527221 */ /* 0x000fe20000010000 */
[----:B------:R-:W-:-:S02]  /*7250*/  HADD2.F32 R68, -RZ, R57.H0_H0 ;  /* 0x20000039ff447230 */ /* 0x000fc40000004100 */
[----:B------:R-:W-:Y:S02]  /*7260*/  HADD2.F32 R55, -RZ, R55.H1_H1 ;  /* 0x30000037ff377230 */ /* 0x000fe40000004100 */
[----:B------:R-:W-:Y:S01]  /*7270*/  FADD.FTZ R49, R49, R80 ;  /* 0x0000005031317221 */ /* 0x000fe20000010000 */
[----:B------:R-:W-:Y:S01]  /*7280*/  FADD.FTZ R29, R29, R82 ;  /* 0x000000521d1d7221 */ /* 0x000fe20000010000 */
[----:B------:R-:W-:Y:S01]  /*7290*/  FFMA.FTZ R54, R51, R51, R54 ;  /* 0x0000003333367223 */ /* 0x000fe20000010036 */
[----:B------:R-:W-:Y:S02]  /*72a0*/  HADD2.F32 R82, -RZ, R63.H0_H0 ;  /* 0x2000003fff527230 */ /* 0x000fe40000004100 */
[----:B------:R-:W-:Y:S01]  /*72b0*/  FMUL.FTZ R80, R68, R68 ;  /* 0x0000004444507220 */ /* 0x000fe20000410000 */
[----:B------:R-:W-:Y:S01]  /*72c0*/  FADD.FTZ R68, R55, R68 ;  /* 0x0000004437447221 */ /* 0x000fe20000010000 */
[----:B------:R-:W-:Y:S01]  /*72d0*/  FADD.FTZ R49, R49, R54 ;  /* 0x0000003631317221 */ /* 0x000fe20000010000 */
[----:B------:R-:W-:-:S02]  /*72e0*/  HADD2.F32 R57, -RZ, R57.H1_H1 ;  /* 0x30000039ff397230 */ /* 0x000fc40000004100 */
[----:B------:R-:W-:Y:S01]  /*72f0*/  FFMA.FTZ R80, R55, R55, R80 ;  /* 0x0000003737507223 */ /* 0x000fe20000010050 */
[----:B------:R-:W-:Y:S01]  /*7300*/  FADD.FTZ R29, R29, R68 ;  /* 0x000000441d1d7221 */ /* 0x000fe20000010000 */
[----:B------:R-:W-:Y:S01]  /*7310*/  FMUL.FTZ R54, R82, R82 ;  /* 0x0000005252367220 */ /* 0x000fe20000410000 */
[----:B------:R-:W-:Y:S02]  /*7320*/  HADD2.F32 R68, -RZ, R67.H0_H0 ;  /* 0x20000043ff447230 */ /* 0x000fe40000004100 */
[----:B------:R-:W-:Y:S01]  /*7330*/  FADD.FTZ R49, R49, R80 ;  /* 0x0000005031317221 */ /* 0x000fe20000010000 */
[----:B------:R-:W-:Y:S02]  /*7340*/  HADD2.F32 R63, -RZ, R63.H1_H1 ;  /* 0x3000003fff3f7230 */ /* 0x000fe40000004100 */
[C---:B------:R-:W-:Y:S01]  /*7350*/  FFMA.FTZ R54, R57.reuse, R57, R54 ;  /* 0x0000003939367223 */ /* 0x040fe20000010036 */
[----:B------:R-:W-:Y:S01]  /*7360*/  FADD.FTZ R82, R57, R82 ;  /* 0x0000005239527221 */ /* 0x000fe20000010000 */
[----:B0-----:R-:W-:-:S02]  /*7370*/  FMUL.FTZ R52, R68, R68 ;  /* 0x0000004444347220 */ /* 0x001fc40000410000 */
[----:B------:R-:W-:Y:S01]  /*7380*/  FADD.FTZ R49, R49, R54 ;  /* 0x0000003631317221 */ /* 0x000fe20000010000 */
[----:B------:R-:W-:Y:S02]  /*7390*/  HADD2.F32 R54, -RZ, R85.H0_H0 ;  /* 0x20000055ff367230 */ /* 0x000fe40000004100 */
[----:B------:R-:W-:Y:S01]  /*73a0*/  FFMA.FTZ R52, R63, R63, R52 ;  /* 0x0000003f3f347223 */ /* 0x000fe20000010034 */
[----:B------:R-:W-:Y:S02]  /*73b0*/  HADD2.F32 R67, -RZ, R67.H1_H1 ;  /* 0x30000043ff437230 */ /* 0x000fe40000004100 */
[----:B------:R-:W-:Y:S01]  /*73c0*/  FADD.FTZ R29, R29, R82 ;  /* 0x000000521d1d7221 */ /* 0x000fe20000010000 */
[----:B------:R-:W-:Y:S01]  /*73d0*/  FADD.FTZ R68, R63, R68 ;  /* 0x000000443f447221 */ /* 0x000fe20000010000 */
[----:B------:R-:W-:Y:S01]  /*73e0*/  FMUL.FTZ R80, R54, R54 ;  /* 0x0000003636507220 */ /* 0x000fe20000410000 */
[----:B------:R-:W-:Y:S01]  /*73f0*/  FADD.FTZ R49, R49, R52 ;  /* 0x0000003431317221 */ /* 0x000fe20000010000 */
[----:B------:R-:W-:Y:S01]  /*7400*/  FADD.FTZ R54, R67, R54 ;  /* 0x0000003643367221 */ /* 0x000fe20000010000 */
[----:B------:R-:W-:Y:S01]  /*7410*/  FADD.FTZ R29, R29, R68 ;  /* 0x000000441d1d7221 */ /* 0x000fe20000010000 */
[----:B------:R-:W-:-:S02]  /*7420*/  HADD2.F32 R52, -RZ, R5.H0_H0 ;  /* 0x20000005ff347230 */ /* 0x000fc40000004100 */
[----:B------:R-:W-:Y:S02]  /*7430*/  HADD2.F32 R85, -RZ, R85.H1_H1 ;  /* 0x30000055ff557230 */ /* 0x000fe40000004100 */
[----:B------:R-:W-:Y:S01]  /*7440*/  FADD.FTZ R29, R29, R54 ;  /* 0x000000361d1d7221 */ /* 0x000fe20000010000 */
[----:B------:R-:W-:Y:S02]  /*7450*/  HADD2.F32 R68, -RZ, R24.H0_H0 ;  /* 0x20000018ff447230 */ /* 0x000fe40000004100 */
[----:B------:R-:W-:Y:S01]  /*7460*/  FMUL.FTZ R54, R52, R52 ;  /* 0x0000003434367220 */ /* 0x000fe20000410000 */
[----:B------:R-:W-:Y:S02]  /*7470*/  HADD2.F32 R5, -RZ, R5.H1_H1 ;  /* 0x30000005ff057230 */ /* 0x000fe40000004100 */
[----:B------:R-:W-:Y:S01]  /*7480*/  FADD.FTZ R52, R85, R52 ;  /* 0x0000003455347221 */ /* 0x000fe20000010000 */
[----:B------:R-:W-:Y:S01]  /*7490*/  FFMA.FTZ R80, R67, R67, R80 ;  /* 0x0000004343507223 */ /* 0x000fe20000010050 */
[----:B------:R-:W-:-:S02]  /*74a0*/  FFMA.FTZ R54, R85, R85, R54 ;  /* 0x0000005555367223 */ /* 0x000fc40000010036 */
[----:B------:R-:W-:Y:S01]  /*74b0*/  FADD.FTZ R29, R29, R52 ;  /* 0x000000341d1d7221 */ /* 0x000fe20000010000 */
[----:B------:R-:W-:Y:S01]  /*74c0*/  FMUL.FTZ R52, R68, R68 ;  /* 0x0000004444347220 */ /* 0x000fe20000410000 */
[----:B------:R-:W-:Y:S01]  /*74d0*/  FADD.FTZ R49, R49, R80 ;  /* 0x0000005031317221 */ /* 0x000fe20000010000 */
[----:B------:R-:W-:Y:S02]  /*74e0*/  HADD2.F32 R19, -RZ, R15.H0_H0 ;  /* 0x2000000fff137230 */ /* 0x000fe40000004100 */
[----:B------:R-:W-:Y:S01]  /*74f0*/  FADD.FTZ R68, R5, R68 ;  /* 0x0000004405447221 */ /* 0x000fe20000010000 */
[----:B------:R-:W-:Y:S02]  /*7500*/  HADD2.F32 R24, -RZ, R24.H1_H1 ;  /* 0x30000018ff187230 */ /* 0x000fe40000004100 */
[----:B------:R-:W-:Y:S01]  /*7510*/  FADD.FTZ R49, R49, R54 ;  /* 0x0000003631317221 */ /* 0x000fe20000010000 */
[----:B------:R-:W-:Y:S01]  /*7520*/  FFMA.FTZ R52, R5, R5, R52 ;  /* 0x0000000505347223 */ /* 0x000fe20000010034 */
[----:B------:R-:W-:Y:S01]  /*7530*/  FADD.FTZ R29, R29, R68 ;  /* 0x000000441d1d7221 */ /* 0x000fe20000010000 */
[----:B------:R-:W-:-:S02]  /*7540*/  HADD2.F32 R68, -RZ, R25.H0_H0 ;  /* 0x20000019ff447230 */ /* 0x000fc40000004100 */
[C---:B------:R-:W-:Y:S01]  /*7550*/  FADD.FTZ R54, R24.reuse, R19 ;  /* 0x0000001318367221 */ /* 0x040fe20000010000 */
[----:B------:R-:W-:Y:S01]  /*7560*/  FMUL.FTZ R5, R19, R19 ;  /* 0x0000001313057220 */ /* 0x000fe20000410000 */
[----:B------:R-:W-:Y:S02]  /*7570*/  HADD2.F32 R15, -RZ, R15.H1_H1 ;  /* 0x3000000fff0f7230 */ /* 0x000fe40000004100 */
[----:B------:R-:W-:Y:S01]  /*7580*/  FADD.FTZ R49, R49, R52 ;  /* 0x0000003431317221 */ /* 0x000fe20000010000 */
[----:B------:R-:W-:Y:S01]  /*7590*/  FADD.FTZ R29, R29, R54 ;  /* 0x000000361d1d7221 */ /* 0x000fe20000010000 */
[----:B------:R-:W-:Y:S01]  /*75a0*/  FFMA.FTZ R24, R24, R24, R5 ;  /* 0x0000001818187223 */ /* 0x000fe20000010005 */
[----:B------:R-:W-:Y:S01]  /*75b0*/  FMUL.FTZ R52, R68, R68 ;  /* 0x0000004444347220 */ /* 0x000fe20000410000 */
[----:B------:R-:W-:Y:S02]  /*75c0*/  HADD2.F32 R54, -RZ, R11.H0_H0 ;  /* 0x2000000bff367230 */ /* 0x000fe40000004100 */
[----:B------:R-:W-:Y:S01]  /*75d0*/  FADD.FTZ R68, R15, R68 ;  /* 0x000000440f447221 */ /* 0x000fe20000010000 */
[----:B------:R-:W-:Y:S01]  /*75e0*/  FADD.FTZ R24, R49, R24 ;  /* 0x0000001831187221 */ /* 0x000fe20000010000 */
[----:B------:R-:W-:Y:S01]  /*75f0*/  FFMA.FTZ R15, R15, R15, R52 ;  /* 0x0000000f0f0f7223 */ /* 0x000fe20000010034 */
[----:B------:R-:W-:-:S02]  /*7600*/  HADD2.F32 R25, -RZ, R25.H1_H1 ;  /* 0x30000019ff197230 */ /* 0x000fc40000004100 */
[----:B------:R-:W-:Y:S01]  /*7610*/  FMUL.FTZ R52, R54, R54 ;  /* 0x0000003636347220 */ /* 0x000fe20000410000 */
[----:B------:R-:W-:Y:S01]  /*7620*/  FADD.FTZ R29, R29, R68 ;  /* 0x000000441d1d7221 */ /* 0x000fe20000010000 */
[----:B------:R-:W-:Y:S01]  /*7630*/  FADD.FTZ R15, R24, R15 ;  /* 0x0000000f180f7221 */ /* 0x000fe20000010000 */
[----:B------:R-:W-:Y:S02]  /*7640*/  HADD2.F32 R24, -RZ, R47.H0_H0 ;  /* 0x2000002fff187230 */ /* 0x000fe40000004100 */
[C---:B------:R-:W-:Y:S01]  /*7650*/  FADD.FTZ R54, R25.reuse, R54 ;  /* 0x0000003619367221 */ /* 0x040fe20000010000 */
[----:B------:R-:W-:Y:S01]  /*7660*/  FFMA.FTZ R52, R25, R25, R52 ;  /* 0x0000001919347223 */ /* 0x000fe20000010034 */
[----:B------:R-:W-:Y:S02]  /*7670*/  HADD2.F32 R11, -RZ, R11.H1_H1 ;  /* 0x3000000bff0b7230 */ /* 0x000fe40000004100 */
[----:B------:R-:W-:Y:S01]  /*7680*/  FADD.FTZ R29, R29, R54 ;  /* 0x000000361d1d7221 */ /* 0x000fe20000010000 */
[----:B------:R-:W-:Y:S01]  /*7690*/  FADD.FTZ R15, R15, R52 ;  /* 0x000000340f0f7221 */ /* 0x000fe20000010000 */
[----:B------:R-:W-:Y:S01]  /*76a0*/  FMUL.FTZ R52, R24, R24 ;  /* 0x0000001818347220 */ /* 0x000fe20000410000 */
[----:B------:R-:W-:-:S02]  /*76b0*/  HADD2.F32 R54, -RZ, R13.H0_H0 ;  /* 0x2000000dff367230 */ /* 0x000fc40000004100 */
[C---:B------:R-:W-:Y:S01]  /*76c0*/  FADD.FTZ R24, R11.reuse, R24 ;  /* 0x000000180b187221 */ /* 0x040fe20000010000 */
[----:B------:R-:W-:Y:S02]  /*76d0*/  HADD2.F32 R47, -RZ, R47.H1_H1 ;  /* 0x3000002fff2f7230 */ /* 0x000fe40000004100 */
[----:B------:R-:W-:Y:S01]  /*76e0*/  FFMA.FTZ R52, R11, R11, R52 ;  /* 0x0000000b0b347223 */ /* 0x000fe20000010034 */
[----:B------:R-:W-:Y:S02]  /*76f0*/  HADD2.F32 R80, -RZ, R26.H0_H0 ;  /* 0x2000001aff507230 */ /* 0x000fe40000004100 */
[----:B------:R-:W-:Y:S01]  /*7700*/  FADD.FTZ R24, R29, R24 ;  /* 0x000000181d187221 */ /* 0x000fe20000010000 */
[----:B------:R-:W-:Y:S01]  /*7710*/  FMUL.FTZ R68, R54, R54 ;  /* 0x0000003636447220 */ /* 0x000fe20000410000 */
[----:B------:R-:W-:Y:S01]  /*7720*/  FADD.FTZ R5, R47, R54 ;  /* 0x000000362f057221 */ /* 0x000fe20000010000 */
[----:B------:R-:W-:Y:S02]  /*7730*/  HADD2.F32 R13, -RZ, R13.H1_H1 ;  /* 0x3000000dff0d7230 */ /* 0x000fe40000004100 */
[----:B------:R-:W-:Y:S01]  /*7740*/  FADD.FTZ R15, R15, R52 ;  /* 0x000000340f0f7221 */ /* 0x000fe20000010000 */
[----:B------:R-:W-:Y:S01]  /*7750*/  FFMA.FTZ R68, R47, R47, R68 ;  /* 0x0000002f2f447223 */ /* 0x000fe20000010044 */
[----:B------:R-:W-:Y:S01]  /*7760*/  FADD.FTZ R5, R24, R5 ;  /* 0x0000000518057221 */ /* 0x000fe20000010000 */
[----:B------:R-:W-:Y:S01]  /*7770*/  FMUL.FTZ R24, R80, R80 ;  /* 0x0000005050187220 */ /* 0x000fe20000410000 */
[----:B------:R-:W-:-:S02]  /*7780*/  HADD2.F32 R11, -RZ, R21.H0_H0 ;  /* 0x20000015ff0b7230 */ /* 0x000fc40000004100 */
[----:B------:R-:W-:Y:S01]  /*7790*/  FADD.FTZ R15, R15, R68 ;  /* 0x000000440f0f7221 */ /* 0x000fe20000010000 */
[----:B------:R-:W-:Y:S02]  /*77a0*/  HADD2.F32 R26, -RZ, R26.H1_H1 ;  /* 0x3000001aff1a7230 */ /* 0x000fe40000004100 */
[C---:B------:R-:W-:Y:S01]  /*77b0*/  FFMA.FTZ R24, R13.reuse, R13, R24 ;  /* 0x0000000d0d187223 */ /* 0x040fe20000010018 */
[----:B------:R-:W-:Y:S01]  /*77c0*/  FADD.FTZ R80, R13, R80 ;  /* 0x000000500d507221 */ /* 0x000fe20000010000 */
[----:B------:R-:W-:Y:S01]  /*77d0*/  FMUL.FTZ R13, R11, R11 ;  /* 0x0000000b0b0d7220 */ /* 0x000fe20000410000 */
[----:B------:R-:W-:Y:S02]  /*77e0*/  HADD2.F32 R52, -RZ, R27.H0_H0 ;  /* 0x2000001bff347230 */ /* 0x000fe40000004100 */
[----:B------:R-:W-:Y:S01]  /*77f0*/  FADD.FTZ R15, R15, R24 ;  /* 0x000000180f0f7221 */ /* 0x000fe20000010000 */
[C---:B------:R-:W-:Y:S01]  /*7800*/  FADD.FTZ R24, R26.reuse, R11 ;  /* 0x0000000b1a187221 */ /* 0x040fe20000010000 */
[----:B------:R-:W-:Y:S01]  /*7810*/  FFMA.FTZ R26, R26, R26, R13 ;  /* 0x0000001a1a1a7223 */ /* 0x000fe2000001000d */
[----:B------:R-:W-:-:S02]  /*7820*/  HADD2.F32 R21, -RZ, R21.H1_H1 ;  /* 0x30000015ff157230 */ /* 0x000fc40000004100 */
[----:B------:R-:W-:Y:S01]  /*7830*/  FADD.FTZ R5, R5, R80 ;  /* 0x0000005005057221 */ /* 0x000fe20000010000 */
[----:B------:R-:W-:Y:S02]  /*7840*/  HADD2.F32 R13, -RZ, R17.H0_H0 ;  /* 0x20000011ff0d7230 */ /* 0x000fe40000004100 */
[----:B------:R-:W-:Y:S01]  /*7850*/  FMUL.FTZ R54, R52, R52 ;  /* 0x0000003434367220 */ /* 0x000fe20000410000 */
[----:B------:R-:W-:Y:S01]  /*7860*/  FADD.FTZ R15, R15, R26 ;  /* 0x0000001a0f0f7221 */ /* 0x000fe20000010000 */
[----:B------:R-:W-:Y:S01]  /*7870*/  FADD.FTZ R5, R5, R24 ;  /* 0x0000001805057221 */ /* 0x000fe20000010000 */
[----:B------:R-:W-:Y:S01]  /*7880*/  FADD.FTZ R52, R21, R52 ;  /* 0x0000003415347221 */ /* 0x000fe20000010000 */
[----:B------:R-:W-:Y:S02]  /*7890*/  HADD2.F32 R26, -RZ, R27.H1_H1 ;  /* 0x3000001bff1a7230 */ /* 0x000fe40000004100 */
[----:B------:R-:W-:Y:S01]  /*78a0*/  FMUL.FTZ R11, R13, R13 ;  /* 0x0000000d0d0b7220 */ /* 0x000fe20000410000 */
[----:B------:R-:W-:-:S02]  /*78b0*/  HADD2.F32 R24, -RZ, R76.H0_H0 ;  /* 0x2000004cff187230 */ /* 0x000fc40000004100 */
[----:B------:R-:W-:Y:S01]  /*78c0*/  FADD.FTZ R52, R5, R52 ;  /* 0x0000003405347221 */ /* 0x000fe20000010000 */
[----:B------:R-:W-:Y:S02]  /*78d0*/  HADD2.F32 R17, -RZ, R17.H1_H1 ;  /* 0x30000011ff117230 */ /* 0x000fe40000004100 */
[C---:B------:R-:W-:Y:S01]  /*78e0*/  FADD.FTZ R5, R26.reuse, R13 ;  /* 0x0000000d1a057221 */ /* 0x040fe20000010000 */
[----:B------:R-:W-:Y:S01]  /*78f0*/  FFMA.FTZ R54, R21, R21, R54 ;  /* 0x0000001515367223 */ /* 0x000fe20000010036 */
[----:B------:R-:W-:Y:S01]  /*7900*/  FFMA.FTZ R11, R26, R26, R11 ;  /* 0x0000001a1a0b7223 */ /* 0x000fe2000001000b */
[----:B------:R-:W-:Y:S02]  /*7910*/  HADD2.F32 R13, -RZ, R45.H0_H0 ;  /* 0x2000002dff0d7230 */ /* 0x000fe40000004100 */
[----:B------:R-:W-:Y:S01]  /*7920*/  FMUL.FTZ R26, R24, R24 ;  /* 0x00000018181a7220 */ /* 0x000fe20000410000 */
[----:B------:R-:W-:Y:S01]  /*7930*/  FADD.FTZ R5, R52, R5 ;  /* 0x0000000534057221 */ /* 0x000fe20000010000 */
[----:B------:R-:W-:Y:S01]  /*7940*/  FADD.FTZ R24, R17, R24 ;  /* 0x0000001811187221 */ /* 0x000fe20000010000 */
[----:B------:R-:W-:-:S02]  /*7950*/  HADD2.F32 R76, -RZ, R76.H1_H1 ;  /* 0x3000004cff4c7230 */ /* 0x000fc40000004100 */
[----:B------:R-:W-:Y:S01]  /*7960*/  FADD.FTZ R54, R15, R54 ;  /* 0x000000360f367221 */ /* 0x000fe20000010000 */
[----:B------:R0:W-:Y:S01]  /*7970*/  STL [R1+0xa8], R50 ;  /* 0x0000a83201007387 */ /* 0x0001e20000100800 */
[----:B------:R-:W-:Y:S01]  /*7980*/  FADD.FTZ R5, R5, R24 ;  /* 0x0000001805057221 */ /* 0x000fe20000010000 */
[----:B------:R-:W-:Y:S01]  /*7990*/  FMUL.FTZ R15, R13, R13 ;  /* 0x0000000d0d0f7220 */ /* 0x000fe20000410000 */
[----:B------:R-:W-:Y:S01]  /*79a0*/  FADD.FTZ R24, R76, R13 ;  /* 0x0000000d4c187221 */ /* 0x000fe20000010000 */
[----:B------:R-:W-:Y:S01]  /*79b0*/  FADD.FTZ R11, R54, R11 ;  /* 0x0000000b360b7221 */ /* 0x000fe20000010000 */
[----:B------:R-:W-:Y:S01]  /*79c0*/  FFMA.FTZ R26, R17, R17, R26 ;  /* 0x00000011111a7223 */ /* 0x000fe2000001001a */
[----:B------:R-:W-:Y:S01]  /*79d0*/  FFMA.FTZ R76, R76, R76, R15 ;  /* 0x0000004c4c4c7223 */ /* 0x000fe2000001000f */
[----:B0-----:R-:W-:Y:S02]  /*79e0*/  HADD2.F32 R50, -RZ, R58.H0_H0 ;  /* 0x2000003aff327230 */ /* 0x001fe40000004100 */
[----:B------:R-:W-:Y:S01]  /*79f0*/  FADD.FTZ R5, R5, R24 ;  /* 0x0000001805057221 */ /* 0x000fe20000010000 */
[----:B------:R-:W-:-:S02]  /*7a00*/  HADD2.F32 R45, -RZ, R45.H1_H1 ;  /* 0x3000002dff2d7230 */ /* 0x000fc40000004100 */
[----:B------:R-:W-:Y:S01]  /*7a10*/  FADD.FTZ R11, R11, R26 ;  /* 0x0000001a0b0b7221 */ /* 0x000fe20000010000 */
[----:B------:R-:W-:Y:S02]  /*7a20*/  HADD2.F32 R15, -RZ, R42.H0_H0 ;  /* 0x2000002aff0f7230 */ /* 0x000fe40000004100 */
[----:B------:R-:W-:Y:S01]  /*7a30*/  FMUL.FTZ R24, R50, R50 ;  /* 0x0000003232187220 */ /* 0x000fe20000410000 */
[----:B------:R-:W-:Y:S02]  /*7a40*/  HADD2.F32 R58, -RZ, R58.H1_H1 ;  /* 0x3000003aff3a7230 */ /* 0x000fe40000004100 */
[----:B------:R-:W-:Y:S01]  /*7a50*/  FADD.FTZ R11, R11, R76 ;  /* 0x0000004c0b0b7221 */ /* 0x000fe20000010000 */
[C---:B------:R-:W-:Y:S01]  /*7a60*/  FADD.FTZ R50, R45.reuse, R50 ;  /* 0x000000322d327221 */ /* 0x040fe20000010000 */
[----:B------:R-:W-:Y:S01]  /*7a70*/  FFMA.FTZ R24, R45, R45, R24 ;  /* 0x0000002d2d187223 */ /* 0x000fe20000010018 */
[----:B------:R-:W-:Y:S01]  /*7a80*/  FMUL.FTZ R13, R15, R15 ;  /* 0x0000000f0f0d7220 */ /* 0x000fe20000410000 */
[----:B------:R-:W-:-:S02]  /*7a90*/  HADD2.F32 R42, -RZ, R42.H1_H1 ;  /* 0x3000002aff2a7230 */ /* 0x000fc40000004100 */
[----:B------:R-:W-:Y:S01]  /*7aa0*/  FADD.FTZ R5, R5, R50 ;  /* 0x0000003205057221 */ /* 0x000fe20000010000 */
[----:B------:R-:W-:Y:S01]  /*7ab0*/  FADD.FTZ R11, R11, R24 ;  /* 0x000000180b0b7221 */ /* 0x000fe20000010000 */
[C---:B------:R-:W-:Y:S01]  /*7ac0*/  FFMA.FTZ R26, R58.reuse, R58, R13 ;  /* 0x0000003a3a1a7223 */ /* 0x040fe2000001000d */
[----:B------:R-:W-:Y:S01]  /*7ad0*/  FADD.FTZ R24, R58, R15 ;  /* 0x0000000f3a187221 */ /* 0x000fe20000010000 */
[----:B------:R-:W-:Y:S02]  /*7ae0*/  HADD2.F32 R13, -RZ, R43.H0_H0 ;  /* 0x2000002bff0d7230 */ /* 0x000fe40000004100 */
[----:B------:R-:W-:Y:S01]  /*7af0*/  FADD.FTZ R11, R11, R26 ;  /* 0x0000001a0b0b7221 */ /* 0x000fe20000010000 */
[----:B------:R-:W-:Y:S01]  /*7b00*/  FADD.FTZ R5, R5, R24 ;  /* 0x0000001805057221 */ /* 0x000fe20000010000 */
[----:B------:R-:W-:Y:S02]  /*7b10*/  HADD2.F32 R26, -RZ, R23.H0_H0 ;  /* 0x20000017ff1a7230 */ /* 0x000fe40000004100 */
[----:B------:R-:W-:Y:S01]  /*7b20*/  FMUL.FTZ R15, R13, R13 ;  /* 0x0000000d0d0f7220 */ /* 0x000fe20000410000 */
[----:B------:R-:W-:Y:S01]  /*7b30*/  FADD.FTZ R24, R42, R13 ;  /* 0x0000000d2a187221 */ /* 0x000fe20000010000 */
[----:B------:R-:W-:-:S02]  /*7b40*/  HADD2.F32 R43, -RZ, R43.H1_H1 ;  /* 0x3000002bff2b7230 */ /* 0x000fc40000004100 */
[----:B------:R-:W-:Y:S01]  /*7b50*/  FFMA.FTZ R42, R42, R42, R15 ;  /* 0x0000002a2a2a7223 */ /* 0x000fe2000001000f */
[----:B------:R-:W-:Y:S01]  /*7b60*/  FADD.FTZ R5, R5, R24 ;  /* 0x0000001805057221 */ /* 0x000fe20000010000 */
[----:B------:R-:W-:Y:S02]  /*7b70*/  HADD2.F32 R13, -RZ, R41.H0_H0 ;  /* 0x20000029ff0d7230 */ /* 0x000fe40000004100 */
[----:B------:R-:W-:Y:S01]  /*7b80*/  FMUL.FTZ R24, R26, R26 ;  /* 0x0000001a1a187220 */ /* 0x000fe20000410000 */
[----:B------:R0:W-:Y:S01]  /*7b90*/  STL [R1+0xb0], R18 ;  /* 0x0000b01201007387 */ /* 0x0001e20000100800 */
[----:B------:R-:W-:Y:S01]  /*7ba0*/  FADD.FTZ R26, R43, R26 ;  /* 0x0000001a2b1a7221 */ /* 0x000fe20000010000 */
[----:B------:R-:W-:Y:S01]  /*7bb0*/  FADD.FTZ R11, R11, R42 ;  /* 0x0000002a0b0b7221 */ /* 0x000fe20000010000 */
[----:B------:R-:W-:Y:S01]  /*7bc0*/  FFMA.FTZ R24, R43, R43, R24 ;  /* 0x0000002b2b187223 */ /* 0x000fe20000010018 */
[----:B------:R-:W-:Y:S01]  /*7bd0*/  FMUL.FTZ R15, R13, R13 ;  /* 0x0000000d0d0f7220 */ /* 0x000fe20000410000 */
[----:B------:R-:W-:-:S02]  /*7be0*/  HADD2.F32 R42, -RZ, R39.H0_H0 ;  /* 0x20000027ff2a7230 */ /* 0x000fc40000004100 */
[----:B------:R-:W-:Y:S01]  /*7bf0*/  FADD.FTZ R5, R5, R26 ;  /* 0x0000001a05057221 */ /* 0x000fe20000010000 */
[----:B0-----:R-:W-:Y:S02]  /*7c00*/  HADD2.F32 R18, -RZ, R23.H1_H1 ;  /* 0x30000017ff127230 */ /* 0x001fe40000004100 */
[----:B------:R-:W-:Y:S01]  /*7c10*/  FADD.FTZ R11, R11, R24 ;  /* 0x000000180b0b7221 */ /* 0x000fe20000010000 */
[----:B------:R-:W-:Y:S02]  /*7c20*/  HADD2.F32 R41, -RZ, R41.H1_H1 ;  /* 0x30000029ff297230 */ /* 0x000fe40000004100 */
[----:B------:R-:W-:Y:S01]  /*7c30*/  FMUL.FTZ R24, R42, R42 ;  /* 0x0000002a2a187220 */ /* 0x000fe20000410000 */
[C---:B------:R-:W-:Y:S01]  /*7c40*/  FADD.FTZ R26, R18.reuse, R13 ;  /* 0x0000000d121a7221 */ /* 0x040fe20000010000 */
[----:B------:R-:W-:Y:S01]  /*7c50*/  FFMA.FTZ R18, R18, R18, R15 ;  /* 0x0000001212127223 */ /* 0x000fe2000001000f */
[----:B------:R-:W-:Y:S02]  /*7c60*/  HADD2.F32 R15, -RZ, R4.H0_H0 ;  /* 0x20000004ff0f7230 */ /* 0x000fe40000004100 */
[----:B------:R-:W-:Y:S01]  /*7c70*/  FFMA.FTZ R24, R41, R41, R24 ;  /* 0x0000002929187223 */ /* 0x000fe20000010018 */
[----:B------:R-:W-:Y:S01]  /*7c80*/  FADD.FTZ R5, R5, R26 ;  /* 0x0000001a05057221 */ /* 0x000fe20000010000 */
[----:B------:R-:W-:Y:S01]  /*7c90*/  FADD.FTZ R11, R11, R18 ;  /* 0x000000120b0b7221 */ /* 0x000fe20000010000 */
[----:B------:R-:W-:-:S02]  /*7ca0*/  HADD2.F32 R26, -RZ, R39.H1_H1 ;  /* 0x30000027ff1a7230 */ /* 0x000fc40000004100 */
[----:B------:R-:W-:Y:S01]  /*7cb0*/  FMUL.FTZ R13, R15, R15 ;  /* 0x0000000f0f0d7220 */ /* 0x000fe20000410000 */
[----:B------:R-:W-:Y:S01]  /*7cc0*/  FADD.FTZ R42, R41, R42 ;  /* 0x0000002a292a7221 */ /* 0x000fe20000010000 */
[----:B------:R-:W-:Y:S01]  /*7cd0*/  FADD.FTZ R11, R11, R24 ;  /* 0x000000180b0b7221 */ /* 0x000fe20000010000 */
[----:B------:R-:W-:Y:S02]  /*7ce0*/  HADD2.F32 R4, -RZ, R4.H1_H1 ;  /* 0x30000004ff047230 */ /* 0x000fe40000004100 */
[C---:B------:R-:W-:Y:S01]  /*7cf0*/  FFMA.FTZ R24, R26.reuse, R26, R13 ;  /* 0x0000001a1a187223 */ /* 0x040fe2000001000d */
[----:B------:R-:W-:Y:S01]  /*7d00*/  FADD.FTZ R5, R5, R42 ;  /* 0x0000002a05057221 */ /* 0x000fe20000010000 */
[----:B------:R-:W-:Y:S01]  /*7d10*/  FADD.FTZ R18, R26, R15 ;  /* 0x0000000f1a127221 */ /* 0x000fe20000010000 */
[----:B------:R-:W-:Y:S02]  /*7d20*/  HADD2.F32 R13, -RZ, R37.H0_H0 ;  /* 0x20000025ff0d7230 */ /* 0x000fe40000004100 */
[----:B------:R-:W-:Y:S01]  /*7d30*/  FADD.FTZ R11, R11, R24 ;  /* 0x000000180b0b7221 */ /* 0x000fe20000010000 */
[----:B------:R-:W-:-:S02]  /*7d40*/  HADD2.F32 R24, -RZ, R48.H0_H0 ;  /* 0x20000030ff187230 */ /* 0x000fc40000004100 */
[----:B------:R-:W-:Y:S01]  /*7d50*/  FADD.FTZ R5, R5, R18 ;  /* 0x0000001205057221 */ /* 0x000fe20000010000 */
[----:B------:R-:W-:Y:S02]  /*7d60*/  HADD2.F32 R37, -RZ, R37.H1_H1 ;  /* 0x30000025ff257230 */ /* 0x000fe40000004100 */
[C---:B------:R-:W-:Y:S01]  /*7d70*/  FADD.FTZ R18, R4.reuse, R13 ;  /* 0x0000000d04127221 */ /* 0x040fe20000010000 */
[----:B------:R-:W-:Y:S01]  /*7d80*/  FMUL.FTZ R15, R13, R13 ;  /* 0x0000000d0d0f7220 */ /* 0x000fe20000410000 */
[----:B------:R-:W-:Y:S02]  /*7d90*/  HADD2.F32 R13, -RZ, R35.H0_H0 ;  /* 0x20000023ff0d7230 */ /* 0x000fe40000004100 */
[----:B------:R-:W-:Y:S01]  /*7da0*/  FADD.FTZ R5, R5, R18 ;  /* 0x0000001205057221 */ /* 0x000fe20000010000 */
[----:B------:R-:W-:Y:S01]  /*7db0*/  FFMA.FTZ R4, R4, R4, R15 ;  /* 0x0000000404047223 */ /* 0x000fe2000001000f */
[----:B------:R-:W-:Y:S01]  /*7dc0*/  FMUL.FTZ R18, R24, R24 ;  /* 0x0000001818127220 */ /* 0x000fe20000410000 */
[----:B------:R-:W-:Y:S01]  /*7dd0*/  FADD.FTZ R24, R37, R24 ;  /* 0x0000001825187221 */ /* 0x000fe20000010000 */
[----:B------:R-:W-:-:S02]  /*7de0*/  HADD2.F32 R48, -RZ, R48.H1_H1 ;  /* 0x30000030ff307230 */ /* 0x000fc40000004100 */
[----:B------:R-:W-:Y:S01]  /*7df0*/  FADD.FTZ R4, R11, R4 ;  /* 0x000000040b047221 */ /* 0x000fe20000010000 */
[----:B------:R-:W-:Y:S01]  /*7e00*/  FFMA.FTZ R37, R37, R37, R18 ;  /* 0x0000002525257223 */ /* 0x000fe20000010012 */
[----:B------:R-:W-:Y:S01]  /*7e10*/  FADD.FTZ R5, R5, R24 ;  /* 0x0000001805057221 */ /* 0x000fe20000010000 */
[----:B------:R-:W-:Y:S01]  /*7e20*/  FMUL.FTZ R11, R13, R13 ;  /* 0x0000000d0d0b7220 */ /* 0x000fe20000410000 */
[----:B------:R-:W-:Y:S02]  /*7e30*/  HADD2.F32 R24, -RZ, R77.H0_H0 ;  /* 0x2000004dff187230 */ /* 0x000fe40000004100 */
[----:B------:R-:W-:Y:S01]  /*7e40*/  FADD.FTZ R18, R48, R13 ;  /* 0x0000000d30127221 */ /* 0x000fe20000010000 */
[----:B------:R-:W-:Y:S01]  /*7e50*/  FADD.FTZ R4, R4, R37 ;  /* 0x0000002504047221 */ /* 0x000fe20000010000 */
[----:B------:R-:W-:Y:S01]  /*7e60*/  FFMA.FTZ R11, R48, R48, R11 ;  /* 0x00000030300b7223 */ /* 0x000fe2000001000b */
[----:B------:R-:W-:Y:S02]  /*7e70*/  HADD2.F32 R35, -RZ, R35.H1_H1 ;  /* 0x30000023ff237230 */ /* 0x000fe40000004100 */
[----:B------:R-:W-:Y:S01]  /*7e80*/  FADD.FTZ R5, R5, R18 ;  /* 0x0000001205057221 */ /* 0x000fe20000010000 */
[----:B------:R-:W-:Y:S01]  /*7e90*/  FMUL.FTZ R18, R24, R24 ;  /* 0x0000001818127220 */ /* 0x000fe20000410000 */
[----:B------:R-:W-:-:S02]  /*7ea0*/  HADD2.F32 R15, -RZ, R33.H0_H0 ;  /* 0x20000021ff0f7230 */ /* 0x000fc40000004100 */
[----:B------:R-:W-:Y:S01]  /*7eb0*/  FADD.FTZ R11, R4, R11 ;  /* 0x0000000b040b7221 */ /* 0x000fe20000010000 */
[C---:B------:R-:W-:Y:S01]  /*7ec0*/  FADD.FTZ R4, R35.reuse, R24 ;  /* 0x0000001823047221 */ /* 0x040fe20000010000 */
[----:B------:R-:W-:Y:S01]  /*7ed0*/  FFMA.FTZ R18, R35, R35, R18 ;  /* 0x0000002323127223 */ /* 0x000fe20000010012 */
[----:B------:R-:W-:Y:S02]  /*7ee0*/  HADD2.F32 R24, -RZ, R77.H1_H1 ;  /* 0x3000004dff187230 */ /* 0x000fe40000004100 */
[----:B------:R-:W-:Y:S01]  /*7ef0*/  FMUL.FTZ R13, R15, R15 ;  /* 0x0000000f0f0d7220 */ /* 0x000fe20000410000 */
[----:B------:R-:W-:Y:S01]  /*7f00*/  FADD.FTZ R4, R5, R4 ;  /* 0x0000000405047221 */ /* 0x000fe20000010000 */
[----:B------:R-:W-:Y:S01]  /*7f10*/  FADD.FTZ R5, R11, R18 ;  /* 0x000000120b057221 */ /* 0x000fe20000010000 */
[----:B------:R-:W-:Y:S02]  /*7f20*/  HADD2.F32 R33, -RZ, R33.H1_H1 ;  /* 0x30000021ff217230 */ /* 0x000fe40000004100 */
[C---:B------:R-:W-:Y:S01]  /*7f30*/  FADD.FTZ R11, R24.reuse, R15 ;  /* 0x0000000f180b7221 */ /* 0x040fe20000010000 */
[----:B------:R-:W-:Y:S01]  /*7f40*/  FFMA.FTZ R18, R24, R24, R13 ;  /* 0x0000001818127223 */ /* 0x000fe2000001000d */
[----:B------:R-:W-:-:S02]  /*7f50*/  HADD2.F32 R24, -RZ, R0.H0_H0 ;  /* 0x20000000ff187230 */ /* 0x000fc40000004100 */
[----:B------:R-:W-:Y:S01]  /*7f60*/  FADD.FTZ R4, R4, R11 ;  /* 0x0000000b04047221 */ /* 0x000fe20000010000 */
[----:B------:R-:W-:Y:S01]  /*7f70*/  FADD.FTZ R5, R5, R18 ;  /* 0x0000001205057221 */ /* 0x000fe20000010000 */
[----:B------:R-:W-:Y:S02]  /*7f80*/  HADD2.F32 R13, -RZ, R31.H0_H0 ;  /* 0x2000001fff0d7230 */ /* 0x000fe40000004100 */
[----:B------:R-:W-:Y:S01]  /*7f90*/  FMUL.FTZ R18, R24, R24 ;  /* 0x0000001818127220 */ /* 0x000fe20000410000 */
[C---:B------:R-:W-:Y:S01]  /*7fa0*/  FADD.FTZ R11, R33.reuse, R24 ;  /* 0x00000018210b7221 */ /* 0x040fe20000010000 */
[----:B------:R-:W-:Y:S02]  /*7fb0*/  HADD2.F32 R0, -RZ, R0.H1_H1 ;  /* 0x30000000ff007230 */ /* 0x000fe40000004100 */
[----:B------:R-:W-:Y:S01]  /*7fc0*/  FFMA.FTZ R18, R33, R33, R18 ;  /* 0x0000002121127223 */ /* 0x000fe20000010012 */
[----:B------:R-:W-:Y:S01]  /*7fd0*/  FADD.FTZ R4, R4, R11 ;  /* 0x0000000b04047221 */ /* 0x000fe20000010000 */
[----:B------:R-:W-:-:S02]  /*7fe0*/  HADD2.F32 R15, -RZ, R72.H0_H0 ;  /* 0x20000048ff0f7230 */ /* 0x000fc40000004100 */
[----:B------:R-:W-:Y:S01]  /*7ff0*/  FMUL.FTZ R11, R13, R13 ;  /* 0x0000000d0d0b7220 */ /* 0x000fe20000410000 */
[C---:B------:R-:W-:Y:S01]  /*8000*/  FADD.FTZ R13, R0.reuse, R13 ;  /* 0x0000000d000d7221 */ /* 0x040fe20000010000 */
[----:B------:R-:W-:Y:S01]  /*8010*/  FADD.FTZ R5, R5, R18 ;  /* 0x0000001205057221 */ /* 0x000fe20000010000 */
[----:B------:R-:W-:Y:S02]  /*8020*/  HADD2.F32 R18, -RZ, R31.H1_H1 ;  /* 0x3000001fff127230 */ /* 0x000fe40000004100 */
[----:B------:R-:W-:Y:S01]  /*8030*/  FFMA.FTZ R0, R0, R0, R11 ;  /* 0x0000000000007223 */ /* 0x000fe2000001000b */
[----:B------:R-:W-:Y:S01]  /*8040*/  FADD.FTZ R4, R4, R13 ;  /* 0x0000000d04047221 */ /* 0x000fe20000010000 */
[----:B------:R-:W-:Y:S01]  /*8050*/  FMUL.FTZ R11, R15, R15 ;  /* 0x0000000f0f0b7220 */ /* 0x000fe20000410000 */
[----:B------:R-:W-:Y:S02]  /*8060*/  HADD2.F32 R13, -RZ, R78.H0_H0 ;  /* 0x2000004eff0d7230 */ /* 0x000fe40000004100 */
[C---:B------:R-:W-:Y:S01]  /*8070*/  FADD.FTZ R15, R18.reuse, R15 ;  /* 0x0000000f120f7221 */ /* 0x040fe20000010000 */
[----:B------:R-:W-:Y:S01]  /*8080*/  FADD.FTZ R0, R5, R0 ;  /* 0x0000000005007221 */ /* 0x000fe20000010000 */
[----:B------:R-:W-:Y:S01]  /*8090*/  FFMA.FTZ R11, R18, R18, R11 ;  /* 0x00000012120b7223 */ /* 0x000fe2000001000b */
[----:B------:R-:W-:-:S02]  /*80a0*/  HADD2.F32 R72, -RZ, R72.H1_H1 ;  /* 0x30000048ff487230 */ /* 0x000fc40000004100 */
[----:B------:R-:W-:Y:S01]  /*80b0*/  FMUL.FTZ R5, R13, R13 ;  /* 0x0000000d0d057220 */ /* 0x000fe20000410000 */
[----:B------:R-:W-:Y:S01]  /*80c0*/  FADD.FTZ R15, R4, R15 ;  /* 0x0000000f040f7221 */ /* 0x000fe20000010000 */
[----:B------:R-:W-:Y:S01]  /*80d0*/  FADD.FTZ R11, R0, R11 ;  /* 0x0000000b000b7221 */ /* 0x000fe20000010000 */
[----:B------:R-:W-:Y:S01]  /*80e0*/  PRMT R0, RZ, 0x7610, R0 ;  /* 0x00007610ff007816 */ /* 0x000fe20000000000 */
[C---:B------:R-:W-:Y:S01]  /*80f0*/  FADD.FTZ R18, R72.reuse, R13 ;  /* 0x0000000d48127221 */ /* 0x040fe20000010000 */
[----:B------:R-:W-:Y:S01]  /*8100*/  PRMT R4, RZ, 0x7610, R4 ;  /* 0x00007610ff047816 */ /* 0x000fe20000000004 */
[----:B------:R-:W-:Y:S01]  /*8110*/  FFMA.FTZ R72, R72, R72, R5 ;  /* 0x0000004848487223 */ /* 0x000fe20000010005 */
[----:B----4-:R-:W-:Y:S01]  /*8120*/  @!P1 SHF.R.U32.HI R0, RZ, 0x10, R30 ;  /* 0x00000010ff009819 */ /* 0x010fe2000001161e */
[----:B------:R-:W-:Y:S01]  /*8130*/  HADD2.F32 R5, -RZ, R70.H0_H0 ;  /* 0x20000046ff057230 */ /* 0x000fe20000004100 */
[----:B------:R-:W-:Y:S01]  /*8140*/  @!P1 PRMT R4, R30, 0x7610, R4 ;  /* 0x000076101e049816 */ /* 0x000fe20000000004 */
[----:B------:R-:W-:-:S02]  /*8150*/  HADD2.F32 R78, -RZ, R78.H1_H1 ;  /* 0x3000004eff4e7230 */ /* 0x000fc40000004100 */
[----:B------:R-:W-:Y:S02]  /*8160*/  HADD2.F32 R17, -RZ, R0.H0_H0 ;  /* 0x20000000ff117230 */ /* 0x000fe40000004100 */
[----:B------:R-:W-:Y:S01]  /*8170*/  FMUL.FTZ R13, R5, R5 ;  /* 0x00000005050d7220 */ /* 0x000fe20000410000 */
[----:B------:R-:W-:Y:S02]  /*8180*/  HADD2.F32 R4, -RZ, R4.H0_H0 ;  /* 0x20000004ff047230 */ /* 0x000fe40000004100 */
[C---:B------:R-:W-:Y:S01]  /*8190*/  FADD.FTZ R0, R78.reuse, R5 ;  /* 0x000000054e007221 */ /* 0x040fe20000010000 */
[----:B------:R-:W-:Y:S01]  /*81a0*/  FADD.FTZ R15, R15, R18 ;  /* 0x000000120f0f7221 */ /* 0x000fe20000010000 */
[----:B------:R-:W-:Y:S01]  /*81b0*/  FADD.FTZ R11, R11, R72 ;  /* 0x000000480b0b7221 */ /* 0x000fe20000010000 */
[----:B------:R-:W-:Y:S01]  /*81c0*/  FFMA.FTZ R78, R78, R78, R13 ;  /* 0x0000004e4e4e7223 */ /* 0x000fe2000001000d */
[----:B------:R-:W-:Y:S01]  /*81d0*/  FMUL.FTZ R5, R17, R17 ;  /* 0x0000001111057220 */ /* 0x000fe20000410000 */
[C---:B------:R-:W-:Y:S01]  /*81e0*/  FADD.FTZ R24, R4.reuse, R17 ;  /* 0x0000001104187221 */ /* 0x040fe20000010000 */
[----:B------:R-:W-:Y:S01]  /*81f0*/  FADD.FTZ R15, R15, R0 ;  /* 0x000000000f0f7221 */ /* 0x000fe20000010000 */
[----:B------:R-:W-:Y:S01]  /*8200*/  FADD.FTZ R13, R11, R78 ;  /* 0x0000004e0b0d7221 */ /* 0x000fe20000010000 */
[----:B------:R-:W-:Y:S01]  /*8210*/  FFMA.FTZ R4, R4, R4, R5 ;  /* 0x0000000404047223 */ /* 0x000fe20000010005 */
[----:B------:R-:W-:-:S02]  /*8220*/  PRMT R0, RZ, 0x7610, R0 ;  /* 0x00007610ff007816 */ /* 0x000fc40000000000 */
[----:B------:R-:W-:Y:S01]  /*8230*/  PRMT R18, RZ, 0x7610, R18 ;  /* 0x00007610ff127816 */ /* 0x000fe20000000012 */
[----:B------:R-:W-:Y:S01]  /*8240*/  FADD.FTZ R13, R13, R4 ;  /* 0x000000040d0d7221 */ /* 0x000fe20000010000 */
[----:B--2---:R-:W-:Y:S02]  /*8250*/  @!P2 SHF.R.U32.HI R18, RZ, 0x10, R74 ;  /* 0x00000010ff12a819 */ /* 0x004fe4000001164a */
[----:B------:R-:W-:Y:S02]  /*8260*/  @!P2 PRMT R0, R74, 0x7610, R0 ;  /* 0x000076104a00a816 */ /* 0x000fe40000000000 */
[----:B------:R-:W-:Y:S02]  /*8270*/  PRMT R4, RZ, 0x7610, R4 ;  /* 0x00007610ff047816 */ /* 0x000fe40000000004 */
[----:B-----5:R-:W-:Y:S01]  /*8280*/  @!P3 SHF.R.U32.HI R4, RZ, 0x10, R2 ;  /* 0x00000010ff04b819 */ /* 0x020fe20000011602 */
[----:B------:R-:W-:Y:S01]  /*8290*/  FADD.FTZ R11, R15, R24 ;  /* 0x000000180f0b7221 */ /* 0x000fe20000010000 */
[----:B------:R-:W-:Y:S01]  /*82a0*/  HADD2.F32 R18, -RZ, R18.H0_H0 ;  /* 0x20000012ff127230 */ /* 0x000fe20000004100 */
[----:B------:R-:W-:Y:S01]  /*82b0*/  PRMT R5, RZ, 0x7610, R5 ;  /* 0x00007610ff057816 */ /* 0x000fe20000000005 */
[----:B------:R-:W-:Y:S01]  /*82c0*/  HADD2.F32 R15, -RZ, R0.H0_H0 ;  /* 0x20000000ff0f7230 */ /* 0x000fe20000004100 */
[----:B------:R-:W-:-:S02]  /*82d0*/  PRMT R4, R4, 0x5410, RZ ;  /* 0x0000541004047816 */ /* 0x000fc400000000ff */
[----:B------:R-:W-:Y:S01]  /*82e0*/  PRMT R0, RZ, 0x7610, R0 ;  /* 0x00007610ff007816 */ /* 0x000fe20000000000 */
[----:B------:R-:W-:Y:S01]  /*82f0*/  FMUL.FTZ R24, R18, R18 ;  /* 0x0000001212187220 */ /* 0x000fe20000410000 */
[----:B------:R-:W-:Y:S01]  /*8300*/  @!P3 PRMT R5, R2, 0x7610, R5 ;  /* 0x000076100205b816 */ /* 0x000fe20000000005 */
[C---:B------:R-:W-:Y:S01]  /*8310*/  FADD.FTZ R18, R15.reuse, R18 ;  /* 0x000000120f127221 */ /* 0x040fe20000010000 */
[----:B------:R-:W-:Y:S01]  /*8320*/  HADD2.F32 R26, -RZ, R4.H0_H0 ;  /* 0x20000004ff1a7230 */ /* 0x000fe20000004100 */
[----:B---3--:R-:W-:Y:S01]  /*8330*/  @!P4 SHF.R.U32.HI R0, RZ, 0x10, R60 ;  /* 0x00000010ff00c819 */ /* 0x008fe2000001163c */
[----:B------:R-:W-:Y:S01]  /*8340*/  FFMA.FTZ R24, R15, R15, R24 ;  /* 0x0000000f0f187223 */ /* 0x000fe20000010018 */
[----:B------:R-:W-:Y:S02]  /*8350*/  HADD2.F32 R5, -RZ, R5.H0_H0 ;  /* 0x20000005ff057230 */ /* 0x000fe40000004100 */
[----:B------:R-:W-:Y:S01]  /*8360*/  FADD.FTZ R11, R11, R18 ;  /* 0x000000120b0b7221 */ /* 0x000fe20000010000 */
[----:B------:R-:W-:Y:S01]  /*8370*/  @!P4 PRMT R4, R4, 0x5410, R60 ;  /* 0x000054100404c816 */ /* 0x000fe2000000003c */
[----:B------:R-:W-:Y:S01]  /*8380*/  FMUL.FTZ R18, R26, R26 ;  /* 0x0000001a1a127220 */ /* 0x000fe20000410000 */
[----:B------:R-:W-:-:S02]  /*8390*/  HADD2.F32 R15, -RZ, R0.H0_H0 ;  /* 0x20000000ff0f7230 */ /* 0x000fc40000004100 */
[C---:B------:R-:W-:Y:S01]  /*83a0*/  FADD.FTZ R26, R5.reuse, R26 ;  /* 0x0000001a051a7221 */ /* 0x040fe20000010000 */
[----:B------:R-:W-:Y:S01]  /*83b0*/  FFMA.FTZ R18, R5, R5, R18 ;  /* 0x0000000505127223 */ /* 0x000fe20000010012 */
[----:B------:R-:W-:Y:S02]  /*83c0*/  HADD2.F32 R0, -RZ, R4.H1_H1 ;  /* 0x30000004ff007230 */ /* 0x000fe40000004100 */
[----:B------:R-:W-:Y:S01]  /*83d0*/  FMUL.FTZ R5, R15, R15 ;  /* 0x0000000f0f057220 */ /* 0x000fe20000410000 */
[----:B------:R-:W-:Y:S01]  /*83e0*/  PRMT R4, RZ, 0x7610, R4 ;  /* 0x00007610ff047816 */ /* 0x000fe20000000004 */
[----:B------:R-:W-:Y:S01]  /*83f0*/  FADD.FTZ R13, R13, R24 ;  /* 0x000000180d0d7221 */ /* 0x000fe20000010000 */
[----:B------:R-:W-:Y:S01]  /*8400*/  @!P5 SHF.R.U32.HI R4, RZ, 0x10, R64 ;  /* 0x00000010ff04d819 */ /* 0x000fe20000011640 */
[--C-:B------:R-:W-:Y:S01]  /*8410*/  FFMA.FTZ R24, R0, R0, R5.reuse ;  /* 0x0000000000187223 */ /* 0x100fe20000010005 */
[----:B------:R-:W-:Y:S01]  /*8420*/  PRMT R5, RZ, 0x7610, R5 ;  /* 0x00007610ff057816 */ /* 0x000fe20000000005 */
[----:B------:R-:W-:Y:S01]  /*8430*/  FADD.FTZ R13, R13, R18 ;  /* 0x000000120d0d7221 */ /* 0x000fe20000010000 */
[----:B------:R-:W-:Y:S01]  /*8440*/  PRMT R4, R4, 0x5410, RZ ;  /* 0x0000541004047816 */ /* 0x000fe200000000ff */
[----:B------:R-:W-:Y:S01]  /*8450*/  FADD.FTZ R18, R0, R15 ;  /* 0x0000000f00127221 */ /* 0x000fe20000010000 */
[----:B------:R-:W-:Y:S01]  /*8460*/  PRMT R0, RZ, 0x7610, R0 ;  /* 0x00007610ff007816 */ /* 0x000fe20000000000 */
[----:B------:R-:W-:Y:S01]  /*8470*/  FADD.FTZ R11, R11, R26 ;  /* 0x0000001a0b0b7221 */ /* 0x000fe20000010000 */
[----:B------:R-:W-:Y:S01]  /*8480*/  @!P5 PRMT R5, R64, 0x7610, R5 ;  /* 0x000076104005d816 */ /* 0x000fe20000000005 */
[----:B------:R-:W-:Y:S01]  /*8490*/  HADD2.F32 R26, -RZ, R4.H0_H0 ;  /* 0x20000004ff1a7230 */ /* 0x000fe20000004100 */
[--C-:B------:R-:W-:Y:S01]  /*84a0*/  @!P6 SHF.R.U32.HI R0, RZ, 0x10, R28.reuse ;  /* 0x00000010ff00e819 */ /* 0x100fe2000001161c */
[----:B------:R-:W0:Y:S01]  /*84b0*/  S2R R17, SR_LANEID ;  /* 0x0000000000117919 */ /* 0x000e220000000000 */
[----:B------:R-:W-:Y:S01]  /*84c0*/  @!P6 PRMT R4, R4, 0x5410, R28 ;  /* 0x000054100404e816 */ /* 0x000fe2000000001c */
[----:B------:R-:W-:-:S02]  /*84d0*/  HADD2.F32 R5, -RZ, R5.H0_H0 ;  /* 0x20000005ff057230 */ /* 0x000fc40000004100 */
[----:B------:R-:W-:Y:S02]  /*84e0*/  HADD2.F32 R15, -RZ, R0.H0_H0 ;  /* 0x20000000ff0f7230 */ /* 0x000fe40000004100 */
[----:B------:R-:W-:Y:S01]  /*84f0*/  FMUL.FTZ R0, R26, R26 ;  /* 0x0000001a1a007220 */ /* 0x000fe20000410000 */
[----:B------:R-:W-:Y:S02]  /*8500*/  HADD2.F32 R4, -RZ, R4.H1_H1 ;  /* 0x30000004ff047230 */ /* 0x000fe40000004100 */
[----:B------:R-:W-:Y:S01]  /*8510*/  FADD.FTZ R26, R5, R26 ;  /* 0x0000001a051a7221 */ /* 0x000fe20000010000 */
        /* <DEDUP_REMOVED lines=23> */
[----:B------:R-:W2:-:S12]  /*8690*/  S2R R13, SR_TID.X ;  /* 0x00000000000d7919 */ /* 0x000e980000002100 */
[----:B0-----:R-:W-:Y:S01]  /*86a0*/  @!P1 FADD.FTZ R4, R4, R11 ;  /* 0x0000000b04049221 */ /* 0x001fe20000010000 */
[----:B-1----:R-:W-:-:S04]  /*86b0*/  @!P1 FADD.FTZ R5, R5, R0 ;  /* 0x0000000005059221 */ /* 0x002fc80000010000 */
[----:B------:R-:W0:Y:S04]  /*86c0*/  SHFL.DOWN PT, R11, R4, 0x8, 0x1f ;  /* 0x09001f00040b7f89 */ /* 0x000e2800000e0000 */
[----:B------:R-:W1:Y:S01]  /*86d0*/  SHFL.DOWN PT, R0, R5, 0x8, 0x1f ;  /* 0x09001f0005007f89 */ /* 0x000e6200000e0000 */
[----:B------:R-:W-:Y:S01]  /*86e0*/  ISETP.GT.AND P1, PT, R17, 0x17, PT ;  /* 0x000000171100780c */ /* 0x000fe20003f24270 */
[----:B------:R-:W3:Y:S02]  /*86f0*/  S2UR UR7, SR_CgaCtaId ;  /* 0x00000000000779c3 */ /* 0x000ee40000008800 */
[----:B------:R2:W-:Y:S10]  /*8700*/  STL [R1+0xcc], R10 ;  /* 0x0000cc0a01007387 */ /* 0x0005f40000100800 */
[----:B0-----:R-:W-:Y:S01]  /*8710*/  @!P1 FADD.FTZ R4, R4, R11 ;  /* 0x0000000b04049221 */ /* 0x001fe20000010000 */
[----:B-1----:R-:W-:-:S04]  /*8720*/  @!P1 FADD.FTZ R5, R5, R0 ;  /* 0x0000000005059221 */ /* 0x002fc80000010000 */
[----:B------:R-:W0:Y:S04]  /*8730*/  SHFL.DOWN PT, R11, R4, 0x10, 0x1f ;  /* 0x0a001f00040b7f89 */ /* 0x000e2800000e0000 */
[----:B------:R-:W1:Y:S01]  /*8740*/  SHFL.DOWN PT, R0, R5, 0x10, 0x1f ;  /* 0x0a001f0005007f89 */ /* 0x000e6200000e0000 */
[----:B------:R-:W-:Y:S02]  /*8750*/  ISETP.GT.AND P1, PT, R17, 0xf, PT ;  /* 0x0000000f1100780c */ /* 0x000fe40003f24270 */
[----:B--2---:R-:W-:Y:S01]  /*8760*/  SHF.R.S32.HI R10, RZ, 0x1f, R13 ;  /* 0x0000001fff0a7819 */ /* 0x004fe2000001140d */
[----:B------:R2:W-:Y:S01]  /*8770*/  STL [R1+0x10], R123 ;  /* 0x0000107b01007387 */ /* 0x0005e20000100800 */
[----:B------:R-:W-:-:S03]  /*8780*/  UMOV UR6, 0x400 ;  /* 0x0000040000067882 */ /* 0x000fc60000000000 */
[----:B------:R2:W-:Y:S01]  /*8790*/  STL [R1+0x14], R122 ;  /* 0x0000147a01007387 */ /* 0x0005e20000100800 */
[----:B------:R-:W-:-:S03]  /*87a0*/  LEA.HI R10, R10, R13, RZ, 0x5 ;  /* 0x0000000d0a0a7211 */ /* 0x000fc600078f28ff */
[----:B------:R2:W-:Y:S01]  /*87b0*/  STL [R1+0x18], R121 ;  /* 0x0000187901007387 */ /* 0x0005e20000100800 */
[----:B------:R-:W-:-:S03]  /*87c0*/  ISETP.NE.AND P3, PT, R17, RZ, PT ;  /* 0x000000ff1100720c */ /* 0x000fc60003f65270 */
        /* <DEDUP_REMOVED lines=37> */
[----:B------:R2:W-:Y:S01]  /*8a20*/  STL [R1+0x10c], R28 ;  /* 0x00010c1c01007387 */ /* 0x0005e20000100800 */
[----:B---3--:R-:W-:Y:S01]  /*8a30*/  ULEA UR6, UR7, UR6, 0x18 ;  /* 0x0000000607067291 */ /* 0x008fe2000f8ec03f */
[----:B------:R-:W-:-:S02]  /*8a40*/  ISETP.NE.AND P2, PT, R13, RZ, PT ;  /* 0x000000ff0d00720c */ /* 0x000fc40003f45270 */
[----:B------:R-:W-:Y:S01]  /*8a50*/  SHF.R.S32.HI R10, RZ, 0x5, R10 ;  /* 0x00000005ff0a7819 */ /* 0x000fe2000001140a */
[----:B0-----:R-:W-:Y:S01]  /*8a60*/  @!P1 FADD.FTZ R4, R4, R11 ;  /* 0x0000000b04049221 */ /* 0x001fe20000010000 */
[----:B-1----:R-:W-:Y:S02]  /*8a70*/  @!P1 FADD.FTZ R5, R5, R0 ;  /* 0x0000000005059221 */ /* 0x002fe40000010000 */
[----:B------:R-:W-:Y:S01]  /*8a80*/  LEA R10, R10, UR6, 0x3 ;  /* 0x000000060a0a7c11 */ /* 0x000fe2000f8e18ff */
[----:B------:R-:W-:Y:S01]  /*8a90*/  ULDC UR7, c[0x0][0xc] ;  /* 0x0000030000077ab9 */ /* 0x000fe20000000800 */
[----:B------:R-:W-:Y:S03]  /*8aa0*/  BSSY B0, `(.L_x_4444) ;  /* 0x000002b000007945 */ /* 0x000fe60003800000 */
[----:B------:R2:W-:Y:S01]  /*8ab0*/  @!P3 STS.64 [R10+0x10], R4 ;  /* 0x000010040a00b388 */ /* 0x0005e20000000a00 */
[----:B------:R-:W-:Y:S06]  /*8ac0*/  BAR.SYNC.DEFER_BLOCKING 0x0 ;  /* 0x0000000000007b1d */ /* 0x000fec0000010000 */
[----:B------:R-:W-:Y:S05]  /*8ad0*/  @P2 BRA `(.L_x_4445) ;  /* 0x00000000009c2947 */ /* 0x000fea0003800000 */
[----:B------:R-:W0:Y:S01]  /*8ae0*/  S2UR UR10, SR_CgaCtaId ;  /* 0x00000000000a79c3 */ /* 0x000e220000008800 */
[----:B------:R-:W-:Y:S02]  /*8af0*/  UMOV UR6, 0x400 ;  /* 0x0000040000067882 */ /* 0x000fe40000000000 */
[----:B0-----:R-:W-:-:S09]  /*8b00*/  ULEA UR6, UR10, UR6, 0x18 ;  /* 0x000000060a067291 */ /* 0x001fd2000f8ec03f */
[----:B--2---:R-:W0:Y:S04]  /*8b10*/  LDS.64 R10, [UR6+0x18] ;  /* 0x00001806ff0a7984 */ /* 0x004e280008000a00 */
[----:B------:R-:W1:Y:S04]  /*8b20*/  LDS.128 R24, [UR6+0x20] ;  /* 0x00002006ff187984 */ /* 0x000e680008000c00 */
[----:B------:R-:W2:Y:S04]  /*8b30*/  LDS.128 R28, [UR6+0x30] ;  /* 0x00003006ff1c7984 */ /* 0x000ea80008000c00 */
[----:B------:R-:W3:Y:S04]  /*8b40*/  LDS.128 R32, [UR6+0x40] ;  /* 0x00004006ff207984 */ /* 0x000ee80008000c00 */
[----:B------:R-:W4:Y:S04]  /*8b50*/  LDS.128 R36, [UR6+0x50] ;  /* 0x00005006ff247984 */ /* 0x000f280008000c00 */
[----:B------:R-:W5:Y:S04]  /*8b60*/  LDS.128 R16, [UR6+0x60] ;  /* 0x00006006ff107984 */ /* 0x000f680008000c00 */
[----:B------:R-:W5:Y:S01]  /*8b70*/  LDS.128 R20, [UR6+0x70] ;  /* 0x00007006ff147984 */ /* 0x000f620008000c00 */
[----:B0-----:R-:W-:Y:S01]  /*8b80*/  FADD.FTZ R15, R4, R10 ;  /* 0x0000000a040f7221 */ /* 0x001fe20000010000 */
[----:B------:R-:W-:-:S02]  /*8b90*/  FADD.FTZ R0, R5, R11 ;  /* 0x0000000b05007221 */ /* 0x000fc40000010000 */
[----:B------:R-:W0:Y:S01]  /*8ba0*/  LDS.64 R4, [UR6+0x80] ;  /* 0x00008006ff047984 */ /* 0x000e220008000a00 */
        /* <DEDUP_REMOVED lines=26> */
.L_x_4445:
[----:B------:R-:W-:Y:S05]  /*8d50*/  BSYNC B0 ;  /* 0x0000000000007941 */ /* 0x000fea0003800000 */
.L_x_4444:
[----:B------:R-:W-:-:S06]  /*8d60*/  UISETP.GE.U32.AND UP0, UPT, UR7, 0x2, UPT ;  /* 0x000000020700788c */ /* 0x000fcc000bf06070 */
[----:B------:R-:W-:-:S13]  /*8d70*/  PLOP3.LUT P1, PT, PT, PT, UP0, 0x80, 0x0 ;  /* 0x000000000000781c */ /* 0x000fda0003f2f008 */
[----:B------:R-:W-:Y:S05]  /*8d80*/  @!P1 BRA `(.L_x_4446) ;  /* 0x00000010009c9947 */ /* 0x000fea0003800000 */
[----:B--2---:R-:W0:Y:S01]  /*8d90*/  LDC R2, c[0x0][0x10] ;  /* 0x00000400ff027b82 */ /* 0x004e220000000800 */
[----:B------:R-:W1:Y:S01]  /*8da0*/  S2R R15, SR_CTAID.Y ;  /* 0x00000000000f7919 */ /* 0x000e620000002600 */
        /* <DEDUP_REMOVED lines=29> */
.L_x_4449:
[----:B------:R-:W2:Y:S04]  /*8f80*/  LDG.E.STRONG.GPU R0, desc[UR12][R18.64] ;  /* 0x0000000c12007981 */ /* 0x000ea8000c1ef900 */
[----:B--2---:R-:W-:Y:S04]  /*8f90*/  CCTL.IVALL ;  /* 0x00000000ff00798f */ /* 0x004fe80002000000 */
[----:B------:R0:W-:Y:S01]  /*8fa0*/  STL [R1], R0 ;  /* 0x0000000001007387 */ /* 0x0001e20000100800 */
[----:B------:R-:W-:-:S13]  /*8fb0*/  ISETP.NE.AND P1, PT, R0, UR6, PT ;  /* 0x0000000600007c0c */ /* 0x000fda000bf25270 */
[----:B0-----:R-:W-:Y:S05]  /*8fc0*/  @P1 BRA `(.L_x_4449) ;  /* 0xfffffffc00ec1947 */ /* 0x001fea000383ffff */
.L_x_4448:
[----:B------:R-:W-:Y:S05]  /*8fd0*/  BSYNC B0 ;  /* 0x0000000000007941 */ /* 0x000fea0003800000 */
.L_x_4447:
        /* <DEDUP_REMOVED lines=18> */
.L_x_4453:
        /* <DEDUP_REMOVED lines=46> */
[----:B------:R-:W5:Y:S01]  /*93e0*/  @!P5 LDG.E.64 R22, desc[UR12][R22.64] ;  /* 0x0000000c1616d981 */ /* 0x000f62000c1e1b00 */
        /* <DEDUP_REMOVED lines=14> */
[----:B-----5:R-:W-:Y:S01]  /*94d0*/  @!P5 FADD.FTZ R4, R4, R22 ;  /* 0x000000160404d221 */ /* 0x020fe20000010000 */
        /* <DEDUP_REMOVED lines=27> */
[----:B-----5:R-:W-:Y:S01]  /*9690*/  @!P5 FADD.FTZ R4, R4, R22 ;  /* 0x000000160404d221 */ /* 0x020fe20000010000 */
        /* <DEDUP_REMOVED lines=22> */
[----:B-----5:R-:W-:Y:S01]  /*9800*/  @!P5 FADD.FTZ R4, R4, R22 ;  /* 0x000000160404d221 */ /* 0x020fe20000010000 */
[----:B------:R-:W-:-:S03]  /*9810*/  @!P5 FADD.FTZ R5, R5, R23 ;  /* 0x000000170505d221 */ /* 0x000fc60000010000 */
[----:B------:R-:W-:Y:S05]  /*9820*/  @P3 BRA `(.L_x_4453) ;  /* 0xfffffff800343947 */ /* 0x000fea000383ffff */
.L_x_4452:
        /* <DEDUP_REMOVED lines=45> */
[----:B------:R-:W5:Y:S04]  /*9b00*/  @!P6 LDG.E.64 R22, desc[UR12][R22.64] ;  /* 0x0000000c1616e981 */ /* 0x000f68000c1e1b00 */
[----:B------:R-:W5:Y:S01]  /*9b10*/  @!P3 LDG.E.64 R24, desc[UR12][R24.64] ;  /* 0x0000000c1818b981 */ /* 0x000f62000c1e1b00 */
        /* <DEDUP_REMOVED lines=10> */
[----:B-----5:R-:W-:Y:S01]  /*9bc0*/  @!P6 FADD.FTZ R4, R4, R22 ;  /* 0x000000160404e221 */ /* 0x020fe20000010000 */
[----:B------:R-:W-:-:S03]  /*9bd0*/  @!P6 FADD.FTZ R5, R5, R23 ;  /* 0x000000170505e221 */ /* 0x000fc60000010000 */
[----:B------:R-:W-:Y:S01]  /*9be0*/  @!P3 FADD.FTZ R4, R4, R24 ;  /* 0x000000180404b221 */ /* 0x000fe20000010000 */
[----:B------:R-:W-:-:S07]  /*9bf0*/  @!P3 FADD.FTZ R5, R5, R25 ;  /* 0x000000190505b221 */ /* 0x000fce0000010000 */
.L_x_4454:
[----:B------:R-:W-:-:S13]  /*9c00*/  ISETP.NE.OR P1, PT, R0, RZ, P1 ;  /* 0x000000ff0000720c */ /* 0x000fda0000f25670 */
[----:B------:R-:W-:Y:S05]  /*9c10*/  @!P1 BRA `(.L_x_4450) ;  /* 0x00000000007c9947 */ /* 0x000fea0003800000 */
.L_x_4451:
        /* <DEDUP_REMOVED lines=31> */
.L_x_4450:
        /* <DEDUP_REMOVED lines=11> */
.L_x_4456:
[----:B------:R-:W-:Y:S05]  /*9ec0*/  BSYNC B0 ;  /* 0x0000000000007941 */ /* 0x000fea0003800000 */
.L_x_4455:
        /* <DEDUP_REMOVED lines=19> */
.L_x_4446:
[----:B------:R-:W-:Y:S01]  /*a000*/  ULDC.64 UR6, c[0x0][0x218] ;  /* 0x0000860000067ab9 */ /* 0x000fe20000000a00 */
[C---:B------:R-:W-:Y:S01]  /*a010*/  LOP3.LUT P1, RZ, R13.reuse, UR14, RZ, 0xfc, !PT ;  /* 0x0000000e0dff7c12 */ /* 0x040fe2000f82fcff */
[----:B------:R-:W-:Y:S01]  /*a020*/  UIADD3 UR9, -UR9, URZ, URZ ;  /* 0x0000003f09097290 */ /* 0x000fe2000fffe13f */
[----:B------:R-:W-:Y:S01]  /*a030*/  ISETP.EQ.U32.AND P3, PT, RZ, UR6, PT ;  /* 0x00000006ff007c0c */ /* 0x000fe2000bf62070 */
[----:B------:R-:W-:Y:S01]  /*a040*/  IMAD.WIDE.U32 R18, R13, -0x77777777, RZ ;  /* 0x888888890d127825 */ /* 0x000fe200078e00ff */
[----:B------:R-:W-:Y:S01]  /*a050*/  ULDC UR6, c[0x0][0x288] ;  /* 0x0000a20000067ab9 */ /* 0x000fe20000000800 */
[----:B--2---:R-:W0:Y:S01]  /*a060*/  LDC.64 R10, c[0x0][0x228] ;  /* 0x00008a00ff0a7b82 */ /* 0x004e220000000a00 */
[----:B------:R-:W-:Y:S01]  /*a070*/  ISETP.EQ.OR.EX P1, PT, RZ, UR7, P1, P3 ;  /* 0x00000007ff007c0c */ /* 0x000fe20008f22730 */
[----:B------:R-:W-:Y:S01]  /*a080*/  UIMAD UR6, UR6, UR9, UR8 ;  /* 0x00000009060672a4 */ /* 0x000fe2000f8e0208 */
[----:B------:R-:W-:Y:S01]  /*a090*/  SHF.R.U32.HI R18, RZ, 0x5, R19 ;  /* 0x00000005ff127819 */ /* 0x000fe20000011613 */
[----:B------:R-:W-:Y:S01]  /*a0a0*/  IMAD.U32 R19, RZ, RZ, UR8 ;  /* 0x00000008ff137e24 */ /* 0x000fe2000f8e00ff */
[----:B------:R-:W-:Y:S01]  /*a0b0*/  ULDC.64 UR10, c[0x0][0x278] ;  /* 0x00009e00000a7ab9 */ /* 0x000fe20000000a00 */
[----:B------:R-:W-:Y:S01]  /*a0c0*/  ULDC.64 UR16, c[0x0][0x270] ;  /* 0x00009c0000107ab9 */ /* 0x000fe20000000a00 */
[----:B------:R-:W-:Y:S01]  /*a0d0*/  ULDC.64 UR18, c[0x0][0x210] ;  /* 0x0000840000127ab9 */ /* 0x000fe20000000a00 */
[----:B------:R-:W1:Y:S01]  /*a0e0*/  S2UR UR7, SR_CgaCtaId ;  /* 0x00000000000779c3 */ /* 0x000e620000008800 */
[----:B------:R-:W-:Y:S01]  /*a0f0*/  IMAD.U32 R0, RZ, RZ, UR6 ;  /* 0x00000006ff007e24 */ /* 0x000fe2000f8e00ff */
[----:B------:R-:W-:Y:S01]  /*a100*/  UMOV UR6, 0x400 ;  /* 0x0000040000067882 */ /* 0x000fe20000000000 */
[----:B------:R-:W-:-:S05]  /*a110*/  IMAD R18, R18, -0x3c, R13 ;  /* 0xffffffc412127824 */ /* 0x000fca00078e020d */
[----:B------:R-:W2:Y:S01]  /*a120*/  @!P1 LDC.64 R14, c[0x0][0x218] ;  /* 0x00008600ff0e9b82 */ /* 0x000ea20000000a00 */
[----:B------:R-:W-:-:S05]  /*a130*/  SHF.L.U32 R13, R18, 0x1, RZ ;  /* 0x00000001120d7819 */ /* 0x000fca00000006ff */
[----:B------:R-:W-:Y:S02]  /*a140*/  IMAD R13, R0, 0x78, R13 ;  /* 0x00000078000d7824 */ /* 0x000fe400078e020d */
[----:B------:R-:W3:Y:S02]  /*a150*/  LDC.64 R16, c[0x0][0x230] ;  /* 0x00008c00ff107b82 */ /* 0x000ee40000000a00 */
[----:B0-----:R-:W-:Y:S01]  /*a160*/  IMAD.WIDE R10, R13, 0x4, R10 ;  /* 0x000000040d0a7825 */ /* 0x001fe200078e020a */
[----:B-1----:R-:W-:-:S03]  /*a170*/  ULEA UR6, UR7, UR6, 0x18 ;  /* 0x0000000607067291 */ /* 0x002fc6000f8ec03f */
[----:B------:R-:W-:Y:S02]  /*a180*/  ULDC UR7, c[0x0][0x2a4] ;  /* 0x0000a90000077ab9 */ /* 0x000fe40000000800 */
[----:B------:R-:W-:Y:S01]  /*a190*/  @!P1 FMUL.FTZ R18, R4, UR7 ;  /* 0x0000000704129c20 */ /* 0x000fe20008410000 */
[----:B--2---:R-:W-:-:S04]  /*a1a0*/  @!P1 IMAD.WIDE R14, R19, 0x8, R14 ;  /* 0x00000008130e9825 */ /* 0x004fc800078e020e */
[----:B------:R-:W-:Y:S01]  /*a1b0*/  @!P1 FMUL.FTZ R19, R5, UR7 ;  /* 0x0000000705139c20 */ /* 0x000fe20008410000 */
[----:B------:R0:W-:Y:S04]  /*a1c0*/  @!P2 STS.64 [UR6+0x90], R4 ;  /* 0x00009004ff00a988 */ /* 0x0001e80008000a06 */
[----:B------:R-:W-:Y:S01]  /*a1d0*/  @!P1 STG.E.64 desc[UR12][R14.64], R18 ;  /* 0x000000120e009986 */ /* 0x000fe2000c101b0c */
[----:B---3--:R-:W-:Y:S01]  /*a1e0*/  IMAD.WIDE R12, R13, 0x4, R16 ;  /* 0x000000040d0c7825 */ /* 0x008fe200078e0210 */
[----:B------:R-:W-:Y:S06]  /*a1f0*/  BAR.SYNC.DEFER_BLOCKING 0x0 ;  /* 0x0000000000007b1d */ /* 0x000fec0000010000 */
[----:B------:R-:W5:Y:S04]  /*a200*/  LDG.E.64 R10, desc[UR12][R10.64] ;  /* 0x0000000c0a0a7981 */ /* 0x000f68000c1e1b00 */
[----:B------:R-:W5:Y:S01]  /*a210*/  LDG.E.64 R12, desc[UR12][R12.64] ;  /* 0x0000000c0c0c7981 */ /* 0x000f62000c1e1b00 */
[----:B0-----:R-:W-:-:S03]  /*a220*/  IMAD.MOV.U32 R4, RZ, RZ, RZ ;  /* 0x000000ffff047224 */ /* 0x001fc600078e00ff */
[----:B------:R-:W0:Y:S01]  /*a230*/  LDS.64 R16, [UR6+0x90] ;  /* 0x00009006ff107984 */ /* 0x000e220008000a00 */
[----:B------:R-:W-:Y:S02]  /*a240*/  ULDC.U8 UR6, c[0x0][0x28c] ;  /* 0x0000a30000067ab9 */ /* 0x000fe40000000000 */
[----:B------:R-:W-:Y:S01]  /*a250*/  ISETP.NE.AND P4, PT, RZ, UR6, PT ;  /* 0x00000006ff007c0c */ /* 0x000fe2000bf85270 */
[----:B------:R-:W-:Y:S01]  /*a260*/  UMOV UR6, UR5 ;  /* 0x0000000500067c82 */ /* 0x000fe20008000000 */
[----:B0-----:R-:W-:-:S04]  /*a270*/  FMUL.FTZ R0, R16, UR7 ;  /* 0x0000000710007c20 */ /* 0x001fc80008410000 */
[----:B------:R-:W-:-:S04]  /*a280*/  FMUL.FTZ R2, R0, R0 ;  /* 0x0000000000027220 */ /* 0x000fc80000410000 */
[----:B------:R-:W-:-:S05]  /*a290*/  FFMA.FTZ R2, R17, UR7, -R2 ;  /* 0x0000000711027c23 */ /* 0x000fca0008010802 */
[----:B------:R-:W-:-:S13]  /*a2a0*/  FSETP.GTU.FTZ.AND P1, PT, R2, RZ, PT ;  /* 0x000000ff0200720b */ /* 0x000fda0003f3c000 */
[----:B------:R-:W0:Y:S02]  /*a2b0*/  @P1 LDC R17, c[0x0][0x238] ;  /* 0x00008e00ff111b82 */ /* 0x000e240000000800 */
[----:B0-----:R-:W-:Y:S01]  /*a2c0*/  @P1 FADD.FTZ R5, R2, R17 ;  /* 0x0000001102051221 */ /* 0x001fe20000010000 */
[----:B------:R-:W-:-:S10]  /*a2d0*/  HFMA2.MMA R2, -RZ, RZ, 1.875, 0 ;  /* 0x3f800000ff027435 */ /* 0x000fd400000001ff */
[----:B------:R0:W1:Y:S02]  /*a2e0*/  @P1 MUFU.RSQ R2, R5 ;  /* 0x0000000500021308 */ /* 0x0000640000001400 */
.L_x_4459:
[----:B0-----:R-:W2:Y:S04]  /*a2f0*/  LDL R5, [UR6] ;  /* 0x00000006ff057983 */ /* 0x001ea80008100800 */
[----:B---3--:R-:W3:Y:S04]  /*a300*/  LDL R16, [UR6+0x4] ;  /* 0x00000406ff107983 */ /* 0x008ee80008100800 */
[----:B------:R-:W4:Y:S04]  /*a310*/  LDL R22, [UR6+0x8] ;  /* 0x00000806ff167983 */ /* 0x000f280008100800 */
[----:B------:R-:W4:Y:S01]  /*a320*/  LDL R28, [UR6+0xc] ;  /* 0x00000c06ff1c7983 */ /* 0x000f220008100800 */
[C---:B------:R-:W-:Y:S01]  /*a330*/  LEA R37, R4.reuse, R3, 0x3 ;  /* 0x0000000304257211 */ /* 0x040fe200078e18ff */
[----:B------:R-:W-:Y:S01]  /*a340*/  VIADD R4, R4, 0x4 ;  /* 0x0000000404047836 */ /* 0x000fe20000000000 */
[----:B------:R-:W-:Y:S01]  /*a350*/  UIADD3 UR6, UR6, 0x10, URZ ;  /* 0x0000001006067890 */ /* 0x000fe2000fffe03f */
[----:B------:R-:W-:Y:S01]  /*a360*/  BSSY B0, `(.L_x_4457) ;  /* 0x0000088000007945 */ /* 0x000fe20003800000 */
[C---:B------:R-:W-:Y:S01]  /*a370*/  ISETP.GE.U32.AND P1, PT, R37.reuse, UR10, PT ;  /* 0x0000000a25007c0c */ /* 0x040fe2000bf26070 */
[----:B------:R-:W-:Y:S01]  /*a380*/  VIADD R39, R37, 0x8 ;  /* 0x0000000825277836 */ /* 0x000fe20000000000 */
[----:B------:R-:W-:-:S02]  /*a390*/  SHF.R.S32.HI R33, RZ, 0x1f, R37 ;  /* 0x0000001fff217819 */ /* 0x000fc40000011425 */
[----:B------:R-:W-:Y:S02]  /*a3a0*/  IADD3 R43, R37, 0x10, RZ ;  /* 0x00000010252b7810 */ /* 0x000fe40007ffe0ff */
[----:B------:R-:W-:Y:S02]  /*a3b0*/  ISETP.GE.OR.EX P1, PT, R33, UR11, P0, P1 ;  /* 0x0000000b21007c0c */ /* 0x000fe40008726710 */
[----:B------:R-:W-:Y:S02]  /*a3c0*/  ISETP.GE.U32.AND P3, PT, R39, UR10, PT ;  /* 0x0000000a27007c0c */ /* 0x000fe4000bf66070 */
[----:B------:R-:W-:Y:S02]  /*a3d0*/  SHF.R.S32.HI R41, RZ, 0x1f, R39 ;  /* 0x0000001fff297819 */ /* 0x000fe40000011427 */
[----:B------:R-:W-:Y:S02]  /*a3e0*/  ISETP.GE.U32.AND P2, PT, R43, UR10, PT ;  /* 0x0000000a2b007c0c */ /* 0x000fe4000bf46070 */
[----:B------:R-:W-:-:S02]  /*a3f0*/  ISETP.GE.OR.EX P3, PT, R41, UR11, P0, P3 ;  /* 0x0000000b29007c0c */ /* 0x000fc40008766730 */
[----:B------:R-:W-:-:S03]  /*a400*/  SHF.R.S32.HI R45, RZ, 0x1f, R43 ;  /* 0x0000001fff2d7819 */ /* 0x000fc6000001142b */
[----:B------:R-:W0:Y:S01]  /*a410*/  @!P1 LDC.64 R46, c[0x0][0x270] ;  /* 0x00009c00ff2e9b82 */ /* 0x000e220000000a00 */
[----:B------:R-:W-:-:S07]  /*a420*/  ISETP.GE.OR.EX P2, PT, R45, UR11, P0, P2 ;  /* 0x0000000b2d007c0c */ /* 0x000fce0008746720 */
[----:B------:R-:W1:Y:S08]  /*a430*/  @!P1 LDC.64 R34, c[0x0][0x210] ;  /* 0x00008400ff229b82 */ /* 0x000e700000000a00 */
[----:B------:R-:W1:Y:S01]  /*a440*/  @!P3 LDC.64 R48, c[0x0][0x270] ;  /* 0x00009c00ff30bb82 */ /* 0x000e620000000a00 */
[----:B0-----:R-:W-:-:S07]  /*a450*/  @!P1 IMAD R32, R33, R46, RZ ;  /* 0x0000002e21209224 */ /* 0x001fce00078e02ff */
[----:B------:R-:W0:Y:S01]  /*a460*/  @!P2 LDC.64 R50, c[0x0][0x270] ;  /* 0x00009c00ff32ab82 */ /* 0x000e220000000a00 */
[----:B------:R-:W-:Y:S02]  /*a470*/  @!P1 IMAD R33, R37, R47, R32 ;  /* 0x0000002f25219224 */ /* 0x000fe400078e0220 */
[--C-:B--2---:R-:W-:Y:S02]  /*a480*/  HADD2.F32 R15, -RZ, R5.reuse.H0_H0 ;  /* 0x20000005ff0f7230 */ /* 0x104fe40000004100 */
[----:B------:R-:W-:Y:S02]  /*a490*/  HADD2.F32 R5, -RZ, R5.H1_H1 ;  /* 0x30000005ff057230 */ /* 0x000fe40000004100 */
[----:B---3--:R-:W-:Y:S02]  /*a4a0*/  HADD2.F32 R17, -RZ, R16.H0_H0 ;  /* 0x20000010ff117230 */ /* 0x008fe40000004100 */
[C---:B------:R-:W-:Y:S01]  /*a4b0*/  FADD.FTZ R15, -R0.reuse, R15 ;  /* 0x0000000f000f7221 */ /* 0x040fe20000010100 */
[----:B------:R-:W-:Y:S01]  /*a4c0*/  FADD.FTZ R5, -R0, R5 ;  /* 0x0000000500057221 */ /* 0x000fe20000010100 */
[----:B----4-:R-:W-:-:S02]  /*a4d0*/  HADD2.F32 R23, -RZ, R22.H1_H1 ;  /* 0x30000016ff177230 */ /* 0x010fc40000004100 */
[-C--:B-1----:R-:W-:Y:S01]  /*a4e0*/  FMUL.FTZ R15, R15, R2.reuse ;  /* 0x000000020f0f7220 */ /* 0x082fe20000410000 */
[----:B------:R-:W-:Y:S01]  /*a4f0*/  FADD.FTZ R19, -R0, R17 ;  /* 0x0000001100137221 */ /* 0x000fe20000010100 */
[-C--:B------:R-:W-:Y:S01]  /*a500*/  FMUL.FTZ R14, R5, R2.reuse ;  /* 0x00000002050e7220 */ /* 0x080fe20000410000 */
[----:B------:R-:W-:Y:S02]  /*a510*/  HADD2.F32 R17, -RZ, R16.H1_H1 ;  /* 0x30000010ff117230 */ /* 0x000fe40000004100 */
[--C-:B-----5:R-:W-:Y:S01]  /*a520*/  FFMA.FTZ R18, R10, R15, R12.reuse ;  /* 0x0000000f0a127223 */ /* 0x120fe2000001000c */
[----:B------:R-:W-:Y:S01]  /*a530*/  FMUL.FTZ R19, R19, R2 ;  /* 0x0000000213137220 */ /* 0x000fe20000410000 */
[----:B------:R-:W-:Y:S01]  /*a540*/  FFMA.FTZ R5, R11, R14, R13 ;  /* 0x0000000e0b057223 */ /* 0x000fe2000001000d */
[----:B------:R-:W-:Y:S02]  /*a550*/  HADD2.F32 R21, -RZ, R22.H0_H0 ;  /* 0x20000016ff157230 */ /* 0x000fe40000004100 */
[----:B------:R-:W-:Y:S01]  /*a560*/  @P4 FMUL.FTZ R15, R18, -1.4426950216293334961 ;  /* 0xbfb8aa3b120f4820 */ /* 0x000fe20000410000 */
[----:B------:R-:W-:Y:S01]  /*a570*/  FADD.FTZ R17, -R0, R17 ;  /* 0x0000001100117221 */ /* 0x000fe20000010100 */
[----:B------:R-:W-:Y:S01]  /*a580*/  @P4 FMUL.FTZ R14, R5, -1.4426950216293334961 ;  /* 0xbfb8aa3b050e4820 */ /* 0x000fe20000410000 */
[----:B------:R-:W-:Y:S01]  /*a590*/  FFMA.FTZ R19, R10, R19, R12 ;  /* 0x000000130a137223 */ /* 0x000fe2000001000c */
[----:B------:R-:W-:-:S02]  /*a5a0*/  HADD2.F32 R29, -RZ, R28.H0_H0 ;  /* 0x2000001cff1d7230 */ /* 0x000fc40000004100 */
[----:B------:R-:W-:Y:S01]  /*a5b0*/  FMUL.FTZ R16, R17, R2 ;  /* 0x0000000211107220 */ /* 0x000fe20000410000 */
[----:B------:R-:W1:Y:S01]  /*a5c0*/  @P4 MUFU.EX2 R15, R15 ;  /* 0x0000000f000f4308 */ /* 0x000e620000000800 */
[----:B------:R-:W-:Y:S01]  /*a5d0*/  @P4 FMUL.FTZ R17, R19, -1.4426950216293334961 ;  /* 0xbfb8aa3b13114820 */ /* 0x000fe20000410000 */
[C---:B------:R-:W-:Y:S01]  /*a5e0*/  FADD.FTZ R27, -R0.reuse, R23 ;  /* 0x00000017001b7221 */ /* 0x040fe20000010100 */
[----:B------:R-:W-:Y:S01]  /*a5f0*/  FFMA.FTZ R20, R11, R16, R13 ;  /* 0x000000100b147223 */ /* 0x000fe2000001000d */
[C---:B------:R-:W-:Y:S01]  /*a600*/  FADD.FTZ R25, -R0.reuse, R21 ;  /* 0x0000001500197221 */ /* 0x040fe20000010100 */
[----:B------:R-:W-:Y:S01]  /*a610*/  FADD.FTZ R29, -R0, R29 ;  /* 0x0000001d001d7221 */ /* 0x000fe20000010100 */
[-C--:B------:R-:W-:Y:S01]  /*a620*/  FMUL.FTZ R22, R27, R2.reuse ;  /* 0x000000021b167220 */ /* 0x080fe20000410000 */
[----:B------:R-:W-:Y:S01]  /*a630*/  @P4 FMUL.FTZ R16, R20, -1.4426950216293334961 ;  /* 0xbfb8aa3b14104820 */ /* 0x000fe20000410000 */
[----:B------:R-:W2:Y:S01]  /*a640*/  @P4 MUFU.EX2 R14, R14 ;  /* 0x0000000e000e4308 */ /* 0x000ea20000000800 */
[----:B------:R-:W-:Y:S01]  /*a650*/  FMUL.FTZ R29, R29, R2 ;  /* 0x000000021d1d7220 */ /* 0x000fe20000410000 */
[----:B------:R-:W-:Y:S01]  /*a660*/  FFMA.FTZ R24, R11, R22, R13 ;  /* 0x000000160b187223 */ /* 0x000fe2000001000d */
[----:B------:R-:W-:-:S02]  /*a670*/  FMUL.FTZ R25, R25, R2 ;  /* 0x0000000219197220 */ /* 0x000fc40000410000 */
[--C-:B------:R-:W-:Y:S01]  /*a680*/  FFMA.FTZ R30, R10, R29, R12.reuse ;  /* 0x0000001d0a1e7223 */ /* 0x100fe2000001000c */
[----:B------:R-:W-:Y:S01]  /*a690*/  @P4 FMUL.FTZ R22, R24, -1.4426950216293334961 ;  /* 0xbfb8aa3b18164820 */ /* 0x000fe20000410000 */
[----:B------:R-:W-:Y:S01]  /*a6a0*/  FFMA.FTZ R25, R10, R25, R12 ;  /* 0x000000190a197223 */ /* 0x000fe2000001000c */
[----:B------:R-:W3:Y:S01]  /*a6b0*/  @P4 MUFU.EX2 R23, R16 ;  /* 0x0000001000174308 */ /* 0x000ee20000000800 */
[----:B-1----:R-:W-:Y:S01]  /*a6c0*/  @P4 FADD.FTZ R15, R15, 1 ;  /* 0x3f8000000f0f4421 */ /* 0x002fe20000010000 */
[----:B------:R-:W-:Y:S01]  /*a6d0*/  @P4 FMUL.FTZ R29, R30, -1.4426950216293334961 ;  /* 0xbfb8aa3b1e1d4820 */ /* 0x000fe20000410000 */
[----:B------:R-:W-:-:S05]  /*a6e0*/  @P4 FMUL.FTZ R26, R25, -1.4426950216293334961 ;  /* 0xbfb8aa3b191a4820 */ /* 0x000fca0000410000 */
[----:B------:R-:W1:Y:S01]  /*a6f0*/  @P4 MUFU.EX2 R21, R17 ;  /* 0x0000001100154308 */ /* 0x000e620000000800 */
[----:B--2---:R-:W-:-:S07]  /*a700*/  @P4 FADD.FTZ R14, R14, 1 ;  /* 0x3f8000000e0e4421 */ /* 0x004fce0000010000 */
[----:B------:R2:W4:Y:S01]  /*a710*/  @P4 MUFU.RCP R16, R14 ;  /* 0x0000000e00104308 */ /* 0x0005220000001000 */
[----:B---3--:R-:W-:-:S07]  /*a720*/  @P4 FADD.FTZ R23, R23, 1 ;  /* 0x3f80000017174421 */ /* 0x008fce0000010000 */
[----:B------:R3:W0:Y:S01]  /*a730*/  @P4 MUFU.RCP R17, R15 ;  /* 0x0000000f00114308 */ /* 0x0006220000001000 */
[----:B--2---:R-:W-:Y:S02]  /*a740*/  @!P1 IMAD.MOV.U32 R14, RZ, RZ, R6 ;  /* 0x000000ffff0e9224 */ /* 0x004fe400078e0006 */
[----:B-1----:R-:W-:-:S05]  /*a750*/  @P4 FADD.FTZ R21, R21, 1 ;  /* 0x3f80000015154421 */ /* 0x002fca0000010000 */
[----:B------:R1:W2:Y:S01]  /*a760*/  @P4 MUFU.EX2 R31, R29 ;  /* 0x0000001d001f4308 */ /* 0x0002a20000000800 */
[----:B---3--:R-:W-:Y:S01]  /*a770*/  @!P1 MOV R15, R9 ;  /* 0x00000009000f9202 */ /* 0x008fe20000000f00 */
[----:B----4-:R-:W-:Y:S02]  /*a780*/  @P4 FMUL.FTZ R5, R5, R16 ;  /* 0x0000001005054220 */ /* 0x010fe40000410000 */
[----:B------:R-:W-:Y:S02]  /*a790*/  @!P1 IMAD.WIDE.U32 R14, R37, R46, R14 ;  /* 0x0000002e250e9225 */ /* 0x000fe400078e000e */
[----:B------:R-:W3:Y:S02]  /*a7a0*/  @!P3 LDC.64 R46, c[0x0][0x210] ;  /* 0x00008400ff2ebb82 */ /* 0x000ee40000000a00 */
[----:B------:R-:W4:Y:S01]  /*a7b0*/  @P4 MUFU.EX2 R27, R22 ;  /* 0x00000016001b4308 */ /* 0x000f220000000800 */
[----:B-1----:R-:W-:Y:S02]  /*a7c0*/  HADD2.F32 R29, -RZ, R28.H1_H1 ;  /* 0x3000001cff1d7230 */ /* 0x002fe40000004100 */
[----:B0-----:R-:W-:Y:S01]  /*a7d0*/  @P4 FMUL.FTZ R18, R18, R17 ;  /* 0x0000001112124220 */ /* 0x001fe20000410000 */
[----:B------:R-:W-:Y:S01]  /*a7e0*/  @!P1 IMAD.IADD R15, R15, 0x1, R33 ;  /* 0x000000010f0f9824 */ /* 0x000fe200078e0221 */
[----:B------:R-:W-:Y:S01]  /*a7f0*/  @!P1 LEA R16, P5, R14, R34, 0x1 ;  /* 0x000000220e109211 */ /* 0x000fe200078a08ff */
[----:B------:R-:W-:-:S02]  /*a800*/  VIADD R37, R37, 0x18 ;  /* 0x0000001825257836 */ /* 0x000fc40000000000 */
[----:B------:R-:W-:Y:S01]  /*a810*/  FADD.FTZ R29, -R0, R29 ;  /* 0x0000001d001d7221 */ /* 0x000fe20000010100 */
[----:B------:R0:W1:Y:S01]  /*a820*/  @P4 MUFU.RCP R22, R21 ;  /* 0x0000001500164308 */ /* 0x0000620000001000 */
[----:B------:R-:W-:Y:S02]  /*a830*/  @!P1 LEA.HI.X R17, R14, R35, R15, 0x1, P5 ;  /* 0x000000230e119211 */ /* 0x000fe400028f0c0f */
[----:B------:R-:W-:Y:S01]  /*a840*/  FMUL.FTZ R28, R29, R2 ;  /* 0x000000021d1c7220 */ /* 0x000fe20000410000 */
[----:B------:R-:W-:Y:S01]  /*a850*/  @!P1 F2FP.F16.F32.PACK_AB R29, R5, R18 ;  /* 0x00000012051d923e */ /* 0x000fe200000000ff */
[----:B------:R-:W3:Y:S01]  /*a860*/  @!P2 LDC.64 R34, c[0x0][0x210] ;  /* 0x00008400ff22ab82 */ /* 0x000ee20000000a00 */
[----:B------:R-:W-:Y:S01]  /*a870*/  @!P3 MOV R14, R6 ;  /* 0x00000006000eb202 */ /* 0x000fe20000000f00 */
[----:B------:R-:W-:Y:S02]  /*a880*/  @!P3 IMAD R18, R41, R48, RZ ;  /* 0x000000302912b224 */ /* 0x000fe400078e02ff */
[----:B--2---:R-:W-:Y:S01]  /*a890*/  @P4 FADD.FTZ R31, R31, 1 ;  /* 0x3f8000001f1f4421 */ /* 0x004fe20000010000 */
[----:B------:R-:W2:Y:S01]  /*a8a0*/  @P4 MUFU.RCP R23, R23 ;  /* 0x0000001700174308 */ /* 0x000ea20000001000 */
[----:B0-----:R-:W-:Y:S01]  /*a8b0*/  FFMA.FTZ R21, R11, R28, R13 ;  /* 0x0000001c0b157223 */ /* 0x001fe2000001000d */
[----:B------:R-:W-:-:S02]  /*a8c0*/  @!P3 IMAD.MOV.U32 R15, RZ, RZ, R9 ;  /* 0x000000ffff0fb224 */ /* 0x000fc400078e0009 */
[----:B----4-:R-:W-:Y:S01]  /*a8d0*/  @P4 FADD.FTZ R27, R27, 1 ;  /* 0x3f8000001b1b4421 */ /* 0x010fe20000010000 */
[----:B------:R-:W-:Y:S02]  /*a8e0*/  @!P3 IMAD R33, R39, R49, R18 ;  /* 0x000000312721b224 */ /* 0x000fe400078e0212 */
[----:B------:R-:W-:Y:S01]  /*a8f0*/  @P4 FMUL.FTZ R5, R21, -1.4426950216293334961 ;  /* 0xbfb8aa3b15054820 */ /* 0x000fe20000410000 */
[----:B------:R-:W-:Y:S01]  /*a900*/  @!P3 IMAD.WIDE.U32 R14, R39, R48, R14 ;  /* 0x00000030270eb225 */ /* 0x000fe200078e000e */
[----:B------:R0:W-:Y:S01]  /*a910*/  @!P1 STG.E desc[UR12][R16.64], R29 ;  /* 0x0000001d10009986 */ /* 0x0001e2000c10190c */
[----:B------:R-:W4:Y:S02]  /*a920*/  @P4 MUFU.EX2 R26, R26 ;  /* 0x0000001a001a4308 */ /* 0x000f240000000800 */
[----:B-1----:R-:W-:Y:S01]  /*a930*/  @P4 FMUL.FTZ R19, R19, R22 ;  /* 0x0000001613134220 */ /* 0x002fe20000410000 */
[----:B---3--:R-:W-:Y:S02]  /*a940*/  @!P3 LEA R18, P5, R14, R46, 0x1 ;  /* 0x0000002e0e12b211 */ /* 0x008fe400078a08ff */
[----:B------:R-:W-:-:S03]  /*a950*/  @!P3 IADD3 R15, R15, R33, RZ ;  /* 0x000000210f0fb210 */ /* 0x000fc60007ffe0ff */
[----:B------:R-:W1:Y:S01]  /*a960*/  @P4 MUFU.EX2 R5, R5 ;  /* 0x0000000500054308 */ /* 0x000e620000000800 */
[----:B--2---:R-:W-:-:S05]  /*a970*/  @P4 FMUL.FTZ R20, R20, R23 ;  /* 0x0000001714144220 */ /* 0x004fca0000410000 */
[----:B------:R-:W-:Y:S01]  /*a980*/  @!P3 F2FP.F16.F32.PACK_AB R23, R20, R19 ;  /* 0x000000131417b23e */ /* 0x000fe200000000ff */
[-C--:B------:R-:W-:Y:S01]  /*a990*/  @!P2 IMAD R20, R45, R50.reuse, RZ ;  /* 0x000000322d14a224 */ /* 0x080fe200078e02ff */
[----:B------:R-:W-:Y:S01]  /*a9a0*/  @!P3 LEA.HI.X R19, R14, R47, R15, 0x1, P5 ;  /* 0x0000002f0e13b211 */ /* 0x000fe200028f0c0f */
[----:B----4-:R-:W-:Y:S01]  /*a9b0*/  @P4 FADD.FTZ R26, R26, 1 ;  /* 0x3f8000001a1a4421 */ /* 0x010fe20000010000 */
[----:B------:R-:W-:Y:S01]  /*a9c0*/  @!P2 MOV R15, R9 ;  /* 0x00000009000fa202 */ /* 0x000fe20000000f00 */
[----:B------:R-:W-:Y:S01]  /*a9d0*/  @!P2 IMAD.MOV.U32 R14, RZ, RZ, R6 ;  /* 0x000000ffff0ea224 */ /* 0x000fe200078e0006 */
[----:B------:R-:W2:Y:S01]  /*a9e0*/  @P4 MUFU.RCP R27, R27 ;  /* 0x0000001b001b4308 */ /* 0x000ea20000001000 */
[C---:B------:R-:W-:Y:S01]  /*a9f0*/  @!P2 IMAD R33, R43.reuse, R51, R20 ;  /* 0x000000332b21a224 */ /* 0x040fe200078e0214 */
[----:B------:R3:W-:Y:S01]  /*aa00*/  @!P3 STG.E desc[UR12][R18.64], R23 ;  /* 0x000000171200b986 */ /* 0x0007e2000c10190c */
[----:B------:R-:W-:-:S04]  /*aa10*/  @!P2 IMAD.WIDE.U32 R14, R43, R50, R14 ;  /* 0x000000322b0ea225 */ /* 0x000fc800078e000e */
[----:B-1----:R-:W-:Y:S01]  /*aa20*/  @P4 FADD.FTZ R5, R5, 1 ;  /* 0x3f80000005054421 */ /* 0x002fe20000010000 */
[----:B------:R-:W1:Y:S01]  /*aa30*/  @P4 MUFU.RCP R26, R26 ;  /* 0x0000001a001a4308 */ /* 0x000e620000001000 */
[----:B0-----:R-:W-:Y:S02]  /*aa40*/  @!P2 LEA R16, P1, R14, R34, 0x1 ;  /* 0x000000220e10a211 */ /* 0x001fe400078208ff */
[----:B------:R-:W-:-:S04]  /*aa50*/  @!P2 IADD3 R15, R15, R33, RZ ;  /* 0x000000210f0fa210 */ /* 0x000fc80007ffe0ff */
[----:B------:R-:W-:Y:S01]  /*aa60*/  @!P2 LEA.HI.X R17, R14, R35, R15, 0x1, P1 ;  /* 0x000000230e11a211 */ /* 0x000fe200008f0c0f */
[----:B------:R-:W0:Y:S01]  /*aa70*/  @P4 MUFU.RCP R31, R31 ;  /* 0x0000001f001f4308 */ /* 0x000e220000001000 */
[----:B------:R-:W-:Y:S01]  /*aa80*/  ISETP.GE.U32.AND P1, PT, R37, UR10, PT ;  /* 0x0000000a25007c0c */ /* 0x000fe2000bf26070 */
[----:B--2---:R-:W-:Y:S01]  /*aa90*/  @P4 FMUL.FTZ R24, R24, R27 ;  /* 0x0000001b18184220 */ /* 0x004fe20000410000 */
[----:B------:R-:W-:-:S04]  /*aaa0*/  SHF.R.S32.HI R14, RZ, 0x1f, R37 ;  /* 0x0000001fff0e7819 */ /* 0x000fc80000011425 */
[----:B------:R-:W-:Y:S01]  /*aab0*/  ISETP.GE.OR.EX P1, PT, R14, UR11, P0, P1 ;  /* 0x0000000b0e007c0c */ /* 0x000fe20008726710 */
[----:B------:R-:W2:Y:S01]  /*aac0*/  @P4 MUFU.RCP R20, R5 ;  /* 0x0000000500144308 */ /* 0x000ea20000001000 */
[----:B-1----:R-:W-:-:S05]  /*aad0*/  @P4 FMUL.FTZ R25, R25, R26 ;  /* 0x0000001a19194220 */ /* 0x002fca0000410000 */
[----:B------:R-:W-:Y:S01]  /*aae0*/  @!P2 F2FP.F16.F32.PACK_AB R25, R24, R25 ;  /* 0x000000191819a23e */ /* 0x000fe200000000ff */
[----:B0-----:R-:W-:-:S04]  /*aaf0*/  @P4 FMUL.FTZ R30, R30, R31 ;  /* 0x0000001f1e1e4220 */ /* 0x001fc80000410000 */
[----:B------:R3:W-:Y:S01]  /*ab00*/  @!P2 STG.E desc[UR12][R16.64], R25 ;  /* 0x000000191000a986 */ /* 0x0007e2000c10190c */
[----:B------:R-:W-:Y:S01]  /*ab10*/  ISETP.NE.AND P2, PT, R4, 0x40, PT ;  /* 0x000000400400780c */ /* 0x000fe20003f45270 */
[----:B--2---:R-:W-:Y:S01]  /*ab20*/  @P4 FMUL.FTZ R21, R21, R20 ;  /* 0x0000001415154220 */ /* 0x004fe20000410000 */
[----:B------:R-:W-:Y:S11]  /*ab30*/  @P1 BRA `(.L_x_4458) ;  /* 0x0000000000281947 */ /* 0x000ff60003800000 */
[----:B------:R-:W-:Y:S01]  /*ab40*/  IMAD R5, R14, UR16, RZ ;  /* 0x000000100e057c24 */ /* 0x000fe2000f8e02ff */
[----:B------:R-:W-:Y:S01]  /*ab50*/  MOV R14, R6 ;  /* 0x00000006000e7202 */ /* 0x000fe20000000f00 */
[----:B------:R-:W-:Y:S01]  /*ab60*/  IMAD.MOV.U32 R15, RZ, RZ, R9 ;  /* 0x000000ffff0f7224 */ /* 0x000fe200078e0009 */
[----:B------:R-:W-:Y:S01]  /*ab70*/  F2FP.F16.F32.PACK_AB R21, R21, R30 ;  /* 0x0000001e1515723e */ /* 0x000fe200000000ff */
[C---:B------:R-:W-:Y:S02]  /*ab80*/  IMAD R5, R37.reuse, UR17, R5 ;  /* 0x0000001125057c24 */ /* 0x040fe4000f8e0205 */
[----:B------:R-:W-:-:S05]  /*ab90*/  IMAD.WIDE.U32 R14, R37, UR16, R14 ;  /* 0x00000010250e7c25 */ /* 0x000fca000f8e000e */
[----:B------:R-:W-:Y:S02]  /*aba0*/  IADD3 R5, R15, R5, RZ ;  /* 0x000000050f057210 */ /* 0x000fe40007ffe0ff */
[----:B---3--:R-:W-:-:S04]  /*abb0*/  LEA R16, P1, R14, UR18, 0x1 ;  /* 0x000000120e107c11 */ /* 0x008fc8000f8208ff */
[----:B------:R-:W-:-:S05]  /*abc0*/  LEA.HI.X R17, R14, UR19, R5, 0x1, P1 ;  /* 0x000000130e117c11 */ /* 0x000fca00088f0c05 */
[----:B------:R0:W-:Y:S04]  /*abd0*/  STG.E desc[UR12][R16.64], R21 ;  /* 0x0000001510007986 */ /* 0x0001e8000c10190c */
.L_x_4458:
[----:B------:R-:W-:Y:S05]  /*abe0*/  BSYNC B0 ;  /* 0x0000000000007941 */ /* 0x000fea0003800000 */
.L_x_4457:
        /* <DEDUP_REMOVED lines=11> */
.L_x_4461:
        /* <DEDUP_REMOVED lines=14> */
.L_x_5645:


//--------------------- .text._Z35group_norm_nhwc_fwd_one_pass_kernelI11Fp16IOBf16WLi64ELi120ELi480EEv26Group_norm_nhwc_fwd_params --------------------------
	.section	.text._Z35group_norm_nhwc_fwd_one_pass_kernelI11Fp16IOBf16WLi64ELi120ELi480EEv26Group_norm_nhwc_fwd_params,"ax",@progbits
	.align	128
        .global         _Z35group_norm_nhwc_fwd_one_pass_kernelI11Fp16IOBf16WLi64ELi120ELi480EEv26Group_norm_nhwc_fwd_params
        .type           _Z35group_norm_nhwc_fwd_one_pass_kernelI11Fp16IOBf16WLi64ELi120ELi480EEv26Group_norm_nhwc_fwd_params,@function
        .size           _Z35group_norm_nhwc_fwd_one_pass_kernelI11Fp16IOBf16WLi64ELi120ELi480EEv26Group_norm_nhwc_fwd_params,(.L_x_5646 - _Z35group_norm_nhwc_fwd_one_pass_kernelI11Fp16IOBf16WLi64ELi120ELi480EEv26Group_norm_nhwc_fwd_params)
        .other          _Z35group_norm_nhwc_fwd_one_pass_kernelI11Fp16IOBf16WLi64ELi120ELi480EEv26Group_norm_nhwc_fwd_params,@"STO_CUDA_ENTRY STV_DEFAULT"
_Z35group_norm_nhwc_fwd_one_pass_kernelI11Fp16IOBf16WLi64ELi120ELi480EEv26Group_norm_nhwc_fwd_params:
.text._Z35group_norm_nhwc_fwd_one_pass_kernelI11Fp16IOBf16WLi64ELi120ELi480EEv26Group_norm_nhwc_fwd_params:
        /* <DEDUP_REMOVED lines=46> */
.L_x_4498:
[----:B01----:R-:W0:Y:S01]  /*02e0*/  LDC R18, c[0x0][0x288] ;  /* 0x0000a200ff127b82 */ /* 0x003e220000000800 */
[----:B------:R-:W-:Y:S01]  /*02f0*/  ULDC.64 UR16, c[0x0][0x278] ;  /* 0x00009e0000107ab9 */ /* 0x000fe20000000a00 */
[----:B------:R-:W-:-:S06]  /*0300*/  ULDC.64 UR14, c[0x0][0x280] ;  /* 0x0000a000000e7ab9 */ /* 0x000fcc0000000a00 */
[----:B------:R-:W1:Y:S08]  /*0310*/  @P2 LDC.64 R28, c[0x0][0x270] ;  /* 0x00009c00ff1c2b82 */ /* 0x000e700000000a00 */
        /* <DEDUP_REMOVED lines=22> */
[C---:B------:R-:W-:Y:S01]  /*0480*/  LOP3.LUT R12, R18.reuse, UR6, RZ, 0x3c, !PT ;  /* 0x00000006120c7c12 */ /* 0x040fe2000f8e3cff */
        /* <DEDUP_REMOVED lines=24> */
[----:B------:R-:W-:Y:S02]  /*0610*/  ISETP.GE.AND.EX P5, PT, R35, UR17, PT, P5 ;  /* 0x0000001123007c0c */ /* 0x000fe4000bfa6350 */
[----:B------:R-:W-:Y:S01]  /*0620*/  IADD3 R32, R36, 0x28, RZ ;  /* 0x0000002824207810 */ /* 0x000fe20007ffe0ff */
[----:B------:R-:W-:Y:S01]  /*0630*/  IMAD.WIDE.U32 R50, R19, UR14, R50 ;  /* 0x0000000e13327c25 */ /* 0x000fe2000f8e0032 */
[----:B------:R-:W-:Y:S01]  /*0640*/  ISETP.LT.U32.AND P5, PT, R0, 0x1e0, !P5 ;  /* 0x000001e00000780c */ /* 0x000fe20006fa1070 */
[----:B------:R-:W3:Y:S01]  /*0650*/  @P2 LDC.64 R18, c[0x0][0x220] ;  /* 0x00008800ff122b82 */ /* 0x000ee20000000a00 */
[----:B------:R-:W-:Y:S01]  /*0660*/  ISETP.GE.U32.AND P0, PT, R32, UR16, PT ;  /* 0x0000001020007c0c */ /* 0x000fe2000bf06070 */
[----:B-1----:R-:W-:Y:S01]  /*0670*/  @P1 IMAD R12, R7, R14, RZ ;  /* 0x0000000e070c1224 */ /* 0x002fe200078e02ff */
[----:B------:R-:W-:-:S02]  /*0680*/  IADD3 R53, R51, R53, RZ ;  /* 0x0000003533357210 */ /* 0x000fc40007ffe0ff */
[-C--:B------:R-:W-:Y:S01]  /*0690*/  @P1 MOV R52, R50.reuse ;  /* 0x0000003200341202 */ /* 0x080fe20000000f00 */
[C---:B------:R-:W-:Y:S01]  /*06a0*/  @P1 IMAD R21, R13.reuse, R15, R12 ;  /* 0x0000000f0d151224 */ /* 0x040fe200078e020c */
[----:B------:R-:W-:Y:S02]  /*06b0*/  SHF.R.S32.HI R33, RZ, 0x1f, R32 ;  /* 0x0000001fff217819 */ /* 0x000fe40000011420 */
[----:B------:R-:W-:Y:S01]  /*06c0*/  @P3 MOV R20, R50 ;  /* 0x0000003200143202 */ /* 0x000fe20000000f00 */
[----:B------:R-:W-:Y:S01]  /*06d0*/  @P1 IMAD.WIDE.U32 R12, R13, R14, R52 ;  /* 0x0000000e0d0c1225 */ /* 0x000fe200078e0034 */
[----:B------:R-:W-:Y:S01]  /*06e0*/  ISETP.GE.AND.EX P0, PT, R33, UR17, PT, P0 ;  /* 0x0000001121007c0c */ /* 0x000fe2000bf06300 */
[----:B------:R-:W1:Y:S03]  /*06f0*/  @P3 LDC.64 R14, c[0x0][0x220] ;  /* 0x00008800ff0e3b82 */ /* 0x000e660000000a00 */
[----:B------:R-:W-:Y:S01]  /*0700*/  @P1 IADD3 R13, R13, R21, RZ ;  /* 0x000000150d0d1210 */ /* 0x000fe20007ffe0ff */
[----:B--2---:R-:W-:Y:S01]  /*0710*/  @P3 IMAD R21, R11, R30, RZ ;  /* 0x0000001e0b153224 */ /* 0x004fe200078e02ff */
[----:B0-----:R-:W-:-:S02]  /*0720*/  @P1 LEA R16, P6, R12, R16, 0x1 ;  /* 0x000000100c101211 */ /* 0x001fc400078c08ff */
[----:B------:R-:W-:Y:S01]  /*0730*/  ISETP.LT.U32.AND P0, PT, R0, 0x1e0, !P0 ;  /* 0x000001e00000780c */ /* 0x000fe20004701070 */
[----:B------:R-:W0:Y:S01]  /*0740*/  @P5 LDC.64 R22, c[0x0][0x270] ;  /* 0x00009c00ff165b82 */ /* 0x000e220000000a00 */
[----:B------:R-:W-:Y:S01]  /*0750*/  @P1 LEA.HI.X R17, R12, R17, R13, 0x1, P6 ;  /* 0x000000110c111211 */ /* 0x000fe200030f0c0d */
[----:B------:R-:W-:Y:S01]  /*0760*/  @P3 IMAD R41, R4, R31, R21 ;  /* 0x0000001f04293224 */ /* 0x000fe200078e0215 */
[----:B------:R-:W-:Y:S02]  /*0770*/  @P2 MOV R12, R50 ;  /* 0x00000032000c2202 */ /* 0x000fe40000000f00 */
[-C--:B------:R-:W-:Y:S02]  /*0780*/  @P2 MOV R13, R53.reuse ;  /* 0x00000035000d2202 */ /* 0x080fe40000000f00 */
        /* <DEDUP_REMOVED lines=208> */
.L_x_4463:
[----:B------:R-:W-:Y:S05]  /*1490*/  BSYNC B0 ;  /* 0x0000000000007941 */ /* 0x000fea0003800000 */
.L_x_4462:
        /* <DEDUP_REMOVED lines=28> */
.L_x_4466:
[----:B0-----:R-:W2:Y:S04]  /*1660*/  LDG.E.STRONG.GPU R16, desc[UR10][R14.64] ;  /* 0x0000000a0e107981 */ /* 0x001ea8000c1ef900 */
[----:B--2---:R-:W-:Y:S01]  /*1670*/  CCTL.IVALL ;  /* 0x00000000ff00798f */ /* 0x004fe20002000000 */
[----:B------:R-:W-:Y:S05]  /*1680*/  YIELD ;  /* 0x0000000000007946 */ /* 0x000fea0003800000 */
[----:B------:R-:W-:-:S13]  /*1690*/  ISETP.NE.AND P0, PT, R16, R19, PT ;  /* 0x000000131000720c */ /* 0x000fda0003f05270 */
[----:B------:R-:W-:Y:S05]  /*16a0*/  @P0 BRA `(.L_x_4466) ;  /* 0xfffffffc00ec0947 */ /* 0x000fea000383ffff */
.L_x_4465:
        /* <DEDUP_REMOVED lines=17> */
.L_x_4470:
        /* <DEDUP_REMOVED lines=115> */
.L_x_4469:
        /* <DEDUP_REMOVED lines=61> */
.L_x_4471:
[----:B------:R-:W-:-:S13]  /*22c0*/  ISETP.NE.OR P0, PT, R14, RZ, P0 ;  /* 0x000000ff0e00720c */ /* 0x000fda0000705670 */
[----:B------:R-:W-:Y:S05]  /*22d0*/  @!P0 BRA `(.L_x_4467) ;  /* 0x00000000007c8947 */ /* 0x000fea0003800000 */
.L_x_4468:
        /* <DEDUP_REMOVED lines=31> */
.L_x_4467:
        /* <DEDUP_REMOVED lines=11> */
.L_x_4473:
[----:B------:R-:W-:Y:S05]  /*2580*/  BSYNC B0 ;  /* 0x0000000000007941 */ /* 0x000fea0003800000 */
.L_x_4472:
        /* <DEDUP_REMOVED lines=16> */
.L_x_4464:
        /* <DEDUP_REMOVED lines=14> */
[----:B0-----:R-:W-:-:S03]  /*2770*/  IMAD.WIDE R20, R39, 0x2, R18 ;  /* 0x0000000227147825 */ /* 0x001fc600078e0212 */
[----:B------:R-:W-:Y:S01]  /*2780*/  @!P5 STS.64 [UR7+0x90], R32 ;  /* 0x00009020ff00d988 */ /* 0x000fe20008000a07 */
[----:B--2---:R-:W-:-:S04]  /*2790*/  IMAD.WIDE R12, R39, 0x2, R12 ;  /* 0x00000002270c7825 */ /* 0x004fc800078e020c */
[----:B---3--:R-:W-:-:S04]  /*27a0*/  @!P0 IMAD.WIDE R16, R15, 0x8, R16 ;  /* 0x000000080f108825 */ /* 0x008fc800078e0210 */
[----:B------:R-:W-:-:S05]  /*27b0*/  @!P0 FMUL.FTZ R15, R33, UR8 ;  /* 0x00000008210f8c20 */ /* 0x000fca0008410000 */
[----:B------:R-:W-:Y:S01]  /*27c0*/  @!P0 STG.E.64 desc[UR10][R16.64], R14 ;  /* 0x0000000e10008986 */ /* 0x000fe2000c101b0a */
[----:B------:R-:W-:Y:S06]  /*27d0*/  BAR.SYNC.DEFER_BLOCKING 0x0 ;  /* 0x0000000000007b1d */ /* 0x000fec0000010000 */
[----:B------:R-:W2:Y:S04]  /*27e0*/  LDG.E.U16 R23, desc[UR10][R20.64] ;  /* 0x0000000a14177981 */ /* 0x000ea8000c1e1500 */
[----:B------:R0:W3:Y:S04]  /*27f0*/  LDG.E.U16 R24, desc[UR10][R20.64+0x2] ;  /* 0x0000020a14187981 */ /* 0x0000e8000c1e1500 */
[----:B------:R-:W4:Y:S04]  /*2800*/  LDG.E.U16 R25, desc[UR10][R12.64] ;  /* 0x0000000a0c197981 */ /* 0x000f28000c1e1500 */
[----:B------:R1:W5:Y:S01]  /*2810*/  LDG.E.U16 R26, desc[UR10][R12.64+0x2] ;  /* 0x0000020a0c1a7981 */ /* 0x000362000c1e1500 */
[----:B------:R-:W-:Y:S01]  /*2820*/  ISETP.NE.AND P6, PT, RZ, UR12, PT ;  /* 0x0000000cff007c0c */ /* 0x000fe2000bfc5270 */
[----:B0-----:R-:W-:-:S02]  /*2830*/  HADD2.F32 R21, -RZ, R42.H1_H1 ;  /* 0x3000002aff157230 */ /* 0x001fc40000004100 */
[----:B------:R-:W0:Y:S01]  /*2840*/  LDS.64 R18, [UR7+0x90] ;  /* 0x00009007ff127984 */ /* 0x000e220008000a00 */
[--C-:B------:R-:W-:Y:S02]  /*2850*/  HADD2.F32 R27, -RZ, R40.reuse.H0_H0 ;  /* 0x20000028ff1b7230 */ /* 0x100fe40000004100 */
[----:B------:R-:W-:Y:S02]  /*2860*/  HADD2.F32 R29, -RZ, R40.H1_H1 ;  /* 0x30000028ff1d7230 */ /* 0x000fe40000004100 */
[----:B-1----:R-:W-:-:S04]  /*2870*/  IMAD.WIDE.U32 R12, R0, -0x77777777, RZ ;  /* 0x88888889000c7825 */ /* 0x002fc800078e00ff */
[----:B0-----:R-:W-:-:S04]  /*2880*/  FMUL.FTZ R18, R18, UR8 ;  /* 0x0000000812127c20 */ /* 0x001fc80008410000 */
[----:B------:R-:W-:-:S04]  /*2890*/  FMUL.FTZ R22, R18, R18 ;  /* 0x0000001212167220 */ /* 0x000fc80000410000 */
[----:B------:R-:W-:Y:S02]  /*28a0*/  FFMA.FTZ R19, R19, UR8, -R22 ;  /* 0x0000000813137c23 */ /* 0x000fe40008010816 */
[----:B------:R-:W0:Y:S03]  /*28b0*/  LDC R22, c[0x0][0x294] ;  /* 0x0000a500ff167b82 */ /* 0x000e260000000800 */
[----:B------:R-:W-:-:S13]  /*28c0*/  FSETP.GTU.FTZ.AND P0, PT, R19, RZ, PT ;  /* 0x000000ff1300720b */ /* 0x000fda0003f1c000 */
[----:B------:R-:W-:Y:S01]  /*28d0*/  VOTEU.ANY UP0, P0 ;  /* 0x00000000003f7886 */ /* 0x000fe20000000100 */
[----:B------:R-:W-:-:S04]  /*28e0*/  PLOP3.LUT P0, PT, PT, PT, UP0, 0x80, 0x0 ;  /* 0x000000000000781c */ /* 0x000fc80003f0f008 */
[----:B------:R-:W-:-:S09]  /*28f0*/  @UP0 ULDC UR7, c[0x0][0x238] ;  /* 0x00008e0000070ab9 */ /* 0x000fd20000000800 */
[----:B------:R-:W-:Y:S01]  /*2900*/  @P0 FADD.FTZ R14, R19, UR7 ;  /* 0x00000007130e0e21 */ /* 0x000fe20008010000 */
[----:B------:R-:W-:Y:S01]  /*2910*/  SHF.R.U32.HI R19, RZ, 0x5, R13 ;  /* 0x00000005ff137819 */ /* 0x000fe2000001160d */
[----:B------:R-:W-:Y:S01]  /*2920*/  HADD2.F32 R13, -RZ, R42.H0_H0 ;  /* 0x2000002aff0d7230 */ /* 0x000fe20000004100 */
[----:B------:R-:W-:-:S03]  /*2930*/  UMOV UR7, 0x3f800000 ;  /* 0x3f80000000077882 */ /* 0x000fc60000000000 */
[----:B------:R-:W1:Y:S01]  /*2940*/  @P0 MUFU.RSQ R14, R14 ;  /* 0x0000000e000e0308 */ /* 0x000e620000001400 */
[--C-:B------:R-:W-:Y:S01]  /*2950*/  FADD.FTZ R12, R13, -R18.reuse ;  /* 0x800000120d0c7221 */ /* 0x100fe20000010000 */
[----:B------:R-:W-:Y:S01]  /*2960*/  FADD.FTZ R13, R21, -R18 ;  /* 0x80000012150d7221 */ /* 0x000fe20000010000 */
[----:B-1----:R-:W-:-:S13]  /*2970*/  @P0 R2UR UR8, R14 ;  /* 0x000000000e0802ca */ /* 0x002fda00000e0000 */
[----:B------:R-:W-:Y:S02]  /*2980*/  @UP0 UMOV UR7, UR8 ;  /* 0x0000000800070c82 */ /* 0x000fe40008000000 */
[----:B------:R-:W-:Y:S01]  /*2990*/  FMUL.FTZ R12, R12, UR7 ;  /* 0x000000070c0c7c20 */ /* 0x000fe20008410000 */
[----:B------:R-:W-:Y:S01]  /*29a0*/  FMUL.FTZ R13, R13, UR7 ;  /* 0x000000070d0d7c20 */ /* 0x000fe20008410000 */
[----:B--2---:R-:W-:Y:S02]  /*29b0*/  SHF.L.U32 R14, R23, 0x10, RZ ;  /* 0x00000010170e7819 */ /* 0x004fe400000006ff */
[----:B---3--:R-:W-:Y:S02]  /*29c0*/  SHF.L.U32 R15, R24, 0x10, RZ ;  /* 0x00000010180f7819 */ /* 0x008fe400000006ff */
[----:B----4-:R-:W-:Y:S02]  /*29d0*/  SHF.L.U32 R17, R25, 0x10, RZ ;  /* 0x0000001019117819 */ /* 0x010fe400000006ff */
[----:B-----5:R-:W-:Y:S01]  /*29e0*/  SHF.L.U32 R16, R26, 0x10, RZ ;  /* 0x000000101a107819 */ /* 0x020fe200000006ff */
[--C-:B------:R-:W-:Y:S01]  /*29f0*/  FADD.FTZ R26, R27, -R18.reuse ;  /* 0x800000121b1a7221 */ /* 0x100fe20000010000 */
[----:B------:R-:W-:Y:S01]  /*2a00*/  FADD.FTZ R27, R29, -R18 ;  /* 0x800000121d1b7221 */ /* 0x000fe20000010000 */
[----:B------:R-:W-:-:S02]  /*2a10*/  FFMA.FTZ R23, R14, R12, R17 ;  /* 0x0000000c0e177223 */ /* 0x000fc40000010011 */
        /* <DEDUP_REMOVED lines=12> */
.L_x_4474:
        /* <DEDUP_REMOVED lines=14> */
.L_x_4476:
[----:B------:R-:W-:Y:S05]  /*2bc0*/  BSYNC B0 ;  /* 0x0000000000007941 */ /* 0x000fea0003800000 */
.L_x_4475:
[----:B------:R-:W-:Y:S01]  /*2bd0*/  FMUL.FTZ R26, R26, UR7 ;  /* 0x000000071a1a7c20 */ /* 0x000fe20008410000 */
[----:B------:R-:W-:Y:S01]  /*2be0*/  FMUL.FTZ R27, R27, UR7 ;  /* 0x000000071b1b7c20 */ /* 0x000fe20008410000 */
[--C-:B0-----:R-:W-:Y:S02]  /*2bf0*/  HADD2.F32 R23, -RZ, R43.reuse.H0_H0 ;  /* 0x2000002bff177230 */ /* 0x101fe40000004100 */
        /* <DEDUP_REMOVED lines=14> */
.L_x_4477:
        /* <DEDUP_REMOVED lines=14> */
.L_x_4479:
[----:B------:R-:W-:Y:S05]  /*2dc0*/  BSYNC B0 ;  /* 0x0000000000007941 */ /* 0x000fea0003800000 */
.L_x_4478:
[--C-:B------:R-:W-:Y:S01]  /*2dd0*/  FADD.FTZ R12, R23, -R18.reuse ;  /* 0x80000012170c7221 */ /* 0x100fe20000010000 */
[--C-:B0-----:R-:W-:Y:S01]  /*2de0*/  FADD.FTZ R20, R43, -R18.reuse ;  /* 0x800000122b147221 */ /* 0x101fe20000010000 */
        /* <DEDUP_REMOVED lines=20> */
.L_x_4480:
        /* <DEDUP_REMOVED lines=14> */
.L_x_4482:
[----:B------:R-:W-:Y:S05]  /*3010*/  BSYNC B0 ;  /* 0x0000000000007941 */ /* 0x000fea0003800000 */
.L_x_4481:
[----:B------:R-:W-:Y:S01]  /*3020*/  FMUL.FTZ R25, R25, UR7 ;  /* 0x0000000719197c20 */ /* 0x000fe20008410000 */
[----:B------:R-:W-:Y:S01]  /*3030*/  FMUL.FTZ R26, R26, UR7 ;  /* 0x000000071a1a7c20 */ /* 0x000fe20008410000 */
[----:B------:R-:W-:Y:S01]  /*3040*/  HADD2.F32 R27, -RZ, R38.H0_H0 ;  /* 0x20000026ff1b7230 */ /* 0x000fe20000004100 */
[----:B------:R-:W-:Y:S01]  /*3050*/  IADD3 R12, R13, 0x20, RZ ;  /* 0x000000200d0c7810 */ /* 0x000fe20007ffe0ff */
        /* <DEDUP_REMOVED lines=13> */
.L_x_4483:
[----:B------:R-:W-:Y:S04]  /*3130*/  BSSY B0, `(.L_x_4484) ;  /* 0x000000e000007945 */ /* 0x000fe80003800000 */
[----:B------:R-:W-:Y:S05]  /*3140*/  @!P4 BRA `(.L_x_4485) ;  /* 0x000000000030c947 */ /* 0x000fea0003800000 */
[----:B------:R-:W-:Y:S01]  /*3150*/  ULDC.64 UR14, c[0x0][0x270] ;  /* 0x00009c00000e7ab9 */ /* 0x000fe20000000a00 */
[----:B0-----:R-:W-:Y:S01]  /*3160*/  MOV R22, R50 ;  /* 0x0000003200167202 */ /* 0x001fe20000000f00 */
        /* <DEDUP_REMOVED lines=10> */
.L_x_4485:
[----:B------:R-:W-:Y:S05]  /*3210*/  BSYNC B0 ;  /* 0x0000000000007941 */ /* 0x000fea0003800000 */
.L_x_4484:
[----:B-1----:R-:W-:Y:S01]  /*3220*/  HADD2.F32 R21, -RZ, R38.H1_H1 ;  /* 0x30000026ff157230 */ /* 0x002fe20000004100 */
[----:B0-----:R-:W-:Y:S01]  /*3230*/  IADD3 R19, R13, 0x28, RZ ;  /* 0x000000280d137810 */ /* 0x001fe20007ffe0ff */
[----:B------:R-:W-:Y:S01]  /*3240*/  ULDC.64 UR14, c[0x0][0x278] ;  /* 0x00009e00000e7ab9 */ /* 0x000fe20000000a00 */
[----:B------:R-:W-:Y:S01]  /*3250*/  SHF.R.S32.HI R30, RZ, 0x1f, R12 ;  /* 0x0000001fff1e7819 */ /* 0x000fe2000001140c */
[--C-:B------:R-:W-:Y:S01]  /*3260*/  FADD.FTZ R20, R27, -R18.reuse ;  /* 0x800000121b147221 */ /* 0x100fe20000010000 */
[----:B------:R-:W-:Y:S01]  /*3270*/  ISETP.GE.U32.AND P5, PT, R12, UR14, PT ;  /* 0x0000000e0c007c0c */ /* 0x000fe2000bfa6070 */
[--C-:B------:R-:W-:Y:S01]  /*3280*/  FADD.FTZ R21, R21, -R18.reuse ;  /* 0x8000001215157221 */ /* 0x100fe20000010000 */
        /* <DEDUP_REMOVED lines=25> */
.L_x_4486:
        /* <DEDUP_REMOVED lines=14> */
.L_x_4488:
[----:B------:R-:W-:Y:S05]  /*3500*/  BSYNC B0 ;  /* 0x0000000000007941 */ /* 0x000fea0003800000 */
.L_x_4487:
[----:B------:R-:W-:Y:S01]  /*3510*/  FMUL.FTZ R28, R28, UR7 ;  /* 0x000000071c1c7c20 */ /* 0x000fe20008410000 */
[----:B------:R-:W-:Y:S01]  /*3520*/  FMUL.FTZ R29, R29, UR7 ;  /* 0x000000071d1d7c20 */ /* 0x000fe20008410000 */
[----:B0-----:R-:W-:Y:S01]  /*3530*/  HADD2.F32 R25, -RZ, R46.H0_H0 ;  /* 0x2000002eff197230 */ /* 0x001fe20000004100 */
[----:B------:R-:W-:Y:S01]  /*3540*/  IADD3 R12, R13, 0x30, RZ ;  /* 0x000000300d0c7810 */ /* 0x000fe20007ffe0ff */
        /* <DEDUP_REMOVED lines=13> */
.L_x_4489:
        /* <DEDUP_REMOVED lines=14> */
.L_x_4491:
[----:B------:R-:W-:Y:S05]  /*3700*/  BSYNC B0 ;  /* 0x0000000000007941 */ /* 0x000fea0003800000 */
.L_x_4490:
[----:B------:R-:W-:Y:S02]  /*3710*/  HADD2.F32 R21, -RZ, R46.H1_H1 ;  /* 0x3000002eff157230 */ /* 0x000fe40000004100 */
[--C-:B------:R-:W-:Y:S01]  /*3720*/  FADD.FTZ R19, R25, -R18.reuse ;  /* 0x8000001219137221 */ /* 0x100fe20000010000 */
[--C-:B0-----:R-:W-:Y:S01]  /*3730*/  HADD2.F32 R23, -RZ, R47.reuse.H0_H0 ;  /* 0x2000002fff177230 */ /* 0x101fe20000004100 */
[----:B------:R-:W-:Y:S01]  /*3740*/  ISETP.GE.U32.AND P5, PT, R10, UR14, PT ;  /* 0x0000000e0a007c0c */ /* 0x000fe2000bfa6070 */
[----:B------:R-:W-:Y:S02]  /*3750*/  HADD2.F32 R47, -RZ, R47.H1_H1 ;  /* 0x3000002fff2f7230 */ /* 0x000fe40000004100 */
[--C-:B------:R-:W-:Y:S01]  /*3760*/  FADD.FTZ R20, R21, -R18.reuse ;  /* 0x8000001215147221 */ /* 0x100fe20000010000 */
[----:B------:R-:W-:Y:S01]  /*3770*/  ISETP.GE.U32.AND P0, PT, R12, UR14, PT ;  /* 0x0000000e0c007c0c */ /* 0x000fe2000bf06070 */
[----:B------:R-:W-:Y:S01]  /*3780*/  FADD.FTZ R21, R23, -R18 ;  /* 0x8000001217157221 */ /* 0x000fe20000010000 */
[----:B------:R-:W-:Y:S01]  /*3790*/  SHF.R.S32.HI R26, RZ, 0x1f, R12 ;  /* 0x0000001fff1a7819 */ /* 0x000fe2000001140c */
[----:B------:R-:W-:Y:S01]  /*37a0*/  FADD.FTZ R22, R47, -R18 ;  /* 0x800000122f167221 */ /* 0x000fe20000010000 */
[----:B------:R-:W-:Y:S01]  /*37b0*/  FMUL.FTZ R19, R19, UR7 ;  /* 0x0000000713137c20 */ /* 0x000fe20008410000 */
[----:B------:R-:W-:Y:S01]  /*37c0*/  FMUL.FTZ R18, R21, UR7 ;  /* 0x0000000715127c20 */ /* 0x000fe20008410000 */
[----:B------:R-:W-:Y:S01]  /*37d0*/  ISETP.GE.AND.EX P5, PT, R41, UR15, PT, P5 ;  /* 0x0000000f29007c0c */ /* 0x000fe2000bfa6350 */
[----:B------:R-:W-:Y:S01]  /*37e0*/  FMUL.FTZ R23, R22, UR7 ;  /* 0x0000000716177c20 */ /* 0x000fe20008410000 */
[----:B------:R-:W-:Y:S01]  /*37f0*/  ISETP.GE.AND.EX P0, PT, R26, UR15, PT, P0 ;  /* 0x0000000f1a007c0c */ /* 0x000fe2000bf06300 */
[----:B------:R-:W-:Y:S01]  /*3800*/  FMUL.FTZ R21, R20, UR7 ;  /* 0x0000000714157c20 */ /* 0x000fe20008410000 */
[C-C-:B------:R-:W-:Y:S01]  /*3810*/  FFMA.FTZ R22, R14.reuse, R19, R17.reuse ;  /* 0x000000130e167223 */ /* 0x140fe20000010011 */
[----:B------:R-:W-:Y:S01]  /*3820*/  FFMA.FTZ R14, R14, R18, R17 ;  /* 0x000000120e0e7223 */ /* 0x000fe20000010011 */
[C-C-:B------:R-:W-:Y:S01]  /*3830*/  FFMA.FTZ R17, R15.reuse, R23, R16.reuse ;  /* 0x000000170f117223 */ /* 0x140fe20000010010 */
[C---:B------:R-:W-:Y:S01]  /*3840*/  ISETP.GT.U32.OR P5, PT, R0.reuse, 0x1df, P5 ;  /* 0x000001df0000780c */ /* 0x040fe20002fa4470 */
        /* <DEDUP_REMOVED lines=13> */
.L_x_4492:
        /* <DEDUP_REMOVED lines=14> */
.L_x_4494:
[----:B------:R-:W-:Y:S05]  /*3a00*/  BSYNC B0 ;  /* 0x0000000000007941 */ /* 0x000fea0003800000 */
.L_x_4493:
[----:B------:R-:W-:Y:S05]  /*3a10*/  @!P6 BRA `(.L_x_4495) ;  /* 0x000000000028e947 */ /* 0x000fea0003800000 */
        /* <DEDUP_REMOVED lines=10> */
.L_x_4495:
        /* <DEDUP_REMOVED lines=13> */
.L_x_4497:
[----:B------:R-:W-:Y:S05]  /*3b90*/  BSYNC B0 ;  /* 0x0000000000007941 */ /* 0x000fea0003800000 */
.L_x_4496:
[----:B------:R-:W-:Y:S01]  /*3ba0*/  ULDC UR7, c[0x0][0x10] ;  /* 0x0000040000077ab9 */ /* 0x000fe20000000800 */
[----:B------:R-:W-:Y:S02]  /*3bb0*/  UIADD3 UR4, UR4, 0x1, URZ ;  /* 0x0000000104047890 */ /* 0x000fe4000fffe03f */
[----:B------:R-:W-:-:S04]  /*3bc0*/  UIADD3 UR6, UR7, UR6, URZ ;  /* 0x0000000607067290 */ /* 0x000fc8000fffe03f */
[----:B------:R-:W-:-:S06]  /*3bd0*/  UISETP.GE.AND UP0, UPT, UR6, UR5, UPT ;  /* 0x000000050600728c */ /* 0x000fcc000bf06270 */
[----:B------:R-:W-:-:S13]  /*3be0*/  PLOP3.LUT P0, PT, PT, PT, UP0, 0x80, 0x0 ;  /* 0x000000000000781c */ /* 0x000fda0003f0f008 */
[----:B------:R-:W-:Y:S05]  /*3bf0*/  @!P0 BRA `(.L_x_4498) ;  /* 0xffffffc400b88947 */ /* 0x000fea000383ffff */
[----:B------:R-:W-:Y:S05]  /*3c00*/  EXIT ;  /* 0x000000000000794d */ /* 0x000fea0003800000 */
.L_x_4499:
        /* <DEDUP_REMOVED lines=15> */
.L_x_5646:


//--------------------- .text._Z35group_norm_nhwc_fwd_one_pass_kernelI11Fp16IOBf16WLi128ELi120ELi480EEv26Group_norm_nhwc_fwd_params --------------------------
	.section	.text._Z35group_norm_nhwc_fwd_one_pass_kernelI11Fp16IOBf16WLi128ELi120ELi480EEv26Group_norm_nhwc_fwd_params,"ax",@progbits
	.align	128
        .global         _Z35group_norm_nhwc_fwd_one_pass_kernelI11Fp16IOBf16WLi128ELi120ELi480EEv26Group_norm_nhwc_fwd_params
        .type           _Z35group_norm_nhwc_fwd_one_pass_kernelI11Fp16IOBf16WLi128ELi120ELi480EEv26Group_norm_nhwc_fwd_params,@function
        .size           _Z35group_norm_nhwc_fwd_one_pass_kernelI11Fp16IOBf16WLi128ELi120ELi480EEv26Group_norm_nhwc_fwd_params,(.L_x_5647 - _Z35group_norm_nhwc_fwd_one_pass_kernelI11Fp16IOBf16WLi128ELi120ELi480EEv26Group_norm_nhwc_fwd_params)
        .other          _Z35group_norm_nhwc_fwd_one_pass_kernelI11Fp16IOBf16WLi128ELi120ELi480EEv26Group_norm_nhwc_fwd_params,@"STO_CUDA_ENTRY STV_DEFAULT"
_Z35group_norm_nhwc_fwd_one_pass_kernelI11Fp16IOBf16WLi128ELi120ELi480EEv26Group_norm_nhwc_fwd_params:
.text._Z35group_norm_nhwc_fwd_one_pass_kernelI11Fp16IOBf16WLi128ELi120ELi480EEv26Group_norm_nhwc_fwd_params:
        /* <DEDUP_REMOVED lines=32> */
[C---:B------:R-:W-:Y:S02]  /*0200*/  IADD3 R10, R38.reuse, 0x18, RZ ;  /* 0x00000018260a7810 */ /* 0x040fe40007ffe0ff */
[----:B------:R-:W-:Y:S02]  /*0210*/  ISETP.LT.U32.AND P0, PT, R3, 0x1e0, !P0 ;  /* 0x000001e00300780c */ /* 0x000fe40004701070 */
[C---:B------:R-:W-:Y:S02]  /*0220*/  IADD3 R11, R38.reuse, 0x20, RZ ;  /* 0x00000020260b7810 */ /* 0x040fe40007ffe0ff */
[C---:B------:R-:W-:Y:S02]  /*0230*/  IADD3 R24, R38.reuse, 0x28, RZ ;  /* 0x0000002826187810 */ /* 0x040fe40007ffe0ff */
[----:B------:R-:W-:-:S02]  /*0240*/  IADD3 R25, R38, 0x60, RZ ;  /* 0x0000006026197810 */ /* 0x000fc40007ffe0ff */
[C---:B------:R-:W-:Y:S02]  /*0250*/  IADD3 R26, R38.reuse, 0x68, RZ ;  /* 0x00000068261a7810 */ /* 0x040fe40007ffe0ff */
[----:B------:R-:W-:Y:S02]  /*0260*/  IADD3 R27, R38, 0x70, RZ ;  /* 0x00000070261b7810 */ /* 0x000fe40007ffe0ff */
[----:B0-----:R-:W-:-:S07]  /*0270*/  SHF.R.S32.HI R29, RZ, 0x1f, R8 ;  /* 0x0000001fff1d7819 */ /* 0x001fce0000011408 */
.L_x_4557:
[----:B0-----:R-:W0:Y:S01]  /*0280*/  LDC R16, c[0x0][0x288] ;  /* 0x0000a200ff107b82 */ /* 0x001e220000000800 */
[----:B------:R-:W-:Y:S01]  /*0290*/  ULDC.64 UR14, c[0x0][0x278] ;  /* 0x00009e00000e7ab9 */ /* 0x000fe20000000a00 */
[----:B------:R-:W-:Y:S01]  /*02a0*/  SHF.R.S32.HI R31, RZ, 0x1f, R9 ;  /* 0x0000001fff1f7819 */ /* 0x000fe20000011409 */
[----:B------:R-:W-:Y:S01]  /*02b0*/  ULDC.64 UR12, c[0x0][0x280] ;  /* 0x0000a000000c7ab9 */ /* 0x000fe20000000a00 */
[----:B------:R-:W-:Y:S02]  /*02c0*/  ISETP.GE.U32.AND P4, PT, R8, UR14, PT ;  /* 0x0000000e08007c0c */ /* 0x000fe4000bf86070 */
[----:B------:R-:W-:Y:S02]  /*02d0*/  ISETP.GE.U32.AND P6, PT, R9, UR14, PT ;  /* 0x0000000e09007c0c */ /* 0x000fe4000bfc6070 */
[----:B------:R-:W-:Y:S01]  /*02e0*/  ISETP.GE.AND.EX P4, PT, R29, UR15, PT, P4 ;  /* 0x0000000f1d007c0c */ /* 0x000fe2000bf86340 */
[----:B-1----:R-:W1:Y:S01]  /*02f0*/  @P0 LDC.64 R44, c[0x0][0x220] ;  /* 0x00008800ff2c0b82 */ /* 0x002e620000000a00 */
[----:B------:R-:W-:-:S02]  /*0300*/  SHF.R.S32.HI R19, RZ, 0x1f, R41 ;  /* 0x0000001fff137819 */ /* 0x000fc40000011429 */
[----:B------:R-:W-:Y:S02]  /*0310*/  ISETP.LT.U32.AND P4, PT, R3, 0x1e0, !P4 ;  /* 0x000001e00300780c */ /* 0x000fe40006781070 */
[----:B------:R-:W-:Y:S02]  /*0320*/  ISETP.GE.AND.EX P6, PT, R31, UR15, PT, P6 ;  /* 0x0000000f1f007c0c */ /* 0x000fe4000bfc6360 */
[----:B------:R-:W-:Y:S02]  /*0330*/  SHF.R.S32.HI R33, RZ, 0x1f, R10 ;  /* 0x0000001fff217819 */ /* 0x000fe4000001140a */
[----:B------:R-:W-:Y:S02]  /*0340*/  ISETP.GE.U32.AND P5, PT, R10, UR14, PT ;  /* 0x0000000e0a007c0c */ /* 0x000fe4000bfa6070 */
[----:B------:R-:W-:Y:S02]  /*0350*/  ISETP.GT.U32.OR P6, PT, R3, 0x1df, P6 ;  /* 0x000001df0300780c */ /* 0x000fe400037c4470 */
[----:B------:R-:W-:-:S02]  /*0360*/  ISETP.GE.AND.EX P5, PT, R33, UR15, PT, P5 ;  /* 0x0000000f21007c0c */ /* 0x000fc4000bfa6350 */
[----:B0-2---:R-:W-:Y:S01]  /*0370*/  IABS R15, R16 ;  /* 0x00000010000f7213 */ /* 0x005fe20000000000 */
[----:B---3--:R-:W0:Y:S01]  /*0380*/  @P4 LDC.64 R50, c[0x0][0x220] ;  /* 0x00008800ff324b82 */ /* 0x008e220000000a00 */
[----:B------:R-:W-:Y:S02]  /*0390*/  ISETP.GT.U32.OR P5, PT, R3, 0x1df, P5 ;  /* 0x000001df0300780c */ /* 0x000fe40002fa4470 */
[----:B------:R-:W2:Y:S01]  /*03a0*/  I2F.RP R0, R15 ;  /* 0x0000000f00007306 */ /* 0x000ea20000209400 */
[----:B------:R-:W-:Y:S02]  /*03b0*/  SHF.R.S32.HI R35, RZ, 0x1f, R11 ;  /* 0x0000001fff237819 */ /* 0x000fe4000001140b */
[----:B------:R-:W-:Y:S02]  /*03c0*/  SHF.R.S32.HI R37, RZ, 0x1f, R24 ;  /* 0x0000001fff257819 */ /* 0x000fe40000011418 */
[----:B------:R-:W-:-:S03]  /*03d0*/  MOV R30, RZ ;  /* 0x000000ff001e7202 */ /* 0x000fc60000000f00 */
[----:B--2---:R-:W2:Y:S02]  /*03e0*/  MUFU.RCP R0, R0 ;  /* 0x0000000000007308 */ /* 0x004ea40000001000 */
[----:B--2-4-:R-:W-:-:S06]  /*03f0*/  IADD3 R12, R0, 0xffffffe, RZ ;  /* 0x0ffffffe000c7810 */ /* 0x014fcc0007ffe0ff */
        /* <DEDUP_REMOVED lines=18> */
[----:B------:R-:W-:Y:S02]  /*0520*/  MOV R17, R13 ;  /* 0x0000000d00117202 */ /* 0x000fe40000000f00 */
[----:B------:R-:W3:Y:S02]  /*0530*/  @P4 LDC.64 R12, c[0x0][0x270] ;  /* 0x00009c00ff0c4b82 */ /* 0x000ee40000000a00 */
[----:B------:R-:W-:Y:S02]  /*0540*/  @!P3 IADD3 R17, -R17, RZ, RZ ;  /* 0x000000ff1111b210 */ /* 0x000fe40007ffe1ff */
[----:B------:R-:W-:Y:S02]  /*0550*/  @!P2 LOP3.LUT R17, RZ, R16, RZ, 0x33, !PT ;  /* 0x00000010ff11a212 */ /* 0x000fe400078e33ff */
[----:B------:R-:W-:Y:S02]  /*0560*/  ISETP.GE.U32.AND P3, PT, R11, UR14, PT ;  /* 0x0000000e0b007c0c */ /* 0x000fe4000bf66070 */
[----:B------:R-:W-:-:S02]  /*0570*/  IADD3 R28, -R17, RZ, RZ ;  /* 0x000000ff111c7210 */ /* 0x000fc40007ffe1ff */
[----:B------:R-:W-:Y:S02]  /*0580*/  SHF.R.S32.HI R0, RZ, 0x1f, R17 ;  /* 0x0000001fff007819 */ /* 0x000fe40000011411 */
[----:B------:R-:W-:Y:S01]  /*0590*/  ISETP.GE.AND.EX P3, PT, R35, UR15, PT, P3 ;  /* 0x0000000f23007c0c */ /* 0x000fe2000bf66330 */
[----:B------:R-:W-:Y:S02]  /*05a0*/  IMAD R28, R16, R28, R39 ;  /* 0x0000001c101c7224 */ /* 0x000fe400078e0227 */
[----:B------:R-:W-:Y:S01]  /*05b0*/  IMAD R0, R0, UR12, RZ ;  /* 0x0000000c00007c24 */ /* 0x000fe2000f8e02ff */
[----:B------:R-:W-:Y:S01]  /*05c0*/  ISETP.GT.U32.OR P3, PT, R3, 0x1df, P3 ;  /* 0x000001df0300780c */ /* 0x000fe20001f64470 */
[----:B------:R-:W-:Y:S02]  /*05d0*/  IMAD R28, R28, 0x78, RZ ;  /* 0x000000781c1c7824 */ /* 0x000fe400078e02ff */
[----:B------:R-:W-:Y:S02]  /*05e0*/  IMAD R57, R17, UR13, R0 ;  /* 0x0000000d11397c24 */ /* 0x000fe4000f8e0200 */
[----:B--2---:R-:W-:Y:S01]  /*05f0*/  @P0 IMAD R0, R5, R14, RZ ;  /* 0x0000000e05000224 */ /* 0x004fe200078e02ff */
[----:B------:R-:W-:-:S03]  /*0600*/  IADD3 R54, P1, R41, R28, RZ ;  /* 0x0000001c29367210 */ /* 0x000fc60007f3e0ff */
[----:B------:R-:W-:Y:S01]  /*0610*/  @P0 IMAD R21, R38, R15, R0 ;  /* 0x0000000f26150224 */ /* 0x000fe200078e0200 */
[----:B------:R-:W-:Y:S01]  /*0620*/  LEA.HI.X.SX32 R55, R28, R19, 0x1, P1 ;  /* 0x000000131c377211 */ /* 0x000fe200008f0eff */
[----:B---3--:R-:W-:Y:S02]  /*0630*/  @P4 IMAD R0, R29, R12, RZ ;  /* 0x0000000c1d004224 */ /* 0x008fe400078e02ff */
[----:B------:R-:W-:Y:S02]  /*0640*/  IMAD.WIDE.U32 R54, R17, UR12, R54 ;  /* 0x0000000c11367c25 */ /* 0x000fe4000f8e0036 */
[----:B------:R-:W2:Y:S02]  /*0650*/  @!P6 LDC.64 R16, c[0x0][0x270] ;  /* 0x00009c00ff10eb82 */ /* 0x000ea40000000a00 */
[----:B------:R-:W-:Y:S01]  /*0660*/  @P4 IMAD R23, R8, R13, R0 ;  /* 0x0000000d08174224 */ /* 0x000fe200078e0200 */
[----:B------:R-:W-:Y:S02]  /*0670*/  IADD3 R57, R55, R57, RZ ;  /* 0x0000003937397210 */ /* 0x000fe40007ffe0ff */
[----:B------:R-:W-:-:S02]  /*0680*/  @P4 MOV R18, R54 ;  /* 0x0000003600124202 */ /* 0x000fc40000000f00 */
[-C--:B------:R-:W-:Y:S02]  /*0690*/  @P4 MOV R19, R57.reuse ;  /* 0x0000003900134202 */ /* 0x080fe40000000f00 */
[-C--:B------:R-:W-:Y:S02]  /*06a0*/  @P0 MOV R56, R54.reuse ;  /* 0x0000003600380202 */ /* 0x080fe40000000f00 */
[----:B------:R-:W-:Y:S01]  /*06b0*/  @!P6 MOV R46, R54 ;  /* 0x00000036002ee202 */ /* 0x000fe20000000f00 */
[----:B------:R-:W-:Y:S01]  /*06c0*/  @P4 IMAD.WIDE.U32 R12, R8, R12, R18 ;  /* 0x0000000c080c4225 */ /* 0x000fe200078e0012 */
[----:B------:R-:W-:Y:S01]  /*06d0*/  @!P6 MOV R47, R57 ;  /* 0x00000039002fe202 */ /* 0x000fe20000000f00 */
[----:B------:R-:W3:Y:S02]  /*06e0*/  @!P5 LDC.64 R18, c[0x0][0x270] ;  /* 0x00009c00ff12db82 */ /* 0x000ee40000000a00 */
[----:B------:R-:W-:Y:S01]  /*06f0*/  @P0 IMAD.WIDE.U32 R14, R38, R14, R56 ;  /* 0x0000000e260e0225 */ /* 0x000fe200078e0038 */
[----:B------:R-:W-:-:S02]  /*0700*/  @P4 IADD3 R2, R13, R23, RZ ;  /* 0x000000170d024210 */ /* 0x000fc40007ffe0ff */
[----:B0-----:R-:W-:Y:S02]  /*0710*/  @P4 LEA R50, P2, R12, R50, 0x1 ;  /* 0x000000320c324211 */ /* 0x001fe400078408ff */
[----:B------:R-:W-:Y:S02]  /*0720*/  @P0 IADD3 R0, R15, R21, RZ ;  /* 0x000000150f000210 */ /* 0x000fe40007ffe0ff */
[----:B-1----:R-:W-:Y:S01]  /*0730*/  @P0 LEA R44, P1, R14, R44, 0x1 ;  /* 0x0000002c0e2c0211 */ /* 0x002fe200078208ff */
[----:B------:R-:W0:Y:S01]  /*0740*/  @!P6 LDC.64 R20, c[0x0][0x220] ;  /* 0x00008800ff14eb82 */ /* 0x000e220000000a00 */
[----:B------:R-:W-:Y:S01]  /*0750*/  @P4 LEA.HI.X R51, R12, R51, R2, 0x1, P2 ;  /* 0x000000330c334211 */ /* 0x000fe200010f0c02 */
[-C--:B--2---:R-:W-:Y:S01]  /*0760*/  @!P6 IMAD R2, R31, R16.reuse, RZ ;  /* 0x000000101f02e224 */ /* 0x084fe200078e02ff */
[----:B------:R-:W-:Y:S01]  /*0770*/  @P0 LEA.HI.X R45, R14, R45, R0, 0x1, P1 ;  /* 0x0000002d0e2d0211 */ /* 0x000fe200008f0c00 */
[----:B------:R-:W-:Y:S01]  /*0780*/  @!P6 IMAD.WIDE.U32 R46, R9, R16, R46 ;  /* 0x00000010092ee225 */ /* 0x000fe200078e002e */
[----:B------:R-:W-:Y:S01]  /*0790*/  ISETP.GE.U32.AND P1, PT, R24, UR14, PT ;  /* 0x0000000e18007c0c */ /* 0x000fe2000bf26070 */
[----:B------:R1:W2:Y:S01]  /*07a0*/  @P4 LDG.E R30, desc[UR8][R50.64] ;  /* 0x00000008321e4981 */ /* 0x0002a2000c1e1900 */
[----:B------:R-:W-:Y:S01]  /*07b0*/  IADD3 R0, R38, 0x30, RZ ;  /* 0x0000003026007810 */ /* 0x000fe20007ffe0ff */
[----:B------:R-:W1:Y:S01]  /*07c0*/  @!P5 LDC.64 R12, c[0x0][0x220] ;  /* 0x00008800ff0cdb82 */ /* 0x000e620000000a00 */
[----:B------:R-:W-:Y:S01]  /*07d0*/  ISETP.GE.AND.EX P1, PT, R37, UR15, PT, P1 ;  /* 0x0000000f25007c0c */ /* 0x000fe2000bf26310 */
[----:B------:R-:W-:Y:S01]  /*07e0*/  @!P6 IMAD R17, R9, R17, R2 ;  /* 0x000000110911e224 */ /* 0x000fe200078e0202 */
[----:B------:R-:W-:-:S02]  /*07f0*/  ISETP.GE.U32.AND P2, PT, R0, UR14, PT ;  /* 0x0000000e00007c0c */ /* 0x000fc4000bf46070 */
[----:B------:R-:W-:Y:S01]  /*0800*/  ISETP.GT.U32.OR P1, PT, R3, 0x1df, P1 ;  /* 0x000001df0300780c */ /* 0x000fe20000f24470 */
[----:B---3--:R-:W-:Y:S01]  /*0810*/  @!P5 IMAD R2, R33, R18, RZ ;  /* 0x000000122102d224 */ /* 0x008fe200078e02ff */
[----:B------:R-:W-:Y:S01]  /*0820*/  SHF.R.S32.HI R43, RZ, 0x1f, R0 ;  /* 0x0000001fff2b7819 */ /* 0x000fe20000011400 */
[----:B------:R-:W3:Y:S01]  /*0830*/  @!P3 LDC.64 R14, c[0x0][0x270] ;  /* 0x00009c00ff0ebb82 */ /* 0x000ee20000000a00 */
[----:B------:R-:W-:Y:S02]  /*0840*/  @!P5 MOV R22, R54 ;  /* 0x000000360016d202 */ /* 0x000fe40000000f00 */
[----:B------:R-:W-:Y:S02]  /*0850*/  ISETP.GE.AND.EX P2, PT, R43, UR15, PT, P2 ;  /* 0x0000000f2b007c0c */ /* 0x000fe4000bf46320 */
[----:B------:R-:W-:Y:S01]  /*0860*/  @!P5 MOV R23, R57 ;  /* 0x000000390017d202 */ /* 0x000fe20000000f00 */
[----:B------:R-:W-:Y:S01]  /*0870*/  @!P5 IMAD R53, R10, R19, R2 ;  /* 0x000000130a35d224 */ /* 0x000fe200078e0202 */
[----:B------:R-:W-:-:S02]  /*0880*/  ISETP.GT.U32.OR P2, PT, R3, 0x1df, P2 ;  /* 0x000001df0300780c */ /* 0x000fc40001744470 */
[----:B------:R-:W-:Y:S01]  /*0890*/  @!P6 IADD3 R2, R47, R17, RZ ;  /* 0x000000112f02e210 */ /* 0x000fe20007ffe0ff */
[----:B------:R-:W-:Y:S01]  /*08a0*/  @!P5 IMAD.WIDE.U32 R22, R10, R18, R22 ;  /* 0x000000120a16d225 */ /* 0x000fe200078e0016 */
[----:B------:R-:W4:Y:S01]  /*08b0*/  @!P3 LDC.64 R16, c[0x0][0x220] ;  /* 0x00008800ff10bb82 */ /* 0x000f220000000a00 */
[----:B0-----:R-:W-:-:S07]  /*08c0*/  @!P6 LEA R48, P4, R46, R20, 0x1 ;  /* 0x000000142e30e211 */ /* 0x001fce00078808ff */
        /* <DEDUP_REMOVED lines=27> */
[----:B------:R-:W-:Y:S02]  /*0a80*/  @!P1 MOV R16, R54 ;  /* 0x0000003600109202 */ /* 0x000fe40000000f00 */
[----:B------:R-:W-:Y:S02]  /*0a90*/  @!P1 MOV R17, R57 ;  /* 0x0000003900119202 */ /* 0x000fe40000000f00 */
[----:B------:R-:W-:Y:S01]  /*0aa0*/  IADD3 R42, R38, 0x40, RZ ;  /* 0x00000040262a7810 */ /* 0x000fe20007ffe0ff */
[----:B-1----:R-:W-:Y:S02]  /*0ab0*/  @!P2 IMAD R43, R43, R20, RZ ;  /* 0x000000142b2ba224 */ /* 0x002fe400078e02ff */
[----:B------:R-:W-:Y:S01]  /*0ac0*/  @!P1 IMAD.WIDE.U32 R18, R24, R18, R16 ;  /* 0x0000001218129225 */ /* 0x000fe200078e0010 */
[----:B------:R-:W-:-:S02]  /*0ad0*/  ISETP.GE.U32.AND P4, PT, R42, UR14, PT ;  /* 0x0000000e2a007c0c */ /* 0x000fc4000bf86070 */
        /* <DEDUP_REMOVED lines=43> */
[----:B------:R-:W-:Y:S01]  /*0d90*/  IADD3 R22, R38, 0x58, RZ ;  /* 0x0000005826167810 */ /* 0x000fe20007ffe0ff */
[----:B------:R-:W-:Y:S01]  /*0da0*/  @!P4 IMAD R51, R42, R21, R51 ;  /* 0x000000152a33c224 */ /* 0x000fe200078e0233 */
[----:B------:R-:W-:Y:S01]  /*0db0*/  @!P4 MOV R17, R57 ;  /* 0x000000390011c202 */ /* 0x000fe20000000f00 */
[----:B------:R1:W5:Y:S01]  /*0dc0*/  @!P1 LDG.E R2, desc[UR8][R58.64] ;  /* 0x000000083a029981 */ /* 0x000362000c1e1900 */
[----:B------:R-:W-:Y:S01]  /*0dd0*/  ISETP.GE.U32.AND P1, PT, R22, UR14, PT ;  /* 0x0000000e16007c0c */ /* 0x000fe2000bf26070 */
[----:B------:R-:W1:Y:S01]  /*0de0*/  @!P3 LDC.64 R18, c[0x0][0x220] ;  /* 0x00008800ff12bb82 */ /* 0x000e620000000a00 */
[----:B------:R-:W-:Y:S01]  /*0df0*/  SHF.R.S32.HI R47, RZ, 0x1f, R22 ;  /* 0x0000001fff2f7819 */ /* 0x000fe20000011416 */
[----:B------:R-:W-:-:S06]  /*0e00*/  @!P4 IMAD.WIDE.U32 R20, R42, R20, R16 ;  /* 0x000000142a14c225 */ /* 0x000fcc00078e0010 */
[----:B------:R-:W1:Y:S01]  /*0e10*/  @!P2 LDC.64 R16, c[0x0][0x270] ;  /* 0x00009c00ff10ab82 */ /* 0x000e620000000a00 */
[----:B------:R-:W-:Y:S02]  /*0e20*/  ISETP.GE.AND.EX P1, PT, R47, UR15, PT, P1 ;  /* 0x0000000f2f007c0c */ /* 0x000fe4000bf26310 */
[----:B------:R-:W-:Y:S02]  /*0e30*/  MOV R42, RZ ;  /* 0x000000ff002a7202 */ /* 0x000fe40000000f00 */
[----:B------:R-:W-:Y:S02]  /*0e40*/  ISETP.GT.U32.OR P1, PT, R3, 0x1df, P1 ;  /* 0x000001df0300780c */ /* 0x000fe40000f24470 */
[----:B0-----:R-:W-:Y:S01]  /*0e50*/  @!P4 LEA R50, P6, R20, R14, 0x1 ;  /* 0x0000000e1432c211 */ /* 0x001fe200078c08ff */
[----:B----4-:R-:W-:Y:S01]  /*0e60*/  @!P3 IMAD R14, R43, R12, RZ ;  /* 0x0000000c2b0eb224 */ /* 0x010fe200078e02ff */
[----:B------:R0:W4:Y:S01]  /*0e70*/  @!P5 LDG.E R42, desc[UR8][R52.64] ;  /* 0x00000008342ad981 */ /* 0x000122000c1e1900 */
[----:B------:R-:W-:-:S02]  /*0e80*/  @!P4 IADD3 R21, R21, R51, RZ ;  /* 0x000000331515c210 */ /* 0x000fc40007ffe0ff */
[----:B------:R-:W-:Y:S02]  /*0e90*/  SHF.R.S32.HI R43, RZ, 0x1f, R25 ;  /* 0x0000001fff2b7819 */ /* 0x000fe40000011419 */
        /* <DEDUP_REMOVED lines=21> */
[----:B------:R-:W-:Y:S01]  /*0ff0*/  @!P3 LEA R18, P6, R12, R18, 0x1 ;  /* 0x000000120c12b211 */ /* 0x000fe200078c08ff */
        /* <DEDUP_REMOVED lines=52> */
[----:B------:R-:W-:-:S03]  /*1340*/  @!P4 LEA.HI.X R23, R52, R17, R51, 0x1, P1 ;  /* 0x000000113417c211 */ /* 0x000fc600008f0c33 */
[----:B------:R-:W2:Y:S01]  /*1350*/  @!P3 LDC.64 R16, c[0x0][0x220] ;  /* 0x00008800ff10bb82 */ /* 0x000ea20000000a00 */
[----:B0-----:R-:W-:Y:S01]  /*1360*/  @!P2 IMAD R52, R47, R12, RZ ;  /* 0x0000000c2f34a224 */ /* 0x001fe200078e02ff */
[----:B------:R-:W-:Y:S02]  /*1370*/  MOV R51, RZ ;  /* 0x000000ff00337202 */ /* 0x000fe40000000f00 */
[----:B------:R-:W-:Y:S01]  /*1380*/  @!P2 MOV R53, R57 ;  /* 0x000000390035a202 */ /* 0x000fe20000000f00 */
[----:B------:R-:W-:Y:S01]  /*1390*/  @!P2 IMAD R61, R27, R13, R52 ;  /* 0x0000000d1b3da224 */ /* 0x000fe200078e0234 */
[----:B------:R-:W-:Y:S02]  /*13a0*/  @!P2 MOV R52, R54 ;  /* 0x000000360034a202 */ /* 0x000fe40000000f00 */
[----:B------:R-:W-:Y:S01]  /*13b0*/  MOV R50, RZ ;  /* 0x000000ff00327202 */ /* 0x000fe20000000f00 */
[----:B------:R0:W4:Y:S01]  /*13c0*/  @!P4 LDG.E R51, desc[UR8][R22.64] ;  /* 0x000000081633c981 */ /* 0x000122000c1e1900 */
[----:B-1----:R-:W-:-:S02]  /*13d0*/  @!P3 IMAD R21, R21, R14, RZ ;  /* 0x0000000e1515b224 */ /* 0x002fc400078e02ff */
[----:B------:R-:W-:Y:S02]  /*13e0*/  @!P2 IMAD.WIDE.U32 R12, R27, R12, R52 ;  /* 0x0000000c1b0ca225 */ /* 0x000fe400078e0034 */
[----:B------:R-:W4:Y:S01]  /*13f0*/  @!P5 LDG.E R50, desc[UR8][R58.64] ;  /* 0x000000083a32d981 */ /* 0x000f22000c1e1900 */
[----:B0-----:R-:W-:Y:S02]  /*1400*/  @!P3 MOV R22, R54 ;  /* 0x000000360016b202 */ /* 0x001fe40000000f00 */
[----:B------:R-:W-:Y:S01]  /*1410*/  @!P3 MOV R23, R57 ;  /* 0x000000390017b202 */ /* 0x000fe20000000f00 */
[----:B------:R-:W-:Y:S01]  /*1420*/  @!P3 IMAD R21, R20, R15, R21 ;  /* 0x0000000f1415b224 */ /* 0x000fe200078e0215 */
[----:B------:R-:W-:Y:S02]  /*1430*/  @!P2 IADD3 R13, R13, R61, RZ ;  /* 0x0000003d0d0da210 */ /* 0x000fe40007ffe0ff */
[----:B---3--:R-:W-:Y:S01]  /*1440*/  @!P2 LEA R18, P1, R12, R18, 0x1 ;  /* 0x000000120c12a211 */ /* 0x008fe200078208ff */
[----:B------:R-:W-:Y:S01]  /*1450*/  @!P3 IMAD.WIDE.U32 R14, R20, R14, R22 ;  /* 0x0000000e140eb225 */ /* 0x000fe200078e0016 */
[----:B------:R-:W-:-:S02]  /*1460*/  CS2R R52, SRZ ;  /* 0x0000000000347805 */ /* 0x000fc4000001ff00 */
[----:B------:R-:W-:Y:S02]  /*1470*/  @!P2 LEA.HI.X R19, R12, R19, R13, 0x1, P1 ;  /* 0x000000130c13a211 */ /* 0x000fe400008f0c0d */
[----:B------:R-:W-:Y:S02]  /*1480*/  @!P3 IADD3 R12, R15, R21, RZ ;  /* 0x000000150f0cb210 */ /* 0x000fe40007ffe0ff */
[C---:B--2---:R-:W-:Y:S01]  /*1490*/  @!P3 LEA R16, P1, R14.reuse, R16, 0x1 ;  /* 0x000000100e10b211 */ /* 0x044fe200078208ff */
        /* <DEDUP_REMOVED lines=185> */
.L_x_4501:
[----:B------:R-:W-:Y:S05]  /*2030*/  BSYNC B0 ;  /* 0x0000000000007941 */ /* 0x000fea0003800000 */
.L_x_4500:
        /* <DEDUP_REMOVED lines=28> */
.L_x_4504:
[----:B-1----:R-:W2:Y:S04]  /*2200*/  LDG.E.STRONG.GPU R16, desc[UR8][R14.64] ;  /* 0x000000080e107981 */ /* 0x002ea8000c1ef900 */
[----:B--2---:R-:W-:Y:S01]  /*2210*/  CCTL.IVALL ;  /* 0x00000000ff00798f */ /* 0x004fe20002000000 */
[----:B------:R-:W-:Y:S05]  /*2220*/  YIELD ;  /* 0x0000000000007946 */ /* 0x000fea0003800000 */
[----:B------:R-:W-:-:S13]  /*2230*/  ISETP.NE.AND P1, PT, R16, R19, PT ;  /* 0x000000131000720c */ /* 0x000fda0003f25270 */
[----:B------:R-:W-:Y:S05]  /*2240*/  @P1 BRA `(.L_x_4504) ;  /* 0xfffffffc00ec1947 */ /* 0x000fea000383ffff */
.L_x_4503:
        /* <DEDUP_REMOVED lines=11> */
.L_x_4506:
        /* <DEDUP_REMOVED lines=63> */
.L_x_4505:
        /* <DEDUP_REMOVED lines=19> */
.L_x_4508:
[----:B------:R-:W-:Y:S05]  /*2820*/  BSYNC B0 ;  /* 0x0000000000007941 */ /* 0x000fea0003800000 */
.L_x_4507:
        /* <DEDUP_REMOVED lines=32> */
.L_x_4502:
        /* <DEDUP_REMOVED lines=8> */
[----:B------:R-:W3:Y:S08]  /*2ab0*/  LDC.64 R18, c[0x0][0x228] ;  /* 0x00008a00ff127b82 */ /* 0x000ef00000000a00 */
[----:B-1----:R-:W1:Y:S08]  /*2ac0*/  LDC.64 R16, c[0x0][0x230] ;  /* 0x00008c00ff107b82 */ /* 0x002e700000000a00 */
[----:B------:R-:W4:Y:S01]  /*2ad0*/  @!P1 LDC.64 R20, c[0x0][0x218] ;  /* 0x00008600ff149b82 */ /* 0x000f220000000a00 */
[----:B--2---:R-:W-:-:S03]  /*2ae0*/  ULEA UR5, UR6, UR5, 0x18 ;  /* 0x0000000506057291 */ /* 0x004fc6000f8ec03f */
[----:B------:R-:W-:Y:S02]  /*2af0*/  ULDC UR6, c[0x0][0x2a4] ;  /* 0x0000a90000067ab9 */ /* 0x000fe40000000800 */
[----:B------:R-:W-:Y:S01]  /*2b00*/  @!P1 FMUL.FTZ R15, R13, UR6 ;  /* 0x000000060d0f9c20 */ /* 0x000fe20008410000 */
[----:B------:R-:W-:Y:S01]  /*2b10*/  @!P1 FMUL.FTZ R14, R12, UR6 ;  /* 0x000000060c0e9c20 */ /* 0x000fe20008410000 */
[C---:B---3--:R-:W-:Y:S02]  /*2b20*/  IMAD.WIDE R18, R23.reuse, 0x2, R18 ;  /* 0x0000000217127825 */ /* 0x048fe400078e0212 */
[----:B------:R0:W-:Y:S02]  /*2b30*/  @!P3 STS.64 [UR5+0x90], R12 ;  /* 0x0000900cff00b988 */ /* 0x0001e40008000a05 */
[----:B-1----:R-:W-:-:S04]  /*2b40*/  IMAD.WIDE R22, R23, 0x2, R16 ;  /* 0x0000000217167825 */ /* 0x002fc800078e0210 */
[----:B----4-:R-:W-:-:S05]  /*2b50*/  @!P1 IMAD.WIDE R20, R39, 0x8, R20 ;  /* 0x0000000827149825 */ /* 0x010fca00078e0214 */
[----:B------:R1:W-:Y:S01]  /*2b60*/  @!P1 STG.E.64 desc[UR8][R20.64], R14 ;  /* 0x0000000e14009986 */ /* 0x0003e2000c101b08 */
[----:B------:R-:W-:Y:S06]  /*2b70*/  BAR.SYNC.DEFER_BLOCKING 0x0 ;  /* 0x0000000000007b1d */ /* 0x000fec0000010000 */
[----:B------:R-:W2:Y:S04]  /*2b80*/  LDG.E.U16 R59, desc[UR8][R18.64] ;  /* 0x00000008123b7981 */ /* 0x000ea8000c1e1500 */
[----:B------:R-:W3:Y:S04]  /*2b90*/  LDG.E.U16 R60, desc[UR8][R18.64+0x2] ;  /* 0x00000208123c7981 */ /* 0x000ee8000c1e1500 */
[----:B------:R-:W4:Y:S04]  /*2ba0*/  LDG.E.U16 R28, desc[UR8][R22.64] ;  /* 0x00000008161c7981 */ /* 0x000f28000c1e1500 */
[----:B------:R5:W4:Y:S01]  /*2bb0*/  LDG.E.U16 R58, desc[UR8][R22.64+0x2] ;  /* 0x00000208163a7981 */ /* 0x000b22000c1e1500 */
[----:B------:R-:W-:Y:S01]  /*2bc0*/  ISETP.NE.AND P6, PT, RZ, UR10, PT ;  /* 0x0000000aff007c0c */ /* 0x000fe2000bfc5270 */
[----:B0-----:R-:W-:-:S02]  /*2bd0*/  HADD2.F32 R13, -RZ, R40.H0_H0 ;  /* 0x20000028ff0d7230 */ /* 0x001fc40000004100 */
[----:B------:R-:W0:Y:S01]  /*2be0*/  LDS.64 R16, [UR5+0x90] ;  /* 0x00009005ff107984 */ /* 0x000e220008000a00 */
[----:B-1----:R-:W-:Y:S02]  /*2bf0*/  HADD2.F32 R15, -RZ, R40.H1_H1 ;  /* 0x30000028ff0f7230 */ /* 0x002fe40000004100 */
[----:B-----5:R-:W-:Y:S02]  /*2c00*/  HADD2.F32 R23, -RZ, R30.H0_H0 ;  /* 0x2000001eff177230 */ /* 0x020fe40000004100 */
[----:B0-----:R-:W-:-:S04]  /*2c10*/  FMUL.FTZ R16, R16, UR6 ;  /* 0x0000000610107c20 */ /* 0x001fc80008410000 */
[----:B------:R-:W-:Y:S01]  /*2c20*/  FMUL.FTZ R61, R16, R16 ;  /* 0x00000010103d7220 */ /* 0x000fe20000410000 */
[--C-:B------:R-:W-:Y:S01]  /*2c30*/  FADD.FTZ R14, R15, -R16.reuse ;  /* 0x800000100f0e7221 */ /* 0x100fe20000010000 */
[----:B------:R-:W-:Y:S02]  /*2c40*/  FADD.FTZ R22, R23, -R16 ;  /* 0x8000001017167221 */ /* 0x000fe40000010000 */
[----:B------:R-:W-:Y:S01]  /*2c50*/  FFMA.FTZ R17, R17, UR6, -R61 ;  /* 0x0000000611117c23 */ /* 0x000fe2000801083d */
[----:B------:R-:W-:-:S04]  /*2c60*/  HADD2.F32 R61, -RZ, R30.H1_H1 ;  /* 0x3000001eff3d7230 */ /* 0x000fc80000004100 */
[----:B------:R-:W-:-:S13]  /*2c70*/  FSETP.GTU.FTZ.AND P1, PT, R17, RZ, PT ;  /* 0x000000ff1100720b */ /* 0x000fda0003f3c000 */
[----:B------:R-:W0:Y:S02]  /*2c80*/  @P1 LDC R12, c[0x0][0x238] ;  /* 0x00008e00ff0c1b82 */ /* 0x000e240000000800 */
[----:B0-----:R-:W-:Y:S01]  /*2c90*/  @P1 FADD.FTZ R12, R17, R12 ;  /* 0x0000000c110c1221 */ /* 0x001fe20000010000 */
[----:B------:R-:W-:-:S06]  /*2ca0*/  MOV R17, 0x3f800000 ;  /* 0x3f80000000117802 */ /* 0x000fcc0000000f00 */
[----:B------:R0:W1:Y:S01]  /*2cb0*/  @P1 MUFU.RSQ R17, R12 ;  /* 0x0000000c00111308 */ /* 0x0000620000001400 */
[----:B------:R-:W-:-:S04]  /*2cc0*/  ISETP.GE.U32.AND P1, PT, R8, UR14, PT ;  /* 0x0000000e08007c0c */ /* 0x000fc8000bf26070 */
[----:B------:R-:W-:Y:S01]  /*2cd0*/  ISETP.GE.AND.EX P1, PT, R29, UR15, PT, P1 ;  /* 0x0000000f1d007c0c */ /* 0x000fe2000bf26310 */
[----:B0-----:R-:W-:-:S03]  /*2ce0*/  FADD.FTZ R12, R13, -R16 ;  /* 0x800000100d0c7221 */ /* 0x001fc60000010000 */
[----:B------:R-:W-:Y:S01]  /*2cf0*/  ISETP.LT.U32.AND P1, PT, R3, 0x1e0, !P1 ;  /* 0x000001e00300780c */ /* 0x000fe20004f21070 */
[-C--:B-1----:R-:W-:Y:S01]  /*2d00*/  FMUL.FTZ R14, R14, R17.reuse ;  /* 0x000000110e0e7220 */ /* 0x082fe20000410000 */
[----:B------:R-:W-:Y:S01]  /*2d10*/  FMUL.FTZ R12, R12, R17 ;  /* 0x000000110c0c7220 */ /* 0x000fe20000410000 */
[----:B--2---:R-:W-:Y:S02]  /*2d20*/  SHF.L.U32 R20, R59, 0x10, RZ ;  /* 0x000000103b147819 */ /* 0x004fe400000006ff */
[----:B---3--:R-:W-:Y:S02]  /*2d30*/  SHF.L.U32 R21, R60, 0x10, RZ ;  /* 0x000000103c157819 */ /* 0x008fe400000006ff */
[----:B----4-:R-:W-:Y:S01]  /*2d40*/  SHF.L.U32 R19, R28, 0x10, RZ ;  /* 0x000000101c137819 */ /* 0x010fe200000006ff */
[----:B------:R-:W-:Y:S01]  /*2d50*/  FADD.FTZ R28, R61, -R16 ;  /* 0x800000103d1c7221 */ /* 0x000fe20000010000 */
[----:B------:R-:W-:-:S03]  /*2d60*/  SHF.L.U32 R18, R58, 0x10, RZ ;  /* 0x000000103a127819 */ /* 0x000fc600000006ff */
        /* <DEDUP_REMOVED lines=13> */
.L_x_4509:
        /* <DEDUP_REMOVED lines=14> */
.L_x_4511:
[----:B------:R-:W-:Y:S05]  /*2f20*/  BSYNC B0 ;  /* 0x0000000000007941 */ /* 0x000fea0003800000 */
.L_x_4510:
[-C--:B------:R-:W-:Y:S01]  /*2f30*/  FMUL.FTZ R22, R22, R17.reuse ;  /* 0x0000001116167220 */ /* 0x080fe20000410000 */
[----:B------:R-:W-:Y:S01]  /*2f40*/  FMUL.FTZ R28, R28, R17 ;  /* 0x000000111c1c7220 */ /* 0x000fe20000410000 */
        /* <DEDUP_REMOVED lines=15> */
.L_x_4512:
        /* <DEDUP_REMOVED lines=14> */
.L_x_4514:
[----:B------:R-:W-:Y:S05]  /*3120*/  BSYNC B0 ;  /* 0x0000000000007941 */ /* 0x000fea0003800000 */
.L_x_4513:
[----:B------:R-:W-:Y:S01]  /*3130*/  ISETP.GE.U32.AND P1, PT, R9, UR14, PT ;  /* 0x0000000e09007c0c */ /* 0x000fe2000bf26070 */
[--C-:B------:R-:W-:Y:S01]  /*3140*/  FADD.FTZ R12, R23, -R16.reuse ;  /* 0x80000010170c7221 */ /* 0x100fe20000010000 */
[----:B------:R-:W-:Y:S01]  /*3150*/  ISETP.GE.U32.AND P2, PT, R10, UR14, PT ;  /* 0x0000000e0a007c0c */ /* 0x000fe2000bf46070 */
[--C-:B0-----:R-:W-:Y:S01]  /*3160*/  FADD.FTZ R14, R59, -R16.reuse ;  /* 0x800000103b0e7221 */ /* 0x101fe20000010000 */
[----:B------:R-:W-:Y:S01]  /*3170*/  ISETP.GE.U32.AND P3, PT, R11, UR14, PT ;  /* 0x0000000e0b007c0c */ /* 0x000fe2000bf66070 */
[--C-:B------:R-:W-:Y:S01]  /*3180*/  HADD2.F32 R13, -RZ, R34.reuse.H0_H0 ;  /* 0x20000022ff0d7230 */ /* 0x100fe20000004100 */
        /* <DEDUP_REMOVED lines=26> */
.L_x_4515:
        /* <DEDUP_REMOVED lines=14> */
.L_x_4517:
[----:B------:R-:W-:Y:S05]  /*3410*/  BSYNC B0 ;  /* 0x0000000000007941 */ /* 0x000fea0003800000 */
.L_x_4516:
[-C--:B------:R-:W-:Y:S01]  /*3420*/  FMUL.FTZ R12, R22, R17.reuse ;  /* 0x00000011160c7220 */ /* 0x080fe20000410000 */
[----:B------:R-:W-:Y:S01]  /*3430*/  FMUL.FTZ R30, R28, R17 ;  /* 0x000000111c1e7220 */ /* 0x000fe20000410000 */
[--C-:B------:R-:W-:Y:S01]  /*3440*/  FADD.FTZ R28, R23, -R16.reuse ;  /* 0x80000010171c7221 */ /* 0x100fe20000010000 */
[----:B------:R-:W-:Y:S01]  /*3450*/  FADD.FTZ R22, R61, -R16 ;  /* 0x800000103d167221 */ /* 0x000fe20000010000 */
        /* <DEDUP_REMOVED lines=13> */
.L_x_4518:
        /* <DEDUP_REMOVED lines=14> */
.L_x_4520:
[----:B------:R-:W-:Y:S05]  /*3610*/  BSYNC B0 ;  /* 0x0000000000007941 */ /* 0x000fea0003800000 */
.L_x_4519:
[-C--:B------:R-:W-:Y:S01]  /*3620*/  FMUL.FTZ R22, R22, R17.reuse ;  /* 0x0000001116167220 */ /* 0x080fe20000410000 */
[----:B------:R-:W-:Y:S01]  /*3630*/  FMUL.FTZ R28, R28, R17 ;  /* 0x000000111c1c7220 */ /* 0x000fe20000410000 */
[--C-:B------:R-:W-:Y:S02]  /*3640*/  HADD2.F32 R13, -RZ, R2.reuse.H0_H0 ;  /* 0x20000002ff0d7230 */ /* 0x100fe40000004100 */
[----:B01----:R-:W-:Y:S02]  /*3650*/  HADD2.F32 R15, -RZ, R2.H1_H1 ;  /* 0x30000002ff0f7230 */ /* 0x003fe40000004100 */
        /* <DEDUP_REMOVED lines=13> */
.L_x_4521:
        /* <DEDUP_REMOVED lines=14> */
.L_x_4523:
[----:B------:R-:W-:Y:S05]  /*3810*/  BSYNC B0 ;  /* 0x0000000000007941 */ /* 0x000fea0003800000 */
.L_x_4522:
[----:B------:R-:W-:Y:S01]  /*3820*/  IADD3 R2, R38, 0x30, RZ ;  /* 0x0000003026027810 */ /* 0x000fe20007ffe0ff */
[--C-:B------:R-:W-:Y:S01]  /*3830*/  HADD2.F32 R23, -RZ, R0.reuse.H0_H0 ;  /* 0x20000000ff177230 */ /* 0x100fe20000004100 */
[----:B------:R-:W-:Y:S01]  /*3840*/  ISETP.GE.U32.AND P1, PT, R24, UR14, PT ;  /* 0x0000000e18007c0c */ /* 0x000fe2000bf26070 */
[----:B0-----:R-:W-:Y:S01]  /*3850*/  HADD2.F32 R33, -RZ, R0.H1_H1 ;  /* 0x30000000ff217230 */ /* 0x001fe20000004100 */
[----:B------:R-:W-:Y:S01]  /*3860*/  ISETP.GE.U32.AND P2, PT, R2, UR14, PT ;  /* 0x0000000e02007c0c */ /* 0x000fe2000bf46070 */
[--C-:B------:R-:W-:Y:S01]  /*3870*/  HADD2.F32 R59, -RZ, R44.reuse.H0_H0 ;  /* 0x2000002cff3b7230 */ /* 0x100fe20000004100 */
[----:B------:R-:W-:Y:S01]  /*3880*/  SHF.R.S32.HI R22, RZ, 0x1f, R2 ;  /* 0x0000001fff167819 */ /* 0x000fe20000011402 */
[----:B------:R-:W-:Y:S02]  /*3890*/  HADD2.F32 R61, -RZ, R44.H1_H1 ;  /* 0x3000002cff3d7230 */ /* 0x000fe40000004100 */
[----:B------:R-:W-:Y:S01]  /*38a0*/  FADD.FTZ R44, R13, -R16 ;  /* 0x800000100d2c7221 */ /* 0x000fe20000010000 */
[----:B------:R-:W-:-:S02]  /*38b0*/  HADD2.F32 R31, -RZ, R42.H0_H0 ;  /* 0x2000002aff1f7230 */ /* 0x000fc40000004100 */
[--C-:B------:R-:W-:Y:S01]  /*38c0*/  FADD.FTZ R60, R15, -R16.reuse ;  /* 0x800000100f3c7221 */ /* 0x100fe20000010000 */
[----:B------:R-:W-:Y:S01]  /*38d0*/  HADD2.F32 R35, -RZ, R42.H1_H1 ;  /* 0x3000002aff237230 */ /* 0x000fe20000004100 */
[----:B------:R-:W-:Y:S01]  /*38e0*/  ISETP.GE.AND.EX P1, PT, R37, UR15, PT, P1 ;  /* 0x0000000f25007c0c */ /* 0x000fe2000bf26310 */
[----:B------:R-:W-:Y:S01]  /*38f0*/  HADD2.F32 R0, -RZ, R46.H0_H0 ;  /* 0x2000002eff007230 */ /* 0x000fe20000004100 */
[----:B------:R-:W-:Y:S01]  /*3900*/  ISETP.GE.AND.EX P2, PT, R22, UR15, PT, P2 ;  /* 0x0000000f16007c0c */ /* 0x000fe2000bf46320 */
[----:B------:R-:W-:Y:S02]  /*3910*/  HADD2.F32 R12, -RZ, R48.H0_H0 ;  /* 0x20000030ff0c7230 */ /* 0x000fe40000004100 */
[--C-:B------:R-:W-:Y:S01]  /*3920*/  FADD.FTZ R23, R23, -R16.reuse ;  /* 0x8000001017177221 */ /* 0x100fe20000010000 */
[----:B------:R-:W-:Y:S02]  /*3930*/  HADD2.F32 R14, -RZ, R49.H0_H0 ;  /* 0x20000031ff0e7230 */ /* 0x000fe40000004100 */
[----:B------:R-:W-:Y:S01]  /*3940*/  FADD.FTZ R33, R33, -R16 ;  /* 0x8000001021217221 */ /* 0x000fe20000010000 */
[----:B------:R-:W-:-:S02]  /*3950*/  HADD2.F32 R28, -RZ, R50.H0_H0 ;  /* 0x20000032ff1c7230 */ /* 0x000fc40000004100 */
[-C--:B------:R-:W-:Y:S01]  /*3960*/  FMUL.FTZ R44, R44, R17.reuse ;  /* 0x000000112c2c7220 */ /* 0x080fe20000410000 */
[----:B------:R-:W-:Y:S02]  /*3970*/  HADD2.F32 R30, -RZ, R51.H0_H0 ;  /* 0x20000033ff1e7230 */ /* 0x000fe40000004100 */
[----:B------:R-:W-:Y:S01]  /*3980*/  FMUL.FTZ R60, R60, R17 ;  /* 0x000000113c3c7220 */ /* 0x000fe20000410000 */
[----:B------:R-:W-:Y:S02]  /*3990*/  HADD2.F32 R32, -RZ, R52.H0_H0 ;  /* 0x20000034ff207230 */ /* 0x000fe40000004100 */
        /* <DEDUP_REMOVED lines=26> */
[----:B------:R-:W-:Y:S01]  /*3b40*/  ISETP.GT.U32.OR P1, PT, R3, 0x1df, P1 ;  /* 0x000001df0300780c */ /* 0x000fe20000f24470 */
[-C--:B------:R-:W-:Y:S01]  /*3b50*/  FMUL.FTZ R23, R23, R17.reuse ;  /* 0x0000001117177220 */ /* 0x080fe20000410000 */
[----:B------:R-:W-:Y:S01]  /*3b60*/  ISETP.GT.U32.OR P2, PT, R3, 0x1df, P2 ;  /* 0x000001df0300780c */ /* 0x000fe20001744470 */
[----:B------:R-:W-:Y:S01]  /*3b70*/  FMUL.FTZ R33, R33, R17 ;  /* 0x0000001121217220 */ /* 0x000fe20000410000 */
        /* <DEDUP_REMOVED lines=13> */
.L_x_4524:
        /* <DEDUP_REMOVED lines=14> */
.L_x_4526:
[----:B------:R-:W-:Y:S05]  /*3d30*/  BSYNC B0 ;  /* 0x0000000000007941 */ /* 0x000fea0003800000 */
.L_x_4525:
        /* <DEDUP_REMOVED lines=13> */
.L_x_4527:
        /* <DEDUP_REMOVED lines=14> */
.L_x_4529:
[----:B------:R-:W-:Y:S05]  /*3ef0*/  BSYNC B0 ;  /* 0x0000000000007941 */ /* 0x000fea0003800000 */
.L_x_4528:
[----:B------:R-:W-:Y:S01]  /*3f00*/  IADD3 R37, R38, 0x38, RZ ;  /* 0x0000003826257810 */ /* 0x000fe20007ffe0ff */
        /* <DEDUP_REMOVED lines=15> */
[----:B01----:R-:W-:Y:S01]  /*4000*/  SHF.R.S32.HI R14, RZ, 0x1f, R37 ;  /* 0x0000001fff0e7819 */ /* 0x003fe20000011425 */
        /* <DEDUP_REMOVED lines=15> */
[C---:B------:R-:W-:Y:S01]  /*4100*/  ISETP.GT.U32.OR P4, PT, R3.reuse, 0x1df, P4 ;  /* 0x000001df0300780c */ /* 0x040fe20002784470 */
[-C--:B------:R-:W-:Y:S01]  /*4110*/  FMUL.FTZ R36, R36, R17.reuse ;  /* 0x0000001124247220 */ /* 0x080fe20000410000 */
[C---:B------:R-:W-:Y:S01]  /*4120*/  ISETP.GT.U32.OR P3, PT, R3.reuse, 0x1df, P3 ;  /* 0x000001df0300780c */ /* 0x040fe20001f64470 */
[----:B------:R-:W-:Y:S01]  /*4130*/  FMUL.FTZ R59, R16, R17 ;  /* 0x00000011103b7220 */ /* 0x000fe20000410000 */
[C---:B------:R-:W-:Y:S01]  /*4140*/  ISETP.GT.U32.OR P1, PT, R3.reuse, 0x1df, P1 ;  /* 0x000001df0300780c */ /* 0x040fe20000f24470 */
[----:B------:R-:W-:Y:S01]  /*4150*/  FFMA.FTZ R34, R20, R34, R19 ;  /* 0x0000002214227223 */ /* 0x000fe20000010013 */
[----:B------:R-:W-:Y:S01]  /*4160*/  ISETP.GT.U32.OR P2, PT, R3, 0x1df, P2 ;  /* 0x000001df0300780c */ /* 0x000fe20001744470 */
        /* <DEDUP_REMOVED lines=12> */
.L_x_4530:
[----:B------:R-:W-:Y:S04]  /*4230*/  BSSY B0, `(.L_x_4531) ;  /* 0x000000e000007945 */ /* 0x000fe80003800000 */
[----:B------:R-:W-:Y:S05]  /*4240*/  @P4 BRA `(.L_x_4532) ;  /* 0x0000000000304947 */ /* 0x000fea0003800000 */
[----:B------:R-:W-:Y:S01]  /*4250*/  ULDC.64 UR12, c[0x0][0x270] ;  /* 0x00009c00000c7ab9 */ /* 0x000fe20000000a00 */
[----:B------:R-:W-:Y:S01]  /*4260*/  MOV R15, R57 ;  /* 0x00000039000f7202 */ /* 0x000fe20000000f00 */
[----:B------:R-:W-:Y:S01]  /*4270*/  IMAD R14, R14, UR12, RZ ;  /* 0x0000000c0e0e7c24 */ /* 0x000fe2000f8e02ff */
[----:B------:R-:W-:-:S03]  /*4280*/  F2FP.F16.F32.PACK_AB R61, R61, R34 ;  /* 0x000000223d3d723e */ /* 0x000fc600000000ff */
[----:B------:R-:W-:Y:S01]  /*4290*/  IMAD R17, R37, UR13, R14 ;  /* 0x0000000d25117c24 */ /* 0x000fe2000f8e020e */
[----:B------:R-:W-:-:S05]  /*42a0*/  MOV R14, R54 ;  /* 0x00000036000e7202 */ /* 0x000fca0000000f00 */
[----:B------:R-:W-:Y:S01]  /*42b0*/  IMAD.WIDE.U32 R14, R37, UR12, R14 ;  /* 0x0000000c250e7c25 */ /* 0x000fe2000f8e000e */
[----:B------:R-:W-:-:S04]  /*42c0*/  ULDC.64 UR12, c[0x0][0x210] ;  /* 0x00008400000c7ab9 */ /* 0x000fc80000000a00 */
[----:B------:R-:W-:Y:S02]  /*42d0*/  IADD3 R17, R15, R17, RZ ;  /* 0x000000110f117210 */ /* 0x000fe40007ffe0ff */
[----:B------:R-:W-:-:S04]  /*42e0*/  LEA R16, P4, R14, UR12, 0x1 ;  /* 0x0000000c0e107c11 */ /* 0x000fc8000f8808ff */
[----:B------:R-:W-:-:S05]  /*42f0*/  LEA.HI.X R17, R14, UR13, R17, 0x1, P4 ;  /* 0x0000000d0e117c11 */ /* 0x000fca000a0f0c11 */
[----:B------:R0:W-:Y:S04]  /*4300*/  STG.E desc[UR8][R16.64], R61 ;  /* 0x0000003d10007986 */ /* 0x0001e8000c101908 */
.L_x_4532:
[----:B------:R-:W-:Y:S05]  /*4310*/  BSYNC B0 ;  /* 0x0000000000007941 */ /* 0x000fea0003800000 */
.L_x_4531:
        /* <DEDUP_REMOVED lines=13> */
.L_x_4533:
        /* <DEDUP_REMOVED lines=14> */
.L_x_4535:
[----:B------:R-:W-:Y:S05]  /*44d0*/  BSYNC B0 ;  /* 0x0000000000007941 */ /* 0x000fea0003800000 */
.L_x_4534:
[----:B------:R-:W-:Y:S01]  /*44e0*/  FFMA.FTZ R0, R20, R0, R19 ;  /* 0x0000000014007223 */ /* 0x000fe20000010013 */
[----:B-1----:R-:W-:Y:S01]  /*44f0*/  FFMA.FTZ R37, R21, R46, R18 ;  /* 0x0000002e15257223 */ /* 0x002fe20000010012 */
        /* <DEDUP_REMOVED lines=11> */
.L_x_4536:
        /* <DEDUP_REMOVED lines=14> */
.L_x_4538:
[----:B------:R-:W-:Y:S05]  /*4690*/  BSYNC B0 ;  /* 0x0000000000007941 */ /* 0x000fea0003800000 */
.L_x_4537:
[----:B01----:R-:W-:Y:S01]  /*46a0*/  IADD3 R17, R38, 0x58, RZ ;  /* 0x0000005826117810 */ /* 0x003fe20007ffe0ff */
        /* <DEDUP_REMOVED lines=13> */
.L_x_4539:
        /* <DEDUP_REMOVED lines=14> */
.L_x_4541:
[----:B------:R-:W-:Y:S05]  /*4860*/  BSYNC B0 ;  /* 0x0000000000007941 */ /* 0x000fea0003800000 */
.L_x_4540:
[----:B------:R-:W-:Y:S01]  /*4870*/  IADD3 R2, R38, 0x78, RZ ;  /* 0x0000007826027810 */ /* 0x000fe20007ffe0ff */
[C-C-:B------:R-:W-:Y:S01]  /*4880*/  FFMA.FTZ R35, R20.reuse, R35, R19.reuse ;  /* 0x0000002314237223 */ /* 0x140fe20000010013 */
[----:B------:R-:W-:Y:S01]  /*4890*/  ISETP.GE.U32.AND P5, PT, R17, UR14, PT ;  /* 0x0000000e11007c0c */ /* 0x000fe2000bfa6070 */
[C-C-:B------:R-:W-:Y:S01]  /*48a0*/  FFMA.FTZ R28, R20.reuse, R28, R19.reuse ;  /* 0x0000001c141c7223 */ /* 0x140fe20000010013 */
[----:B------:R-:W-:Y:S01]  /*48b0*/  ISETP.GE.U32.AND P1, PT, R25, UR14, PT ;  /* 0x0000000e19007c0c */ /* 0x000fe2000bf26070 */
[--C-:B------:R-:W-:Y:S01]  /*48c0*/  FFMA.FTZ R30, R20, R30, R19.reuse ;  /* 0x0000001e141e7223 */ /* 0x100fe20000010013 */
[----:B------:R-:W-:Y:S01]  /*48d0*/  ISETP.GE.U32.AND P2, PT, R26, UR14, PT ;  /* 0x0000000e1a007c0c */ /* 0x000fe2000bf46070 */
[----:B------:R-:W-:Y:S01]  /*48e0*/  FFMA.FTZ R32, R20, R32, R19 ;  /* 0x0000002014207223 */ /* 0x000fe20000010013 */
[----:B------:R-:W-:Y:S01]  /*48f0*/  SHF.R.S32.HI R22, RZ, 0x1f, R17 ;  /* 0x0000001fff167819 */ /* 0x000fe20000011411 */
[--C-:B------:R-:W-:Y:S01]  /*4900*/  FFMA.FTZ R23, R21, R50, R18.reuse ;  /* 0x0000003215177223 */ /* 0x100fe20000010012 */
[----:B------:R-:W-:Y:S01]  /*4910*/  ISETP.GE.U32.AND P3, PT, R27, UR14, PT ;  /* 0x0000000e1b007c0c */ /* 0x000fe2000bf66070 */
[C-C-:B------:R-:W-:Y:S01]  /*4920*/  FFMA.FTZ R51, R21.reuse, R51, R18.reuse ;  /* 0x0000003315337223 */ /* 0x140fe20000010012 */
[----:B------:R-:W-:Y:S01]  /*4930*/  ISETP.GE.U32.AND P4, PT, R2, UR14, PT ;  /* 0x0000000e02007c0c */ /* 0x000fe2000bf86070 */
[C---:B------:R-:W-:Y:S01]  /*4940*/  FFMA.FTZ R53, R21.reuse, R53, R18 ;  /* 0x0000003515357223 */ /* 0x040fe20000010012 */
[----:B------:R-:W-:Y:S01]  /*4950*/  SHF.R.S32.HI R0, RZ, 0x1f, R2 ;  /* 0x0000001fff007819 */ /* 0x000fe20000011402 */
[--C-:B------:R-:W-:Y:S01]  /*4960*/  FFMA.FTZ R16, R21, R59, R18.reuse ;  /* 0x0000003b15107223 */ /* 0x100fe20000010012 */
[----:B------:R-:W-:Y:S01]  /*4970*/  ISETP.GE.AND.EX P5, PT, R22, UR15, PT, P5 ;  /* 0x0000000f16007c0c */ /* 0x000fe2000bfa6350 */
[----:B------:R-:W-:Y:S01]  /*4980*/  FFMA.FTZ R19, R20, R36, R19 ;  /* 0x0000002414137223 */ /* 0x000fe20000010013 */
        /* <DEDUP_REMOVED lines=21> */
.L_x_4542:
[----:B------:R-:W-:Y:S04]  /*4ae0*/  BSSY B0, `(.L_x_4543) ;  /* 0x000000e000007945 */ /* 0x000fe80003800000 */
[----:B------:R-:W-:Y:S05]  /*4af0*/  @P5 BRA `(.L_x_4544) ;  /* 0x0000000000305947 */ /* 0x000fea0003800000 */
[----:B------:R-:W-:Y:S01]  /*4b00*/  ULDC.64 UR12, c[0x0][0x270] ;  /* 0x00009c00000c7ab9 */ /* 0x000fe20000000a00 */
[----:B0-----:R-:W-:Y:S01]  /*4b10*/  MOV R12, R54 ;  /* 0x00000036000c7202 */ /* 0x001fe20000000f00 */
        /* <DEDUP_REMOVED lines=10> */
.L_x_4544:
[----:B------:R-:W-:Y:S05]  /*4bc0*/  BSYNC B0 ;  /* 0x0000000000007941 */ /* 0x000fea0003800000 */
.L_x_4543:
[----:B------:R-:W-:Y:S05]  /*4bd0*/  @!P6 BRA `(.L_x_4545) ;  /* 0x000000000028e947 */ /* 0x000fea0003800000 */
[----:B0-----:R-:W-:Y:S01]  /*4be0*/  FMUL.FTZ R12, R28, -1.4426950216293334961 ;  /* 0xbfb8aa3b1c0c7820 */ /* 0x001fe20000410000 */
        /* <DEDUP_REMOVED lines=9> */
.L_x_4545:
[----:B------:R-:W-:Y:S04]  /*4c80*/  BSSY B0, `(.L_x_4546) ;  /* 0x000000e000007945 */ /* 0x000fe80003800000 */
[----:B------:R-:W-:Y:S05]  /*4c90*/  @P1 BRA `(.L_x_4547) ;  /* 0x0000000000301947 */ /* 0x000fea0003800000 */
[----:B------:R-:W-:Y:S01]  /*4ca0*/  ULDC.64 UR12, c[0x0][0x270] ;  /* 0x00009c00000c7ab9 */ /* 0x000fe20000000a00 */
[----:B0-----:R-:W-:Y:S01]  /*4cb0*/  MOV R12, R54 ;  /* 0x00000036000c7202 */ /* 0x001fe20000000f00 */
[----:B-1----:R-:W-:Y:S01]  /*4cc0*/  IMAD R14, R43, UR12, RZ ;  /* 0x0000000c2b0e7c24 */ /* 0x002fe2000f8e02ff */
        /* <DEDUP_REMOVED lines=9> */
.L_x_4547:
[----:B------:R-:W-:Y:S05]  /*4d60*/  BSYNC B0 ;  /* 0x0000000000007941 */ /* 0x000fea0003800000 */
.L_x_4546:
[----:B------:R-:W-:Y:S05]  /*4d70*/  @!P6 BRA `(.L_x_4548) ;  /* 0x000000000028e947 */ /* 0x000fea0003800000 */
[----:B0-----:R-:W-:Y:S01]  /*4d80*/  FMUL.FTZ R12, R30, -1.4426950216293334961 ;  /* 0xbfb8aa3b1e0c7820 */ /* 0x001fe20000410000 */
[----:B-12---:R-:W-:-:S05]  /*4d90*/  FMUL.FTZ R14, R51, -1.4426950216293334961 ;  /* 0xbfb8aa3b330e7820 */ /* 0x006fca0000410000 */
        /* <DEDUP_REMOVED lines=8> */
.L_x_4548:
[----:B------:R-:W-:Y:S04]  /*4e20*/  BSSY B0, `(.L_x_4549) ;  /* 0x000000e000007945 */ /* 0x000fe80003800000 */
[----:B------:R-:W-:Y:S05]  /*4e30*/  @P2 BRA `(.L_x_4550) ;  /* 0x0000000000302947 */ /* 0x000fea0003800000 */
[----:B------:R-:W-:Y:S01]  /*4e40*/  ULDC.64 UR12, c[0x0][0x270] ;  /* 0x00009c00000c7ab9 */ /* 0x000fe20000000a00 */
[----:B-12---:R-:W-:Y:S01]  /*4e50*/  MOV R14, R54 ;  /* 0x00000036000e7202 */ /* 0x006fe20000000f00 */
        /* <DEDUP_REMOVED lines=10> */
.L_x_4550:
[----:B------:R-:W-:Y:S05]  /*4f00*/  BSYNC B0 ;  /* 0x0000000000007941 */ /* 0x000fea0003800000 */
.L_x_4549:
[----:B------:R-:W-:Y:S05]  /*4f10*/  @!P6 BRA `(.L_x_4551) ;  /* 0x000000000028e947 */ /* 0x000fea0003800000 */
[----:B0--3--:R-:W-:Y:S01]  /*4f20*/  FMUL.FTZ R12, R32, -1.4426950216293334961 ;  /* 0xbfb8aa3b200c7820 */ /* 0x009fe20000410000 */
        /* <DEDUP_REMOVED lines=9> */
.L_x_4551:
[----:B------:R-:W-:Y:S04]  /*4fc0*/  BSSY B0, `(.L_x_4552) ;  /* 0x000000e000007945 */ /* 0x000fe80003800000 */
[----:B------:R-:W-:Y:S05]  /*4fd0*/  @P3 BRA `(.L_x_4553) ;  /* 0x0000000000303947 */ /* 0x000fea0003800000 */
[----:B------:R-:W-:Y:S01]  /*4fe0*/  ULDC.64 UR12, c[0x0][0x270] ;  /* 0x00009c00000c7ab9 */ /* 0x000fe20000000a00 */
[----:B0--3--:R-:W-:Y:S01]  /*4ff0*/  MOV R12, R54 ;  /* 0x00000036000c7202 */ /* 0x009fe20000000f00 */
[----:B------:R-:W-:Y:S01]  /*5000*/  IMAD R18, R47, UR12, RZ ;  /* 0x0000000c2f127c24 */ /* 0x000fe2000f8e02ff */
[----:B------:R-:W-:Y:S02]  /*5010*/  MOV R13, R57 ;  /* 0x00000039000d7202 */ /* 0x000fe40000000f00 */
[----:B------:R-:W-:Y:S01]  /*5020*/  F2FP.F16.F32.PACK_AB R53, R53, R32 ;  /* 0x000000203535723e */ /* 0x000fe200000000ff */
[----:B-12---:R-:W-:-:S04]  /*5030*/  IMAD.WIDE.U32 R14, R27, UR12, R12 ;  /* 0x0000000c1b0e7c25 */ /* 0x006fc8000f8e000c */
[----:B------:R-:W-:Y:S01]  /*5040*/  IMAD R13, R27, UR13, R18 ;  /* 0x0000000d1b0d7c24 */ /* 0x000fe2000f8e0212 */
[----:B------:R-:W-:Y:S02]  /*5050*/  ULDC.64 UR12, c[0x0][0x210] ;  /* 0x00008400000c7ab9 */ /* 0x000fe40000000a00 */
[----:B------:R-:W-:Y:S02]  /*5060*/  LEA R12, P1, R14, UR12, 0x1 ;  /* 0x0000000c0e0c7c11 */ /* 0x000fe4000f8208ff */
[----:B------:R-:W-:-:S04]  /*5070*/  IADD3 R13, R15, R13, RZ ;  /* 0x0000000d0f0d7210 */ /* 0x000fc80007ffe0ff */
[----:B------:R-:W-:-:S05]  /*5080*/  LEA.HI.X R13, R14, UR13, R13, 0x1, P1 ;  /* 0x0000000d0e0d7c11 */ /* 0x000fca00088f0c0d */
[----:B------:R4:W-:Y:S02]  /*5090*/  STG.E desc[UR8][R12.64], R53 ;  /* 0x000000350c007986 */ /* 0x0009e4000c101908 */
.L_x_4553:
[----:B------:R-:W-:Y:S05]  /*50a0*/  BSYNC B0 ;  /* 0x0000000000007941 */ /* 0x000fea0003800000 */
.L_x_4552:
[----:B------:R-:W-:Y:S05]  /*50b0*/  @!P6 BRA `(.L_x_4554) ;  /* 0x000000000028e947 */ /* 0x000fea0003800000 */
[----:B-12---:R-:W-:Y:S01]  /*50c0*/  FMUL.FTZ R15, R16, -1.4426950216293334961 ;  /* 0xbfb8aa3b100f7820 */ /* 0x006fe20000410000 */
[----:B0--34-:R-:W-:-:S05]  /*50d0*/  FMUL.FTZ R12, R19, -1.4426950216293334961 ;  /* 0xbfb8aa3b130c7820 */ /* 0x019fca0000410000 */
        /* <DEDUP_REMOVED lines=8> */
.L_x_4554:
[----:B------:R-:W-:Y:S04]  /*5160*/  BSSY B0, `(.L_x_4555) ;  /* 0x000000d000007945 */ /* 0x000fe80003800000 */
[----:B------:R-:W-:Y:S05]  /*5170*/  @P4 BRA `(.L_x_4556) ;  /* 0x00000000002c4947 */ /* 0x000fea0003800000 */
[----:B------:R-:W-:Y:S01]  /*5180*/  ULDC.64 UR12, c[0x0][0x270] ;  /* 0x00009c00000c7ab9 */ /* 0x000fe20000000a00 */
[----:B------:R-:W-:Y:S01]  /*5190*/  MOV R55, R57 ;  /* 0x0000003900377202 */ /* 0x000fe20000000f00 */
[----:B0--34-:R-:W-:Y:S01]  /*51a0*/  IMAD R13, R0, UR12, RZ ;  /* 0x0000000c000d7c24 */ /* 0x019fe2000f8e02ff */
        /* <DEDUP_REMOVED lines=8> */
.L_x_4556:
[----:B------:R-:W-:Y:S05]  /*5230*/  BSYNC B0 ;  /* 0x0000000000007941 */ /* 0x000fea0003800000 */
.L_x_4555:
[----:B------:R-:W5:Y:S01]  /*5240*/  LDC R0, c[0x0][0x10] ;  /* 0x00000400ff007b82 */ /* 0x000f620000000800 */
[----:B------:R-:W-:Y:S02]  /*5250*/  IADD3 R6, R6, 0x1, RZ ;  /* 0x0000000106067810 */ /* 0x000fe40007ffe0ff */
[----:B-----5:R-:W-:-:S04]  /*5260*/  IADD3 R39, R0, R39, RZ ;  /* 0x0000002700277210 */ /* 0x020fc80007ffe0ff */
[----:B------:R-:W-:-:S13]  /*5270*/  ISETP.GE.AND P1, PT, R39, UR4, PT ;  /* 0x0000000427007c0c */ /* 0x000fda000bf26270 */
[----:B------:R-:W-:Y:S05]  /*5280*/  @!P1 BRA `(.L_x_4557) ;  /* 0xffffffac00fc9947 */ /* 0x000fea000383ffff */
[----:B------:R-:W-:Y:S05]  /*5290*/  EXIT ;  /* 0x000000000000794d */ /* 0x000fea0003800000 */
.L_x_4558:
        /* <DEDUP_REMOVED lines=14> */
.L_x_5647:


//--------------------- .text._Z35group_norm_nhwc_fwd_one_pass_kernelI11Fp16IOBf16WLi256ELi120ELi480EEv26Group_norm_nhwc_fwd_params --------------------------
	.section	.text._Z35group_norm_nhwc_fwd_one_pass_kernelI11Fp16IOBf16WLi256ELi120ELi480EEv26Group_norm_nhwc_fwd_params,"ax",@progbits
	.align	128
        .global         _Z35group_norm_nhwc_fwd_one_pass_kernelI11Fp16IOBf16WLi256ELi120ELi480EEv26Group_norm_nhwc_fwd_params
        .type           _Z35group_norm_nhwc_fwd_one_pass_kernelI11Fp16IOBf16WLi256ELi120ELi480EEv26Group_norm_nhwc_fwd_params,@function
        .size           _Z35group_norm_nhwc_fwd_one_pass_kernelI11Fp16IOBf16WLi256ELi120ELi480EEv26Group_norm_nhwc_fwd_params,(.L_x_5648 - _Z35group_norm_nhwc_fwd_one_pass_kernelI11Fp16IOBf16WLi256ELi120ELi480EEv26Group_norm_nhwc_fwd_params)
        .other          _Z35group_norm_nhwc_fwd_one_pass_kernelI11Fp16IOBf16WLi256ELi120ELi480EEv26Group_norm_nhwc_fwd_params,@"STO_CUDA_ENTRY STV_DEFAULT"
_Z35group_norm_nhwc_fwd_one_pass_kernelI11Fp16IOBf16WLi256ELi120ELi480EEv26Group_norm_nhwc_fwd_params:
.text._Z35group_norm_nhwc_fwd_one_pass_kernelI11Fp16IOBf16WLi256ELi120ELi480EEv26Group_norm_nhwc_fwd_params:
        /* <DEDUP_REMOVED lines=195> */
.L_x_4664:
[----:B------:R-:W0:Y:S01]  /*0c30*/  LDC R43, c[0x0][0x288] ;  /* 0x0000a200ff2b7b82 */ /* 0x000e220000000800 */
[C---:B------:R-:W-:Y:S01]  /*0c40*/  LOP3.LUT P6, RZ, R70.reuse, 0x4000000, RZ, 0xc0, !PT ;  /* 0x0400000046ff7812 */ /* 0x040fe200078cc0ff */
[----:B------:R-:W-:Y:S01]  /*0c50*/  ULDC.64 UR12, c[0x0][0x280] ;  /* 0x0000a000000c7ab9 */ /* 0x000fe20000000a00 */
[----:B------:R-:W-:Y:S02]  /*0c60*/  P2R R94, PR, RZ, 0x10 ;  /* 0x00000010ff5e7803 */ /* 0x000fe40000000000 */
[C---:B------:R-:W-:Y:S02]  /*0c70*/  LOP3.LUT P4, RZ, R70.reuse, 0x1000000, RZ, 0xc0, !PT ;  /* 0x0100000046ff7812 */ /* 0x040fe4000788c0ff */
[----:B------:R-:W-:Y:S02]  /*0c80*/  P2R R64, PR, RZ, 0x1 ;  /* 0x00000001ff407803 */ /* 0x000fe40000000000 */
[----:B------:R-:W-:Y:S02]  /*0c90*/  LOP3.LUT P0, RZ, R70, 0x2000, RZ, 0xc0, !PT ;  /* 0x0000200046ff7812 */ /* 0x000fe4000780c0ff */
[----:B-1234-:R-:W-:-:S02]  /*0ca0*/  P2R R68, PR, RZ, 0x2 ;  /* 0x00000002ff447803 */ /* 0x01efc40000000000 */
[C---:B------:R-:W-:Y:S02]  /*0cb0*/  LOP3.LUT P1, RZ, R70.reuse, 0x800, RZ, 0xc0, !PT ;  /* 0x0000080046ff7812 */ /* 0x040fe4000782c0ff */
[----:B------:R-:W-:Y:S02]  /*0cc0*/  P2R R98, PR, RZ, 0x4 ;  /* 0x00000004ff627803 */ /* 0x000fe40000000000 */
[C---:B------:R-:W-:Y:S01]  /*0cd0*/  LOP3.LUT P2, RZ, R70.reuse, 0x200, RZ, 0xc0, !PT ;  /* 0x0000020046ff7812 */ /* 0x040fe2000784c0ff */
[----:B------:R-:W1:Y:S01]  /*0ce0*/  @P4 LDC.64 R84, c[0x0][0x220] ;  /* 0x00008800ff544b82 */ /* 0x000e620000000a00 */
[----:B------:R-:W-:Y:S02]  /*0cf0*/  P2R R95, PR, RZ, 0x8 ;  /* 0x00000008ff5f7803 */ /* 0x000fe40000000000 */
[----:B------:R-:W-:Y:S02]  /*0d00*/  LOP3.LUT P3, RZ, R70, 0x80, RZ, 0xc0, !PT ;  /* 0x0000008046ff7812 */ /* 0x000fe4000786c0ff */
[----:B------:R-:W-:-:S02]  /*0d10*/  P2R R54, PR, RZ, 0x4 ;  /* 0x00000004ff367803 */ /* 0x000fc40000000000 */
[----:B0-----:R-:W-:-:S04]  /*0d20*/  IABS R39, R43 ;  /* 0x0000002b00277213 */ /* 0x001fc80000000000 */
[----:B------:R-:W0:Y:S01]  /*0d30*/  I2F.RP R30, R39 ;  /* 0x00000027001e7306 */ /* 0x000e220000209400 */
[----:B------:R-:W2:Y:S08]  /*0d40*/  @P2 LDC.64 R92, c[0x0][0x220] ;  /* 0x00008800ff5c2b82 */ /* 0x000eb00000000a00 */
[----:B------:R-:W3:Y:S01]  /*0d50*/  @P3 LDC.64 R86, c[0x0][0x220] ;  /* 0x00008800ff563b82 */ /* 0x000ee20000000a00 */
[----:B0-----:R-:W0:Y:S02]  /*0d60*/  MUFU.RCP R30, R30 ;  /* 0x0000001e001e7308 */ /* 0x001e240000001000 */
[----:B0-----:R-:W-:-:S06]  /*0d70*/  IADD3 R36, R30, 0xffffffe, RZ ;  /* 0x0ffffffe1e247810 */ /* 0x001fcc0007ffe0ff */
[----:B------:R0:W4:Y:S02]  /*0d80*/  F2I.FTZ.U32.TRUNC.NTZ R37, R36 ;  /* 0x0000002400257305 */ /* 0x000124000021f000 */
        /* <DEDUP_REMOVED lines=40> */
[----:B------:R-:W-:-:S03]  /*1010*/  @P6 IMAD R41, R2, R41, R30 ;  /* 0x0000002902296224 */ /* 0x000fc600078e021e */
[----:B------:R-:W-:Y:S01]  /*1020*/  @P3 MOV R77, R91 ;  /* 0x0000005b004d3202 */ /* 0x000fe20000000f00 */
        /* <DEDUP_REMOVED lines=10> */
[----:B------:R-:W-:Y:S02]  /*10d0*/  @P6 MOV R36, R88 ;  /* 0x0000005800246202 */ /* 0x000fe40000000f00 */
[----:B------:R-:W-:-:S05]  /*10e0*/  @P6 MOV R37, R91 ;  /* 0x0000005b00256202 */ /* 0x000fca0000000f00 */
[----:B------:R-:W5:Y:S08]  /*10f0*/  @P6 LDC.64 R116, c[0x0][0x220] ;  /* 0x00008800ff746b82 */ /* 0x000f700000000a00 */
[----:B------:R-:W2:Y:S01]  /*1100*/  @P0 LDC.64 R114, c[0x0][0x220] ;  /* 0x00008800ff720b82 */ /* 0x000ea20000000a00 */
[-C--:B0-----:R-:W-:Y:S02]  /*1110*/  @P6 IMAD R34, R23, R40.reuse, RZ ;  /* 0x0000002817226224 */ /* 0x081fe400078e02ff */
[----:B------:R-:W-:Y:S01]  /*1120*/  @P6 IMAD.WIDE.U32 R36, R4, R40, R36 ;  /* 0x0000002804246225 */ /* 0x000fe200078e0024 */
[----:B------:R-:W-:-:S03]  /*1130*/  @P4 MOV R40, R88 ;  /* 0x0000005800284202 */ /* 0x000fc60000000f00 */
[----:B------:R-:W-:Y:S01]  /*1140*/  @P6 IMAD R41, R4, R41, R34 ;  /* 0x0000002904296224 */ /* 0x000fe200078e0222 */
[----:B-----5:R-:W-:-:S04]  /*1150*/  @P6 LEA R116, P5, R36, R116, 0x1 ;  /* 0x0000007424746211 */ /* 0x020fc800078a08ff */
[----:B------:R-:W-:Y:S02]  /*1160*/  @P6 IADD3 R34, R37, R41, RZ ;  /* 0x0000002925226210 */ /* 0x000fe40007ffe0ff */
[----:B------:R-:W-:Y:S02]  /*1170*/  @P4 MOV R41, R91 ;  /* 0x0000005b00294202 */ /* 0x000fe40000000f00 */
[----:B------:R-:W-:Y:S02]  /*1180*/  @P6 LEA.HI.X R117, R36, R117, R34, 0x1, P5 ;  /* 0x0000007524756211 */ /* 0x000fe400028f0c22 */
[----:B------:R-:W0:Y:S01]  /*1190*/  @P4 LDC.64 R36, c[0x0][0x270] ;  /* 0x00009c00ff244b82 */ /* 0x000e220000000a00 */
[----:B------:R-:W-:-:S13]  /*11a0*/  LOP3.LUT P6, RZ, R70, 0x200000, RZ, 0xc0, !PT ;  /* 0x0020000046ff7812 */ /* 0x000fda00078cc0ff */
[----:B------:R-:W5:Y:S01]  /*11b0*/  @P6 LDC.64 R112, c[0x0][0x220] ;  /* 0x00008800ff706b82 */ /* 0x000f620000000a00 */
[----:B0-----:R-:W-:-:S04]  /*11c0*/  @P4 IMAD R34, R25, R36, RZ ;  /* 0x0000002419224224 */ /* 0x001fc800078e02ff */
[C---:B------:R-:W-:Y:S02]  /*11d0*/  @P4 IMAD R43, R5.reuse, R37, R34 ;  /* 0x00000025052b4224 */ /* 0x040fe400078e0222 */
[----:B------:R-:W-:Y:S01]  /*11e0*/  @P4 IMAD.WIDE.U32 R36, R5, R36, R40 ;  /* 0x0000002405244225 */ /* 0x000fe200078e0028 */
[----:B------:R-:W-:Y:S02]  /*11f0*/  @P0 MOV R40, R88 ;  /* 0x0000005800280202 */ /* 0x000fe40000000f00 */
[----:B------:R-:W-:Y:S02]  /*1200*/  @P0 MOV R41, R91 ;  /* 0x0000005b00290202 */ /* 0x000fe40000000f00 */
[----:B------:R-:W-:Y:S02]  /*1210*/  @P4 IADD3 R34, R37, R43, RZ ;  /* 0x0000002b25224210 */ /* 0x000fe40007ffe0ff */
[----:B-1----:R-:W-:-:S04]  /*1220*/  @P4 LEA R84, P5, R36, R84, 0x1 ;  /* 0x0000005424544211 */ /* 0x002fc800078a08ff */
[----:B------:R-:W-:Y:S02]  /*1230*/  @P4 LEA.HI.X R85, R36, R85, R34, 0x1, P5 ;  /* 0x0000005524554211 */ /* 0x000fe400028f0c22 */
[----:B------:R-:W0:Y:S02]  /*1240*/  @P0 LDC.64 R36, c[0x0][0x270] ;  /* 0x00009c00ff240b82 */ /* 0x000e240000000a00 */
[----:B0-----:R-:W-:-:S04]  /*1250*/  @P0 IMAD R34, R27, R36, RZ ;  /* 0x000000241b220224 */ /* 0x001fc800078e02ff */
[C---:B------:R-:W-:Y:S02]  /*1260*/  @P0 IMAD R43, R6.reuse, R37, R34 ;  /* 0x00000025062b0224 */ /* 0x040fe400078e0222 */
[----:B------:R-:W-:Y:S01]  /*1270*/  @P0 IMAD.WIDE.U32 R36, R6, R36, R40 ;  /* 0x0000002406240225 */ /* 0x000fe200078e0028 */
[----:B------:R-:W-:Y:S02]  /*1280*/  @P1 MOV R40, R88 ;  /* 0x0000005800281202 */ /* 0x000fe40000000f00 */
[----:B------:R-:W-:Y:S02]  /*1290*/  @P1 MOV R41, R91 ;  /* 0x0000005b00291202 */ /* 0x000fe40000000f00 */
[----:B------:R-:W-:Y:S02]  /*12a0*/  @P0 IADD3 R34, R37, R43, RZ ;  /* 0x0000002b25220210 */ /* 0x000fe40007ffe0ff */
[----:B--2---:R-:W-:-:S04]  /*12b0*/  @P0 LEA R114, P5, R36, R114, 0x1 ;  /* 0x0000007224720211 */ /* 0x004fc800078a08ff */
[----:B------:R-:W-:Y:S02]  /*12c0*/  @P0 LEA.HI.X R115, R36, R115, R34, 0x1, P5 ;  /* 0x0000007324730211 */ /* 0x000fe400028f0c22 */
[----:B------:R-:W0:Y:S01]  /*12d0*/  @P1 LDC.64 R36, c[0x0][0x270] ;  /* 0x00009c00ff241b82 */ /* 0x000e220000000a00 */
[----:B------:R-:W-:-:S13]  /*12e0*/  LOP3.LUT P0, RZ, R70, 0x100000, RZ, 0xc0, !PT ;  /* 0x0010000046ff7812 */ /* 0x000fda000780c0ff */
[----:B------:R-:W1:Y:S01]  /*12f0*/  @P0 LDC.64 R82, c[0x0][0x220] ;  /* 0x00008800ff520b82 */ /* 0x000e620000000a00 */
[----:B0-----:R-:W-:-:S04]  /*1300*/  @P1 IMAD R34, R29, R36, RZ ;  /* 0x000000241d221224 */ /* 0x001fc800078e02ff */
[C---:B------:R-:W-:Y:S02]  /*1310*/  @P1 IMAD R43, R7.reuse, R37, R34 ;  /* 0x00000025072b1224 */ /* 0x040fe400078e0222 */
[----:B------:R-:W-:Y:S01]  /*1320*/  @P1 IMAD.WIDE.U32 R36, R7, R36, R40 ;  /* 0x0000002407241225 */ /* 0x000fe200078e0028 */
[----:B------:R-:W-:Y:S02]  /*1330*/  @P6 MOV R40, R88 ;  /* 0x0000005800286202 */ /* 0x000fe40000000f00 */
[----:B------:R-:W-:Y:S02]  /*1340*/  @P6 MOV R41, R91 ;  /* 0x0000005b00296202 */ /* 0x000fe40000000f00 */
[----:B------:R-:W-:Y:S02]  /*1350*/  @P1 IADD3 R34, R37, R43, RZ ;  /* 0x0000002b25221210 */ /* 0x000fe40007ffe0ff */
[----:B----4-:R-:W-:-:S04]  /*1360*/  @P1 LEA R78, P5, R36, R78, 0x1 ;  /* 0x0000004e244e1211 */ /* 0x010fc800078a08ff */
[----:B------:R-:W-:Y:S02]  /*1370*/  @P1 LEA.HI.X R79, R36, R79, R34, 0x1, P5 ;  /* 0x0000004f244f1211 */ /* 0x000fe400028f0c22 */
[----:B------:R-:W0:Y:S01]  /*1380*/  @P6 LDC.64 R36, c[0x0][0x270] ;  /* 0x00009c00ff246b82 */ /* 0x000e220000000a00 */
[----:B------:R-:W-:-:S13]  /*1390*/  LOP3.LUT P1, RZ, R70, 0x80000, RZ, 0xc0, !PT ;  /* 0x0008000046ff7812 */ /* 0x000fda000782c0ff */
[----:B------:R-:W2:Y:S01]  /*13a0*/  @P1 LDC.64 R110, c[0x0][0x220] ;  /* 0x00008800ff6e1b82 */ /* 0x000ea20000000a00 */
[-C--:B0-----:R-:W-:Y:S02]  /*13b0*/  @P6 IMAD R34, R31, R36.reuse, RZ ;  /* 0x000000241f226224 */ /* 0x081fe400078e02ff */
[----:B------:R-:W-:-:S04]  /*13c0*/  @P6 IMAD.WIDE.U32 R40, R8, R36, R40 ;  /* 0x0000002408286225 */ /* 0x000fc800078e0028 */
[----:B------:R-:W-:Y:S01]  /*13d0*/  @P6 IMAD R37, R8, R37, R34 ;  /* 0x0000002508256224 */ /* 0x000fe200078e0222 */
[----:B-----5:R-:W-:-:S04]  /*13e0*/  @P6 LEA R112, P5, R40, R112, 0x1 ;  /* 0x0000007028706211 */ /* 0x020fc800078a08ff */
[----:B------:R-:W-:Y:S02]  /*13f0*/  @P6 IADD3 R34, R41, R37, RZ ;  /* 0x0000002529226210 */ /* 0x000fe40007ffe0ff */
[----:B------:R-:W0:Y:S01]  /*1400*/  @P0 LDC.64 R36, c[0x0][0x270] ;  /* 0x00009c00ff240b82 */ /* 0x000e220000000a00 */
[----:B------:R-:W-:Y:S02]  /*1410*/  @P0 MOV R41, R91 ;  /* 0x0000005b00290202 */ /* 0x000fe40000000f00 */
[----:B------:R-:W-:Y:S02]  /*1420*/  @P6 LEA.HI.X R113, R40, R113, R34, 0x1, P5 ;  /* 0x0000007128716211 */ /* 0x000fe400028f0c22 */
[----:B------:R-:W-:Y:S02]  /*1430*/  @P0 MOV R40, R88 ;  /* 0x0000005800280202 */ /* 0x000fe40000000f00 */
[----:B------:R-:W-:-:S13]  /*1440*/  ISETP.NE.AND P6, PT, R42, RZ, PT ;  /* 0x000000ff2a00720c */ /* 0x000fda0003fc5270 */
[----:B------:R-:W4:Y:S01]  /*1450*/  @P6 LDC.64 R80, c[0x0][0x220] ;  /* 0x00008800ff506b82 */ /* 0x000f220000000a00 */
        /* <DEDUP_REMOVED lines=9> */
[----:B------:R-:W-:-:S13]  /*14f0*/  LOP3.LUT P0, RZ, R70, 0x20000, RZ, 0xc0, !PT ;  /* 0x0002000046ff7812 */ /* 0x000fda000780c0ff */
[----:B------:R-:W-:Y:S01]  /*1500*/  @P0 MOV R42, R88 ;  /* 0x00000058002a0202 */ /* 0x000fe20000000f00 */
[----:B------:R-:W1:Y:S01]  /*1510*/  @P0 LDC.64 R108, c[0x0][0x220] ;  /* 0x00008800ff6c0b82 */ /* 0x000e620000000a00 */
[----:B------:R-:W-:Y:S01]  /*1520*/  @P0 MOV R43, R91 ;  /* 0x0000005b002b0202 */ /* 0x000fe20000000f00 */
[-C--:B0-----:R-:W-:Y:S02]  /*1530*/  @P1 IMAD R34, R35, R36.reuse, RZ ;  /* 0x0000002423221224 */ /* 0x081fe400078e02ff */
[----:B------:R-:W-:-:S04]  /*1540*/  @P1 IMAD.WIDE.U32 R40, R10, R36, R40 ;  /* 0x000000240a281225 */ /* 0x000fc800078e0028 */
[----:B------:R-:W-:Y:S01]  /*1550*/  @P1 IMAD R37, R10, R37, R34 ;  /* 0x000000250a251224 */ /* 0x000fe200078e0222 */
[----:B--2---:R-:W-:-:S04]  /*1560*/  @P1 LEA R110, P5, R40, R110, 0x1 ;  /* 0x0000006e286e1211 */ /* 0x004fc800078a08ff */
[----:B------:R-:W-:Y:S02]  /*1570*/  @P1 IADD3 R34, R41, R37, RZ ;  /* 0x0000002529221210 */ /* 0x000fe40007ffe0ff */
[----:B------:R-:W0:Y:S01]  /*1580*/  @P6 LDC.64 R36, c[0x0][0x270] ;  /* 0x00009c00ff246b82 */ /* 0x000e220000000a00 */
[----:B------:R-:W-:Y:S02]  /*1590*/  @P6 MOV R41, R91 ;  /* 0x0000005b00296202 */ /* 0x000fe40000000f00 */
[----:B------:R-:W-:Y:S02]  /*15a0*/  @P1 LEA.HI.X R111, R40, R111, R34, 0x1, P5 ;  /* 0x0000006f286f1211 */ /* 0x000fe400028f0c22 */
[----:B------:R-:W-:Y:S02]  /*15b0*/  @P6 MOV R40, R88 ;  /* 0x0000005800286202 */ /* 0x000fe40000000f00 */
[----:B------:R-:W-:-:S13]  /*15c0*/  LOP3.LUT P1, RZ, R70, 0x10000, RZ, 0xc0, !PT ;  /* 0x0001000046ff7812 */ /* 0x000fda000782c0ff */
[----:B------:R-:W2:Y:S01]  /*15d0*/  @P1 LDC.64 R106, c[0x0][0x220] ;  /* 0x00008800ff6a1b82 */ /* 0x000ea20000000a00 */
[-C--:B0-----:R-:W-:Y:S02]  /*15e0*/  @P6 IMAD R34, R45, R36.reuse, RZ ;  /* 0x000000242d226224 */ /* 0x081fe400078e02ff */
[----:B------:R-:W-:-:S04]  /*15f0*/  @P6 IMAD.WIDE.U32 R40, R11, R36, R40 ;  /* 0x000000240b286225 */ /* 0x000fc800078e0028 */
[----:B------:R-:W-:Y:S01]  /*1600*/  @P6 IMAD R37, R11, R37, R34 ;  /* 0x000000250b256224 */ /* 0x000fe200078e0222 */
[----:B----4-:R-:W-:-:S04]  /*1610*/  @P6 LEA R80, P5, R40, R80, 0x1 ;  /* 0x0000005028506211 */ /* 0x010fc800078a08ff */
[----:B------:R-:W-:Y:S02]  /*1620*/  @P6 IADD3 R34, R41, R37, RZ ;  /* 0x0000002529226210 */ /* 0x000fe40007ffe0ff */
[----:B------:R-:W0:Y:S01]  /*1630*/  @P0 LDC.64 R36, c[0x0][0x270] ;  /* 0x00009c00ff240b82 */ /* 0x000e220000000a00 */
[----:B------:R-:W-:Y:S02]  /*1640*/  P2R R41, PR, RZ, 0x40 ;  /* 0x00000040ff297803 */ /* 0x000fe40000000000 */
[----:B------:R-:W-:Y:S02]  /*1650*/  @P6 LEA.HI.X R81, R40, R81, R34, 0x1, P5 ;  /* 0x0000005128516211 */ /* 0x000fe400028f0c22 */
[----:B------:R-:W-:-:S13]  /*1660*/  LOP3.LUT P6, RZ, R70, 0x8000, RZ, 0xc0, !PT ;  /* 0x0000800046ff7812 */ /* 0x000fda00078cc0ff */
        /* <DEDUP_REMOVED lines=34> */
[----:B------:R-:W4:Y:S01]  /*1890*/  @P6 LDC.64 R100, c[0x0][0x220] ;  /* 0x00008800ff646b82 */ /* 0x000f220000000a00 */
        /* <DEDUP_REMOVED lines=54> */
[----:B------:R-:W-:Y:S02]  /*1c00*/  MOV R32, RZ ;  /* 0x000000ff00207202 */ /* 0x000fe40000000f00 */
[----:B------:R-:W-:-:S02]  /*1c10*/  @P1 MOV R118, R88 ;  /* 0x0000005800761202 */ /* 0x000fc40000000f00 */
[----:B------:R-:W-:Y:S02]  /*1c20*/  @P1 MOV R119, R91 ;  /* 0x0000005b00771202 */ /* 0x000fe40000000f00 */
[----:B------:R1:W2:Y:S01]  /*1c30*/  @P4 LDG.E R32, desc[UR8][R84.64] ;  /* 0x0000000854204981 */ /* 0x0002a2000c1e1900 */
[----:B------:R-:W-:Y:S01]  /*1c40*/  LOP3.LUT P0, RZ, R70, 0x2000000, RZ, 0xc0, !PT ;  /* 0x0200000046ff7812 */ /* 0x000fe2000780c0ff */
        /* <DEDUP_REMOVED lines=14> */
[----:B0-----:R-:W-:-:S04]  /*1d30*/  @P6 LEA R74, P5, R36, R74, 0x1 ;  /* 0x0000004a244a6211 */ /* 0x001fc800078a08ff */
[----:B------:R-:W-:Y:S02]  /*1d40*/  @P6 LEA.HI.X R75, R36, R75, R30, 0x1, P5 ;  /* 0x0000004b244b6211 */ /* 0x000fe400028f0c1e */
[----:B------:R-:W0:Y:S01]  /*1d50*/  @P3 LDC.64 R36, c[0x0][0x270] ;  /* 0x00009c00ff243b82 */ /* 0x000e220000000a00 */
[C---:B------:R-:W-:Y:S02]  /*1d60*/  LOP3.LUT P4, RZ, R70.reuse, 0x20, RZ, 0xc0, !PT ;  /* 0x0000002046ff7812 */ /* 0x040fe4000788c0ff */
        /* <DEDUP_REMOVED lines=11> */
[----:B------:R3:W4:Y:S01]  /*1e20*/  @P0 LDG.E R30, desc[UR8][R116.64] ;  /* 0x00000008741e0981 */ /* 0x000722000c1e1900 */
[-C--:B0-----:R-:W-:Y:S02]  /*1e30*/  @P1 IMAD R44, R77, R36.reuse, RZ ;  /* 0x000000244d2c1224 */ /* 0x081fe400078e02ff */
[----:B------:R-:W0:Y:S01]  /*1e40*/  @P1 LDC.64 R76, c[0x0][0x220] ;  /* 0x00008800ff4c1b82 */ /* 0x000e220000000a00 */
[----:B------:R-:W-:-:S04]  /*1e50*/  @P1 IMAD.WIDE.U32 R118, R71, R36, R118 ;  /* 0x0000002447761225 */ /* 0x000fc800078e0076 */
[----:B------:R-:W-:-:S05]  /*1e60*/  @P1 IMAD R37, R71, R37, R44 ;  /* 0x0000002547251224 */ /* 0x000fca00078e022c */
[----:B------:R-:W-:Y:S02]  /*1e70*/  @P1 IADD3 R36, R119, R37, RZ ;  /* 0x0000002577241210 */ /* 0x000fe40007ffe0ff */
[----:B0-----:R-:W-:-:S04]  /*1e80*/  @P1 LEA R76, P5, R118, R76, 0x1 ;  /* 0x0000004c764c1211 */ /* 0x001fc800078a08ff */
[----:B------:R-:W-:Y:S02]  /*1e90*/  @P1 LEA.HI.X R77, R118, R77, R36, 0x1, P5 ;  /* 0x0000004d764d1211 */ /* 0x000fe400028f0c24 */
[----:B------:R-:W0:Y:S01]  /*1ea0*/  @P4 LDC.64 R36, c[0x0][0x270] ;  /* 0x00009c00ff244b82 */ /* 0x000e220000000a00 */
[----:B------:R-:W-:-:S04]  /*1eb0*/  IADD3 R71, R2, 0xa8, RZ ;  /* 0x000000a802477810 */ /* 0x000fc80007ffe0ff */
[----:B-1----:R-:W-:Y:S02]  /*1ec0*/  SHF.R.S32.HI R85, RZ, 0x1f, R71 ;  /* 0x0000001fff557819 */ /* 0x002fe40000011447 */
[----:B------:R-:W-:Y:S02]  /*1ed0*/  MOV R44, RZ ;  /* 0x000000ff002c7202 */ /* 0x000fe40000000f00 */
[----:B---3--:R-:W-:Y:S02]  /*1ee0*/  @P4 MOV R116, R88 ;  /* 0x0000005800744202 */ /* 0x008fe40000000f00 */
[----:B------:R-:W-:Y:S02]  /*1ef0*/  @P4 MOV R117, R91 ;  /* 0x0000005b00754202 */ /* 0x000fe40000000f00 */
[----:B------:R1:W3:Y:S01]  /*1f00*/  @P6 LDG.E R44, desc[UR8][R78.64] ;  /* 0x000000084e2c6981 */ /* 0x0002e2000c1e1900 */
[-C--:B0-----:R-:W-:Y:S02]  /*1f10*/  @P4 IMAD R46, R85, R36.reuse, RZ ;  /* 0x00000024552e4224 */ /* 0x081fe400078e02ff */
[----:B------:R-:W0:Y:S01]  /*1f20*/  @P4 LDC.64 R84, c[0x0][0x220] ;  /* 0x00008800ff544b82 */ /* 0x000e220000000a00 */
[----:B------:R-:W-:Y:S01]  /*1f30*/  LOP3.LUT P6, RZ, R70, 0x10, RZ, 0xc0, !PT ;  /* 0x0000001046ff7812 */ /* 0x000fe200078cc0ff */
        /* <DEDUP_REMOVED lines=8> */
[----:B------:R-:W-:Y:S02]  /*1fc0*/  ISETP.NE.AND P1, PT, R34, RZ, PT ;  /* 0x000000ff2200720c */ /* 0x000fe40003f25270 */
[----:B------:R-:W-:Y:S02]  /*1fd0*/  LOP3.LUT P2, RZ, R70, 0x200000, RZ, 0xc0, !PT ;  /* 0x0020000046ff7812 */ /* 0x000fe4000784c0ff */
[----:B------:R-:W-:Y:S02]  /*1fe0*/  MOV R34, RZ ;  /* 0x000000ff00227202 */ /* 0x000fe40000000f00 */
[----:B------:R-:W-:-:S07]  /*1ff0*/  MOV R46, RZ ;  /* 0x000000ff002e7202 */ /* 0x000fce0000000f00 */
[----:B------:R1:W5:Y:S01]  /*2000*/  @P1 LDG.E R34, desc[UR8][R114.64] ;  /* 0x0000000872221981 */ /* 0x000362000c1e1900 */
[----:B0-----:R-:W-:-:S03]  /*2010*/  @P6 IMAD R50, R79, R36, RZ ;  /* 0x000000244f326224 */ /* 0x001fc600078e02ff */
[----:B------:R-:W3:Y:S01]  /*2020*/  @P2 LDG.E R46, desc[UR8][R112.64] ;  /* 0x00000008702e2981 */ /* 0x000ee2000c1e1900 */
[----:B------:R-:W0:Y:S01]  /*2030*/  @P6 LDC.64 R78, c[0x0][0x220] ;  /* 0x00008800ff4e6b82 */ /* 0x000e220000000a00 */
[C---:B------:R-:W-:Y:S02]  /*2040*/  LOP3.LUT P2, RZ, R70.reuse, 0x8, RZ, 0xc0, !PT ;  /* 0x0000000846ff7812 */ /* 0x040fe4000784c0ff */
[----:B-1----:R-:W-:Y:S02]  /*2050*/  @P6 MOV R114, R88 ;  /* 0x0000005800726202 */ /* 0x002fe40000000f00 */
[----:B------:R-:W-:Y:S01]  /*2060*/  @P6 MOV R115, R91 ;  /* 0x0000005b00736202 */ /* 0x000fe20000000f00 */
[C---:B------:R-:W-:Y:S02]  /*2070*/  @P6 IMAD R37, R71.reuse, R37, R50 ;  /* 0x0000002547256224 */ /* 0x040fe400078e0232 */
[----:B------:R-:W-:Y:S01]  /*2080*/  @P6 IMAD.WIDE.U32 R114, R71, R36, R114 ;  /* 0x0000002447726225 */ /* 0x000fe200078e0072 */
[----:B------:R-:W-:-:S04]  /*2090*/  LOP3.LUT P0, RZ, R70, 0x100000, RZ, 0xc0, !PT ;  /* 0x0010000046ff7812 */ /* 0x000fc8000780c0ff */
[----:B------:R-:W-:Y:S02]  /*20a0*/  @P6 IADD3 R36, R115, R37, RZ ;  /* 0x0000002573246210 */ /* 0x000fe40007ffe0ff */
[----:B0-----:R-:W-:-:S07]  /*20b0*/  @P6 LEA R78, P5, R114, R78, 0x1 ;  /* 0x0000004e724e6211 */ /* 0x001fce00078a08ff */
[----:B------:R0:W3:Y:S01]  /*20c0*/  @P0 LDG.E R48, desc[UR8][R82.64] ;  /* 0x0000000852300981 */ /* 0x0000e2000c1e1900 */
[----:B------:R-:W-:Y:S02]  /*20d0*/  @P6 LEA.HI.X R79, R114, R79, R36, 0x1, P5 ;  /* 0x0000004f724f6211 */ /* 0x000fe400028f0c24 */
[----:B------:R-:W1:Y:S01]  /*20e0*/  @P2 LDC.64 R36, c[0x0][0x270] ;  /* 0x00009c00ff242b82 */ /* 0x000e620000000a00 */
[----:B------:R-:W-:Y:S02]  /*20f0*/  ISETP.NE.AND P6, PT, R41, RZ, PT ;  /* 0x000000ff2900720c */ /* 0x000fe40003fc5270 */
[----:B------:R-:W-:-:S05]  /*2100*/  IADD3 R41, R2, 0xb8, RZ ;  /* 0x000000b802297810 */ /* 0x000fca0007ffe0ff */
[----:B0-----:R-:W0:Y:S01]  /*2110*/  @P2 LDC.64 R82, c[0x0][0x220] ;  /* 0x00008800ff522b82 */ /* 0x001e220000000a00 */
[----:B------:R-:W-:Y:S02]  /*2120*/  SHF.R.S32.HI R71, RZ, 0x1f, R41 ;  /* 0x0000001fff477819 */ /* 0x000fe40000011429 */
[----:B------:R-:W-:Y:S02]  /*2130*/  @P2 MOV R112, R88 ;  /* 0x0000005800702202 */ /* 0x000fe40000000f00 */
[----:B------:R-:W-:Y:S01]  /*2140*/  @P2 MOV R113, R91 ;  /* 0x0000005b00712202 */ /* 0x000fe20000000f00 */
[----:B------:R2:W3:Y:S01]  /*2150*/  @P6 LDG.E R52, desc[UR8][R80.64] ;  /* 0x0000000850346981 */ /* 0x0004e2000c1e1900 */
[C---:B------:R-:W-:Y:S01]  /*2160*/  LOP3.LUT P6, RZ, R70.reuse, 0x4, RZ, 0xc0, !PT ;  /* 0x0000000446ff7812 */ /* 0x040fe200078cc0ff */
[-C--:B-1----:R-:W-:Y:S02]  /*2170*/  @P2 IMAD R56, R71, R36.reuse, RZ ;  /* 0x0000002447382224 */ /* 0x082fe400078e02ff */
[----:B------:R-:W-:Y:S01]  /*2180*/  @P2 IMAD.WIDE.U32 R112, R41, R36, R112 ;  /* 0x0000002429702225 */ /* 0x000fe200078e0070 */
[----:B------:R-:W-:-:S09]  /*2190*/  LOP3.LUT P1, RZ, R70, 0x80000, RZ, 0xc0, !PT ;  /* 0x0008000046ff7812 */ /* 0x000fd2000782c0ff */
[----:B--2---:R-:W1:Y:S01]  /*21a0*/  @P6 LDC.64 R80, c[0x0][0x220] ;  /* 0x00008800ff506b82 */ /* 0x004e620000000a00 */
[----:B------:R-:W-:Y:S01]  /*21b0*/  @P2 IMAD R37, R41, R37, R56 ;  /* 0x0000002529252224 */ /* 0x000fe200078e0238 */
[----:B0-----:R-:W-:-:S04]  /*21c0*/  @P2 LEA R82, P5, R112, R82, 0x1 ;  /* 0x0000005270522211 */ /* 0x001fc800078a08ff */
[----:B------:R-:W-:-:S04]  /*21d0*/  @P2 IADD3 R36, R113, R37, RZ ;  /* 0x0000002571242210 */ /* 0x000fc80007ffe0ff */
[----:B------:R-:W-:Y:S02]  /*21e0*/  @P2 LEA.HI.X R83, R112, R83, R36, 0x1, P5 ;  /* 0x0000005370532211 */ /* 0x000fe400028f0c24 */
[----:B------:R-:W0:Y:S01]  /*21f0*/  @P6 LDC.64 R36, c[0x0][0x270] ;  /* 0x00009c00ff246b82 */ /* 0x000e220000000a00 */
[----:B------:R-:W-:Y:S02]  /*2200*/  LOP3.LUT P0, RZ, R70, 0x10000, RZ, 0xc0, !PT ;  /* 0x0001000046ff7812 */ /* 0x000fe4000780c0ff */
[----:B------:R-:W-:Y:S02]  /*2210*/  IADD3 R41, R2, 0xc0, RZ ;  /* 0x000000c002297810 */ /* 0x000fe40007ffe0ff */
[----:B------:R-:W-:Y:S02]  /*2220*/  MOV R50, RZ ;  /* 0x000000ff00327202 */ /* 0x000fe40000000f00 */
[----:B------:R-:W-:Y:S02]  /*2230*/  MOV R56, RZ ;  /* 0x000000ff00387202 */ /* 0x000fe40000000f00 */
[----:B------:R-:W-:-:S02]  /*2240*/  SHF.R.S32.HI R71, RZ, 0x1f, R41 ;  /* 0x0000001fff477819 */ /* 0x000fc40000011429 */
[----:B------:R-:W-:Y:S01]  /*2250*/  LOP3.LUT P5, RZ, R70, 0x20000, RZ, 0xc0, !PT ;  /* 0x0002000046ff7812 */ /* 0x000fe200078ac0ff */
[----:B------:R2:W3:Y:S01]  /*2260*/  @P1 LDG.E R50, desc[UR8][R110.64] ;  /* 0x000000086e321981 */ /* 0x0004e2000c1e1900 */
[----:B------:R-:W-:-:S03]  /*2270*/  ISETP.NE.AND P2, PT, R54, RZ, PT ;  /* 0x000000ff3600720c */ /* 0x000fc60003f45270 */
[----:B------:R4:W3:Y:S01]  /*2280*/  @P0 LDG.E R56, desc[UR8][R106.64] ;  /* 0x000000086a380981 */ /* 0x0008e2000c1e1900 */
[----:B------:R-:W-:Y:S02]  /*2290*/  LOP3.LUT P0, RZ, R70, 0x1, RZ, 0xc0, !PT ;  /* 0x0000000146ff7812 */ /* 0x000fe4000780c0ff */
[----:B--2---:R-:W-:Y:S02]  /*22a0*/  @P6 MOV R110, R88 ;  /* 0x00000058006e6202 */ /* 0x004fe40000000f00 */
[----:B------:R-:W-:Y:S01]  /*22b0*/  @P6 MOV R111, R91 ;  /* 0x0000005b006f6202 */ /* 0x000fe20000000f00 */
[-C--:B0-----:R-:W-:Y:S01]  /*22c0*/  @P6 IMAD R58, R71, R36.reuse, RZ ;  /* 0x00000024473a6224 */ /* 0x081fe200078e02ff */
[----:B------:R-:W-:Y:S01]  /*22d0*/  MOV R54, RZ ;  /* 0x000000ff00367202 */ /* 0x000fe20000000f00 */
[----:B------:R-:W-:-:S05]  /*22e0*/  @P6 IMAD.WIDE.U32 R110, R41, R36, R110 ;  /* 0x00000024296e6225 */ /* 0x000fca00078e006e */
[----:B------:R-:W2:Y:S01]  /*22f0*/  @P5 LDG.E R54, desc[UR8][R108.64] ;  /* 0x000000086c365981 */ /* 0x000ea2000c1e1900 */
[----:B------:R-:W-:Y:S01]  /*2300*/  @P6 IMAD R37, R41, R37, R58 ;  /* 0x0000002529256224 */ /* 0x000fe200078e023a */
[----:B-1----:R-:W-:-:S04]  /*2310*/  @P6 LEA R80, P5, R110, R80, 0x1 ;  /* 0x000000506e506211 */ /* 0x002fc800078a08ff */
[----:B------:R-:W-:-:S04]  /*2320*/  @P6 IADD3 R36, R111, R37, RZ ;  /* 0x000000256f246210 */ /* 0x000fc80007ffe0ff */
[----:B------:R-:W-:Y:S02]  /*2330*/  @P6 LEA.HI.X R81, R110, R81, R36, 0x1, P5 ;  /* 0x000000516e516211 */ /* 0x000fe400028f0c24 */
[----:B------:R-:W0:Y:S01]  /*2340*/  @P0 LDC.64 R36, c[0x0][0x270] ;  /* 0x00009c00ff240b82 */ /* 0x000e220000000a00 */
[----:B------:R-:W-:Y:S02]  /*2350*/  LOP3.LUT P1, RZ, R70, 0x8000, RZ, 0xc0, !PT ;  /* 0x0000800046ff7812 */ /* 0x000fe4000782c0ff */
[----:B------:R-:W-:Y:S02]  /*2360*/  IADD3 R41, R2, 0xc8, RZ ;  /* 0x000000c802297810 */ /* 0x000fe40007ffe0ff */
[----:B------:R-:W-:Y:S02]  /*2370*/  MOV R58, RZ ;  /* 0x000000ff003a7202 */ /* 0x000fe40000000f00 */
[----:B------:R-:W-:Y:S02]  /*2380*/  SHF.R.S32.HI R71, RZ, 0x1f, R41 ;  /* 0x0000001fff477819 */ /* 0x000fe40000011429 */
[----:B----4-:R-:W-:-:S02]  /*2390*/  @P0 MOV R106, R88 ;  /* 0x00000058006a0202 */ /* 0x010fc40000000f00 */
[----:B------:R-:W-:-:S03]  /*23a0*/  @P0 MOV R107, R91 ;  /* 0x0000005b006b0202 */ /* 0x000fc60000000f00 */
[----:B------:R-:W4:Y:S01]  /*23b0*/  @P1 LDG.E R58, desc[UR8][R104.64] ;  /* 0x00000008683a1981 */ /* 0x000f22000c1e1900 */
        /* <DEDUP_REMOVED lines=8> */
[----:B------:R1:W4:Y:S01]  /*2440*/  @P5 LDG.E R60, desc[UR8][R102.64] ;  /* 0x00000008663c5981 */ /* 0x000322000c1e1900 */
[----:B0-----:R-:W-:-:S04]  /*2450*/  @P0 LEA R40, P5, R106, R36, 0x1 ;  /* 0x000000246a280211 */ /* 0x001fc800078a08ff */
[----:B------:R-:W-:Y:S02]  /*2460*/  @P0 LEA.HI.X R41, R106, R37, R41, 0x1, P5 ;  /* 0x000000256a290211 */ /* 0x000fe400028f0c29 */
[----:B------:R-:W-:Y:S02]  /*2470*/  ISETP.NE.AND P0, PT, R62, RZ, PT ;  /* 0x000000ff3e00720c */ /* 0x000fe40003f05270 */
[----:B------:R-:W-:-:S11]  /*2480*/  MOV R62, RZ ;  /* 0x000000ff003e7202 */ /* 0x000fd60000000f00 */
[----:B------:R0:W4:Y:S01]  /*2490*/  @P0 LDG.E R62, desc[UR8][R42.64] ;  /* 0x000000082a3e0981 */ /* 0x000122000c1e1900 */
[----:B------:R-:W-:-:S13]  /*24a0*/  ISETP.NE.AND P0, PT, R64, RZ, PT ;  /* 0x000000ff4000720c */ /* 0x000fda0003f05270 */
[----:B------:R-:W5:Y:S01]  /*24b0*/  @P0 LDC.64 R36, c[0x0][0x270] ;  /* 0x00009c00ff240b82 */ /* 0x000f620000000a00 */
[----:B------:R-:W-:-:S04]  /*24c0*/  IADD3 R71, R2, 0xd0, RZ ;  /* 0x000000d002477810 */ /* 0x000fc80007ffe0ff */
[----:B------:R-:W-:Y:S02]  /*24d0*/  SHF.R.S32.HI R99, RZ, 0x1f, R71 ;  /* 0x0000001fff637819 */ /* 0x000fe40000011447 */
[----:B-1----:R-:W-:Y:S02]  /*24e0*/  @P0 MOV R102, R88 ;  /* 0x0000005800660202 */ /* 0x002fe40000000f00 */
[----:B------:R-:W-:Y:S01]  /*24f0*/  @P0 MOV R103, R91 ;  /* 0x0000005b00670202 */ /* 0x000fe20000000f00 */
[-C--:B-----5:R-:W-:Y:S02]  /*2500*/  @P0 IMAD R66, R99, R36.reuse, RZ ;  /* 0x0000002463420224 */ /* 0x0a0fe400078e02ff */
[----:B------:R-:W-:-:S04]  /*2510*/  @P0 IMAD.WIDE.U32 R102, R71, R36, R102 ;  /* 0x0000002447660225 */ /* 0x000fc800078e0066 */
[----:B------:R-:W-:Y:S02]  /*2520*/  @P0 IMAD R71, R71, R37, R66 ;  /* 0x0000002547470224 */ /* 0x000fe400078e0242 */
[----:B------:R-:W1:Y:S01]  /*2530*/  @P0 LDC.64 R36, c[0x0][0x220] ;  /* 0x00008800ff240b82 */ /* 0x000e620000000a00 */
[----:B------:R-:W-:Y:S02]  /*2540*/  MOV R66, RZ ;  /* 0x000000ff00427202 */ /* 0x000fe40000000f00 */
[----:B------:R-:W-:Y:S02]  /*2550*/  LOP3.LUT P5, RZ, R70, 0x1000, RZ, 0xc0, !PT ;  /* 0x0000100046ff7812 */ /* 0x000fe400078ac0ff */
[----:B------:R-:W-:Y:S02]  /*2560*/  MOV R64, RZ ;  /* 0x000000ff00407202 */ /* 0x000fe40000000f00 */
[----:B------:R-:W5:Y:S01]  /*2570*/  @P1 LDG.E R66, desc[UR8][R96.64] ;  /* 0x0000000860421981 */ /* 0x000f62000c1e1900 */
[----:B------:R-:W-:-:S02]  /*2580*/  ISETP.NE.AND P1, PT, R68, RZ, PT ;  /* 0x000000ff4400720c */ /* 0x000fc40003f25270 */
[----:B0-----:R-:W-:-:S06]  /*2590*/  @P0 IADD3 R43, R103, R71, RZ ;  /* 0x00000047672b0210 */ /* 0x001fcc0007ffe0ff */
[----:B------:R0:W5:Y:S01]  /*25a0*/  @P5 LDG.E R64, desc[UR8][R100.64] ;  /* 0x0000000864405981 */ /* 0x000162000c1e1900 */
[----:B-1----:R-:W-:-:S04]  /*25b0*/  @P0 LEA R42, P5, R102, R36, 0x1 ;  /* 0x00000024662a0211 */ /* 0x002fc800078a08ff */
[----:B------:R-:W-:Y:S02]  /*25c0*/  @P0 LEA.HI.X R43, R102, R37, R43, 0x1, P5 ;  /* 0x00000025662b0211 */ /* 0x000fe400028f0c2b */
[----:B------:R-:W1:Y:S01]  /*25d0*/  @P1 LDC.64 R36, c[0x0][0x270] ;  /* 0x00009c00ff241b82 */ /* 0x000e620000000a00 */
[----:B------:R-:W-:-:S04]  /*25e0*/  IADD3 R71, R2, 0xd8, RZ ;  /* 0x000000d802477810 */ /* 0x000fc80007ffe0ff */
[----:B------:R-:W-:Y:S02]  /*25f0*/  SHF.R.S32.HI R99, RZ, 0x1f, R71 ;  /* 0x0000001fff637819 */ /* 0x000fe40000011447 */
[----:B0-----:R-:W-:Y:S02]  /*2600*/  @P1 MOV R100, R88 ;  /* 0x0000005800641202 */ /* 0x001fe40000000f00 */
        /* <DEDUP_REMOVED lines=8> */
[----:B------:R1:W5:Y:S01]  /*2690*/  @P5 LDG.E R68, desc[UR8][R72.64] ;  /* 0x0000000848445981 */ /* 0x000362000c1e1900 */
[----:B0-----:R-:W-:-:S04]  /*26a0*/  @P1 LEA R96, P5, R100, R36, 0x1 ;  /* 0x0000002464601211 */ /* 0x001fc800078a08ff */
[----:B------:R-:W-:Y:S02]  /*26b0*/  @P1 LEA.HI.X R97, R100, R37, R71, 0x1, P5 ;  /* 0x0000002564611211 */ /* 0x000fe400028f0c47 */
[----:B------:R-:W-:-:S06]  /*26c0*/  MOV R71, RZ ;  /* 0x000000ff00477202 */ /* 0x000fcc0000000f00 */
[----:B------:R0:W5:Y:S01]  /*26d0*/  @P2 LDG.E R71, desc[UR8][R92.64] ;  /* 0x000000085c472981 */ /* 0x000162000c1e1900 */
[----:B------:R-:W-:-:S13]  /*26e0*/  ISETP.NE.AND P2, PT, R98, RZ, PT ;  /* 0x000000ff6200720c */ /* 0x000fda0003f45270 */
[----:B------:R-:W3:Y:S01]  /*26f0*/  @P2 LDC.64 R36, c[0x0][0x270] ;  /* 0x00009c00ff242b82 */ /* 0x000ee20000000a00 */
[----:B-1----:R-:W-:-:S04]  /*2700*/  IADD3 R73, R2, 0xe0, RZ ;  /* 0x000000e002497810 */ /* 0x002fc80007ffe0ff */
[----:B------:R-:W-:Y:S02]  /*2710*/  SHF.R.S32.HI R99, RZ, 0x1f, R73 ;  /* 0x0000001fff637819 */ /* 0x000fe40000011449 */
[----:B------:R-:W-:-:S03]  /*2720*/  @P2 MOV R98, R88 ;  /* 0x0000005800622202 */ /* 0x000fc60000000f00 */
[----:B---3--:R-:W-:Y:S01]  /*2730*/  @P2 IMAD R100, R99, R36, RZ ;  /* 0x0000002463642224 */ /* 0x008fe200078e02ff */
        /* <DEDUP_REMOVED lines=16> */
[----:B------:R-:W-:Y:S02]  /*2840*/  @P3 MOV R100, R88 ;  /* 0x0000005800643202 */ /* 0x000fe40000000f00 */
[----:B------:R-:W-:Y:S02]  /*2850*/  @P3 MOV R101, R91 ;  /* 0x0000005b00653202 */ /* 0x000fe40000000f00 */
[----:B------:R-:W-:Y:S02]  /*2860*/  LOP3.LUT P5, RZ, R70, 0x40, RZ, 0xc0, !PT ;  /* 0x0000004046ff7812 */ /* 0x000fe400078ac0ff */
[----:B------:R-:W-:Y:S01]  /*2870*/  MOV R74, RZ ;  /* 0x000000ff004a7202 */ /* 0x000fe20000000f00 */
[----:B0-----:R-:W-:-:S10]  /*2880*/  @P3 IMAD R98, R95, R36, RZ ;  /* 0x000000245f623224 */ /* 0x001fd400078e02ff */
[----:B------:R0:W3:Y:S01]  /*2890*/  @P5 LDG.E R74, desc[UR8][R76.64] ;  /* 0x000000084c4a5981 */ /* 0x0000e2000c1e1900 */
[----:B------:R-:W-:-:S04]  /*28a0*/  @P3 IMAD.WIDE.U32 R100, R75, R36, R100 ;  /* 0x000000244b643225 */ /* 0x000fc800078e0064 */
[----:B------:R-:W-:Y:S02]  /*28b0*/  @P3 IMAD R75, R75, R37, R98 ;  /* 0x000000254b4b3224 */ /* 0x000fe400078e0262 */
[----:B------:R-:W1:Y:S01]  /*28c0*/  @P3 LDC.64 R36, c[0x0][0x220] ;  /* 0x00008800ff243b82 */ /* 0x000e620000000a00 */
[----:B0-----:R-:W-:-:S06]  /*28d0*/  MOV R76, RZ ;  /* 0x000000ff004c7202 */ /* 0x001fcc0000000f00 */
[----:B------:R-:W3:Y:S01]  /*28e0*/  @P4 LDG.E R76, desc[UR8][R84.64] ;  /* 0x00000008544c4981 */ /* 0x000ee2000c1e1900 */
[----:B------:R-:W-:Y:S02]  /*28f0*/  ISETP.NE.AND P4, PT, R94, RZ, PT ;  /* 0x000000ff5e00720c */ /* 0x000fe40003f85270 */
[----:B------:R-:W-:Y:S02]  /*2900*/  @P3 IADD3 R75, R101, R75, RZ ;  /* 0x0000004b654b3210 */ /* 0x000fe40007ffe0ff */
[----:B-1----:R-:W-:-:S04]  /*2910*/  @P3 LEA R98, P5, R100, R36, 0x1 ;  /* 0x0000002464623211 */ /* 0x002fc800078a08ff */
        /* <DEDUP_REMOVED lines=33> */
[----:B------:R-:W-:-:S06]  /*2b30*/  CS2R R86, SRZ ;  /* 0x0000000000567805 */ /* 0x000fcc000001ff00 */
[----:B------:R-:W3:Y:S01]  /*2b40*/  @P0 LDG.E R86, desc[UR8][R42.64] ;  /* 0x000000082a560981 */ /* 0x000ee2000c1e1900 */
[----:B0-----:R-:W-:-:S04]  /*2b50*/  @!P5 LEA R36, P6, R82, R36, 0x1 ;  /* 0x000000245224d211 */ /* 0x001fc800078c08ff */
[----:B------:R-:W-:Y:S02]  /*2b60*/  @!P5 LEA.HI.X R37, R82, R37, R80, 0x1, P6 ;  /* 0x000000255225d211 */ /* 0x000fe400030f0c50 */
[----:B------:R-:W-:-:S13]  /*2b70*/  LOP3.LUT P6, RZ, R70, 0x4000000, RZ, 0xc0, !PT ;  /* 0x0400000046ff7812 */ /* 0x000fda00078cc0ff */
[----:B------:R0:W2:Y:S01]  /*2b80*/  @P6 LDG.E R87, desc[UR8][R38.64] ;  /* 0x0000000826576981 */ /* 0x0000a2000c1e1900 */
[----:B------:R-:W-:-:S06]  /*2b90*/  CS2R R80, SRZ ;  /* 0x0000000000507805 */ /* 0x000fcc000001ff00 */
[----:B------:R2:W3:Y:S01]  /*2ba0*/  @!P5 LDG.E R81, desc[UR8][R36.64] ;  /* 0x000000082451d981 */ /* 0x0004e2000c1e1900 */
[----:B------:R-:W-:Y:S02]  /*2bb0*/  LOP3.LUT P5, RZ, R70, 0x1, RZ, 0xc0, !PT ;  /* 0x0000000146ff7812 */ /* 0x000fe400078ac0ff */
[----:B------:R-:W-:-:S06]  /*2bc0*/  CS2R R82, SRZ ;  /* 0x0000000000527805 */ /* 0x000fcc000001ff00 */
[----:B------:R-:W3:Y:S01]  /*2bd0*/  @P1 LDG.E R82, desc[UR8][R96.64] ;  /* 0x0000000860521981 */ /* 0x000ee2000c1e1900 */
[----:B------:R-:W-:-:S03]  /*2be0*/  CS2R R84, SRZ ;  /* 0x0000000000547805 */ /* 0x000fc6000001ff00 */
[----:B------:R-:W3:Y:S04]  /*2bf0*/  @P2 LDG.E R83, desc[UR8][R92.64] ;  /* 0x000000085c532981 */ /* 0x000ee8000c1e1900 */
[----:B------:R1:W3:Y:S04]  /*2c00*/  @P5 LDG.E R80, desc[UR8][R40.64] ;  /* 0x0000000828505981 */ /* 0x0002e8000c1e1900 */
[----:B------:R-:W3:Y:S04]  /*2c10*/  @P3 LDG.E R84, desc[UR8][R98.64] ;  /* 0x0000000862543981 */ /* 0x000ee8000c1e1900 */
[----:B------:R-:W3:Y:S01]  /*2c20*/  @P4 LDG.E R85, desc[UR8][R94.64] ;  /* 0x000000085e554981 */ /* 0x000ee2000c1e1900 */
[----:B0-----:R-:W-:-:S05]  /*2c30*/  HADD2.F32 R39, -RZ, R30.H1_H1 ;  /* 0x3000001eff277230 */ /* 0x001fca0000004100 */
[----:B------:R-:W-:Y:S01]  /*2c40*/  FMUL.FTZ R43, R39, R39 ;  /* 0x00000027272b7220 */ /* 0x000fe20000410000 */
[--C-:B--2---:R-:W-:Y:S02]  /*2c50*/  HADD2.F32 R37, -RZ, R87.reuse.H1_H1 ;  /* 0x30000057ff257230 */ /* 0x104fe40000004100 */
        /* <DEDUP_REMOVED lines=92> */
[--C-:B-----5:R-:W-:Y:S02]  /*3220*/  HADD2.F32 R39, -RZ, R64.reuse.H1_H1 ;  /* 0x30000040ff277230 */ /* 0x120fe40000004100 */
        /* <DEDUP_REMOVED lines=206> */
.L_x_4560:
[----:B------:R-:W-:Y:S05]  /*3f10*/  BSYNC B0 ;  /* 0x0000000000007941 */ /* 0x000fea0003800000 */
.L_x_4559:
        /* <DEDUP_REMOVED lines=28> */
.L_x_4563:
[----:B-1----:R-:W2:Y:S04]  /*40e0*/  LDG.E.STRONG.GPU R38, desc[UR8][R36.64] ;  /* 0x0000000824267981 */ /* 0x002ea8000c1ef900 */
[----:B--2---:R-:W-:Y:S01]  /*40f0*/  CCTL.IVALL ;  /* 0x00000000ff00798f */ /* 0x004fe20002000000 */
[----:B------:R-:W-:Y:S05]  /*4100*/  YIELD ;  /* 0x0000000000007946 */ /* 0x000fea0003800000 */
[----:B------:R-:W-:-:S13]  /*4110*/  ISETP.NE.AND P6, PT, R38, R97, PT ;  /* 0x000000612600720c */ /* 0x000fda0003fc5270 */
[----:B------:R-:W-:Y:S05]  /*4120*/  @P6 BRA `(.L_x_4563) ;  /* 0xfffffffc00ec6947 */ /* 0x000fea000383ffff */
.L_x_4562:
        /* <DEDUP_REMOVED lines=11> */
.L_x_4565:
        /* <DEDUP_REMOVED lines=63> */
.L_x_4564:
        /* <DEDUP_REMOVED lines=18> */
.L_x_4567:
[----:B------:R-:W-:Y:S05]  /*46f0*/  BSYNC B0 ;  /* 0x0000000000007941 */ /* 0x000fea0003800000 */
.L_x_4566:
        /* <DEDUP_REMOVED lines=33> */
.L_x_4561:
        /* <DEDUP_REMOVED lines=9> */
[----:B------:R-:W-:-:S11]  /*49a0*/  ISETP.NE.AND P0, PT, R36, RZ, PT ;  /* 0x000000ff2400720c */ /* 0x000fd60003f05270 */
[----:B------:R-:W1:Y:S01]  /*49b0*/  @!P6 LDC.64 R42, c[0x0][0x218] ;  /* 0x00008600ff2aeb82 */ /* 0x000e620000000a00 */
[----:B------:R-:W-:Y:S01]  /*49c0*/  @!P6 FMUL.FTZ R37, R41, UR11 ;  /* 0x0000000b2925ec20 */ /* 0x000fe20008410000 */
[----:B------:R-:W-:Y:S01]  /*49d0*/  @!P6 FMUL.FTZ R36, R40, UR11 ;  /* 0x0000000b2824ec20 */ /* 0x000fe20008410000 */
[----:B0-----:R-:W-:-:S09]  /*49e0*/  ULEA UR5, UR6, UR5, 0x18 ;  /* 0x0000000506057291 */ /* 0x001fd2000f8ec03f */
[----:B------:R-:W-:Y:S01]  /*49f0*/  @!P5 STS.64 [UR5+0x90], R40 ;  /* 0x00009028ff00d988 */ /* 0x000fe20008000a05 */
[----:B-1----:R-:W-:-:S05]  /*4a00*/  @!P6 IMAD.WIDE R42, R24, 0x8, R42 ;  /* 0x00000008182ae825 */ /* 0x002fca00078e022a */
[----:B------:R0:W-:Y:S01]  /*4a10*/  @!P6 STG.E.64 desc[UR8][R42.64], R36 ;  /* 0x000000242a00e986 */ /* 0x0001e2000c101b08 */
[----:B------:R-:W-:Y:S08]  /*4a20*/  BAR.SYNC.DEFER_BLOCKING 0x0 ;  /* 0x0000000000007b1d */ /* 0x000ff00000010000 */
[----:B0-----:R-:W0:Y:S01]  /*4a30*/  LDC.64 R36, c[0x0][0x230] ;  /* 0x00008c00ff247b82 */ /* 0x001e220000000a00 */
[----:B------:R-:W-:Y:S01]  /*4a40*/  MOV R42, 0x3f800000 ;  /* 0x3f800000002a7802 */ /* 0x000fe20000000f00 */
[----:B------:R-:W1:Y:S01]  /*4a50*/  LDS.64 R38, [UR5+0x90] ;  /* 0x00009005ff267984 */ /* 0x000e620008000a00 */
[----:B0-----:R-:W-:-:S05]  /*4a60*/  IMAD.WIDE R36, R69, 0x2, R36 ;  /* 0x0000000245247825 */ /* 0x001fca00078e0224 */
[----:B------:R-:W2:Y:S04]  /*4a70*/  LDG.E.U16 R43, desc[UR8][R36.64] ;  /* 0x00000008242b7981 */ /* 0x000ea8000c1e1500 */
[----:B------:R-:W3:Y:S01]  /*4a80*/  LDG.E.U16 R94, desc[UR8][R36.64+0x2] ;  /* 0x00000208245e7981 */ /* 0x000ee2000c1e1500 */
[----:B-1----:R-:W-:-:S04]  /*4a90*/  FMUL.FTZ R92, R38, UR11 ;  /* 0x0000000b265c7c20 */ /* 0x002fc80008410000 */
[----:B------:R-:W-:-:S04]  /*4aa0*/  FMUL.FTZ R38, R92, R92 ;  /* 0x0000005c5c267220 */ /* 0x000fc80000410000 */
[----:B------:R-:W-:-:S05]  /*4ab0*/  FFMA.FTZ R38, R39, UR11, -R38 ;  /* 0x0000000b27267c23 */ /* 0x000fca0008010826 */
[----:B------:R-:W-:-:S13]  /*4ac0*/  FSETP.GTU.FTZ.AND P5, PT, R38, RZ, PT ;  /* 0x000000ff2600720b */ /* 0x000fda0003fbc000 */
[----:B------:R-:W0:Y:S02]  /*4ad0*/  @P5 LDC R93, c[0x0][0x238] ;  /* 0x00008e00ff5d5b82 */ /* 0x000e240000000800 */
[----:B0-----:R-:W-:-:S06]  /*4ae0*/  @P5 FADD.FTZ R93, R38, R93 ;  /* 0x0000005d265d5221 */ /* 0x001fcc0000010000 */
[----:B------:R-:W0:Y:S01]  /*4af0*/  LDC.64 R38, c[0x0][0x228] ;  /* 0x00008a00ff267b82 */ /* 0x000e220000000a00 */
[----:B------:R-:W1:Y:S01]  /*4b00*/  @P5 MUFU.RSQ R42, R93 ;  /* 0x0000005d002a5308 */ /* 0x000e620000001400 */
[----:B0-----:R-:W-:-:S05]  /*4b10*/  IMAD.WIDE R38, R69, 0x2, R38 ;  /* 0x0000000245267825 */ /* 0x001fca00078e0226 */
[----:B------:R-:W4:Y:S04]  /*4b20*/  LDG.E.U16 R40, desc[UR8][R38.64] ;  /* 0x0000000826287981 */ /* 0x000f28000c1e1500 */
[----:B------:R-:W5:Y:S01]  /*4b30*/  LDG.E.U16 R41, desc[UR8][R38.64+0x2] ;  /* 0x0000020826297981 */ /* 0x000f62000c1e1500 */
[----:B------:R-:W-:Y:S01]  /*4b40*/  ISETP.NE.AND P6, PT, RZ, UR10, PT ;  /* 0x0000000aff007c0c */ /* 0x000fe2000bfc5270 */
[--C-:B------:R-:W-:Y:S02]  /*4b50*/  HADD2.F32 R95, -RZ, R87.reuse.H1_H1 ;  /* 0x30000057ff5f7230 */ /* 0x100fe40000004100 */
[----:B------:R-:W-:-:S03]  /*4b60*/  HADD2.F32 R69, -RZ, R87.H0_H0 ;  /* 0x20000057ff457230 */ /* 0x000fc60000004100 */
[--C-:B------:R-:W-:Y:S02]  /*4b70*/  FADD.FTZ R87, R95, -R92.reuse ;  /* 0x8000005c5f577221 */ /* 0x100fe40000010000 */
[----:B------:R-:W-:Y:S02]  /*4b80*/  FADD.FTZ R69, R69, -R92 ;  /* 0x8000005c45457221 */ /* 0x000fe40000010000 */
[-C--:B-1----:R-:W-:Y:S02]  /*4b90*/  FMUL.FTZ R87, R87, R42.reuse ;  /* 0x0000002a57577220 */ /* 0x082fe40000410000 */
[----:B------:R-:W-:Y:S01]  /*4ba0*/  FMUL.FTZ R69, R69, R42 ;  /* 0x0000002a45457220 */ /* 0x000fe20000410000 */
[----:B--2---:R-:W-:Y:S02]  /*4bb0*/  SHF.L.U32 R43, R43, 0x10, RZ ;  /* 0x000000102b2b7819 */ /* 0x004fe400000006ff */
[----:B---3--:R-:W-:Y:S02]  /*4bc0*/  SHF.L.U32 R94, R94, 0x10, RZ ;  /* 0x000000105e5e7819 */ /* 0x008fe400000006ff */
[----:B----4-:R-:W-:-:S02]  /*4bd0*/  SHF.L.U32 R40, R40, 0x10, RZ ;  /* 0x0000001028287819 */ /* 0x010fc400000006ff */
        /* <DEDUP_REMOVED lines=14> */
.L_x_4568:
        /* <DEDUP_REMOVED lines=15> */
.L_x_4570:
[----:B------:R-:W-:Y:S05]  /*4db0*/  BSYNC B0 ;  /* 0x0000000000007941 */ /* 0x000fea0003800000 */
.L_x_4569:
        /* <DEDUP_REMOVED lines=19> */
.L_x_4571:
        /* <DEDUP_REMOVED lines=15> */
.L_x_4573:
[----:B------:R-:W-:Y:S05]  /*4fe0*/  BSYNC B0 ;  /* 0x0000000000007941 */ /* 0x000fea0003800000 */
.L_x_4572:
        /* <DEDUP_REMOVED lines=19> */
.L_x_4574:
        /* <DEDUP_REMOVED lines=15> */
.L_x_4576:
[----:B------:R-:W-:Y:S05]  /*5210*/  BSYNC B0 ;  /* 0x0000000000007941 */ /* 0x000fea0003800000 */
.L_x_4575:
        /* <DEDUP_REMOVED lines=19> */
.L_x_4577:
        /* <DEDUP_REMOVED lines=15> */
.L_x_4579:
[----:B------:R-:W-:Y:S05]  /*5440*/  BSYNC B0 ;  /* 0x0000000000007941 */ /* 0x000fea0003800000 */
.L_x_4578:
[--C-:B------:R-:W-:Y:S02]  /*5450*/  HADD2.F32 R37, -RZ, R44.reuse.H0_H0 ;  /* 0x2000002cff257230 */ /* 0x100fe40000004100 */
[----:B0-----:R-:W-:Y:S02]  /*5460*/  HADD2.F32 R39, -RZ, R44.H1_H1 ;  /* 0x3000002cff277230 */ /* 0x001fe40000004100 */
[--C-:B------:R-:W-:Y:S02]  /*5470*/  HADD2.F32 R87, -RZ, R46.reuse.H0_H0 ;  /* 0x2000002eff577230 */ /* 0x100fe40000004100 */
[--C-:B------:R-:W-:Y:S01]  /*5480*/  FADD.FTZ R37, R37, -R92.reuse ;  /* 0x8000005c25257221 */ /* 0x100fe20000010000 */
[----:B------:R-:W-:Y:S02]  /*5490*/  HADD2.F32 R93, -RZ, R46.H1_H1 ;  /* 0x3000002eff5d7230 */ /* 0x000fe40000004100 */
[--C-:B------:R-:W-:Y:S01]  /*54a0*/  FADD.FTZ R39, R39, -R92.reuse ;  /* 0x8000005c27277221 */ /* 0x100fe20000010000 */
[----:B------:R-:W-:Y:S01]  /*54b0*/  FMUL.FTZ R37, R37, R42 ;  /* 0x0000002a25257220 */ /* 0x000fe20000410000 */
[----:B------:R-:W-:-:S02]  /*54c0*/  FADD.FTZ R87, R87, -R92 ;  /* 0x8000005c57577221 */ /* 0x000fc40000010000 */
[----:B------:R-:W-:Y:S01]  /*54d0*/  FMUL.FTZ R39, R39, R42 ;  /* 0x0000002a27277220 */ /* 0x000fe20000410000 */
[----:B------:R-:W-:Y:S01]  /*54e0*/  FADD.FTZ R93, R93, -R92 ;  /* 0x8000005c5d5d7221 */ /* 0x000fe20000010000 */
        /* <DEDUP_REMOVED lines=13> */
.L_x_4580:
        /* <DEDUP_REMOVED lines=15> */
.L_x_4582:
[----:B------:R-:W-:Y:S05]  /*56b0*/  BSYNC B0 ;  /* 0x0000000000007941 */ /* 0x000fea0003800000 */
.L_x_4581:
        /* <DEDUP_REMOVED lines=17> */
.L_x_4583:
        /* <DEDUP_REMOVED lines=15> */
.L_x_4585:
[----:B------:R-:W-:Y:S05]  /*58c0*/  BSYNC B0 ;  /* 0x0000000000007941 */ /* 0x000fea0003800000 */
.L_x_4584:
[--C-:B0-----:R-:W-:Y:S02]  /*58d0*/  HADD2.F32 R87, -RZ, R50.reuse.H0_H0 ;  /* 0x20000032ff577230 */ /* 0x101fe40000004100 */
[--C-:B------:R-:W-:Y:S01]  /*58e0*/  FADD.FTZ R37, R69, -R92.reuse ;  /* 0x8000005c45257221 */ /* 0x100fe20000010000 */
[----:B------:R-:W-:Y:S02]  /*58f0*/  HADD2.F32 R93, -RZ, R50.H1_H1 ;  /* 0x30000032ff5d7230 */ /* 0x000fe40000004100 */
[--C-:B------:R-:W-:Y:S01]  /*5900*/  FADD.FTZ R39, R95, -R92.reuse ;  /* 0x8000005c5f277221 */ /* 0x100fe20000010000 */
[--C-:B------:R-:W-:Y:S01]  /*5910*/  FADD.FTZ R69, R87, -R92.reuse ;  /* 0x8000005c57457221 */ /* 0x100fe20000010000 */
[-C--:B------:R-:W-:Y:S01]  /*5920*/  FMUL.FTZ R37, R37, R42.reuse ;  /* 0x0000002a25257220 */ /* 0x080fe20000410000 */
[----:B------:R-:W-:Y:S01]  /*5930*/  FADD.FTZ R87, R93, -R92 ;  /* 0x8000005c5d577221 */ /* 0x000fe20000010000 */
[-C--:B------:R-:W-:Y:S01]  /*5940*/  FMUL.FTZ R39, R39, R42.reuse ;  /* 0x0000002a27277220 */ /* 0x080fe20000410000 */
[-C--:B------:R-:W-:Y:S01]  /*5950*/  FMUL.FTZ R44, R69, R42.reuse ;  /* 0x0000002a452c7220 */ /* 0x080fe20000410000 */
        /* <DEDUP_REMOVED lines=14> */
.L_x_4586:
        /* <DEDUP_REMOVED lines=15> */
.L_x_4588:
[----:B------:R-:W-:Y:S05]  /*5b30*/  BSYNC B0 ;  /* 0x0000000000007941 */ /* 0x000fea0003800000 */
.L_x_4587:
        /* <DEDUP_REMOVED lines=15> */
.L_x_4589:
        /* <DEDUP_REMOVED lines=15> */
.L_x_4591:
[----:B------:R-:W-:Y:S05]  /*5d20*/  BSYNC B0 ;  /* 0x0000000000007941 */ /* 0x000fea0003800000 */
.L_x_4590:
[--C-:B------:R-:W-:Y:S01]  /*5d30*/  FADD.FTZ R37, R69, -R92.reuse ;  /* 0x8000005c45257221 */ /* 0x100fe20000010000 */
[--C-:B0-----:R-:W-:Y:S01]  /*5d40*/  FADD.FTZ R39, R93, -R92.reuse ;  /* 0x8000005c5d277221 */ /* 0x101fe20000010000 */
[--C-:B------:R-:W-:Y:S02]  /*5d50*/  HADD2.F32 R87, -RZ, R54.reuse.H0_H0 ;  /* 0x20000036ff577230 */ /* 0x100fe40000004100 */
        /* <DEDUP_REMOVED lines=20> */
.L_x_4592:
        /* <DEDUP_REMOVED lines=15> */
.L_x_4594:
[----:B------:R-:W-:Y:S05]  /*5f90*/  BSYNC B0 ;  /* 0x0000000000007941 */ /* 0x000fea0003800000 */
.L_x_4593:
[-C--:B------:R-:W-:Y:S01]  /*5fa0*/  FMUL.FTZ R87, R87, R42.reuse ;  /* 0x0000002a57577220 */ /* 0x080fe20000410000 */
[----:B------:R-:W-:Y:S01]  /*5fb0*/  FMUL.FTZ R93, R93, R42 ;  /* 0x0000002a5d5d7220 */ /* 0x000fe20000410000 */
[--C-:B0-----:R-:W-:Y:S01]  /*5fc0*/  FADD.FTZ R69, R97, -R92.reuse ;  /* 0x8000005c61457221 */ /* 0x101fe20000010000 */
        /* <DEDUP_REMOVED lines=14> */
.L_x_4595:
        /* <DEDUP_REMOVED lines=15> */
.L_x_4597:
[----:B------:R-:W-:Y:S05]  /*61a0*/  BSYNC B0 ;  /* 0x0000000000007941 */ /* 0x000fea0003800000 */
.L_x_4596:
[-C--:B------:R-:W-:Y:S01]  /*61b0*/  FMUL.FTZ R69, R69, R42.reuse ;  /* 0x0000002a45457220 */ /* 0x080fe20000410000 */
[----:B------:R-:W-:Y:S01]  /*61c0*/  FMUL.FTZ R95, R95, R42 ;  /* 0x0000002a5f5f7220 */ /* 0x000fe20000410000 */
[--C-:B0-----:R-:W-:Y:S02]  /*61d0*/  HADD2.F32 R87, -RZ, R58.reuse.H0_H0 ;  /* 0x2000003aff577230 */ /* 0x101fe40000004100 */
[----:B------:R-:W-:Y:S02]  /*61e0*/  HADD2.F32 R93, -RZ, R58.H1_H1 ;  /* 0x3000003aff5d7230 */ /* 0x000fe40000004100 */
[----:B------:R-:W-:Y:S01]  /*61f0*/  FFMA.FTZ R69, R40, R69, R43 ;  /* 0x0000004528457223 */ /* 0x000fe2000001002b */
[--C-:B------:R-:W-:Y:S02]  /*6200*/  HADD2.F32 R97, -RZ, R60.reuse.H0_H0 ;  /* 0x2000003cff617230 */ /* 0x100fe40000004100 */
[----:B------:R-:W-:Y:S01]  /*6210*/  FFMA.FTZ R30, R41, R95, R94 ;  /* 0x0000005f291e7223 */ /* 0x000fe2000001005e */
        /* <DEDUP_REMOVED lines=12> */
.L_x_4598:
        /* <DEDUP_REMOVED lines=15> */
.L_x_4600:
[----:B------:R-:W-:Y:S05]  /*63d0*/  BSYNC B0 ;  /* 0x0000000000007941 */ /* 0x000fea0003800000 */
.L_x_4599:
[--C-:B------:R-:W-:Y:S01]  /*63e0*/  FADD.FTZ R37, R87, -R92.reuse ;  /* 0x8000005c57257221 */ /* 0x100fe20000010000 */
[--C-:B0-----:R-:W-:Y:S01]  /*63f0*/  FADD.FTZ R39, R93, -R92.reuse ;  /* 0x8000005c5d277221 */ /* 0x101fe20000010000 */
[--C-:B------:R-:W-:Y:S01]  /*6400*/  FADD.FTZ R69, R97, -R92.reuse ;  /* 0x8000005c61457221 */ /* 0x100fe20000010000 */
[----:B------:R-:W-:Y:S01]  /*6410*/  FADD.FTZ R87, R99, -R92 ;  /* 0x8000005c63577221 */ /* 0x000fe20000010000 */
        /* <DEDUP_REMOVED lines=17> */
.L_x_4601:
        /* <DEDUP_REMOVED lines=15> */
.L_x_4603:
[----:B------:R-:W-:Y:S05]  /*6620*/  BSYNC B0 ;  /* 0x0000000000007941 */ /* 0x000fea0003800000 */
.L_x_4602:
        /* <DEDUP_REMOVED lines=15> */
.L_x_4604:
        /* <DEDUP_REMOVED lines=15> */
.L_x_4606:
[----:B------:R-:W-:Y:S05]  /*6810*/  BSYNC B0 ;  /* 0x0000000000007941 */ /* 0x000fea0003800000 */
.L_x_4605:
[--C-:B------:R-:W-:Y:S02]  /*6820*/  HADD2.F32 R95, -RZ, R82.reuse.H0_H0 ;  /* 0x20000052ff5f7230 */ /* 0x100fe40000004100 */
[--C-:B0-----:R-:W-:Y:S01]  /*6830*/  FADD.FTZ R39, R69, -R92.reuse ;  /* 0x8000005c45277221 */ /* 0x101fe20000010000 */
        /* <DEDUP_REMOVED lines=40> */
[----:B------:R-:W-:Y:S02]  /*6ac0*/  HADD2.F32 R71, -RZ, R71.H1_H1 ;  /* 0x30000047ff477230 */ /* 0x000fe40000004100 */
[--C-:B------:R-:W-:Y:S01]  /*6ad0*/  FADD.FTZ R117, R109, -R92.reuse ;  /* 0x8000005c6d757221 */ /* 0x100fe20000010000 */
        /* <DEDUP_REMOVED lines=17> */
[----:B------:R-:W-:Y:S01]  /*6bf0*/  FMUL.FTZ R39, R39, R42 ;  /* 0x0000002a27277220 */ /* 0x000fe20000410000 */
[----:B------:R-:W-:Y:S02]  /*6c00*/  HADD2.F32 R72, -RZ, R72.H1_H1 ;  /* 0x30000048ff487230 */ /* 0x000fe40000004100 */
[----:B------:R-:W-:Y:S01]  /*6c10*/  FADD.FTZ R83, R80, -R92 ;  /* 0x8000005c50537221 */ /* 0x000fe20000010000 */
[----:B------:R-:W-:-:S02]  /*6c20*/  HADD2.F32 R79, -RZ, R79.H1_H1 ;  /* 0x3000004fff4f7230 */ /* 0x000fc40000004100 */
[-C--:B------:R-:W-:Y:S01]  /*6c30*/  FMUL.FTZ R30, R30, R42.reuse ;  /* 0x0000002a1e1e7220 */ /* 0x080fe20000410000 */
[----:B------:R-:W-:Y:S02]  /*6c40*/  HADD2.F32 R86, -RZ, R86.H1_H1 ;  /* 0x30000056ff567230 */ /* 0x000fe40000004100 */
[-C--:B------:R-:W-:Y:S01]  /*6c50*/  FMUL.FTZ R32, R32, R42.reuse ;  /* 0x0000002a20207220 */ /* 0x080fe20000410000 */
[----:B------:R-:W-:Y:S02]  /*6c60*/  HADD2.F32 R113, -RZ, R85.H1_H1 ;  /* 0x30000055ff717230 */ /* 0x000fe40000004100 */
[-C--:B------:R-:W-:Y:S01]  /*6c70*/  FMUL.FTZ R34, R34, R42.reuse ;  /* 0x0000002a22227220 */ /* 0x080fe20000410000 */
[----:B------:R-:W-:Y:S02]  /*6c80*/  HADD2.F32 R111, -RZ, R81.H1_H1 ;  /* 0x30000051ff6f7230 */ /* 0x000fe40000004100 */
[--C-:B------:R-:W-:Y:S01]  /*6c90*/  FADD.FTZ R81, R78, -R92.reuse ;  /* 0x8000005c4e517221 */ /* 0x100fe20000010000 */
[-C--:B------:R-:W-:Y:S01]  /*6ca0*/  FMUL.FTZ R36, R36, R42.reuse ;  /* 0x0000002a24247220 */ /* 0x080fe20000410000 */
[-C--:B------:R-:W-:Y:S01]  /*6cb0*/  FMUL.FTZ R38, R38, R42.reuse ;  /* 0x0000002a26267220 */ /* 0x080fe20000410000 */
[-C--:B------:R-:W-:Y:S01]  /*6cc0*/  FMUL.FTZ R44, R44, R42.reuse ;  /* 0x0000002a2c2c7220 */ /* 0x080fe20000410000 */
[--C-:B------:R-:W-:Y:S01]  /*6cd0*/  FADD.FTZ R97, R97, -R92.reuse ;  /* 0x8000005c61617221 */ /* 0x100fe20000010000 */
[--C-:B------:R-:W-:Y:S01]  /*6ce0*/  FADD.FTZ R85, R72, -R92.reuse ;  /* 0x8000005c48557221 */ /* 0x100fe20000010000 */
[--C-:B------:R-:W-:Y:S01]  /*6cf0*/  FADD.FTZ R79, R79, -R92.reuse ;  /* 0x8000005c4f4f7221 */ /* 0x100fe20000010000 */
[--C-:B------:R-:W-:Y:S01]  /*6d00*/  FADD.FTZ R87, R86, -R92.reuse ;  /* 0x8000005c56577221 */ /* 0x100fe20000010000 */
        /* <DEDUP_REMOVED lines=11> */
[--C-:B------:R-:W-:Y:S01]  /*6dc0*/  FADD.FTZ R109, R113, -R92.reuse ;  /* 0x8000005c716d7221 */ /* 0x100fe20000010000 */
[----:B------:R-:W-:Y:S01]  /*6dd0*/  FADD.FTZ R111, R111, -R92 ;  /* 0x8000005c6f6f7221 */ /* 0x000fe20000010000 */
        /* <DEDUP_REMOVED lines=27> */
[-C--:B------:R-:W-:Y:S01]  /*6f90*/  FMUL.FTZ R79, R79, R42.reuse ;  /* 0x0000002a4f4f7220 */ /* 0x080fe20000410000 */
[-C--:B------:R-:W-:Y:S01]  /*6fa0*/  FMUL.FTZ R81, R81, R42.reuse ;  /* 0x0000002a51517220 */ /* 0x080fe20000410000 */
[-C--:B------:R-:W-:Y:S01]  /*6fb0*/  FMUL.FTZ R83, R83, R42.reuse ;  /* 0x0000002a53537220 */ /* 0x080fe20000410000 */
[-C--:B------:R-:W-:Y:S01]  /*6fc0*/  FMUL.FTZ R87, R87, R42.reuse ;  /* 0x0000002a57577220 */ /* 0x080fe20000410000 */
[----:B------:R-:W-:Y:S01]  /*6fd0*/  FMUL.FTZ R117, R105, R42 ;  /* 0x0000002a69757220 */ /* 0x000fe20000410000 */
[----:B------:R-:W-:Y:S01]  /*6fe0*/  FFMA.FTZ R40, R40, R84, R43 ;  /* 0x0000005428287223 */ /* 0x000fe2000001002b */
[-C--:B------:R-:W-:Y:S01]  /*6ff0*/  FMUL.FTZ R69, R69, R42.reuse ;  /* 0x0000002a45457220 */ /* 0x080fe20000410000 */
[-C--:B------:R-:W-:Y:S01]  /*7000*/  FMUL.FTZ R113, R95, R42.reuse ;  /* 0x0000002a5f717220 */ /* 0x080fe20000410000 */
[-C--:B------:R-:W-:Y:S01]  /*7010*/  FMUL.FTZ R115, R99, R42.reuse ;  /* 0x0000002a63737220 */ /* 0x080fe20000410000 */
[-C--:B------:R-:W-:Y:S01]  /*7020*/  FMUL.FTZ R109, R109, R42.reuse ;  /* 0x0000002a6d6d7220 */ /* 0x080fe20000410000 */
[-C--:B------:R-:W-:Y:S01]  /*7030*/  FMUL.FTZ R111, R111, R42.reuse ;  /* 0x0000002a6f6f7220 */ /* 0x080fe20000410000 */
        /* <DEDUP_REMOVED lines=31> */
.L_x_4607:
        /* <DEDUP_REMOVED lines=15> */
.L_x_4609:
[----:B------:R-:W-:Y:S05]  /*7320*/  BSYNC B0 ;  /* 0x0000000000007941 */ /* 0x000fea0003800000 */
.L_x_4608:
        /* <DEDUP_REMOVED lines=11> */
.L_x_4610:
        /* <DEDUP_REMOVED lines=15> */
.L_x_4612:
[----:B------:R-:W-:Y:S05]  /*74d0*/  BSYNC B0 ;  /* 0x0000000000007941 */ /* 0x000fea0003800000 */
.L_x_4611:
[----:B0-----:R-:W-:Y:S01]  /*74e0*/  IADD3 R41, R2, 0xf8, RZ ;  /* 0x000000f802297810 */ /* 0x001fe20007ffe0ff */
        /* <DEDUP_REMOVED lines=11> */
.L_x_4613:
        /* <DEDUP_REMOVED lines=15> */
.L_x_4615:
[----:B------:R-:W-:Y:S05]  /*7690*/  BSYNC B0 ;  /* 0x0000000000007941 */ /* 0x000fea0003800000 */
.L_x_4614:
[----:B------:R-:W-:Y:S05]  /*76a0*/  @!P6 BRA `(.L_x_4616) ;  /* 0x000000000028e947 */ /* 0x000fea0003800000 */
        /* <DEDUP_REMOVED lines=10> */
.L_x_4616:
        /* <DEDUP_REMOVED lines=15> */
.L_x_4618:
[----:B------:R-:W-:Y:S05]  /*7840*/  BSYNC B0 ;  /* 0x0000000000007941 */ /* 0x000fea0003800000 */
.L_x_4617:
        /* <DEDUP_REMOVED lines=11> */
.L_x_4619:
        /* <DEDUP_REMOVED lines=15> */
.L_x_4621:
[----:B------:R-:W-:Y:S05]  /*79f0*/  BSYNC B0 ;  /* 0x0000000000007941 */ /* 0x000fea0003800000 */
.L_x_4620:
        /* <DEDUP_REMOVED lines=11> */
.L_x_4622:
        /* <DEDUP_REMOVED lines=15> */
.L_x_4624:
[----:B------:R-:W-:Y:S05]  /*7ba0*/  BSYNC B0 ;  /* 0x0000000000007941 */ /* 0x000fea0003800000 */
.L_x_4623:
        /* <DEDUP_REMOVED lines=11> */
.L_x_4625:
        /* <DEDUP_REMOVED lines=15> */
.L_x_4627:
[----:B------:R-:W-:Y:S05]  /*7d50*/  BSYNC B0 ;  /* 0x0000000000007941 */ /* 0x000fea0003800000 */
.L_x_4626:
        /* <DEDUP_REMOVED lines=11> */
.L_x_4628:
        /* <DEDUP_REMOVED lines=17> */
.L_x_4630:
[----:B------:R-:W-:Y:S05]  /*7f20*/  BSYNC B0 ;  /* 0x0000000000007941 */ /* 0x000fea0003800000 */
.L_x_4629:
        /* <DEDUP_REMOVED lines=11> */
.L_x_4631:
        /* <DEDUP_REMOVED lines=17> */
.L_x_4633:
[----:B------:R-:W-:Y:S05]  /*80f0*/  BSYNC B0 ;  /* 0x0000000000007941 */ /* 0x000fea0003800000 */
.L_x_4632:
        /* <DEDUP_REMOVED lines=11> */
.L_x_4634:
        /* <DEDUP_REMOVED lines=17> */
.L_x_4636:
[----:B------:R-:W-:Y:S05]  /*82c0*/  BSYNC B0 ;  /* 0x0000000000007941 */ /* 0x000fea0003800000 */
.L_x_4635:
        /* <DEDUP_REMOVED lines=11> */
.L_x_4637:
        /* <DEDUP_REMOVED lines=17> */
.L_x_4639:
[----:B------:R-:W-:Y:S05]  /*8490*/  BSYNC B0 ;  /* 0x0000000000007941 */ /* 0x000fea0003800000 */
.L_x_4638:
        /* <DEDUP_REMOVED lines=11> */
.L_x_4640:
        /* <DEDUP_REMOVED lines=17> */
.L_x_4642:
[----:B------:R-:W-:Y:S05]  /*8660*/  BSYNC B0 ;  /* 0x0000000000007941 */ /* 0x000fea0003800000 */
.L_x_4641:
        /* <DEDUP_REMOVED lines=11> */
.L_x_4643:
[----:B------:R-:W-:Y:S01]  /*8720*/  LOP3.LUT P5, RZ, R70, 0x1, RZ, 0xc0, !PT ;  /* 0x0000000146ff7812 */ /* 0x000fe200078ac0ff */
[----:B------:R-:W-:-:S12]  /*8730*/  BSSY B0, `(.L_x_4644) ;  /* 0x0000010000007945 */ /* 0x000fd80003800000 */
        /* <DEDUP_REMOVED lines=15> */
.L_x_4645:
[----:B------:R-:W-:Y:S05]  /*8830*/  BSYNC B0 ;  /* 0x0000000000007941 */ /* 0x000fea0003800000 */
.L_x_4644:
        /* <DEDUP_REMOVED lines=11> */
.L_x_4646:
[----:B------:R-:W-:Y:S04]  /*88f0*/  BSSY B0, `(.L_x_4647) ;  /* 0x0000010000007945 */ /* 0x000fe80003800000 */
[----:B------:R-:W-:Y:S05]  /*8900*/  @!P0 BRA `(.L_x_4648) ;  /* 0x0000000000388947 */ /* 0x000fea0003800000 */
[----:B------:R-:W-:Y:S01]  /*8910*/  IADD3 R43, R2, 0xd0, RZ ;  /* 0x000000d0022b7810 */ /* 0x000fe20007ffe0ff */
[----:B------:R-:W-:Y:S01]  /*8920*/  ULDC.64 UR12, c[0x0][0x270] ;  /* 0x00009c00000c7ab9 */ /* 0x000fe20000000a00 */
[----:B------:R-:W-:Y:S02]  /*8930*/  MOV R38, R88 ;  /* 0x0000005800267202 */ /* 0x000fe40000000f00 */
[----:B------:R-:W-:Y:S02]  /*8940*/  SHF.R.S32.HI R42, RZ, 0x1f, R43 ;  /* 0x0000001fff2a7819 */ /* 0x000fe4000001142b */
[----:B0-----:R-:W-:Y:S02]  /*8950*/  MOV R39, R91 ;  /* 0x0000005b00277202 */ /* 0x001fe40000000f00 */
        /* <DEDUP_REMOVED lines=9> */
.L_x_4648:
[----:B------:R-:W-:Y:S05]  /*89f0*/  BSYNC B0 ;  /* 0x0000000000007941 */ /* 0x000fea0003800000 */
.L_x_4647:
        /* <DEDUP_REMOVED lines=11> */
.L_x_4649:
        /* <DEDUP_REMOVED lines=16> */
.L_x_4651:
[----:B------:R-:W-:Y:S05]  /*8bb0*/  BSYNC B0 ;  /* 0x0000000000007941 */ /* 0x000fea0003800000 */
.L_x_4650:
        /* <DEDUP_REMOVED lines=11> */
.L_x_4652:
        /* <DEDUP_REMOVED lines=16> */
.L_x_4654:
[----:B------:R-:W-:Y:S05]  /*8d70*/  BSYNC B0 ;  /* 0x0000000000007941 */ /* 0x000fea0003800000 */
.L_x_4653:
        /* <DEDUP_REMOVED lines=11> */
.L_x_4655:
        /* <DEDUP_REMOVED lines=16> */
.L_x_4657:
[----:B------:R-:W-:Y:S05]  /*8f30*/  BSYNC B0 ;  /* 0x0000000000007941 */ /* 0x000fea0003800000 */
.L_x_4656:
        /* <DEDUP_REMOVED lines=11> */
.L_x_4658:
        /* <DEDUP_REMOVED lines=16> */
.L_x_4660:
[----:B------:R-:W-:Y:S05]  /*90f0*/  BSYNC B0 ;  /* 0x0000000000007941 */ /* 0x000fea0003800000 */
.L_x_4659:
        /* <DEDUP_REMOVED lines=11> */
.L_x_4661:
        /* <DEDUP_REMOVED lines=17> */
.L_x_4663:
[----:B------:R-:W-:Y:S05]  /*92c0*/  BSYNC B0 ;  /* 0x0000000000007941 */ /* 0x000fea0003800000 */
.L_x_4662:
[----:B0-----:R-:W0:Y:S01]  /*92d0*/  LDC R37, c[0x0][0x10] ;  /* 0x00000400ff257b82 */ /* 0x001e220000000800 */
[----:B------:R-:W-:Y:S02]  /*92e0*/  IADD3 R26, R26, 0x1, RZ ;  /* 0x000000011a1a7810 */ /* 0x000fe40007ffe0ff */
[----:B0-----:R-:W-:-:S04]  /*92f0*/  IADD3 R24, R37, R24, RZ ;  /* 0x0000001825187210 */ /* 0x001fc80007ffe0ff */
[----:B------:R-:W-:-:S13]  /*9300*/  ISETP.GE.AND P5, PT, R24, UR4, PT ;  /* 0x0000000418007c0c */ /* 0x000fda000bfa6270 */
[----:B------:R-:W-:Y:S05]  /*9310*/  @!P5 BRA `(.L_x_4664) ;  /* 0xffffff780044d947 */ /* 0x000fea000383ffff */
[----:B------:R-:W-:Y:S05]  /*9320*/  EXIT ;  /* 0x000000000000794d */ /* 0x000fea0003800000 */
.L_x_4665:
        /* <DEDUP_REMOVED lines=13> */
.L_x_5648:


//--------------------- .text._Z35group_norm_nhwc_fwd_one_pass_kernelI11Fp16IOBf16WLi512ELi120ELi480EEv26Group_norm_nhwc_fwd_params --------------------------
	.section	.text._Z35group_norm_nhwc_fwd_one_pass_kernelI11Fp16IOBf16WLi512ELi120ELi480EEv26Group_norm_nhwc_fwd_params,"ax",@progbits
	.align	128
        .global         _Z35group_norm_nhwc_fwd_one_pass_kernelI11Fp16IOBf16WLi512ELi120ELi480EEv26Group_norm_nhwc_fwd_params
        .type           _Z35group_norm_nhwc_fwd_one_pass_kernelI11Fp16IOBf16WLi512ELi120ELi480EEv26Group_norm_nhwc_fwd_params,@function
        .size           _Z35group_norm_nhwc_fwd_one_pass_kernelI11Fp16IOBf16WLi512ELi120ELi480EEv26Group_norm_nhwc_fwd_params,(.L_x_5649 - _Z35group_norm_nhwc_fwd_one_pass_kernelI11Fp16IOBf16WLi512ELi120ELi480EEv26Group_norm_nhwc_fwd_params)
        .other          _Z35group_norm_nhwc_fwd_one_pass_kernelI11Fp16IOBf16WLi512ELi120ELi480EEv26Group_norm_nhwc_fwd_params,@"STO_CUDA_ENTRY STV_DEFAULT"
_Z35group_norm_nhwc_fwd_one_pass_kernelI11Fp16IOBf16WLi512ELi120ELi480EEv26Group_norm_nhwc_fwd_params:
.text._Z35group_norm_nhwc_fwd_one_pass_kernelI11Fp16IOBf16WLi512ELi120ELi480EEv26Group_norm_nhwc_fwd_params:
        /* <DEDUP_REMOVED lines=19> */
.L_x_4682:
        /* <DEDUP_REMOVED lines=10> */
[----:B--2---:R-:W-:Y:S01]  /*01d0*/  VIADD R17, R3, 0x18 ;  /* 0x0000001803117836 */ /* 0x004fe20000000000 */
        /* <DEDUP_REMOVED lines=2231> */
.L_x_4667:
[----:B------:R-:W-:Y:S05]  /*8d50*/  BSYNC B0 ;  /* 0x0000000000007941 */ /* 0x000fea0003800000 */
.L_x_4666:
        /* <DEDUP_REMOVED lines=34> */
.L_x_4671:
[----:B------:R-:W2:Y:S04]  /*8f80*/  LDG.E.STRONG.GPU R0, desc[UR12][R18.64] ;  /* 0x0000000c12007981 */ /* 0x000ea8000c1ef900 */
[----:B--2---:R-:W-:Y:S04]  /*8f90*/  CCTL.IVALL ;  /* 0x00000000ff00798f */ /* 0x004fe80002000000 */
[----:B------:R0:W-:Y:S01]  /*8fa0*/  STL [R1], R0 ;  /* 0x0000000001007387 */ /* 0x0001e20000100800 */
[----:B------:R-:W-:-:S13]  /*8fb0*/  ISETP.NE.AND P1, PT, R0, UR6, PT ;  /* 0x0000000600007c0c */ /* 0x000fda000bf25270 */
[----:B0-----:R-:W-:Y:S05]  /*8fc0*/  @P1 BRA `(.L_x_4671) ;  /* 0xfffffffc00ec1947 */ /* 0x001fea000383ffff */
.L_x_4670:
[----:B------:R-:W-:Y:S05]  /*8fd0*/  BSYNC B0 ;  /* 0x0000000000007941 */ /* 0x000fea0003800000 */
.L_x_4669:
        /* <DEDUP_REMOVED lines=18> */
.L_x_4675:
        /* <DEDUP_REMOVED lines=115> */
.L_x_4674:
        /* <DEDUP_REMOVED lines=61> */
.L_x_4676:
[----:B------:R-:W-:-:S13]  /*9c00*/  ISETP.NE.OR P1, PT, R0, RZ, P1 ;  /* 0x000000ff0000720c */ /* 0x000fda0000f25670 */
[----:B------:R-:W-:Y:S05]  /*9c10*/  @!P1 BRA `(.L_x_4672) ;  /* 0x00000000007c9947 */ /* 0x000fea0003800000 */
.L_x_4673:
        /* <DEDUP_REMOVED lines=31> */
.L_x_4672:
        /* <DEDUP_REMOVED lines=11> */
.L_x_4678:
[----:B------:R-:W-:Y:S05]  /*9ec0*/  BSYNC B0 ;  /* 0x0000000000007941 */ /* 0x000fea0003800000 */
.L_x_4677:
        /* <DEDUP_REMOVED lines=19> */
.L_x_4668:
[----:B------:R-:W-:Y:S01]  /*a000*/  ULDC.64 UR6, c[0x0][0x218] ;  /* 0x0000860000067ab9 */ /* 0x000fe20000000a00 */
[C---:B------:R-:W-:Y:S01]  /*a010*/  LOP3.LUT P1, RZ, R13.reuse, UR14, RZ, 0xfc, !PT ;  /* 0x0000000e0dff7c12 */ /* 0x040fe2000f82fcff */
[----:B------:R-:W-:Y:S01]  /*a020*/  IMAD.WIDE.U32 R18, R13, -0x77777777, RZ ;  /* 0x888888890d127825 */ /* 0x000fe200078e00ff */
[----:B------:R-:W-:Y:S01]  /*a030*/  ISETP.EQ.U32.AND P3, PT, RZ, UR6, PT ;  /* 0x00000006ff007c0c */ /* 0x000fe2000bf62070 */
[----:B------:R-:W-:Y:S01]  /*a040*/  UIADD3 UR9, -UR9, URZ, URZ ;  /* 0x0000003f09097290 */ /* 0x000fe2000fffe13f */
[----:B--2---:R-:W0:Y:S01]  /*a050*/  LDC.64 R14, c[0x0][0x228] ;  /* 0x00008a00ff0e7b82 */ /* 0x004e220000000a00 */
[----:B------:R-:W-:Y:S01]  /*a060*/  ULDC UR6, c[0x0][0x288] ;  /* 0x0000a20000067ab9 */ /* 0x000fe20000000800 */
[----:B------:R-:W-:Y:S01]  /*a070*/  ISETP.EQ.OR.EX P1, PT, RZ, UR7, P1, P3 ;  /* 0x00000007ff007c0c */ /* 0x000fe20008f22730 */
[----:B------:R-:W-:Y:S01]  /*a080*/  UIMAD UR6, UR6, UR9, UR8 ;  /* 0x00000009060672a4 */ /* 0x000fe2000f8e0208 */
[----:B------:R-:W-:Y:S01]  /*a090*/  SHF.R.U32.HI R18, RZ, 0x5, R19 ;  /* 0x00000005ff127819 */ /* 0x000fe20000011613 */
[----:B------:R-:W-:Y:S01]  /*a0a0*/  ULDC.64 UR10, c[0x0][0x278] ;  /* 0x00009e00000a7ab9 */ /* 0x000fe20000000a00 */
[----:B------:R-:W-:Y:S01]  /*a0b0*/  ULDC.64 UR16, c[0x0][0x270] ;  /* 0x00009c0000107ab9 */ /* 0x000fe20000000a00 */
[----:B------:R-:W-:Y:S01]  /*a0c0*/  ULDC.64 UR18, c[0x0][0x210] ;  /* 0x0000840000127ab9 */ /* 0x000fe20000000a00 */
[----:B------:R-:W1:Y:S01]  /*a0d0*/  S2UR UR7, SR_CgaCtaId ;  /* 0x00000000000779c3 */ /* 0x000e620000008800 */
[----:B------:R-:W-:-:S02]  /*a0e0*/  IMAD R18, R18, -0x3c, R13 ;  /* 0xffffffc412127824 */ /* 0x000fc400078e020d */
[----:B------:R-:W-:Y:S01]  /*a0f0*/  IMAD.U32 R21, RZ, RZ, UR6 ;  /* 0x00000006ff157e24 */ /* 0x000fe2000f8e00ff */
[----:B------:R-:W-:Y:S01]  /*a100*/  UMOV UR6, 0x400 ;  /* 0x0000040000067882 */ /* 0x000fe20000000000 */
[----:B------:R-:W-:Y:S01]  /*a110*/  IMAD.U32 R13, RZ, RZ, UR8 ;  /* 0x00000008ff0d7e24 */ /* 0x000fe2000f8e00ff */
[----:B------:R-:W-:Y:S02]  /*a120*/  SHF.L.U32 R18, R18, 0x1, RZ ;  /* 0x0000000112127819 */ /* 0x000fe400000006ff */
[----:B------:R-:W2:Y:S03]  /*a130*/  @!P1 LDC.64 R10, c[0x0][0x218] ;  /* 0x00008600ff0a9b82 */ /* 0x000ea60000000a00 */
[----:B------:R-:W-:-:S05]  /*a140*/  IMAD R21, R21, 0x78, R18 ;  /* 0x0000007815157824 */ /* 0x000fca00078e0212 */
[----:B------:R-:W3:Y:S01]  /*a150*/  LDC.64 R16, c[0x0][0x230] ;  /* 0x00008c00ff107b82 */ /* 0x000ee20000000a00 */
[----:B-1----:R-:W-:-:S03]  /*a160*/  ULEA UR6, UR7, UR6, 0x18 ;  /* 0x0000000607067291 */ /* 0x002fc6000f8ec03f */
[----:B------:R-:W-:Y:S02]  /*a170*/  ULDC UR7, c[0x0][0x2a4] ;  /* 0x0000a90000077ab9 */ /* 0x000fe40000000800 */
[----:B------:R-:W-:Y:S01]  /*a180*/  @!P1 FMUL.FTZ R19, R5, UR7 ;  /* 0x0000000705139c20 */ /* 0x000fe20008410000 */
[----:B------:R-:W-:Y:S01]  /*a190*/  @!P1 FMUL.FTZ R18, R4, UR7 ;  /* 0x0000000704129c20 */ /* 0x000fe20008410000 */
[----:B--2---:R-:W-:Y:S02]  /*a1a0*/  @!P1 IMAD.WIDE R10, R13, 0x8, R10 ;  /* 0x000000080d0a9825 */ /* 0x004fe400078e020a */
[----:B------:R1:W-:Y:S02]  /*a1b0*/  @!P2 STS.64 [UR6+0x90], R4 ;  /* 0x00009004ff00a988 */ /* 0x0003e40008000a06 */
[C---:B0-----:R-:W-:Y:S02]  /*a1c0*/  IMAD.WIDE R12, R21.reuse, 0x2, R14 ;  /* 0x00000002150c7825 */ /* 0x041fe400078e020e */
[----:B------:R-:W-:Y:S02]  /*a1d0*/  @!P1 STG.E.64 desc[UR12][R10.64], R18 ;  /* 0x000000120a009986 */ /* 0x000fe4000c101b0c */
[----:B---3--:R-:W-:Y:S01]  /*a1e0*/  IMAD.WIDE R14, R21, 0x2, R16 ;  /* 0x00000002150e7825 */ /* 0x008fe200078e0210 */
[----:B------:R-:W-:Y:S06]  /*a1f0*/  BAR.SYNC.DEFER_BLOCKING 0x0 ;  /* 0x0000000000007b1d */ /* 0x000fec0000010000 */
[----:B------:R-:W2:Y:S04]  /*a200*/  LDG.E.U16 R16, desc[UR12][R12.64] ;  /* 0x0000000c0c107981 */ /* 0x000ea8000c1e1500 */
[----:B------:R-:W3:Y:S04]  /*a210*/  LDG.E.U16 R17, desc[UR12][R12.64+0x2] ;  /* 0x0000020c0c117981 */ /* 0x000ee8000c1e1500 */
[----:B------:R-:W4:Y:S04]  /*a220*/  LDG.E.U16 R20, desc[UR12][R14.64] ;  /* 0x0000000c0e147981 */ /* 0x000f28000c1e1500 */
[----:B------:R-:W5:Y:S01]  /*a230*/  LDG.E.U16 R21, desc[UR12][R14.64+0x2] ;  /* 0x0000020c0e157981 */ /* 0x000f62000c1e1500 */
[----:B-1----:R-:W-:-:S03]  /*a240*/  IMAD.MOV.U32 R4, RZ, RZ, RZ ;  /* 0x000000ffff047224 */ /* 0x002fc600078e00ff */
[----:B------:R-:W0:Y:S01]  /*a250*/  LDS.64 R22, [UR6+0x90] ;  /* 0x00009006ff167984 */ /* 0x000e220008000a00 */
[----:B------:R-:W-:Y:S01]  /*a260*/  UMOV UR6, UR5 ;  /* 0x0000000500067c82 */ /* 0x000fe20008000000 */
[----:B0-----:R-:W-:-:S04]  /*a270*/  FMUL.FTZ R0, R22, UR7 ;  /* 0x0000000716007c20 */ /* 0x001fc80008410000 */
[----:B------:R-:W-:-:S04]  /*a280*/  FMUL.FTZ R2, R0, R0 ;  /* 0x0000000000027220 */ /* 0x000fc80000410000 */
[----:B------:R-:W-:Y:S01]  /*a290*/  FFMA.FTZ R2, R23, UR7, -R2 ;  /* 0x0000000717027c23 */ /* 0x000fe20008010802 */
[----:B------:R-:W-:Y:S02]  /*a2a0*/  ULDC.U8 UR7, c[0x0][0x28c] ;  /* 0x0000a30000077ab9 */ /* 0x000fe40000000000 */
[----:B------:R-:W-:Y:S02]  /*a2b0*/  ISETP.NE.AND P4, PT, RZ, UR7, PT ;  /* 0x00000007ff007c0c */ /* 0x000fe4000bf85270 */
[----:B------:R-:W-:-:S13]  /*a2c0*/  FSETP.GTU.FTZ.AND P1, PT, R2, RZ, PT ;  /* 0x000000ff0200720b */ /* 0x000fda0003f3c000 */
[----:B------:R-:W0:Y:S02]  /*a2d0*/  @P1 LDC R5, c[0x0][0x238] ;  /* 0x00008e00ff051b82 */ /* 0x000e240000000800 */
[----:B0-----:R-:W-:Y:S01]  /*a2e0*/  @P1 FADD.FTZ R18, R2, R5 ;  /* 0x0000000502121221 */ /* 0x001fe20000010000 */
[----:B------:R-:W-:-:S10]  /*a2f0*/  HFMA2.MMA R2, -RZ, RZ, 1.875, 0 ;  /* 0x3f800000ff027435 */ /* 0x000fd400000001ff */
[----:B------:R0:W1:Y:S01]  /*a300*/  @P1 MUFU.RSQ R2, R18 ;  /* 0x0000001200021308 */ /* 0x0000620000001400 */
[----:B--2---:R-:W-:Y:S01]  /*a310*/  SHF.L.U32 R5, R16, 0x10, RZ ;  /* 0x0000001010057819 */ /* 0x004fe200000006ff */
[----:B---3--:R-:W-:Y:S01]  /*a320*/  IMAD.U32 R10, R17, 0x10000, RZ ;  /* 0x00010000110a7824 */ /* 0x008fe200078e00ff */
[----:B----4-:R-:W-:Y:S01]  /*a330*/  SHF.L.U32 R12, R20, 0x10, RZ ;  /* 0x00000010140c7819 */ /* 0x010fe200000006ff */
[----:B01---5:R-:W-:-:S07]  /*a340*/  IMAD.U32 R11, R21, 0x10000, RZ ;  /* 0x00010000150b7824 */ /* 0x023fce00078e00ff */
.L_x_4681:
[----:B--2---:R-:W2:Y:S04]  /*a350*/  LDL R13, [UR6] ;  /* 0x00000006ff0d7983 */ /* 0x004ea80008100800 */
[----:B0-----:R-:W3:Y:S04]  /*a360*/  LDL R16, [UR6+0x4] ;  /* 0x00000406ff107983 */ /* 0x001ee80008100800 */
[----:B------:R-:W4:Y:S04]  /*a370*/  LDL R22, [UR6+0x8] ;  /* 0x00000806ff167983 */ /* 0x000f280008100800 */
[----:B------:R-:W5:Y:S01]  /*a380*/  LDL R28, [UR6+0xc] ;  /* 0x00000c06ff1c7983 */ /* 0x000f620008100800 */
        /* <DEDUP_REMOVED lines=23> */
[----:B---3--:R-:W-:Y:S02]  /*a500*/  HADD2.F32 R17, -RZ, R16.H1_H1 ;  /* 0x30000010ff117230 */ /* 0x008fe40000004100 */
[C---:B------:R-:W-:Y:S01]  /*a510*/  FADD.FTZ R15, -R0.reuse, R15 ;  /* 0x0000000f000f7221 */ /* 0x040fe20000010100 */
[----:B------:R-:W-:Y:S01]  /*a520*/  FADD.FTZ R13, -R0, R13 ;  /* 0x0000000d000d7221 */ /* 0x000fe20000010100 */
[----:B----4-:R-:W-:-:S02]  /*a530*/  HADD2.F32 R21, -RZ, R22.H0_H0 ;  /* 0x20000016ff157230 */ /* 0x010fc40000004100 */
[-C--:B------:R-:W-:Y:S01]  /*a540*/  FMUL.FTZ R15, R15, R2.reuse ;  /* 0x000000020f0f7220 */ /* 0x080fe20000410000 */
[----:B------:R-:W-:Y:S01]  /*a550*/  FADD.FTZ R17, -R0, R17 ;  /* 0x0000001100117221 */ /* 0x000fe20000010100 */
[-C--:B------:R-:W-:Y:S01]  /*a560*/  FMUL.FTZ R13, R13, R2.reuse ;  /* 0x000000020d0d7220 */ /* 0x080fe20000410000 */
[----:B------:R-:W-:Y:S02]  /*a570*/  HADD2.F32 R23, -RZ, R22.H1_H1 ;  /* 0x30000016ff177230 */ /* 0x000fe40000004100 */
[----:B------:R-:W-:Y:S01]  /*a580*/  FFMA.FTZ R18, R5, R15, R12 ;  /* 0x0000000f05127223 */ /* 0x000fe2000001000c */
[----:B------:R-:W-:Y:S02]  /*a590*/  HADD2.F32 R15, -RZ, R16.H0_H0 ;  /* 0x20000010ff0f7230 */ /* 0x000fe40000004100 */
[----:B------:R-:W-:Y:S01]  /*a5a0*/  FFMA.FTZ R13, R10, R13, R11 ;  /* 0x0000000d0a0d7223 */ /* 0x000fe2000001000b */
[----:B------:R-:W-:Y:S01]  /*a5b0*/  FMUL.FTZ R17, R17, R2 ;  /* 0x0000000211117220 */ /* 0x000fe20000410000 */
[----:B------:R-:W-:Y:S01]  /*a5c0*/  @P4 FMUL.FTZ R14, R18, -1.4426950216293334961 ;  /* 0xbfb8aa3b120e4820 */ /* 0x000fe20000410000 */
[C---:B------:R-:W-:Y:S01]  /*a5d0*/  FADD.FTZ R25, -R0.reuse, R21 ;  /* 0x0000001500197221 */ /* 0x040fe20000010100 */
[----:B------:R-:W-:Y:S01]  /*a5e0*/  FADD.FTZ R15, -R0, R15 ;  /* 0x0000000f000f7221 */ /* 0x000fe20000010100 */
[----:B------:R-:W-:Y:S01]  /*a5f0*/  FFMA.FTZ R20, R10, R17, R11 ;  /* 0x000000110a147223 */ /* 0x000fe2000001000b */
[----:B-----5:R-:W-:-:S02]  /*a600*/  HADD2.F32 R29, -RZ, R28.H0_H0 ;  /* 0x2000001cff1d7230 */ /* 0x020fc40000004100 */
[-C--:B------:R-:W-:Y:S01]  /*a610*/  FMUL.FTZ R25, R25, R2.reuse ;  /* 0x0000000219197220 */ /* 0x080fe20000410000 */
[----:B------:R-:W-:Y:S01]  /*a620*/  FMUL.FTZ R16, R15, R2 ;  /* 0x000000020f107220 */ /* 0x000fe20000410000 */
[----:B------:R-:W-:Y:S01]  /*a630*/  @P4 FMUL.FTZ R15, R13, -1.4426950216293334961 ;  /* 0xbfb8aa3b0d0f4820 */ /* 0x000fe20000410000 */
[----:B------:R-:W2:Y:S01]  /*a640*/  @P4 MUFU.EX2 R14, R14 ;  /* 0x0000000e000e4308 */ /* 0x000ea20000000800 */
[----:B------:R-:W-:Y:S01]  /*a650*/  @P4 FMUL.FTZ R17, R20, -1.4426950216293334961 ;  /* 0xbfb8aa3b14114820 */ /* 0x000fe20000410000 */
[C-C-:B------:R-:W-:Y:S01]  /*a660*/  FFMA.FTZ R19, R5.reuse, R16, R12.reuse ;  /* 0x0000001005137223 */ /* 0x140fe2000001000c */
[C---:B------:R-:W-:Y:S01]  /*a670*/  FADD.FTZ R27, -R0.reuse, R23 ;  /* 0x00000017001b7221 */ /* 0x040fe20000010100 */
[----:B------:R-:W-:Y:S01]  /*a680*/  FFMA.FTZ R25, R5, R25, R12 ;  /* 0x0000001905197223 */ /* 0x000fe2000001000c */
[----:B------:R-:W-:Y:S01]  /*a690*/  FADD.FTZ R29, -R0, R29 ;  /* 0x0000001d001d7221 */ /* 0x000fe20000010100 */
[----:B------:R-:W-:Y:S01]  /*a6a0*/  @P4 FMUL.FTZ R16, R19, -1.4426950216293334961 ;  /* 0xbfb8aa3b13104820 */ /* 0x000fe20000410000 */
[-C--:B------:R-:W-:Y:S01]  /*a6b0*/  FMUL.FTZ R27, R27, R2.reuse ;  /* 0x000000021b1b7220 */ /* 0x080fe20000410000 */
[----:B------:R-:W3:Y:S01]  /*a6c0*/  @P4 MUFU.EX2 R15, R15 ;  /* 0x0000000f000f4308 */ /* 0x000ee20000000800 */
[----:B------:R-:W-:-:S02]  /*a6d0*/  FMUL.FTZ R29, R29, R2 ;  /* 0x000000021d1d7220 */ /* 0x000fc40000410000 */
[----:B------:R-:W-:Y:S02]  /*a6e0*/  FFMA.FTZ R24, R10, R27, R11 ;  /* 0x0000001b0a187223 */ /* 0x000fe4000001000b */
[----:B------:R-:W-:Y:S02]  /*a6f0*/  FFMA.FTZ R30, R5, R29, R12 ;  /* 0x0000001d051e7223 */ /* 0x000fe4000001000c */
[----:B------:R-:W-:Y:S01]  /*a700*/  @P4 FMUL.FTZ R22, R24, -1.4426950216293334961 ;  /* 0xbfb8aa3b18164820 */ /* 0x000fe20000410000 */
[----:B------:R-:W4:Y:S01]  /*a710*/  @P4 MUFU.EX2 R23, R17 ;  /* 0x0000001100174308 */ /* 0x000f220000000800 */
[----:B--2---:R-:W-:Y:S01]  /*a720*/  @P4 FADD.FTZ R14, R14, 1 ;  /* 0x3f8000000e0e4421 */ /* 0x004fe20000010000 */
[----:B------:R-:W-:-:S06]  /*a730*/  @P4 FMUL.FTZ R29, R30, -1.4426950216293334961 ;  /* 0xbfb8aa3b1e1d4820 */ /* 0x000fcc0000410000 */
[----:B------:R2:W5:Y:S01]  /*a740*/  @P4 MUFU.EX2 R21, R16 ;  /* 0x0000001000154308 */ /* 0x0005620000000800 */
[----:B---3--:R-:W-:-:S07]  /*a750*/  @P4 FADD.FTZ R15, R15, 1 ;  /* 0x3f8000000f0f4421 */ /* 0x008fce0000010000 */
[----:B------:R3:W1:Y:S01]  /*a760*/  @P4 MUFU.RCP R17, R14 ;  /* 0x0000000e00114308 */ /* 0x0006620000001000 */
[----:B--2---:R-:W-:Y:S01]  /*a770*/  @P4 FMUL.FTZ R16, R25, -1.4426950216293334961 ;  /* 0xbfb8aa3b19104820 */ /* 0x004fe20000410000 */
[----:B----4-:R-:W-:-:S06]  /*a780*/  @P4 FADD.FTZ R23, R23, 1 ;  /* 0x3f80000017174421 */ /* 0x010fcc0000010000 */
[----:B------:R-:W2:Y:S01]  /*a790*/  @P4 MUFU.EX2 R26, R16 ;  /* 0x00000010001a4308 */ /* 0x000ea20000000800 */
[----:B---3--:R-:W-:Y:S02]  /*a7a0*/  @!P1 IMAD.MOV.U32 R14, RZ, RZ, R6 ;  /* 0x000000ffff0e9224 */ /* 0x008fe400078e0006 */
[----:B-----5:R-:W-:-:S05]  /*a7b0*/  @P4 FADD.FTZ R21, R21, 1 ;  /* 0x3f80000015154421 */ /* 0x020fca0000010000 */
[----:B------:R3:W4:Y:S01]  /*a7c0*/  @P4 MUFU.RCP R16, R15 ;  /* 0x0000000f00104308 */ /* 0x0007220000001000 */
[----:B-1----:R-:W-:-:S07]  /*a7d0*/  @P4 FMUL.FTZ R18, R18, R17 ;  /* 0x0000001112124220 */ /* 0x002fce0000410000 */
[----:B------:R1:W5:Y:S01]  /*a7e0*/  @P4 MUFU.EX2 R31, R29 ;  /* 0x0000001d001f4308 */ /* 0x0003620000000800 */
[----:B---3--:R-:W-:Y:S01]  /*a7f0*/  @!P1 MOV R15, R9 ;  /* 0x00000009000f9202 */ /* 0x008fe20000000f00 */
[----:B--2---:R-:W-:Y:S02]  /*a800*/  @P4 FADD.FTZ R26, R26, 1 ;  /* 0x3f8000001a1a4421 */ /* 0x004fe40000010000 */
[----:B------:R-:W-:Y:S02]  /*a810*/  @!P1 IMAD.WIDE.U32 R14, R37, R46, R14 ;  /* 0x0000002e250e9225 */ /* 0x000fe400078e000e */
[----:B------:R-:W2:Y:S02]  /*a820*/  @!P3 LDC.64 R46, c[0x0][0x210] ;  /* 0x00008400ff2ebb82 */ /* 0x000ea40000000a00 */
[----:B------:R-:W3:Y:S01]  /*a830*/  @P4 MUFU.EX2 R27, R22 ;  /* 0x00000016001b4308 */ /* 0x000ee20000000800 */
[----:B-1----:R-:W-:Y:S02]  /*a840*/  HADD2.F32 R29, -RZ, R28.H1_H1 ;  /* 0x3000001cff1d7230 */ /* 0x002fe40000004100 */
[----:B----4-:R-:W-:Y:S01]  /*a850*/  @P4 FMUL.FTZ R13, R13, R16 ;  /* 0x000000100d0d4220 */ /* 0x010fe20000410000 */
[----:B------:R-:W-:Y:S01]  /*a860*/  @!P1 IMAD.IADD R15, R15, 0x1, R33 ;  /* 0x000000010f0f9824 */ /* 0x000fe200078e0221 */
[----:B------:R-:W-:Y:S01]  /*a870*/  @!P1 LEA R16, P5, R14, R34, 0x1 ;  /* 0x000000220e109211 */ /* 0x000fe200078a08ff */
[----:B------:R-:W-:-:S02]  /*a880*/  VIADD R37, R37, 0x18 ;  /* 0x0000001825257836 */ /* 0x000fc40000000000 */
[----:B------:R-:W-:Y:S01]  /*a890*/  FADD.FTZ R29, -R0, R29 ;  /* 0x0000001d001d7221 */ /* 0x000fe20000010100 */
[----:B------:R1:W4:Y:S01]  /*a8a0*/  @P4 MUFU.RCP R22, R21 ;  /* 0x0000001500164308 */ /* 0x0003220000001000 */
[----:B------:R-:W-:Y:S02]  /*a8b0*/  @!P1 LEA.HI.X R17, R14, R35, R15, 0x1, P5 ;  /* 0x000000230e119211 */ /* 0x000fe400028f0c0f */
[----:B------:R-:W-:Y:S01]  /*a8c0*/  FMUL.FTZ R29, R29, R2 ;  /* 0x000000021d1d7220 */ /* 0x000fe20000410000 */
[----:B------:R-:W-:Y:S01]  /*a8d0*/  @!P3 MOV R14, R6 ;  /* 0x00000006000eb202 */ /* 0x000fe20000000f00 */
[----:B------:R-:W0:Y:S01]  /*a8e0*/  @!P2 LDC.64 R34, c[0x0][0x210] ;  /* 0x00008400ff22ab82 */ /* 0x000e220000000a00 */
[----:B------:R-:W-:Y:S02]  /*a8f0*/  @!P3 IMAD.MOV.U32 R15, RZ, RZ, R9 ;  /* 0x000000ffff0fb224 */ /* 0x000fe400078e0009 */
[----:B------:R-:W-:Y:S01]  /*a900*/  FFMA.FTZ R29, R10, R29, R11 ;  /* 0x0000001d0a1d7223 */ /* 0x000fe2000001000b */
[----:B-----5:R-:W-:Y:S01]  /*a910*/  @P4 FADD.FTZ R31, R31, 1 ;  /* 0x3f8000001f1f4421 */ /* 0x020fe20000010000 */
[----:B------:R-:W5:Y:S01]  /*a920*/  @P4 MUFU.RCP R23, R23 ;  /* 0x0000001700174308 */ /* 0x000f620000001000 */
[----:B-1----:R-:W-:Y:S01]  /*a930*/  @!P1 F2FP.F16.F32.PACK_AB R21, R13, R18 ;  /* 0x000000120d15923e */ /* 0x002fe200000000ff */
[----:B------:R-:W-:-:S02]  /*a940*/  @!P3 IMAD R18, R41, R48, RZ ;  /* 0x000000302912b224 */ /* 0x000fc400078e02ff */
[----:B------:R-:W-:Y:S01]  /*a950*/  @P4 FMUL.FTZ R13, R29, -1.4426950216293334961 ;  /* 0xbfb8aa3b1d0d4820 */ /* 0x000fe20000410000 */
[----:B------:R-:W-:-:S04]  /*a960*/  @!P3 IMAD.WIDE.U32 R14, R39, R48, R14 ;  /* 0x00000030270eb225 */ /* 0x000fc800078e000e */
[----:B---3--:R-:W-:Y:S01]  /*a970*/  @P4 FADD.FTZ R27, R27, 1 ;  /* 0x3f8000001b1b4421 */ /* 0x008fe20000010000 */
[----:B------:R1:W-:Y:S01]  /*a980*/  @!P1 STG.E desc[UR12][R16.64], R21 ;  /* 0x0000001510009986 */ /* 0x0003e2000c10190c */
[----:B------:R-:W-:Y:S02]  /*a990*/  @!P3 IMAD R33, R39, R49, R18 ;  /* 0x000000312721b224 */ /* 0x000fe400078e0212 */
[----:B----4-:R-:W-:Y:S01]  /*a9a0*/  @P4 FMUL.FTZ R19, R19, R22 ;  /* 0x0000001613134220 */ /* 0x010fe20000410000 */
[----:B--2---:R-:W-:Y:S01]  /*a9b0*/  @!P3 LEA R18, P5, R14, R46, 0x1 ;  /* 0x0000002e0e12b211 */ /* 0x004fe200078a08ff */
[----:B------:R-:W2:Y:S01]  /*a9c0*/  @P4 MUFU.EX2 R13, R13 ;  /* 0x0000000d000d4308 */ /* 0x000ea20000000800 */
[----:B------:R-:W-:Y:S01]  /*a9d0*/  @!P3 IADD3 R15, R15, R33, RZ ;  /* 0x000000210f0fb210 */ /* 0x000fe20007ffe0ff */
[----:B-----5:R-:W-:-:S06]  /*a9e0*/  @P4 FMUL.FTZ R20, R20, R23 ;  /* 0x0000001714144220 */ /* 0x020fcc0000410000 */
[----:B------:R-:W3:Y:S01]  /*a9f0*/  @P4 MUFU.RCP R26, R26 ;  /* 0x0000001a001a4308 */ /* 0x000ee20000001000 */
[----:B------:R-:W-:Y:S01]  /*aa00*/  @!P3 F2FP.F16.F32.PACK_AB R23, R20, R19 ;  /* 0x000000131417b23e */ /* 0x000fe200000000ff */
[-C--:B0-----:R-:W-:Y:S01]  /*aa10*/  @!P2 IMAD R20, R45, R50.reuse, RZ ;  /* 0x000000322d14a224 */ /* 0x081fe200078e02ff */
[----:B------:R-:W-:Y:S01]  /*aa20*/  @!P3 LEA.HI.X R19, R14, R47, R15, 0x1, P5 ;  /* 0x0000002f0e13b211 */ /* 0x000fe200028f0c0f */
[----:B------:R-:W-:Y:S01]  /*aa30*/  @!P2 IMAD.MOV.U32 R14, RZ, RZ, R6 ;  /* 0x000000ffff0ea224 */ /* 0x000fe200078e0006 */
[----:B------:R-:W-:Y:S01]  /*aa40*/  @!P2 MOV R15, R9 ;  /* 0x00000009000fa202 */ /* 0x000fe20000000f00 */
[----:B------:R-:W-:Y:S02]  /*aa50*/  @!P2 IMAD R33, R43, R51, R20 ;  /* 0x000000332b21a224 */ /* 0x000fe400078e0214 */
[----:B------:R-:W0:Y:S01]  /*aa60*/  @P4 MUFU.RCP R27, R27 ;  /* 0x0000001b001b4308 */ /* 0x000e220000001000 */
[----:B--2---:R-:W-:Y:S01]  /*aa70*/  @P4 FADD.FTZ R13, R13, 1 ;  /* 0x3f8000000d0d4421 */ /* 0x004fe20000010000 */
[----:B------:R2:W-:Y:S01]  /*aa80*/  @!P3 STG.E desc[UR12][R18.64], R23 ;  /* 0x000000171200b986 */ /* 0x0005e2000c10190c */
[----:B------:R-:W-:-:S03]  /*aa90*/  @!P2 IMAD.WIDE.U32 R14, R43, R50, R14 ;  /* 0x000000322b0ea225 */ /* 0x000fc600078e000e */
[----:B-1----:R-:W-:Y:S02]  /*aaa0*/  @!P2 LEA R16, P1, R14, R34, 0x1 ;  /* 0x000000220e10a211 */ /* 0x002fe400078208ff */
[----:B------:R-:W1:Y:S01]  /*aab0*/  @P4 MUFU.RCP R31, R31 ;  /* 0x0000001f001f4308 */ /* 0x000e620000001000 */
[----:B------:R-:W-:Y:S01]  /*aac0*/  @!P2 IADD3 R15, R15, R33, RZ ;  /* 0x000000210f0fa210 */ /* 0x000fe20007ffe0ff */
[----:B---3--:R-:W-:-:S03]  /*aad0*/  @P4 FMUL.FTZ R25, R25, R26 ;  /* 0x0000001a19194220 */ /* 0x008fc60000410000 */
[----:B------:R-:W-:Y:S02]  /*aae0*/  @!P2 LEA.HI.X R17, R14, R35, R15, 0x1, P1 ;  /* 0x000000230e11a211 */ /* 0x000fe400008f0c0f */
[----:B------:R-:W-:Y:S01]  /*aaf0*/  ISETP.GE.U32.AND P1, PT, R37, UR10, PT ;  /* 0x0000000a25007c0c */ /* 0x000fe2000bf26070 */
[----:B------:R-:W3:Y:S01]  /*ab00*/  @P4 MUFU.RCP R20, R13 ;  /* 0x0000000d00144308 */ /* 0x000ee20000001000 */
[----:B------:R-:W-:Y:S01]  /*ab10*/  SHF.R.S32.HI R14, RZ, 0x1f, R37 ;  /* 0x0000001fff0e7819 */ /* 0x000fe20000011425 */
[----:B0-----:R-:W-:-:S03]  /*ab20*/  @P4 FMUL.FTZ R24, R24, R27 ;  /* 0x0000001b18184220 */ /* 0x001fc60000410000 */
[----:B------:R-:W-:Y:S02]  /*ab30*/  ISETP.GE.OR.EX P1, PT, R14, UR11, P0, P1 ;  /* 0x0000000b0e007c0c */ /* 0x000fe40008726710 */
[----:B------:R-:W-:Y:S01]  /*ab40*/  @!P2 F2FP.F16.F32.PACK_AB R25, R24, R25 ;  /* 0x000000191819a23e */ /* 0x000fe200000000ff */
[----:B-1----:R-:W-:-:S04]  /*ab50*/  @P4 FMUL.FTZ R30, R30, R31 ;  /* 0x0000001f1e1e4220 */ /* 0x002fc80000410000 */
[----:B------:R2:W-:Y:S01]  /*ab60*/  @!P2 STG.E desc[UR12][R16.64], R25 ;  /* 0x000000191000a986 */ /* 0x0005e2000c10190c */
[----:B------:R-:W-:Y:S01]  /*ab70*/  ISETP.NE.AND P2, PT, R4, 0x40, PT ;  /* 0x000000400400780c */ /* 0x000fe20003f45270 */
[----:B---3--:R-:W-:-:S04]  /*ab80*/  @P4 FMUL.FTZ R29, R29, R20 ;  /* 0x000000141d1d4220 */ /* 0x008fc80000410000 */
[----:B------:R-:W-:Y:S08]  /*ab90*/  @P1 BRA `(.L_x_4680) ;  /* 0x0000000000281947 */ /* 0x000ff00003800000 */
[----:B------:R-:W-:Y:S01]  /*aba0*/  IMAD R13, R14, UR16, RZ ;  /* 0x000000100e0d7c24 */ /* 0x000fe2000f8e02ff */
[----:B------:R-:W-:Y:S01]  /*abb0*/  MOV R14, R6 ;  /* 0x00000006000e7202 */ /* 0x000fe20000000f00 */
[----:B------:R-:W-:Y:S01]  /*abc0*/  IMAD.MOV.U32 R15, RZ, RZ, R9 ;  /* 0x000000ffff0f7224 */ /* 0x000fe200078e0009 */
[----:B------:R-:W-:Y:S01]  /*abd0*/  F2FP.F16.F32.PACK_AB R29, R29, R30 ;  /* 0x0000001e1d1d723e */ /* 0x000fe200000000ff */
[C---:B------:R-:W-:Y:S02]  /*abe0*/  IMAD R13, R37.reuse, UR17, R13 ;  /* 0x00000011250d7c24 */ /* 0x040fe4000f8e020d */
[----:B------:R-:W-:-:S05]  /*abf0*/  IMAD.WIDE.U32 R14, R37, UR16, R14 ;  /* 0x00000010250e7c25 */ /* 0x000fca000f8e000e */
[----:B------:R-:W-:Y:S02]  /*ac00*/  IADD3 R13, R15, R13, RZ ;  /* 0x0000000d0f0d7210 */ /* 0x000fe40007ffe0ff */
[----:B--2---:R-:W-:-:S04]  /*ac10*/  LEA R16, P1, R14, UR18, 0x1 ;  /* 0x000000120e107c11 */ /* 0x004fc8000f8208ff */
[----:B------:R-:W-:-:S05]  /*ac20*/  LEA.HI.X R17, R14, UR19, R13, 0x1, P1 ;  /* 0x000000130e117c11 */ /* 0x000fca00088f0c0d */
[----:B------:R0:W-:Y:S04]  /*ac30*/  STG.E desc[UR12][R16.64], R29 ;  /* 0x0000001d10007986 */ /* 0x0001e8000c10190c */
.L_x_4680:
[----:B------:R-:W-:Y:S05]  /*ac40*/  BSYNC B0 ;  /* 0x0000000000007941 */ /* 0x000fea0003800000 */
.L_x_4679:
        /* <DEDUP_REMOVED lines=11> */
.L_x_4683:
        /* <DEDUP_REMOVED lines=16> */
.L_x_5649:


//--------------------- .text._Z35group_norm_nhwc_fwd_one_pass_kernelI11Fp16IOFp16WLi64ELi120ELi480EEv26Group_norm_nhwc_fwd_params --------------------------
	.section	.text._Z35group_norm_nhwc_fwd_one_pass_kernelI11Fp16IOFp16WLi64ELi120ELi480EEv26Group_norm_nhwc_fwd_params,"ax",@progbits
	.align	128
        .global         _Z35group_norm_nhwc_fwd_one_pass_kernelI11Fp16IOFp16WLi64ELi120ELi480EEv26Group_norm_nhwc_fwd_params
        .type           _Z35group_norm_nhwc_fwd_one_pass_kernelI11Fp16IOFp16WLi64ELi120ELi480EEv26Group_norm_nhwc_fwd_params,@function
        .size           _Z35group_norm_nhwc_fwd_one_pass_kernelI11Fp16IOFp16WLi64ELi120ELi480EEv26Group_norm_nhwc_fwd_params,(.L_x_5650 - _Z35group_norm_nhwc_fwd_one_pass_kernelI11Fp16IOFp16WLi64ELi120ELi480EEv26Group_norm_nhwc_fwd_params)
        .other          _Z35group_norm_nhwc_fwd_one_pass_kernelI11Fp16IOFp16WLi64ELi120ELi480EEv26Group_norm_nhwc_fwd_params,@"STO_CUDA_ENTRY STV_DEFAULT"
_Z35group_norm_nhwc_fwd_one_pass_kernelI11Fp16IOFp16WLi64ELi120ELi480EEv26Group_norm_nhwc_fwd_params:
.text._Z35group_norm_nhwc_fwd_one_pass_kernelI11Fp16IOFp16WLi64ELi120ELi480EEv26Group_norm_nhwc_fwd_params:
        /* <DEDUP_REMOVED lines=46> */
.L_x_4720:
        /* <DEDUP_REMOVED lines=283> */
.L_x_4685:
[----:B------:R-:W-:Y:S05]  /*1490*/  BSYNC B0 ;  /* 0x0000000000007941 */ /* 0x000fea0003800000 */
.L_x_4684:
        /* <DEDUP_REMOVED lines=28> */
.L_x_4688:
[----:B0-----:R-:W2:Y:S04]  /*1660*/  LDG.E.STRONG.GPU R16, desc[UR10][R14.64] ;  /* 0x0000000a0e107981 */ /* 0x001ea8000c1ef900 */
[----:B--2---:R-:W-:Y:S01]  /*1670*/  CCTL.IVALL ;  /* 0x00000000ff00798f */ /* 0x004fe20002000000 */
[----:B------:R-:W-:Y:S05]  /*1680*/  YIELD ;  /* 0x0000000000007946 */ /* 0x000fea0003800000 */
[----:B------:R-:W-:-:S13]  /*1690*/  ISETP.NE.AND P0, PT, R16, R19, PT ;  /* 0x000000131000720c */ /* 0x000fda0003f05270 */
[----:B------:R-:W-:Y:S05]  /*16a0*/  @P0 BRA `(.L_x_4688) ;  /* 0xfffffffc00ec0947 */ /* 0x000fea000383ffff */
.L_x_4687:
        /* <DEDUP_REMOVED lines=17> */
.L_x_4692:
        /* <DEDUP_REMOVED lines=115> */
.L_x_4691:
        /* <DEDUP_REMOVED lines=61> */
.L_x_4693:
[----:B------:R-:W-:-:S13]  /*22c0*/  ISETP.NE.OR P0, PT, R14, RZ, P0 ;  /* 0x000000ff0e00720c */ /* 0x000fda0000705670 */
[----:B------:R-:W-:Y:S05]  /*22d0*/  @!P0 BRA `(.L_x_4689) ;  /* 0x00000000007c8947 */ /* 0x000fea0003800000 */
.L_x_4690:
        /* <DEDUP_REMOVED lines=31> */
.L_x_4689:
        /* <DEDUP_REMOVED lines=11> */
.L_x_4695:
[----:B------:R-:W-:Y:S05]  /*2580*/  BSYNC B0 ;  /* 0x0000000000007941 */ /* 0x000fea0003800000 */
.L_x_4694:
        /* <DEDUP_REMOVED lines=16> */
.L_x_4686:
        /* <DEDUP_REMOVED lines=50> */
[----:B--2---:R-:W-:Y:S02]  /*29b0*/  HADD2.F32 R14, -RZ, R23.H0_H0 ;  /* 0x20000017ff0e7230 */ /* 0x004fe40000004100 */
[----:B---3--:R-:W-:Y:S02]  /*29c0*/  HADD2.F32 R15, -RZ, R24.H0_H0 ;  /* 0x20000018ff0f7230 */ /* 0x008fe40000004100 */
[----:B----4-:R-:W-:Y:S02]  /*29d0*/  HADD2.F32 R17, -RZ, R25.H0_H0 ;  /* 0x20000019ff117230 */ /* 0x010fe40000004100 */
[----:B-----5:R-:W-:-:S02]  /*29e0*/  HADD2.F32 R16, -RZ, R26.H0_H0 ;  /* 0x2000001aff107230 */ /* 0x020fc40000004100 */
[--C-:B------:R-:W-:Y:S01]  /*29f0*/  FADD.FTZ R26, R27, -R18.reuse ;  /* 0x800000121b1a7221 */ /* 0x100fe20000010000 */
[----:B------:R-:W-:Y:S01]  /*2a00*/  FADD.FTZ R27, R29, -R18 ;  /* 0x800000121d1b7221 */ /* 0x000fe20000010000 */
[----:B------:R-:W-:Y:S01]  /*2a10*/  FFMA.FTZ R23, R14, R12, R17 ;  /* 0x0000000c0e177223 */ /* 0x000fe20000010011 */
        /* <DEDUP_REMOVED lines=12> */
.L_x_4696:
        /* <DEDUP_REMOVED lines=14> */
.L_x_4698:
[----:B------:R-:W-:Y:S05]  /*2bc0*/  BSYNC B0 ;  /* 0x0000000000007941 */ /* 0x000fea0003800000 */
.L_x_4697:
        /* <DEDUP_REMOVED lines=17> */
.L_x_4699:
        /* <DEDUP_REMOVED lines=14> */
.L_x_4701:
[----:B------:R-:W-:Y:S05]  /*2dc0*/  BSYNC B0 ;  /* 0x0000000000007941 */ /* 0x000fea0003800000 */
.L_x_4700:
        /* <DEDUP_REMOVED lines=22> */
.L_x_4702:
        /* <DEDUP_REMOVED lines=14> */
.L_x_4704:
[----:B------:R-:W-:Y:S05]  /*3010*/  BSYNC B0 ;  /* 0x0000000000007941 */ /* 0x000fea0003800000 */
.L_x_4703:
        /* <DEDUP_REMOVED lines=17> */
.L_x_4705:
        /* <DEDUP_REMOVED lines=14> */
.L_x_4707:
[----:B------:R-:W-:Y:S05]  /*3210*/  BSYNC B0 ;  /* 0x0000000000007941 */ /* 0x000fea0003800000 */
.L_x_4706:
        /* <DEDUP_REMOVED lines=32> */
.L_x_4708:
        /* <DEDUP_REMOVED lines=14> */
.L_x_4710:
[----:B------:R-:W-:Y:S05]  /*3500*/  BSYNC B0 ;  /* 0x0000000000007941 */ /* 0x000fea0003800000 */
.L_x_4709:
        /* <DEDUP_REMOVED lines=17> */
.L_x_4711:
        /* <DEDUP_REMOVED lines=14> */
.L_x_4713:
[----:B------:R-:W-:Y:S05]  /*3700*/  BSYNC B0 ;  /* 0x0000000000007941 */ /* 0x000fea0003800000 */
.L_x_4712:
        /* <DEDUP_REMOVED lines=33> */
.L_x_4714:
        /* <DEDUP_REMOVED lines=14> */
.L_x_4716:
[----:B------:R-:W-:Y:S05]  /*3a00*/  BSYNC B0 ;  /* 0x0000000000007941 */ /* 0x000fea0003800000 */
.L_x_4715:
        /* <DEDUP_REMOVED lines=11> */
.L_x_4717:
        /* <DEDUP_REMOVED lines=13> */
.L_x_4719:
[----:B------:R-:W-:Y:S05]  /*3b90*/  BSYNC B0 ;  /* 0x0000000000007941 */ /* 0x000fea0003800000 */
.L_x_4718:
[----:B------:R-:W-:Y:S01]  /*3ba0*/  ULDC UR7, c[0x0][0x10] ;  /* 0x0000040000077ab9 */ /* 0x000fe20000000800 */
[----:B------:R-:W-:Y:S02]  /*3bb0*/  UIADD3 UR4, UR4, 0x1, URZ ;  /* 0x0000000104047890 */ /* 0x000fe4000fffe03f */
[----:B------:R-:W-:-:S04]  /*3bc0*/  UIADD3 UR6, UR7, UR6, URZ ;  /* 0x0000000607067290 */ /* 0x000fc8000fffe03f */
[----:B------:R-:W-:-:S06]  /*3bd0*/  UISETP.GE.AND UP0, UPT, UR6, UR5, UPT ;  /* 0x000000050600728c */ /* 0x000fcc000bf06270 */
[----:B------:R-:W-:-:S13]  /*3be0*/  PLOP3.LUT P0, PT, PT, PT, UP0, 0x80, 0x0 ;  /* 0x000000000000781c */ /* 0x000fda0003f0f008 */
[----:B------:R-:W-:Y:S05]  /*3bf0*/  @!P0 BRA `(.L_x_4720) ;  /* 0xffffffc400b88947 */ /* 0x000fea000383ffff */
[----:B------:R-:W-:Y:S05]  /*3c00*/  EXIT ;  /* 0x000000000000794d */ /* 0x000fea0003800000 */
.L_x_4721:
        /* <DEDUP_REMOVED lines=15> */
.L_x_5650:


//--------------------- .text._Z35group_norm_nhwc_fwd_one_pass_kernelI11Fp16IOFp16WLi128ELi120ELi480EEv26Group_norm_nhwc_fwd_params --------------------------
	.section	.text._Z35group_norm_nhwc_fwd_one_pass_kernelI11Fp16IOFp16WLi128ELi120ELi480EEv26Group_norm_nhwc_fwd_params,"ax",@progbits
	.align	128
        .global         _Z35group_norm_nhwc_fwd_one_pass_kernelI11Fp16IOFp16WLi128ELi120ELi480EEv26Group_norm_nhwc_fwd_params
        .type           _Z35group_norm_nhwc_fwd_one_pass_kernelI11Fp16IOFp16WLi128ELi120ELi480EEv26Group_norm_nhwc_fwd_params,@function
        .size           _Z35group_norm_nhwc_fwd_one_pass_kernelI11Fp16IOFp16WLi128ELi120ELi480EEv26Group_norm_nhwc_fwd_params,(.L_x_5651 - _Z35group_norm_nhwc_fwd_one_pass_kernelI11Fp16IOFp16WLi128ELi120ELi480EEv26Group_norm_nhwc_fwd_params)
        .other          _Z35group_norm_nhwc_fwd_one_pass_kernelI11Fp16IOFp16WLi128ELi120ELi480EEv26Group_norm_nhwc_fwd_params,@"STO_CUDA_ENTRY STV_DEFAULT"
_Z35group_norm_nhwc_fwd_one_pass_kernelI11Fp16IOFp16WLi128ELi120ELi480EEv26Group_norm_nhwc_fwd_params:
.text._Z35group_norm_nhwc_fwd_one_pass_kernelI11Fp16IOFp16WLi128ELi120ELi480EEv26Group_norm_nhwc_fwd_params:
        /* <DEDUP_REMOVED lines=40> */
.L_x_4779:
        /* <DEDUP_REMOVED lines=475> */
.L_x_4723:
[----:B------:R-:W-:Y:S05]  /*2030*/  BSYNC B0 ;  /* 0x0000000000007941 */ /* 0x000fea0003800000 */
.L_x_4722:
        /* <DEDUP_REMOVED lines=28> */
.L_x_4726:
[----:B-1----:R-:W2:Y:S04]  /*2200*/  LDG.E.STRONG.GPU R16, desc[UR8][R14.64] ;  /* 0x000000080e107981 */ /* 0x002ea8000c1ef900 */
[----:B--2---:R-:W-:Y:S01]  /*2210*/  CCTL.IVALL ;  /* 0x00000000ff00798f */ /* 0x004fe20002000000 */
[----:B------:R-:W-:Y:S05]  /*2220*/  YIELD ;  /* 0x0000000000007946 */ /* 0x000fea0003800000 */
[----:B------:R-:W-:-:S13]  /*2230*/  ISETP.NE.AND P1, PT, R16, R19, PT ;  /* 0x000000131000720c */ /* 0x000fda0003f25270 */
[----:B------:R-:W-:Y:S05]  /*2240*/  @P1 BRA `(.L_x_4726) ;  /* 0xfffffffc00ec1947 */ /* 0x000fea000383ffff */
.L_x_4725:
        /* <DEDUP_REMOVED lines=11> */
.L_x_4728:
        /* <DEDUP_REMOVED lines=63> */
.L_x_4727:
        /* <DEDUP_REMOVED lines=19> */
.L_x_4730:
[----:B------:R-:W-:Y:S05]  /*2820*/  BSYNC B0 ;  /* 0x0000000000007941 */ /* 0x000fea0003800000 */
.L_x_4729:
        /* <DEDUP_REMOVED lines=32> */
.L_x_4724:
        /* <DEDUP_REMOVED lines=47> */
[----:B--2---:R-:W-:Y:S02]  /*2d20*/  HADD2.F32 R20, -RZ, R59.H0_H0 ;  /* 0x2000003bff147230 */ /* 0x004fe40000004100 */
[----:B---3--:R-:W-:Y:S02]  /*2d30*/  HADD2.F32 R21, -RZ, R60.H0_H0 ;  /* 0x2000003cff157230 */ /* 0x008fe40000004100 */
[----:B----4-:R-:W-:Y:S02]  /*2d40*/  HADD2.F32 R19, -RZ, R28.H0_H0 ;  /* 0x2000001cff137230 */ /* 0x010fe40000004100 */
[----:B------:R-:W-:Y:S01]  /*2d50*/  FADD.FTZ R28, R61, -R16 ;  /* 0x800000103d1c7221 */ /* 0x000fe20000010000 */
[----:B------:R-:W-:-:S02]  /*2d60*/  HADD2.F32 R18, -RZ, R58.H0_H0 ;  /* 0x2000003aff127230 */ /* 0x000fc40000004100 */
        /* <DEDUP_REMOVED lines=13> */
.L_x_4731:
        /* <DEDUP_REMOVED lines=14> */
.L_x_4733:
[----:B------:R-:W-:Y:S05]  /*2f20*/  BSYNC B0 ;  /* 0x0000000000007941 */ /* 0x000fea0003800000 */
.L_x_4732:
        /* <DEDUP_REMOVED lines=17> */
.L_x_4734:
        /* <DEDUP_REMOVED lines=14> */
.L_x_4736:
[----:B------:R-:W-:Y:S05]  /*3120*/  BSYNC B0 ;  /* 0x0000000000007941 */ /* 0x000fea0003800000 */
.L_x_4735:
        /* <DEDUP_REMOVED lines=32> */
.L_x_4737:
        /* <DEDUP_REMOVED lines=14> */
.L_x_4739:
[----:B------:R-:W-:Y:S05]  /*3410*/  BSYNC B0 ;  /* 0x0000000000007941 */ /* 0x000fea0003800000 */
.L_x_4738:
        /* <DEDUP_REMOVED lines=17> */
.L_x_4740:
        /* <DEDUP_REMOVED lines=14> */
.L_x_4742:
[----:B------:R-:W-:Y:S05]  /*3610*/  BSYNC B0 ;  /* 0x0000000000007941 */ /* 0x000fea0003800000 */
.L_x_4741:
        /* <DEDUP_REMOVED lines=17> */
.L_x_4743:
        /* <DEDUP_REMOVED lines=14> */
.L_x_4745:
[----:B------:R-:W-:Y:S05]  /*3810*/  BSYNC B0 ;  /* 0x0000000000007941 */ /* 0x000fea0003800000 */
.L_x_4744:
        /* <DEDUP_REMOVED lines=67> */
.L_x_4746:
        /* <DEDUP_REMOVED lines=14> */
.L_x_4748:
[----:B------:R-:W-:Y:S05]  /*3d30*/  BSYNC B0 ;  /* 0x0000000000007941 */ /* 0x000fea0003800000 */
.L_x_4747:
        /* <DEDUP_REMOVED lines=13> */
.L_x_4749:
        /* <DEDUP_REMOVED lines=14> */
.L_x_4751:
[----:B------:R-:W-:Y:S05]  /*3ef0*/  BSYNC B0 ;  /* 0x0000000000007941 */ /* 0x000fea0003800000 */
.L_x_4750:
        /* <DEDUP_REMOVED lines=51> */
.L_x_4752:
        /* <DEDUP_REMOVED lines=14> */
.L_x_4754:
[----:B------:R-:W-:Y:S05]  /*4310*/  BSYNC B0 ;  /* 0x0000000000007941 */ /* 0x000fea0003800000 */
.L_x_4753:
        /* <DEDUP_REMOVED lines=13> */
.L_x_4755:
        /* <DEDUP_REMOVED lines=14> */
.L_x_4757:
[----:B------:R-:W-:Y:S05]  /*44d0*/  BSYNC B0 ;  /* 0x0000000000007941 */ /* 0x000fea0003800000 */
.L_x_4756:
        /* <DEDUP_REMOVED lines=13> */
.L_x_4758:
        /* <DEDUP_REMOVED lines=14> */
.L_x_4760:
[----:B------:R-:W-:Y:S05]  /*4690*/  BSYNC B0 ;  /* 0x0000000000007941 */ /* 0x000fea0003800000 */
.L_x_4759:
        /* <DEDUP_REMOVED lines=14> */
.L_x_4761:
        /* <DEDUP_REMOVED lines=14> */
.L_x_4763:
[----:B------:R-:W-:Y:S05]  /*4860*/  BSYNC B0 ;  /* 0x0000000000007941 */ /* 0x000fea0003800000 */
.L_x_4762:
        /* <DEDUP_REMOVED lines=39> */
.L_x_4764:
        /* <DEDUP_REMOVED lines=14> */
.L_x_4766:
[----:B------:R-:W-:Y:S05]  /*4bc0*/  BSYNC B0 ;  /* 0x0000000000007941 */ /* 0x000fea0003800000 */
.L_x_4765:
        /* <DEDUP_REMOVED lines=11> */
.L_x_4767:
        /* <DEDUP_REMOVED lines=14> */
.L_x_4769:
[----:B------:R-:W-:Y:S05]  /*4d60*/  BSYNC B0 ;  /* 0x0000000000007941 */ /* 0x000fea0003800000 */
.L_x_4768:
        /* <DEDUP_REMOVED lines=11> */
.L_x_4770:
        /* <DEDUP_REMOVED lines=14> */
.L_x_4772:
[----:B------:R-:W-:Y:S05]  /*4f00*/  BSYNC B0 ;  /* 0x0000000000007941 */ /* 0x000fea0003800000 */
.L_x_4771:
        /* <DEDUP_REMOVED lines=11> */
.L_x_4773:
        /* <DEDUP_REMOVED lines=14> */
.L_x_4775:
[----:B------:R-:W-:Y:S05]  /*50a0*/  BSYNC B0 ;  /* 0x0000000000007941 */ /* 0x000fea0003800000 */
.L_x_4774:
        /* <DEDUP_REMOVED lines=11> */
.L_x_4776:
        /* <DEDUP_REMOVED lines=13> */
.L_x_4778:
[----:B------:R-:W-:Y:S05]  /*5230*/  BSYNC B0 ;  /* 0x0000000000007941 */ /* 0x000fea0003800000 */
.L_x_4777:
[----:B------:R-:W5:Y:S01]  /*5240*/  LDC R0, c[0x0][0x10] ;  /* 0x00000400ff007b82 */ /* 0x000f620000000800 */
[----:B------:R-:W-:Y:S02]  /*5250*/  IADD3 R6, R6, 0x1, RZ ;  /* 0x0000000106067810 */ /* 0x000fe40007ffe0ff */
[----:B-----5:R-:W-:-:S04]  /*5260*/  IADD3 R39, R0, R39, RZ ;  /* 0x0000002700277210 */ /* 0x020fc80007ffe0ff */
[----:B------:R-:W-:-:S13]  /*5270*/  ISETP.GE.AND P1, PT, R39, UR4, PT ;  /* 0x0000000427007c0c */ /* 0x000fda000bf26270 */
[----:B------:R-:W-:Y:S05]  /*5280*/  @!P1 BRA `(.L_x_4779) ;  /* 0xffffffac00fc9947 */ /* 0x000fea000383ffff */
[----:B------:R-:W-:Y:S05]  /*5290*/  EXIT ;  /* 0x000000000000794d */ /* 0x000fea0003800000 */
.L_x_4780:
        /* <DEDUP_REMOVED lines=14> */
.L_x_5651:


//--------------------- .text._Z35group_norm_nhwc_fwd_one_pass_kernelI11Fp16IOFp16WLi256ELi120ELi480EEv26Group_norm_nhwc_fwd_params --------------------------
	.section	.text._Z35group_norm_nhwc_fwd_one_pass_kernelI11Fp16IOFp16WLi256ELi120ELi480EEv26Group_norm_nhwc_fwd_params,"ax",@progbits
	.align	128
        .global         _Z35group_norm_nhwc_fwd_one_pass_kernelI11Fp16IOFp16WLi256ELi120ELi480EEv26Group_norm_nhwc_fwd_params
        .type           _Z35group_norm_nhwc_fwd_one_pass_kernelI11Fp16IOFp16WLi256ELi120ELi480EEv26Group_norm_nhwc_fwd_params,@function
        .size           _Z35group_norm_nhwc_fwd_one_pass_kernelI11Fp16IOFp16WLi256ELi120ELi480EEv26Group_norm_nhwc_fwd_params,(.L_x_5652 - _Z35group_norm_nhwc_fwd_one_pass_kernelI11Fp16IOFp16WLi256ELi120ELi480EEv26Group_norm_nhwc_fwd_params)
        .other          _Z35group_norm_nhwc_fwd_one_pass_kernelI11Fp16IOFp16WLi256ELi120ELi480EEv26Group_norm_nhwc_fwd_params,@"STO_CUDA_ENTRY STV_DEFAULT"
_Z35group_norm_nhwc_fwd_one_pass_kernelI11Fp16IOFp16WLi256ELi120ELi480EEv26Group_norm_nhwc_fwd_params:
.text._Z35group_norm_nhwc_fwd_one_pass_kernelI11Fp16IOFp16WLi256ELi120ELi480EEv26Group_norm_nhwc_fwd_params:
        /* <DEDUP_REMOVED lines=195> */
.L_x_4886:
        /* <DEDUP_REMOVED lines=814> */
.L_x_4782:
[----:B------:R-:W-:Y:S05]  /*3f10*/  BSYNC B0 ;  /* 0x0000000000007941 */ /* 0x000fea0003800000 */
.L_x_4781:
        /* <DEDUP_REMOVED lines=28> */
.L_x_4785:
[----:B-1----:R-:W2:Y:S04]  /*40e0*/  LDG.E.STRONG.GPU R38, desc[UR8][R36.64] ;  /* 0x0000000824267981 */ /* 0x002ea8000c1ef900 */
[----:B--2---:R-:W-:Y:S01]  /*40f0*/  CCTL.IVALL ;  /* 0x00000000ff00798f */ /* 0x004fe20002000000 */
[----:B------:R-:W-:Y:S05]  /*4100*/  YIELD ;  /* 0x0000000000007946 */ /* 0x000fea0003800000 */
[----:B------:R-:W-:-:S13]  /*4110*/  ISETP.NE.AND P6, PT, R38, R97, PT ;  /* 0x000000612600720c */ /* 0x000fda0003fc5270 */
[----:B------:R-:W-:Y:S05]  /*4120*/  @P6 BRA `(.L_x_4785) ;  /* 0xfffffffc00ec6947 */ /* 0x000fea000383ffff */
.L_x_4784:
        /* <DEDUP_REMOVED lines=11> */
.L_x_4787:
        /* <DEDUP_REMOVED lines=63> */
.L_x_4786:
        /* <DEDUP_REMOVED lines=18> */
.L_x_4789:
[----:B------:R-:W-:Y:S05]  /*46f0*/  BSYNC B0 ;  /* 0x0000000000007941 */ /* 0x000fea0003800000 */
.L_x_4788:
        /* <DEDUP_REMOVED lines=33> */
.L_x_4783:
        /* <DEDUP_REMOVED lines=42> */
[----:B--2---:R-:W-:Y:S02]  /*4bb0*/  HADD2.F32 R43, -RZ, R43.H0_H0 ;  /* 0x2000002bff2b7230 */ /* 0x004fe40000004100 */
[----:B---3--:R-:W-:Y:S02]  /*4bc0*/  HADD2.F32 R94, -RZ, R94.H0_H0 ;  /* 0x2000005eff5e7230 */ /* 0x008fe40000004100 */
[----:B----4-:R-:W-:-:S02]  /*4bd0*/  HADD2.F32 R40, -RZ, R40.H0_H0 ;  /* 0x20000028ff287230 */ /* 0x010fc40000004100 */
        /* <DEDUP_REMOVED lines=14> */
.L_x_4790:
        /* <DEDUP_REMOVED lines=15> */
.L_x_4792:
[----:B------:R-:W-:Y:S05]  /*4db0*/  BSYNC B0 ;  /* 0x0000000000007941 */ /* 0x000fea0003800000 */
.L_x_4791:
        /* <DEDUP_REMOVED lines=19> */
.L_x_4793:
        /* <DEDUP_REMOVED lines=15> */
.L_x_4795:
[----:B------:R-:W-:Y:S05]  /*4fe0*/  BSYNC B0 ;  /* 0x0000000000007941 */ /* 0x000fea0003800000 */
.L_x_4794:
        /* <DEDUP_REMOVED lines=19> */
.L_x_4796:
        /* <DEDUP_REMOVED lines=15> */
.L_x_4798:
[----:B------:R-:W-:Y:S05]  /*5210*/  BSYNC B0 ;  /* 0x0000000000007941 */ /* 0x000fea0003800000 */
.L_x_4797:
        /* <DEDUP_REMOVED lines=19> */
.L_x_4799:
        /* <DEDUP_REMOVED lines=15> */
.L_x_4801:
[----:B------:R-:W-:Y:S05]  /*5440*/  BSYNC B0 ;  /* 0x0000000000007941 */ /* 0x000fea0003800000 */
.L_x_4800:
        /* <DEDUP_REMOVED lines=23> */
.L_x_4802:
        /* <DEDUP_REMOVED lines=15> */
.L_x_4804:
[----:B------:R-:W-:Y:S05]  /*56b0*/  BSYNC B0 ;  /* 0x0000000000007941 */ /* 0x000fea0003800000 */
.L_x_4803:
        /* <DEDUP_REMOVED lines=17> */
.L_x_4805:
        /* <DEDUP_REMOVED lines=15> */
.L_x_4807:
[----:B------:R-:W-:Y:S05]  /*58c0*/  BSYNC B0 ;  /* 0x0000000000007941 */ /* 0x000fea0003800000 */
.L_x_4806:
        /* <DEDUP_REMOVED lines=23> */
.L_x_4808:
        /* <DEDUP_REMOVED lines=15> */
.L_x_4810:
[----:B------:R-:W-:Y:S05]  /*5b30*/  BSYNC B0 ;  /* 0x0000000000007941 */ /* 0x000fea0003800000 */
.L_x_4809:
        /* <DEDUP_REMOVED lines=15> */
.L_x_4811:
        /* <DEDUP_REMOVED lines=15> */
.L_x_4813:
[----:B------:R-:W-:Y:S05]  /*5d20*/  BSYNC B0 ;  /* 0x0000000000007941 */ /* 0x000fea0003800000 */
.L_x_4812:
        /* <DEDUP_REMOVED lines=23> */
.L_x_4814:
        /* <DEDUP_REMOVED lines=15> */
.L_x_4816:
[----:B------:R-:W-:Y:S05]  /*5f90*/  BSYNC B0 ;  /* 0x0000000000007941 */ /* 0x000fea0003800000 */
.L_x_4815:
        /* <DEDUP_REMOVED lines=17> */
.L_x_4817:
        /* <DEDUP_REMOVED lines=15> */
.L_x_4819:
[----:B------:R-:W-:Y:S05]  /*61a0*/  BSYNC B0 ;  /* 0x0000000000007941 */ /* 0x000fea0003800000 */
.L_x_4818:
        /* <DEDUP_REMOVED lines=19> */
.L_x_4820:
        /* <DEDUP_REMOVED lines=15> */
.L_x_4822:
[----:B------:R-:W-:Y:S05]  /*63d0*/  BSYNC B0 ;  /* 0x0000000000007941 */ /* 0x000fea0003800000 */
.L_x_4821:
        /* <DEDUP_REMOVED lines=21> */
.L_x_4823:
        /* <DEDUP_REMOVED lines=15> */
.L_x_4825:
[----:B------:R-:W-:Y:S05]  /*6620*/  BSYNC B0 ;  /* 0x0000000000007941 */ /* 0x000fea0003800000 */
.L_x_4824:
        /* <DEDUP_REMOVED lines=15> */
.L_x_4826:
        /* <DEDUP_REMOVED lines=15> */
.L_x_4828:
[----:B------:R-:W-:Y:S05]  /*6810*/  BSYNC B0 ;  /* 0x0000000000007941 */ /* 0x000fea0003800000 */
.L_x_4827:
        /* <DEDUP_REMOVED lines=161> */
.L_x_4829:
        /* <DEDUP_REMOVED lines=15> */
.L_x_4831:
[----:B------:R-:W-:Y:S05]  /*7320*/  BSYNC B0 ;  /* 0x0000000000007941 */ /* 0x000fea0003800000 */
.L_x_4830:
        /* <DEDUP_REMOVED lines=11> */
.L_x_4832:
        /* <DEDUP_REMOVED lines=15> */
.L_x_4834:
[----:B------:R-:W-:Y:S05]  /*74d0*/  BSYNC B0 ;  /* 0x0000000000007941 */ /* 0x000fea0003800000 */
.L_x_4833:
        /* <DEDUP_REMOVED lines=12> */
.L_x_4835:
        /* <DEDUP_REMOVED lines=15> */
.L_x_4837:
[----:B------:R-:W-:Y:S05]  /*7690*/  BSYNC B0 ;  /* 0x0000000000007941 */ /* 0x000fea0003800000 */
.L_x_4836:
        /* <DEDUP_REMOVED lines=11> */
.L_x_4838:
        /* <DEDUP_REMOVED lines=15> */
.L_x_4840:
[----:B------:R-:W-:Y:S05]  /*7840*/  BSYNC B0 ;  /* 0x0000000000007941 */ /* 0x000fea0003800000 */
.L_x_4839:
        /* <DEDUP_REMOVED lines=11> */
.L_x_4841:
        /* <DEDUP_REMOVED lines=15> */
.L_x_4843:
[----:B------:R-:W-:Y:S05]  /*79f0*/  BSYNC B0 ;  /* 0x0000000000007941 */ /* 0x000fea0003800000 */
.L_x_4842:
        /* <DEDUP_REMOVED lines=11> */
.L_x_4844:
        /* <DEDUP_REMOVED lines=15> */
.L_x_4846:
[----:B------:R-:W-:Y:S05]  /*7ba0*/  BSYNC B0 ;  /* 0x0000000000007941 */ /* 0x000fea0003800000 */
.L_x_4845:
        /* <DEDUP_REMOVED lines=11> */
.L_x_4847:
        /* <DEDUP_REMOVED lines=15> */
.L_x_4849:
[----:B------:R-:W-:Y:S05]  /*7d50*/  BSYNC B0 ;  /* 0x0000000000007941 */ /* 0x000fea0003800000 */
.L_x_4848:
        /* <DEDUP_REMOVED lines=11> */
.L_x_4850:
        /* <DEDUP_REMOVED lines=17> */
.L_x_4852:
[----:B------:R-:W-:Y:S05]  /*7f20*/  BSYNC B0 ;  /* 0x0000000000007941 */ /* 0x000fea0003800000 */
.L_x_4851:
        /* <DEDUP_REMOVED lines=11> */
.L_x_4853:
        /* <DEDUP_REMOVED lines=17> */
.L_x_4855:
[----:B------:R-:W-:Y:S05]  /*80f0*/  BSYNC B0 ;  /* 0x0000000000007941 */ /* 0x000fea0003800000 */
.L_x_4854:
        /* <DEDUP_REMOVED lines=11> */
.L_x_4856:
        /* <DEDUP_REMOVED lines=17> */
.L_x_4858:
[----:B------:R-:W-:Y:S05]  /*82c0*/  BSYNC B0 ;  /* 0x0000000000007941 */ /* 0x000fea0003800000 */
.L_x_4857:
        /* <DEDUP_REMOVED lines=11> */
.L_x_4859:
        /* <DEDUP_REMOVED lines=17> */
.L_x_4861:
[----:B------:R-:W-:Y:S05]  /*8490*/  BSYNC B0 ;  /* 0x0000000000007941 */ /* 0x000fea0003800000 */
.L_x_4860:
        /* <DEDUP_REMOVED lines=11> */
.L_x_4862:
        /* <DEDUP_REMOVED lines=17> */
.L_x_4864:
[----:B------:R-:W-:Y:S05]  /*8660*/  BSYNC B0 ;  /* 0x0000000000007941 */ /* 0x000fea0003800000 */
.L_x_4863:
        /* <DEDUP_REMOVED lines=11> */
.L_x_4865:
        /* <DEDUP_REMOVED lines=17> */
.L_x_4867:
[----:B------:R-:W-:Y:S05]  /*8830*/  BSYNC B0 ;  /* 0x0000000000007941 */ /* 0x000fea0003800000 */
.L_x_4866:
        /* <DEDUP_REMOVED lines=11> */
.L_x_4868:
        /* <DEDUP_REMOVED lines=16> */
.L_x_4870:
[----:B------:R-:W-:Y:S05]  /*89f0*/  BSYNC B0 ;  /* 0x0000000000007941 */ /* 0x000fea0003800000 */
.L_x_4869:
        /* <DEDUP_REMOVED lines=11> */
.L_x_4871:
        /* <DEDUP_REMOVED lines=16> */
.L_x_4873:
[----:B------:R-:W-:Y:S05]  /*8bb0*/  BSYNC B0 ;  /* 0x0000000000007941 */ /* 0x000fea0003800000 */
.L_x_4872:
        /* <DEDUP_REMOVED lines=11> */
.L_x_4874:
        /* <DEDUP_REMOVED lines=16> */
.L_x_4876:
[----:B------:R-:W-:Y:S05]  /*8d70*/  BSYNC B0 ;  /* 0x0000000000007941 */ /* 0x000fea0003800000 */
.L_x_4875:
        /* <DEDUP_REMOVED lines=11> */
.L_x_4877:
        /* <DEDUP_REMOVED lines=16> */
.L_x_4879:
[----:B------:R-:W-:Y:S05]  /*8f30*/  BSYNC B0 ;  /* 0x0000000000007941 */ /* 0x000fea0003800000 */
.L_x_4878:
        /* <DEDUP_REMOVED lines=11> */
.L_x_4880:
        /* <DEDUP_REMOVED lines=16> */
.L_x_4882:
[----:B------:R-:W-:Y:S05]  /*90f0*/  BSYNC B0 ;  /* 0x0000000000007941 */ /* 0x000fea0003800000 */
.L_x_4881:
        /* <DEDUP_REMOVED lines=11> */
.L_x_4883:
        /* <DEDUP_REMOVED lines=17> */
.L_x_4885:
[----:B------:R-:W-:Y:S05]  /*92c0*/  BSYNC B0 ;  /* 0x0000000000007941 */ /* 0x000fea0003800000 */
.L_x_4884:
[----:B0-----:R-:W0:Y:S01]  /*92d0*/  LDC R37, c[0x0][0x10] ;  /* 0x00000400ff257b82 */ /* 0x001e220000000800 */
[----:B------:R-:W-:Y:S02]  /*92e0*/  IADD3 R26, R26, 0x1, RZ ;  /* 0x000000011a1a7810 */ /* 0x000fe40007ffe0ff */
[----:B0-----:R-:W-:-:S04]  /*92f0*/  IADD3 R24, R37, R24, RZ ;  /* 0x0000001825187210 */ /* 0x001fc80007ffe0ff */
[----:B------:R-:W-:-:S13]  /*9300*/  ISETP.GE.AND P5, PT, R24, UR4, PT ;  /* 0x0000000418007c0c */ /* 0x000fda000bfa6270 */
[----:B------:R-:W-:Y:S05]  /*9310*/  @!P5 BRA `(.L_x_4886) ;  /* 0xffffff780044d947 */ /* 0x000fea000383ffff */
[----:B------:R-:W-:Y:S05]  /*9320*/  EXIT ;  /* 0x000000000000794d */ /* 0x000fea0003800000 */
.L_x_4887:
        /* <DEDUP_REMOVED lines=13> */
.L_x_5652:


//--------------------- .text._Z35group_norm_nhwc_fwd_one_pass_kernelI11Fp16IOFp16WLi512ELi120ELi480EEv26Group_norm_nhwc_fwd_params --------------------------
	.section	.text._Z35group_norm_nhwc_fwd_one_pass_kernelI11Fp16IOFp16WLi512ELi120ELi480EEv26Group_norm_nhwc_fwd_params,"ax",@progbits
	.align	128
        .global         _Z35group_norm_nhwc_fwd_one_pass_kernelI11Fp16IOFp16WLi512ELi120ELi480EEv26Group_norm_nhwc_fwd_params
        .type           _Z35group_norm_nhwc_fwd_one_pass_kernelI11Fp16IOFp16WLi512ELi120ELi480EEv26Group_norm_nhwc_fwd_params,@function
        .size           _Z35group_norm_nhwc_fwd_one_pass_kernelI11Fp16IOFp16WLi512ELi120ELi480EEv26Group_norm_nhwc_fwd_params,(.L_x_5653 - _Z35group_norm_nhwc_fwd_one_pass_kernelI11Fp16IOFp16WLi512ELi120ELi480EEv26Group_norm_nhwc_fwd_params)
        .other          _Z35group_norm_nhwc_fwd_one_pass_kernelI11Fp16IOFp16WLi512ELi120ELi480EEv26Group_norm_nhwc_fwd_params,@"STO_CUDA_ENTRY STV_DEFAULT"
_Z35group_norm_nhwc_fwd_one_pass_kernelI11Fp16IOFp16WLi512ELi120ELi480EEv26Group_norm_nhwc_fwd_params:
.text._Z35group_norm_nhwc_fwd_one_pass_kernelI11Fp16IOFp16WLi512ELi120ELi480EEv26Group_norm_nhwc_fwd_params:
        /* <DEDUP_REMOVED lines=19> */
.L_x_4904:
        /* <DEDUP_REMOVED lines=1308> */
[----:B0-----:R-:W-:Y:S02]  /*52f0*/  MOV R54, RZ ;  /* 0x000000ff00367202 */ /* 0x001fe40000000f00 */
[----:B------:R-:W-:Y:S02]  /*5300*/  PRMT R61, RZ, 0x7610, R61 ;  /* 0x00007610ff3d7816 */ /* 0x000fe4000000003d */
[----:B------:R-:W-:-:S02]  /*5310*/  @!P2 SHF.R.U32.HI R61, RZ, 0x10, R76 ;  /* 0x00000010ff3da819 */ /* 0x000fc4000001164c */
        /* <DEDUP_REMOVED lines=21> */
[----:B------:R-:W-:Y:S01]  /*5470*/  LOP3.LUT R0, R0, 0xffffffbf, RZ, 0xc0, !PT ;  /* 0xffffffbf00007812 */ /* 0x000fe200078ec0ff */
[----:B0-----:R-:W-:Y:S01]  /*5480*/  IMAD.MOV.U32 R50, RZ, RZ, RZ ;  /* 0x000000ffff327224 */ /* 0x001fe200078e00ff */
[----:B------:R-:W-:Y:S02]  /*5490*/  PRMT R75, R75, 0x5410, RZ ;  /* 0x000054104b4b7816 */ /* 0x000fe400000000ff */
[----:B------:R-:W-:Y:S02]  /*54a0*/  @P5 LOP3.LUT R0, R0, 0x40, RZ, 0xfc, !PT ;  /* 0x0000004000005812 */ /* 0x000fe400078efcff */
[----:B------:R-:W-:Y:S01]  /*54b0*/  PRMT R93, RZ, 0x7610, R93 ;  /* 0x00007610ff5d7816 */ /* 0x000fe2000000005d */
[----:B------:R0:W2:Y:S01]  /*54c0*/  @!P1 LDG.E R50, desc[UR12][R104.64] ;  /* 0x0000000c68329981 */ /* 0x0000a2000c1e1900 */
[--C-:B------:R-:W-:Y:S02]  /*54d0*/  @!P4 SHF.R.U32.HI R93, RZ, 0x10, R22.reuse ;  /* 0x00000010ff5dc819 */ /* 0x100fe40000011616 */
[----:B------:R-:W-:-:S02]  /*54e0*/  @!P4 PRMT R75, R75, 0x5410, R22 ;  /* 0x000054104b4bc816 */ /* 0x000fc40000000016 */
[----:B------:R-:W-:Y:S02]  /*54f0*/  LOP3.LUT P4, RZ, R0, 0x2000, RZ, 0xc0, !PT ;  /* 0x0000200000ff7812 */ /* 0x000fe4000788c0ff */
[----:B------:R-:W-:Y:S02]  /*5500*/  LOP3.LUT P1, RZ, R4, 0x40000, RZ, 0xc0, !PT ;  /* 0x0004000004ff7812 */ /* 0x000fe4000782c0ff */
[----:B------:R-:W-:Y:S02]  /*5510*/  LOP3.LUT P6, RZ, R2, 0x400, RZ, 0xc0, !PT ;  /* 0x0000040002ff7812 */ /* 0x000fe400078cc0ff */
[----:B------:R-:W-:Y:S01]  /*5520*/  PRMT R18, R56, 0x7610, R18 ;  /* 0x0000761038127816 */ /* 0x000fe20000000012 */
[----:B------:R-:W-:Y:S01]  /*5530*/  HFMA2.MMA R56, -RZ, RZ, 0, 0 ;  /* 0x00000000ff387435 */ /* 0x000fe200000001ff */
[----:B------:R-:W-:Y:S02]  /*5540*/  PRMT R93, R93, 0x5410, RZ ;  /* 0x000054105d5d7816 */ /* 0x000fe400000000ff */
[----:B0-----:R-:W-:-:S02]  /*5550*/  PRMT R105, RZ, 0x7610, R105 ;  /* 0x00007610ff697816 */ /* 0x001fc40000000069 */
[----:B------:R-:W-:Y:S02]  /*5560*/  PRMT R71, RZ, 0x7610, R71 ;  /* 0x00007610ff477816 */ /* 0x000fe40000000047 */
[--C-:B------:R-:W-:Y:S02]  /*5570*/  @!P4 SHF.R.U32.HI R105, RZ, 0x10, R78.reuse ;  /* 0x00000010ff69c819 */ /* 0x100fe4000001164e */
[----:B------:R-:W-:Y:S01]  /*5580*/  @!P4 PRMT R93, R93, 0x5410, R78 ;  /* 0x000054105d5dc816 */ /* 0x000fe2000000004e */
[----:B------:R0:W5:Y:S01]  /*5590*/  @!P1 LDG.E R56, desc[UR12][R108.64] ;  /* 0x0000000c6c389981 */ /* 0x000162000c1e1900 */
[----:B------:R-:W-:Y:S02]  /*55a0*/  LOP3.LUT P4, RZ, R4, 0x2000, RZ, 0xc0, !PT ;  /* 0x0000200004ff7812 */ /* 0x000fe4000788c0ff */
[----:B------:R-:W-:Y:S02]  /*55b0*/  @!P6 SHF.R.U32.HI R71, RZ, 0x10, R82 ;  /* 0x00000010ff47e819 */ /* 0x000fe40000011652 */
[----:B------:R-:W-:-:S02]  /*55c0*/  PRMT R73, R73, 0x5410, RZ ;  /* 0x0000541049497816 */ /* 0x000fc400000000ff */
[----:B0-----:R-:W-:Y:S01]  /*55d0*/  PRMT R109, R18, 0x7610, R109 ;  /* 0x00007610126d7816 */ /* 0x001fe2000000006d */
[----:B------:R-:W-:Y:S01]  /*55e0*/  IMAD.MOV.U32 R18, RZ, RZ, RZ ;  /* 0x000000ffff127224 */ /* 0x000fe200078e00ff */
[----:B------:R-:W-:Y:S02]  /*55f0*/  PRMT R71, R71, 0x5410, RZ ;  /* 0x0000541047477816 */ /* 0x000fe400000000ff */
[----:B------:R-:W-:Y:S02]  /*5600*/  @!P6 PRMT R73, R73, 0x5410, R82 ;  /* 0x000054104949e816 */ /* 0x000fe40000000052 */
[----:B------:R-:W-:Y:S01]  /*5610*/  LOP3.LUT P6, RZ, R4, 0x10000, RZ, 0xc0, !PT ;  /* 0x0001000004ff7812 */ /* 0x000fe200078cc0ff */
[----:B------:R0:W5:Y:S01]  /*5620*/  @!P5 LDG.E R18, desc[UR12][R84.64] ;  /* 0x0000000c5412d981 */ /* 0x000162000c1e1900 */
[----:B------:R-:W-:Y:S02]  /*5630*/  PRMT R69, R69, 0x5410, RZ ;  /* 0x0000541045457816 */ /* 0x000fe400000000ff */
[----:B------:R-:W-:-:S02]  /*5640*/  @!P2 PRMT R71, R71, 0x5410, R76 ;  /* 0x000054104747a816 */ /* 0x000fc4000000004c */
[----:B------:R-:W-:Y:S02]  /*5650*/  LOP3.LUT P5, RZ, R2, 0x10, RZ, 0xc0, !PT ;  /* 0x0000001002ff7812 */ /* 0x000fe400078ac0ff */
[----:B------:R-:W-:Y:S02]  /*5660*/  LOP3.LUT R0, R0, 0xffffefff, RZ, 0xc0, !PT ;  /* 0xffffefff00007812 */ /* 0x000fe400078ec0ff */
[----:B------:R-:W-:Y:S02]  /*5670*/  LOP3.LUT P2, RZ, R4, 0x8000, RZ, 0xc0, !PT ;  /* 0x0000800004ff7812 */ /* 0x000fe4000784c0ff */
[----:B------:R-:W-:Y:S02]  /*5680*/  @!P0 PRMT R69, R69, 0x5410, R58 ;  /* 0x0000541045458816 */ /* 0x000fe4000000003a */
[----:B------:R-:W-:Y:S02]  /*5690*/  LOP3.LUT P0, RZ, R2, 0x8, RZ, 0xc0, !PT ;  /* 0x0000000802ff7812 */ /* 0x000fe4000780c0ff */
[----:B------:R-:W-:-:S02]  /*56a0*/  @P4 LOP3.LUT R0, R0, 0x1000, RZ, 0xfc, !PT ;  /* 0x0000100000004812 */ /* 0x000fc400078efcff */
[----:B------:R-:W-:Y:S02]  /*56b0*/  MOV R104, RZ ;  /* 0x000000ff00687202 */ /* 0x000fe40000000f00 */
[C---:B------:R-:W-:Y:S01]  /*56c0*/  LOP3.LUT P4, RZ, R2.reuse, 0x1, RZ, 0xc0, !PT ;  /* 0x0000000102ff7812 */ /* 0x040fe2000788c0ff */
[----:B0-----:R-:W-:Y:S01]  /*56d0*/  IMAD.MOV.U32 R84, RZ, RZ, RZ ;  /* 0x000000ffff547224 */ /* 0x001fe200078e00ff */
[----:B------:R-:W-:Y:S02]  /*56e0*/  PRMT R57, RZ, 0x7610, R57 ;  /* 0x00007610ff397816 */ /* 0x000fe40000000039 */
[----:B------:R-:W-:Y:S01]  /*56f0*/  @!P3 SHF.R.U32.HI R57, RZ, 0x10, R112 ;  /* 0x00000010ff39b819 */ /* 0x000fe20000011670 */
[----:B------:R-:W5:Y:S01]  /*5700*/  @!P6 LDG.E R104, desc[UR12][R88.64] ;  /* 0x0000000c5868e981 */ /* 0x000f62000c1e1900 */
[----:B------:R-:W-:Y:S02]  /*5710*/  LOP3.LUT P1, RZ, R2, 0x4, RZ, 0xc0, !PT ;  /* 0x0000000402ff7812 */ /* 0x000fe4000782c0ff */
[----:B------:R-:W-:Y:S01]  /*5720*/  LOP3.LUT R0, R0, 0xfffffeff, RZ, 0xc0, !PT ;  /* 0xfffffeff00007812 */ /* 0x000fe200078ec0ff */
[----:B------:R0:W5:Y:S01]  /*5730*/  @!P2 LDG.E R84, desc[UR12][R62.64] ;  /* 0x0000000c3e54a981 */ /* 0x000162000c1e1900 */
[----:B------:R-:W-:-:S02]  /*5740*/  LOP3.LUT P6, RZ, R4, 0x4000, RZ, 0xc0, !PT ;  /* 0x0000400004ff7812 */ /* 0x000fc400078cc0ff */
[----:B------:R-:W-:Y:S02]  /*5750*/  PRMT R19, RZ, 0x7610, R19 ;  /* 0x00007610ff137816 */ /* 0x000fe40000000013 */
[----:B------:R-:W-:Y:S02]  /*5760*/  @!P5 SHF.R.U32.HI R19, RZ, 0x10, R23 ;  /* 0x00000010ff13d819 */ /* 0x000fe40000011617 */
[----:B------:R-:W-:Y:S02]  /*5770*/  PRMT R57, R57, 0x5410, RZ ;  /* 0x0000541039397816 */ /* 0x000fe400000000ff */
[----:B------:R-:W-:Y:S01]  /*5780*/  @P2 LOP3.LUT R0, R0, 0x100, RZ, 0xfc, !PT ;  /* 0x0000010000002812 */ /* 0x000fe200078efcff */
[----:B0-----:R-:W-:Y:S01]  /*5790*/  HFMA2.MMA R62, -RZ, RZ, 0, 0 ;  /* 0x00000000ff3e7435 */ /* 0x001fe200000001ff */
[----:B------:R-:W-:Y:S02]  /*57a0*/  PRMT R51, RZ, 0x7610, R51 ;  /* 0x00007610ff337816 */ /* 0x000fe40000000033 */
[----:B------:R-:W-:-:S02]  /*57b0*/  PRMT R19, R19, 0x5410, RZ ;  /* 0x0000541013137816 */ /* 0x000fc400000000ff */
[----:B------:R-:W-:Y:S02]  /*57c0*/  @!P0 SHF.R.U32.HI R51, RZ, 0x10, R114 ;  /* 0x00000010ff338819 */ /* 0x000fe40000011672 */
[----:B------:R-:W-:Y:S02]  /*57d0*/  PRMT R63, RZ, 0x7610, R63 ;  /* 0x00007610ff3f7816 */ /* 0x000fe4000000003f */
[--C-:B------:R-:W-:Y:S01]  /*57e0*/  @!P4 SHF.R.U32.HI R63, RZ, 0x10, R100.reuse ;  /* 0x00000010ff3fc819 */ /* 0x100fe20000011664 */
[----:B------:R0:W5:Y:S01]  /*57f0*/  @!P6 LDG.E R62, desc[UR12][R66.64] ;  /* 0x0000000c423ee981 */ /* 0x000162000c1e1900 */
[----:B------:R-:W-:Y:S02]  /*5800*/  @!P4 PRMT R57, R57, 0x5410, R100 ;  /* 0x000054103939c816 */ /* 0x000fe40000000064 */
[----:B------:R-:W-:Y:S02]  /*5810*/  LOP3.LUT P4, RZ, R0, 0x1000, RZ, 0xc0, !PT ;  /* 0x0000100000ff7812 */ /* 0x000fe4000788c0ff */
[----:B------:R-:W-:-:S02]  /*5820*/  @!P0 PRMT R19, R19, 0x5410, R114 ;  /* 0x0000541013138816 */ /* 0x000fc40000000072 */
[----:B------:R-:W-:Y:S02]  /*5830*/  PRMT R51, R51, 0x5410, RZ ;  /* 0x0000541033337816 */ /* 0x000fe400000000ff */
[C---:B------:R-:W-:Y:S02]  /*5840*/  LOP3.LUT P0, RZ, R4.reuse, 0x80000000, RZ, 0xc0, !PT ;  /* 0x8000000004ff7812 */ /* 0x040fe4000780c0ff */
[----:B------:R-:W-:Y:S02]  /*5850*/  PRMT R55, RZ, 0x7610, R55 ;  /* 0x00007610ff377816 */ /* 0x000fe40000000037 */
[--C-:B------:R-:W-:Y:S01]  /*5860*/  @!P1 SHF.R.U32.HI R55, RZ, 0x10, R48.reuse ;  /* 0x00000010ff379819 */ /* 0x100fe20000011630 */
[----:B0-----:R-:W-:Y:S01]  /*5870*/  IMAD.MOV.U32 R66, RZ, RZ, RZ ;  /* 0x000000ffff427224 */ /* 0x001fe200078e00ff */
[----:B------:R-:W-:Y:S02]  /*5880*/  @!P1 PRMT R51, R51, 0x5410, R48 ;  /* 0x0000541033339816 */ /* 0x000fe40000000030 */
[----:B------:R-:W-:-:S02]  /*5890*/  LOP3.LUT P1, RZ, R4, 0x1000, RZ, 0xc0, !PT ;  /* 0x0000100004ff7812 */ /* 0x000fc4000782c0ff */
[----:B------:R-:W-:Y:S01]  /*58a0*/  PRMT R55, R55, 0x5410, RZ ;  /* 0x0000541037377816 */ /* 0x000fe200000000ff */
[----:B------:R0:W5:Y:S01]  /*58b0*/  @!P4 LDG.E R66, desc[UR12][R46.64] ;  /* 0x0000000c2e42c981 */ /* 0x000162000c1e1900 */
[C---:B------:R-:W-:Y:S02]  /*58c0*/  LOP3.LUT P2, RZ, R4.reuse, 0x40000000, RZ, 0xc0, !PT ;  /* 0x4000000004ff7812 */ /* 0x040fe4000784c0ff */
[----:B------:R-:W-:Y:S02]  /*58d0*/  @!P3 PRMT R55, R55, 0x5410, R112 ;  /* 0x000054103737b816 */ /* 0x000fe40000000070 */
[----:B------:R-:W-:Y:S02]  /*58e0*/  LOP3.LUT P3, RZ, R4, 0x800, RZ, 0xc0, !PT ;  /* 0x0000080004ff7812 */ /* 0x000fe4000786c0ff */
[----:B------:R-:W-:Y:S02]  /*58f0*/  PRMT R67, RZ, 0x7610, R67 ;  /* 0x00007610ff437816 */ /* 0x000fe40000000043 */
[----:B0-----:R-:W-:-:S02]  /*5900*/  MOV R46, RZ ;  /* 0x000000ff002e7202 */ /* 0x001fc40000000f00 */
[----:B------:R-:W-:-:S04]  /*5910*/  @!P0 SHF.R.U32.HI R67, RZ, 0x10, R96 ;  /* 0x00000010ff438819 */ /* 0x000fc80000011660 */
[----:B------:R-:W-:Y:S01]  /*5920*/  PRMT R67, R67, 0x5410, RZ ;  /* 0x0000541043437816 */ /* 0x000fe200000000ff */
[----:B------:R0:W5:Y:S01]  /*5930*/  @!P1 LDG.E R46, desc[UR12][R14.64] ;  /* 0x0000000c0e2e9981 */ /* 0x000162000c1e1900 */
[----:B------:R-:W-:Y:S02]  /*5940*/  PRMT R85, RZ, 0x7610, R85 ;  /* 0x00007610ff557816 */ /* 0x000fe40000000055 */
[--C-:B------:R-:W-:Y:S02]  /*5950*/  @!P2 SHF.R.U32.HI R85, RZ, 0x10, R102.reuse ;  /* 0x00000010ff55a819 */ /* 0x100fe40000011666 */
[----:B------:R-:W-:Y:S01]  /*5960*/  @!P2 PRMT R67, R67, 0x5410, R102 ;  /* 0x000054104343a816 */ /* 0x000fe20000000066 */
[----:B0-----:R-:W-:Y:S01]  /*5970*/  IMAD.MOV.U32 R14, RZ, RZ, RZ ;  /* 0x000000ffff0e7224 */ /* 0x001fe200078e00ff */
[----:B------:R-:W-:-:S05]  /*5980*/  LOP3.LUT P2, RZ, R4, 0x400, RZ, 0xc0, !PT ;  /* 0x0000040004ff7812 */ /* 0x000fca000784c0ff */
        /* <DEDUP_REMOVED lines=94> */
[----:B-1----:R-:W-:Y:S01]  /*5f70*/  PRMT R58, RZ, 0x7610, R58 ;  /* 0x00007610ff3a7816 */ /* 0x002fe2000000003a */
[----:B------:R1:W-:Y:S01]  /*5f80*/  STL [R1+0x5c], R22 ;  /* 0x00005c1601007387 */ /* 0x0003e20000100800 */
[----:B------:R-:W-:Y:S02]  /*5f90*/  @!P5 SHF.R.U32.HI R45, RZ, 0x10, R18 ;  /* 0x00000010ff2dd819 */ /* 0x000fe40000011612 */
[----:B------:R-:W-:Y:S02]  /*5fa0*/  LOP3.LUT R0, R0, 0xfffffff7, RZ, 0xc0, !PT ;  /* 0xfffffff700007812 */ /* 0x000fe400078ec0ff */
[----:B------:R-:W-:Y:S02]  /*5fb0*/  PRMT R45, R45, 0x5410, RZ ;  /* 0x000054102d2d7816 */ /* 0x000fe400000000ff */
[----:B------:R-:W-:Y:S01]  /*5fc0*/  @!P6 SHF.R.U32.HI R58, RZ, 0x10, R104 ;  /* 0x00000010ff3ae819 */ /* 0x000fe20000011668 */
[----:B-1----:R-:W-:-:S03]  /*5fd0*/  IMAD.MOV.U32 R22, RZ, RZ, RZ ;  /* 0x000000ffff167224 */ /* 0x002fc600078e00ff */
[----:B------:R-:W-:Y:S02]  /*5fe0*/  PRMT R58, R58, 0x5410, RZ ;  /* 0x000054103a3a7816 */ /* 0x000fe400000000ff */
[----:B0-----:R-:W-:Y:S01]  /*5ff0*/  PRMT R42, RZ, 0x7610, R42 ;  /* 0x00007610ff2a7816 */ /* 0x001fe2000000002a */
[----:B------:R0:W2:Y:S01]  /*6000*/  @!P0 LDG.E R22, desc[UR12][R40.64] ;  /* 0x0000000c28168981 */ /* 0x0000a2000c1e1900 */
[----:B------:R-:W-:Y:S02]  /*6010*/  PRMT R27, R27, 0x5410, RZ ;  /* 0x000054101b1b7816 */ /* 0x000fe400000000ff */
[--C-:B------:R-:W-:Y:S02]  /*6020*/  @!P2 SHF.R.U32.HI R42, RZ, 0x10, R84.reuse ;  /* 0x00000010ff2aa819 */ /* 0x100fe40000011654 */
        /* <DEDUP_REMOVED lines=20> */
[----:B------:R-:W-:Y:S02]  /*6170*/  @!P4 SHF.R.U32.HI R23, RZ, 0x10, R66 ;  /* 0x00000010ff17c819 */ /* 0x000fe40000011642 */
[----:B------:R-:W-:Y:S02]  /*6180*/  LOP3.LUT P5, RZ, R4, 0x8, RZ, 0xc0, !PT ;  /* 0x0000000804ff7812 */ /* 0x000fe400078ac0ff */
[----:B-1----:R-:W-:-:S02]  /*6190*/  PRMT R39, RZ, 0x7610, R39 ;  /* 0x00007610ff277816 */ /* 0x002fc40000000027 */
[----:B------:R-:W-:Y:S02]  /*61a0*/  PRMT R42, R42, 0x5410, RZ ;  /* 0x000054102a2a7816 */ /* 0x000fe400000000ff */
[----:B------:R-:W-:Y:S02]  /*61b0*/  LOP3.LUT R0, R0, 0xffffffef, RZ, 0xc0, !PT ;  /* 0xffffffef00007812 */ /* 0x000fe400078ec0ff */
[----:B------:R-:W-:Y:S02]  /*61c0*/  @!P6 SHF.R.U32.HI R41, RZ, 0x10, R46 ;  /* 0x00000010ff29e819 */ /* 0x000fe4000001162e */
[----:B------:R-:W-:Y:S02]  /*61d0*/  PRMT R43, R43, 0x5410, RZ ;  /* 0x000054102b2b7816 */ /* 0x000fe400000000ff */
[----:B------:R-:W-:Y:S02]  /*61e0*/  PRMT R23, R23, 0x5410, RZ ;  /* 0x0000541017177816 */ /* 0x000fe400000000ff */
[----:B------:R-:W-:Y:S01]  /*61f0*/  PRMT R41, R41, 0x5410, RZ ;  /* 0x0000541029297816 */ /* 0x000fe200000000ff */
[----:B------:R-:W-:Y:S01]  /*6200*/  IMAD.MOV.U32 R38, RZ, RZ, RZ ;  /* 0x000000ffff267224 */ /* 0x000fe200078e00ff */
[----:B------:R-:W-:-:S02]  /*6210*/  @!P0 PRMT R42, R42, 0x5410, R62 ;  /* 0x000054102a2a8816 */ /* 0x000fc4000000003e */
[----:B------:R-:W-:Y:S02]  /*6220*/  @P1 LOP3.LUT R0, R0, 0x10, RZ, 0xfc, !PT ;  /* 0x0000001000001812 */ /* 0x000fe400078efcff */
[----:B------:R-:W-:Y:S01]  /*6230*/  @!P3 SHF.R.U32.HI R39, RZ, 0x10, R14 ;  /* 0x00000010ff27b819 */ /* 0x000fe2000001160e */
[----:B------:R0:W2:Y:S01]  /*6240*/  @!P5 LDG.E R38, desc[UR12][R36.64] ;  /* 0x0000000c2426d981 */ /* 0x0000a2000c1e1900 */
[----:B------:R-:W-:Y:S02]  /*6250*/  @!P4 PRMT R43, R43, 0x5410, R66 ;  /* 0x000054102b2bc816 */ /* 0x000fe40000000042 */
[----:B------:R-:W-:Y:S02]  /*6260*/  PRMT R39, R39, 0x5410, RZ ;  /* 0x0000541027277816 */ /* 0x000fe400000000ff */
[----:B------:R-:W-:Y:S02]  /*6270*/  @!P6 PRMT R23, R23, 0x5410, R46 ;  /* 0x000054101717e816 */ /* 0x000fe4000000002e */
[----:B------:R-:W-:-:S02]  /*6280*/  @!P3 PRMT R41, R41, 0x5410, R14 ;  /* 0x000054102929b816 */ /* 0x000fc4000000000e */
[C---:B------:R-:W-:Y:S02]  /*6290*/  LOP3.LUT P1, RZ, R4.reuse, 0x200, RZ, 0xc0, !PT ;  /* 0x0000020004ff7812 */ /* 0x040fe4000782c0ff */
[C---:B------:R-:W-:Y:S02]  /*62a0*/  LOP3.LUT P0, RZ, R4.reuse, 0x100, RZ, 0xc0, !PT ;  /* 0x0000010004ff7812 */ /* 0x040fe4000780c0ff */
[C---:B------:R-:W-:Y:S02]  /*62b0*/  LOP3.LUT P4, RZ, R4.reuse, 0x2, RZ, 0xc0, !PT ;  /* 0x0000000204ff7812 */ /* 0x040fe4000788c0ff */
[C---:B------:R-:W-:Y:S02]  /*62c0*/  LOP3.LUT P6, RZ, R4.reuse, 0x80, RZ, 0xc0, !PT ;  /* 0x0000008004ff7812 */ /* 0x040fe400078cc0ff */
[----:B------:R-:W-:Y:S02]  /*62d0*/  LOP3.LUT P3, RZ, R4, 0x1, RZ, 0xc0, !PT ;  /* 0x0000000104ff7812 */ /* 0x000fe4000786c0ff */
[----:B------:R-:W-:-:S02]  /*62e0*/  PRMT R4, RZ, 0x7610, R4 ;  /* 0x00007610ff047816 */ /* 0x000fc40000000004 */
        /* <DEDUP_REMOVED lines=150> */
[----:B------:R-:W-:Y:S02]  /*6c50*/  HADD2.F32 R54, -RZ, R81.H1_H1 ;  /* 0x30000051ff367230 */ /* 0x000fe40000004100 */
        /* <DEDUP_REMOVED lines=527> */
.L_x_4889:
[----:B------:R-:W-:Y:S05]  /*8d50*/  BSYNC B0 ;  /* 0x0000000000007941 */ /* 0x000fea0003800000 */
.L_x_4888:
        /* <DEDUP_REMOVED lines=34> */
.L_x_4893:
[----:B------:R-:W2:Y:S04]  /*8f80*/  LDG.E.STRONG.GPU R0, desc[UR12][R18.64] ;  /* 0x0000000c12007981 */ /* 0x000ea8000c1ef900 */
[----:B--2---:R-:W-:Y:S04]  /*8f90*/  CCTL.IVALL ;  /* 0x00000000ff00798f */ /* 0x004fe80002000000 */
[----:B------:R0:W-:Y:S01]  /*8fa0*/  STL [R1], R0 ;  /* 0x0000000001007387 */ /* 0x0001e20000100800 */
[----:B------:R-:W-:-:S13]  /*8fb0*/  ISETP.NE.AND P1, PT, R0, UR6, PT ;  /* 0x0000000600007c0c */ /* 0x000fda000bf25270 */
[----:B0-----:R-:W-:Y:S05]  /*8fc0*/  @P1 BRA `(.L_x_4893) ;  /* 0xfffffffc00ec1947 */ /* 0x001fea000383ffff */
.L_x_4892:
[----:B------:R-:W-:Y:S05]  /*8fd0*/  BSYNC B0 ;  /* 0x0000000000007941 */ /* 0x000fea0003800000 */
.L_x_4891:
        /* <DEDUP_REMOVED lines=18> */
.L_x_4897:
        /* <DEDUP_REMOVED lines=115> */
.L_x_4896:
        /* <DEDUP_REMOVED lines=61> */
.L_x_4898:
[----:B------:R-:W-:-:S13]  /*9c00*/  ISETP.NE.OR P1, PT, R0, RZ, P1 ;  /* 0x000000ff0000720c */ /* 0x000fda0000f25670 */
[----:B------:R-:W-:Y:S05]  /*9c10*/  @!P1 BRA `(.L_x_4894) ;  /* 0x00000000007c9947 */ /* 0x000fea0003800000 */
.L_x_4895:
        /* <DEDUP_REMOVED lines=31> */
.L_x_4894:
        /* <DEDUP_REMOVED lines=11> */
.L_x_4900:
[----:B------:R-:W-:Y:S05]  /*9ec0*/  BSYNC B0 ;  /* 0x0000000000007941 */ /* 0x000fea0003800000 */
.L_x_4899:
        /* <DEDUP_REMOVED lines=19> */
.L_x_4890:
        /* <DEDUP_REMOVED lines=49> */
[----:B--2---:R-:W-:Y:S02]  /*a310*/  HADD2.F32 R5, -RZ, R16.H0_H0 ;  /* 0x20000010ff057230 */ /* 0x004fe40000004100 */
[----:B---3--:R-:W-:Y:S02]  /*a320*/  HADD2.F32 R10, -RZ, R17.H0_H0 ;  /* 0x20000011ff0a7230 */ /* 0x008fe40000004100 */
[----:B----4-:R-:W-:Y:S02]  /*a330*/  HADD2.F32 R12, -RZ, R20.H0_H0 ;  /* 0x20000014ff0c7230 */ /* 0x010fe40000004100 */
[----:B01---5:R-:W-:-:S07]  /*a340*/  HADD2.F32 R11, -RZ, R21.H0_H0 ;  /* 0x20000015ff0b7230 */ /* 0x023fce0000004100 */
.L_x_4903:
        /* <DEDUP_REMOVED lines=143> */
.L_x_4902:
[----:B------:R-:W-:Y:S05]  /*ac40*/  BSYNC B0 ;  /* 0x0000000000007941 */ /* 0x000fea0003800000 */
.L_x_4901:
        /* <DEDUP_REMOVED lines=11> */
.L_x_4905:
        /* <DEDUP_REMOVED lines=16> */
.L_x_5653:


//--------------------- .text._Z35group_norm_nhwc_fwd_one_pass_kernelI11Fp32IOFp32WLi64ELi120ELi480EEv26Group_norm_nhwc_fwd_params --------------------------
	.section	.text._Z35group_norm_nhwc_fwd_one_pass_kernelI11Fp32IOFp32WLi64ELi120ELi480EEv26Group_norm_nhwc_fwd_params,"ax",@progbits
	.align	128
        .global         _Z35group_norm_nhwc_fwd_one_pass_kernelI11Fp32IOFp32WLi64ELi120ELi480EEv26Group_norm_nhwc_fwd_params
        .type           _Z35group_norm_nhwc_fwd_one_pass_kernelI11Fp32IOFp32WLi64ELi120ELi480EEv26Group_norm_nhwc_fwd_params,@function
        .size           _Z35group_norm_nhwc_fwd_one_pass_kernelI11Fp32IOFp32WLi64ELi120ELi480EEv26Group_norm_nhwc_fwd_params,(.L_x_5654 - _Z35group_norm_nhwc_fwd_one_pass_kernelI11Fp32IOFp32WLi64ELi120ELi480EEv26Group_norm_nhwc_fwd_params)
        .other          _Z35group_norm_nhwc_fwd_one_pass_kernelI11Fp32IOFp32WLi64ELi120ELi480EEv26Group_norm_nhwc_fwd_params,@"STO_CUDA_ENTRY STV_DEFAULT"
_Z35group_norm_nhwc_fwd_one_pass_kernelI11Fp32IOFp32WLi64ELi120ELi480EEv26Group_norm_nhwc_fwd_params:
.text._Z35group_norm_nhwc_fwd_one_pass_kernelI11Fp32IOFp32WLi64ELi120ELi480EEv26Group_norm_nhwc_fwd_params:
        /* <DEDUP_REMOVED lines=14> */
[----:B0-----:R-:W-:Y:S01]  /*00e0*/  IMAD.WIDE.U32 R2, R0, -0x77777777, RZ ;  /* 0x8888888900027825 */ /* 0x001fe200078e00ff */
[----:B------:R-:W-:-:S02]  /*00f0*/  SHF.R.S32.HI R5, RZ, 0x1f, R0 ;  /* 0x0000001fff057819 */ /* 0x000fc40000011400 */
[----:B------:R-:W-:Y:S02]  /*0100*/  ISETP.GE.U32.AND P1, PT, R0, 0x1e0, PT ;  /* 0x000001e00000780c */ /* 0x000fe40003f26070 */
[----:B------:R-:W-:Y:S02]  /*0110*/  SHF.R.U32.HI R7, RZ, 0x5, R3 ;  /* 0x00000005ff077819 */ /* 0x000fe40000011603 */
[----:B------:R-:W0:Y:S01]  /*0120*/  LDC R2, c[0x0][0x10] ;  /* 0x00000400ff027b82 */ /* 0x000e220000000800 */
[----:B------:R-:W3:Y:S01]  /*0130*/  S2R R3, SR_LANEID ;  /* 0x0000000000037919 */ /* 0x000ee20000000000 */
[----:B------:R-:W-:Y:S01]  /*0140*/  LEA.HI R8, R5, R0, RZ, 0x5 ;  /* 0x0000000005087211 */ /* 0x000fe200078f28ff */
[----:B--2---:R-:W-:Y:S01]  /*0150*/  ULEA UR5, UR6, UR5, 0x18 ;  /* 0x0000000506057291 */ /* 0x004fe2000f8ec03f */
[----:B-1----:R-:W-:Y:S02]  /*0160*/  IMAD R25, R4, UR7, R7 ;  /* 0x0000000704197c24 */ /* 0x002fe4000f8e0207 */
[----:B------:R-:W-:Y:S01]  /*0170*/  IMAD R44, R7, -0x3c, R0 ;  /* 0xffffffc4072c7824 */ /* 0x000fe200078e0200 */
[----:B------:R-:W-:Y:S01]  /*0180*/  SHF.R.S32.HI R10, RZ, 0x5, R8 ;  /* 0x00000005ff0a7819 */ /* 0x000fe20000011408 */
[----:B------:R-:W-:Y:S01]  /*0190*/  HFMA2.MMA R8, -RZ, RZ, 0, 0 ;  /* 0x00000000ff087435 */ /* 0x000fe200000001ff */
        /* <DEDUP_REMOVED lines=11> */
[----:B------:R-:W-:Y:S02]  /*0250*/  SHF.L.U32 R44, R44, 0x1, RZ ;  /* 0x000000012c2c7819 */ /* 0x000fe400000006ff */
[----:B------:R-:W-:-:S02]  /*0260*/  LEA R10, R10, UR5, 0x3 ;  /* 0x000000050a0a7c11 */ /* 0x000fc4000f8e18ff */
[----:B------:R-:W-:Y:S02]  /*0270*/  IADD3 R12, R25, 0x38, RZ ;  /* 0x00000038190c7810 */ /* 0x000fe40007ffe0ff */
[----:B------:R-:W-:Y:S02]  /*0280*/  ISETP.LT.AND.EX P4, PT, R7, UR9, !P1, P4 ;  /* 0x0000000907007c0c */ /* 0x000fe4000cf81340 */
[----:B------:R-:W-:Y:S02]  /*0290*/  ISETP.LT.AND.EX P3, PT, R9, UR9, !P1, P3 ;  /* 0x0000000909007c0c */ /* 0x000fe4000cf61330 */
[----:B------:R-:W-:Y:S02]  /*02a0*/  ISETP.LT.AND.EX P2, PT, R11, UR9, !P1, P2 ;  /* 0x000000090b007c0c */ /* 0x000fe4000cf41320 */
[----:B------:R-:W-:Y:S01]  /*02b0*/  ISETP.LT.AND.EX P1, PT, R13, UR9, !P1, P0 ;  /* 0x000000090d007c0c */ /* 0x000fe2000cf21300 */
[----:B0--3--:R-:W-:-:S12]  /*02c0*/  ULDC.64 UR8, c[0x0][0x208] ;  /* 0x0000820000087ab9 */ /* 0x009fd80000000a00 */
.L_x_4942:
[----:B0-----:R-:W0:Y:S01]  /*02d0*/  LDC R20, c[0x0][0x288] ;  /* 0x0000a200ff147b82 */ /* 0x001e220000000800 */
[----:B------:R-:W-:Y:S01]  /*02e0*/  ULDC.64 UR14, c[0x0][0x278] ;  /* 0x00009e00000e7ab9 */ /* 0x000fe20000000a00 */
[----:B------:R-:W-:Y:S01]  /*02f0*/  SHF.R.S32.HI R22, RZ, 0x1f, R44 ;  /* 0x0000001fff167819 */ /* 0x000fe2000001142c */
[----:B------:R-:W-:-:S05]  /*0300*/  ULDC.64 UR12, c[0x0][0x280] ;  /* 0x0000a000000c7ab9 */ /* 0x000fca0000000a00 */
[----:B-1----:R-:W1:Y:S08]  /*0310*/  LDC R42, c[0x0][0x294] ;  /* 0x0000a500ff2a7b82 */ /* 0x002e700000000800 */
[----:B------:R-:W2:Y:S01]  /*0320*/  @P4 LDC.64 R36, c[0x0][0x220] ;  /* 0x00008800ff244b82 */ /* 0x000ea20000000a00 */
[----:B0-----:R-:W-:-:S07]  /*0330*/  IABS R17, R20 ;  /* 0x0000001400117213 */ /* 0x001fce0000000000 */
[----:B------:R-:W0:Y:S01]  /*0340*/  @P3 LDC.64 R40, c[0x0][0x220] ;  /* 0x00008800ff283b82 */ /* 0x000e220000000a00 */
[----:B------:R-:W3:Y:S07]  /*0350*/  I2F.RP R16, R17 ;  /* 0x0000001100107306 */ /* 0x000eee0000209400 */
[----:B------:R-:W4:Y:S01]  /*0360*/  @P2 LDC.64 R38, c[0x0][0x220] ;  /* 0x00008800ff262b82 */ /* 0x000f220000000a00 */
[----:B---3--:R-:W3:Y:S02]  /*0370*/  MUFU.RCP R16, R16 ;  /* 0x0000001000107308 */ /* 0x008ee40000001000 */
[----:B---3--:R-:W-:-:S06]  /*0380*/  IADD3 R14, R16, 0xffffffe, RZ ;  /* 0x0ffffffe100e7810 */ /* 0x008fcc0007ffe0ff */
[----:B------:R3:W5:Y:S02]  /*0390*/  F2I.FTZ.U32.TRUNC.NTZ R15, R14 ;  /* 0x0000000e000f7305 */ /* 0x000764000021f000 */
[----:B---3--:R-:W-:Y:S02]  /*03a0*/  MOV R14, RZ ;  /* 0x000000ff000e7202 */ /* 0x008fe40000000f00 */
[----:B-----5:R-:W-:-:S05]  /*03b0*/  IADD3 R18, RZ, -R15, RZ ;  /* 0x8000000fff127210 */ /* 0x020fca0007ffe0ff */
[----:B------:R-:W-:Y:S01]  /*03c0*/  IMAD R19, R18, R17, RZ ;  /* 0x0000001112137224 */ /* 0x000fe200078e02ff */
[----:B------:R-:W-:-:S03]  /*03d0*/  IABS R18, R47 ;  /* 0x0000002f00127213 */ /* 0x000fc60000000000 */
[----:B------:R-:W-:Y:S01]  /*03e0*/  IMAD.HI.U32 R15, R15, R19, R14 ;  /* 0x000000130f0f7227 */ /* 0x000fe200078e000e */
[----:B------:R-:W-:-:S04]  /*03f0*/  LOP3.LUT R14, R47, R20, RZ, 0x3c, !PT ;  /* 0x000000142f0e7212 */ /* 0x000fc800078e3cff */
[----:B------:R-:W-:Y:S01]  /*0400*/  ISETP.GE.AND P5, PT, R14, RZ, PT ;  /* 0x000000ff0e00720c */ /* 0x000fe20003fa6270 */
[----:B------:R-:W-:-:S05]  /*0410*/  IMAD.HI.U32 R15, R15, R18, RZ ;  /* 0x000000120f0f7227 */ /* 0x000fca00078e00ff */
[----:B------:R-:W-:-:S05]  /*0420*/  IADD3 R16, -R15, RZ, RZ ;  /* 0x000000ff0f107210 */ /* 0x000fca0007ffe1ff */
[C---:B------:R-:W-:Y:S02]  /*0430*/  IMAD R16, R17.reuse, R16, R18 ;  /* 0x0000001011107224 */ /* 0x040fe400078e0212 */
[----:B------:R-:W3:Y:S03]  /*0440*/  @P4 LDC.64 R18, c[0x0][0x270] ;  /* 0x00009c00ff124b82 */ /* 0x000ee60000000a00 */
[----:B------:R-:W-:-:S13]  /*0450*/  ISETP.GT.U32.AND P6, PT, R17, R16, PT ;  /* 0x000000101100720c */ /* 0x000fda0003fc4070 */
[-C--:B------:R-:W-:Y:S02]  /*0460*/  @!P6 IADD3 R16, R16, -R17.reuse, RZ ;  /* 0x800000111010e210 */ /* 0x080fe40007ffe0ff */
[----:B------:R-:W-:Y:S02]  /*0470*/  @!P6 IADD3 R15, R15, 0x1, RZ ;  /* 0x000000010f0fe810 */ /* 0x000fe40007ffe0ff */
[----:B------:R-:W-:Y:S02]  /*0480*/  ISETP.GE.U32.AND P0, PT, R16, R17, PT ;  /* 0x000000111000720c */ /* 0x000fe40003f06070 */
[----:B------:R-:W-:Y:S01]  /*0490*/  ISETP.NE.AND P6, PT, R20, RZ, PT ;  /* 0x000000ff1400720c */ /* 0x000fe20003fc5270 */
[----:B------:R-:W5:Y:S10]  /*04a0*/  @P3 LDC.64 R16, c[0x0][0x270] ;  /* 0x00009c00ff103b82 */ /* 0x000f740000000a00 */
[----:B------:R-:W-:-:S04]  /*04b0*/  @P0 IADD3 R15, R15, 0x1, RZ ;  /* 0x000000010f0f0810 */ /* 0x000fc80007ffe0ff */
[----:B------:R-:W-:Y:S01]  /*04c0*/  MOV R23, R15 ;  /* 0x0000000f00177202 */ /* 0x000fe20000000f00 */
[----:B------:R-:W-:-:S03]  /*04d0*/  IMAD.WIDE.U32 R14, R0, -0x77777777, RZ ;  /* 0x88888889000e7825 */ /* 0x000fc600078e00ff */
[----:B------:R-:W-:Y:S02]  /*04e0*/  @!P5 IADD3 R23, -R23, RZ, RZ ;  /* 0x000000ff1717d210 */ /* 0x000fe40007ffe1ff */
[----:B------:R-:W-:Y:S02]  /*04f0*/  @!P6 LOP3.LUT R23, RZ, R20, RZ, 0x33, !PT ;  /* 0x00000014ff17e212 */ /* 0x000fe400078e33ff */
[----:B------:R-:W-:Y:S02]  /*0500*/  SHF.R.U32.HI R15, RZ, 0x5, R15 ;  /* 0x00000005ff0f7819 */ /* 0x000fe4000001160f */
[----:B------:R-:W-:Y:S01]  /*0510*/  IADD3 R14, -R23, RZ, RZ ;  /* 0x000000ff170e7210 */ /* 0x000fe20007ffe1ff */
[----:B-----5:R-:W-:Y:S02]  /*0520*/  @P3 IMAD R24, R9, R16, RZ ;  /* 0x0000001009183224 */ /* 0x020fe400078e02ff */
[----:B-1----:R-:W-:Y:S02]  /*0530*/  IMAD R42, R42, UR7, R15 ;  /* 0x000000072a2a7c24 */ /* 0x002fe4000f8e020f */
[----:B------:R-:W-:Y:S01]  /*0540*/  IMAD R43, R20, R14, R47 ;  /* 0x0000000e142b7224 */ /* 0x000fe200078e022f */
[----:B------:R-:W-:Y:S01]  /*0550*/  SHF.R.S32.HI R14, RZ, 0x1f, R23 ;  /* 0x0000001fff0e7819 */ /* 0x000fe20000011417 */
[----:B------:R-:W1:Y:S01]  /*0560*/  @P2 LDC.64 R20, c[0x0][0x270] ;  /* 0x00009c00ff142b82 */ /* 0x000e620000000a00 */
[C---:B------:R-:W-:Y:S01]  /*0570*/  IADD3 R30, R42.reuse, 0x20, RZ ;  /* 0x000000202a1e7810 */ /* 0x040fe20007ffe0ff */
[----:B------:R-:W-:Y:S01]  /*0580*/  IMAD R43, R43, 0x78, RZ ;  /* 0x000000782b2b7824 */ /* 0x000fe200078e02ff */
[----:B------:R-:W-:Y:S01]  /*0590*/  IADD3 R28, R42, 0x28, RZ ;  /* 0x000000282a1c7810 */ /* 0x000fe20007ffe0ff */
[----:B------:R-:W-:Y:S01]  /*05a0*/  IMAD R14, R14, UR12, RZ ;  /* 0x0000000c0e0e7c24 */ /* 0x000fe2000f8e02ff */
[----:B------:R-:W-:Y:S01]  /*05b0*/  ISETP.GE.U32.AND P6, PT, R30, UR14, PT ;  /* 0x0000000e1e007c0c */ /* 0x000fe2000bfc6070 */
[----:B------:R-:W-:Y:S01]  /*05c0*/  @P3 IMAD R33, R4, R17, R24 ;  /* 0x0000001104213224 */ /* 0x000fe200078e0218 */
[----:B------:R-:W-:Y:S01]  /*05d0*/  IADD3 R48, P0, R44, R43, RZ ;  /* 0x0000002b2c307210 */ /* 0x000fe20007f1e0ff */
[----:B------:R-:W-:Y:S01]  /*05e0*/  IMAD R51, R23, UR13, R14 ;  /* 0x0000000d17337c24 */ /* 0x000fe2000f8e020e */
[----:B------:R-:W-:-:S02]  /*05f0*/  SHF.R.S32.HI R31, RZ, 0x1f, R30 ;  /* 0x0000001fff1f7819 */ /* 0x000fc4000001141e */
[----:B------:R-:W-:Y:S01]  /*0600*/  LEA.HI.X.SX32 R49, R43, R22, 0x1, P0 ;  /* 0x000000162b317211 */ /* 0x000fe200000f0eff */
[----:B---3--:R-:W-:Y:S01]  /*0610*/  @P4 IMAD R22, R7, R18, RZ ;  /* 0x0000001207164224 */ /* 0x008fe200078e02ff */
[----:B------:R-:W-:Y:S02]  /*0620*/  ISETP.GE.AND.EX P6, PT, R31, UR15, PT, P6 ;  /* 0x0000000f1f007c0c */ /* 0x000fe4000bfc6360 */
[----:B------:R-:W-:Y:S01]  /*0630*/  ISETP.GE.U32.AND P5, PT, R28, UR14, PT ;  /* 0x0000000e1c007c0c */ /* 0x000fe2000bfa6070 */
[----:B------:R-:W-:Y:S01]  /*0640*/  IMAD.WIDE.U32 R48, R23, UR12, R48 ;  /* 0x0000000c17307c25 */ /* 0x000fe2000f8e0030 */
[----:B------:R-:W-:Y:S02]  /*0650*/  ISETP.LT.U32.AND P6, PT, R0, 0x1e0, !P6 ;  /* 0x000001e00000780c */ /* 0x000fe400077c1070 */
[----:B------:R-:W-:Y:S01]  /*0660*/  SHF.R.S32.HI R29, RZ, 0x1f, R28 ;  /* 0x0000001fff1d7819 */ /* 0x000fe2000001141c */
[----:B------:R-:W-:Y:S01]  /*0670*/  @P4 IMAD R27, R25, R19, R22 ;  /* 0x00000013191b4224 */ /* 0x000fe200078e0216 */
[----:B------:R-:W-:Y:S01]  /*0680*/  IADD3 R51, R49, R51, RZ ;  /* 0x0000003331337210 */ /* 0x000fe20007ffe0ff */
[----:B------:R-:W3:Y:S01]  /*0690*/  @P1 LDC.64 R22, c[0x0][0x270] ;  /* 0x00009c00ff161b82 */ /* 0x000ee20000000a00 */
[----:B------:R-:W-:Y:S01]  /*06a0*/  @P4 MOV R50, R48 ;  /* 0x0000003000324202 */ /* 0x000fe20000000f00 */
[----:B-1----:R-:W-:Y:S01]  /*06b0*/  @P2 IMAD R32, R11, R20, RZ ;  /* 0x000000140b202224 */ /* 0x002fe200078e02ff */
[----:B------:R-:W-:-:S02]  /*06c0*/  ISETP.GE.AND.EX P5, PT, R29, UR15, PT, P5 ;  /* 0x0000000f1d007c0c */ /* 0x000fc4000bfa6350 */
[----:B------:R-:W-:Y:S01]  /*06d0*/  @P3 MOV R26, R48 ;  /* 0x00000030001a3202 */ /* 0x000fe20000000f00 */
[----:B------:R-:W-:Y:S01]  /*06e0*/  @P4 IMAD.WIDE.U32 R18, R25, R18, R50 ;  /* 0x0000001219124225 */ /* 0x000fe200078e0032 */
[----:B------:R-:W-:Y:S01]  /*06f0*/  ISETP.LT.U32.AND P5, PT, R0, 0x1e0, !P5 ;  /* 0x000001e00000780c */ /* 0x000fe20006fa1070 */
[----:B------:R-:W1:Y:S01]  /*0700*/  @P6 LDC.64 R14, c[0x0][0x270] ;  /* 0x00009c00ff0e6b82 */ /* 0x000e620000000a00 */
[----:B------:R-:W-:Y:S01]  /*0710*/  IADD3 R53, R42, 0x30, RZ ;  /* 0x000000302a357810 */ /* 0x000fe20007ffe0ff */
[----:B------:R-:W-:Y:S01]  /*0720*/  @P2 IMAD R35, R5, R21, R32 ;  /* 0x0000001505232224 */ /* 0x000fe200078e0220 */
[----:B------:R-:W-:Y:S02]  /*0730*/  @P4 IADD3 R19, R19, R27, RZ ;  /* 0x0000001b13134210 */ /* 0x000fe40007ffe0ff */
[----:B------:R-:W-:Y:S02]  /*0740*/  @P3 MOV R27, R51 ;  /* 0x00000033001b3202 */ /* 0x000fe40000000f00 */
[----:B--2---:R-:W-:Y:S01]  /*0750*/  @P4 LEA R36, P0, R18, R36, 0x2 ;  /* 0x0000002412244211 */ /* 0x004fe200078010ff */
[----:B------:R-:W2:Y:S01]  /*0760*/  @P1 LDC.64 R24, c[0x0][0x220] ;  /* 0x00008800ff181b82 */ /* 0x000ea20000000a00 */
[----:B------:R-:W-:-:S02]  /*0770*/  @P3 IMAD.WIDE.U32 R16, R4, R16, R26 ;  /* 0x0000001004103225 */ /* 0x000fc400078e001a */
[----:B------:R-:W-:Y:S02]  /*0780*/  @P4 LEA.HI.X R37, R18, R37, R19, 0x2, P0 ;  /* 0x0000002512254211 */ /* 0x000fe400000f1413 */
[----:B------:R-:W-:Y:S02]  /*0790*/  @P2 MOV R26, R48 ;  /* 0x00000030001a2202 */ /* 0x000fe40000000f00 */
[----:B------:R-:W-:Y:S01]  /*07a0*/  @P2 MOV R27, R51 ;  /* 0x00000033001b2202 */ /* 0x000fe20000000f00 */
[----:B------:R-:W5:Y:S01]  /*07b0*/  @P6 LDC.64 R18, c[0x0][0x220] ;  /* 0x00008800ff126b82 */ /* 0x000f620000000a00 */
[----:B------:R-:W-:Y:S01]  /*07c0*/  @P3 IADD3 R17, R17, R33, RZ ;  /* 0x0000002111113210 */ /* 0x000fe20007ffe0ff */
[----:B---3--:R-:W-:Y:S01]  /*07d0*/  @P1 IMAD R32, R13, R22, RZ ;  /* 0x000000160d201224 */ /* 0x008fe200078e02ff */
[----:B0-----:R-:W-:Y:S01]  /*07e0*/  @P3 LEA R40, P0, R16, R40, 0x2 ;  /* 0x0000002810283211 */ /* 0x001fe200078010ff */
[----:B------:R-:W-:Y:S01]  /*07f0*/  @P2 IMAD.WIDE.U32 R20, R5, R20, R26 ;  /* 0x0000001405142225 */ /* 0x000fe200078e001a */
[----:B------:R-:W-:-:S02]  /*0800*/  @P1 MOV R26, R48 ;  /* 0x00000030001a1202 */ /* 0x000fc40000000f00 */
[----:B------:R-:W-:Y:S01]  /*0810*/  @P3 LEA.HI.X R41, R16, R41, R17, 0x2, P0 ;  /* 0x0000002910293211 */ /* 0x000fe200000f1411 */
[----:B------:R-:W-:Y:S01]  /*0820*/  @P1 IMAD R23, R6, R23, R32 ;  /* 0x0000001706171224 */ /* 0x000fe200078e0220 */
[----:B------:R-:W-:Y:S01]  /*0830*/  @P2 IADD3 R21, R21, R35, RZ ;  /* 0x0000002315152210 */ /* 0x000fe20007ffe0ff */
[----:B------:R-:W0:Y:S01]  /*0840*/  @P5 LDC.64 R16, c[0x0][0x270] ;  /* 0x00009c00ff105b82 */ /* 0x000e220000000a00 */
[C---:B----4-:R-:W-:Y:S01]  /*0850*/  @P2 LEA R38, P0, R20.reuse, R38, 0x2 ;  /* 0x0000002614262211 */ /* 0x050fe200078010ff */
[----:B-1----:R-:W-:Y:S01]  /*0860*/  @P6 IMAD R31, R31, R14, RZ ;  /* 0x0000000e1f1f6224 */ /* 0x002fe200078e02ff */
[----:B------:R-:W-:Y:S02]  /*0870*/  @P1 MOV R27, R51 ;  /* 0x00000033001b1202 */ /* 0x000fe40000000f00 */
[----:B------:R-:W-:Y:S01]  /*0880*/  @P2 LEA.HI.X R39, R20, R39, R21, 0x2, P0 ;  /* 0x0000002714272211 */ /* 0x000fe200000f1415 */
[----:B------:R-:W-:Y:S01]  /*0890*/  @P6 IMAD R31, R30, R15, R31 ;  /* 0x0000000f1e1f6224 */ /* 0x000fe200078e021f */
[----:B------:R-:W-:Y:S01]  /*08a0*/  @P6 MOV R20, R48 ;  /* 0x0000003000146202 */ /* 0x000fe20000000f00 */
[----:B------:R-:W-:Y:S01]  /*08b0*/  @P1 IMAD.WIDE.U32 R26, R6, R22, R26 ;  /* 0x00000016061a1225 */ /* 0x000fe200078e001a */
[----:B------:R-:W-:-:S04]  /*08c0*/  @P6 MOV R21, R51 ;  /* 0x0000003300156202 */ /* 0x000fc80000000f00 */
[----:B------:R-:W-:Y:S01]  /*08d0*/  @P1 IADD3 R22, R27, R23, RZ ;  /* 0x000000171b161210 */ /* 0x000fe20007ffe0ff */
[----:B------:R-:W-:Y:S01]  /*08e0*/  @P6 IMAD.WIDE.U32 R14, R30, R14, R20 ;  /* 0x0000000e1e0e6225 */ /* 0x000fe200078e0014 */
[C---:B--2---:R-:W-:Y:S01]  /*08f0*/  @P1 LEA R24, P0, R26.reuse, R24, 0x2 ;  /* 0x000000181a181211 */ /* 0x044fe200078010ff */
[----:B------:R-:W1:Y:S03]  /*0900*/  @P5 LDC.64 R20, c[0x0][0x220] ;  /* 0x00008800ff145b82 */ /* 0x000e660000000a00 */
[----:B------:R-:W-:Y:S02]  /*0910*/  @P1 LEA.HI.X R25, R26, R25, R22, 0x2, P0 ;  /* 0x000000191a191211 */ /* 0x000fe400000f1416 */
[----:B------:R-:W-:Y:S02]  /*0920*/  @P6 IADD3 R15, R15, R31, RZ ;  /* 0x0000001f0f0f6210 */ /* 0x000fe40007ffe0ff */
[----:B-----5:R-:W-:Y:S01]  /*0930*/  @P6 LEA R22, P0, R14, R18, 0x2 ;  /* 0x000000120e166211 */ /* 0x020fe200078010ff */
[----:B0-----:R-:W-:Y:S01]  /*0940*/  @P5 IMAD R29, R29, R16, RZ ;  /* 0x000000101d1d5224 */ /* 0x001fe200078e02ff */
[----:B------:R-:W-:-:S02]  /*0950*/  SHF.R.S32.HI R31, RZ, 0x1f, R53 ;  /* 0x0000001fff1f7819 */ /* 0x000fc40000011435 */
[----:B------:R-:W-:Y:S01]  /*0960*/  @P6 LEA.HI.X R23, R14, R19, R15, 0x2, P0 ;  /* 0x000000130e176211 */ /* 0x000fe200000f140f */
[----:B------:R-:W-:Y:S01]  /*0970*/  @P5 IMAD R29, R28, R17, R29 ;  /* 0x000000111c1d5224 */ /* 0x000fe200078e021d */
[----:B------:R-:W-:Y:S02]  /*0980*/  ISETP.GE.U32.AND P0, PT, R53, UR14, PT ;  /* 0x0000000e35007c0c */ /* 0x000fe4000bf06070 */
[----:B------:R-:W-:Y:S02]  /*0990*/  @P5 MOV R18, R48 ;  /* 0x0000003000125202 */ /* 0x000fe40000000f00 */
[----:B------:R-:W-:Y:S02]  /*09a0*/  ISETP.GE.AND.EX P0, PT, R31, UR15, PT, P0 ;  /* 0x0000000f1f007c0c */ /* 0x000fe4000bf06300 */
[----:B------:R-:W-:Y:S02]  /*09b0*/  @P5 MOV R19, R51 ;  /* 0x0000003300135202 */ /* 0x000fe40000000f00 */
[----:B------:R-:W-:-:S02]  /*09c0*/  MOV R15, RZ ;  /* 0x000000ff000f7202 */ /* 0x000fc40000000f00 */
[----:B------:R-:W-:Y:S01]  /*09d0*/  MOV R14, RZ ;  /* 0x000000ff000e7202 */ /* 0x000fe20000000f00 */
[----:B------:R-:W-:Y:S01]  /*09e0*/  @P5 IMAD.WIDE.U32 R16, R28, R16, R18 ;  /* 0x000000101c105225 */ /* 0x000fe200078e0012 */
[----:B------:R-:W-:-:S04]  /*09f0*/  ISETP.LT.U32.AND P0, PT, R0, 0x1e0, !P0 ;  /* 0x000001e00000780c */ /* 0x000fc80004701070 */
[----:B------:R0:W2:Y:S01]  /*0a00*/  @P6 LDG.E.64 R14, desc[UR8][R22.64] ;  /* 0x00000008160e6981 */ /* 0x0000a2000c1e1b00 */
[----:B------:R-:W-:Y:S02]  /*0a10*/  @P5 IADD3 R17, R17, R29, RZ ;  /* 0x0000001d11115210 */ /* 0x000fe40007ffe0ff */
[----:B------:R-:W-:Y:S02]  /*0a20*/  CS2R R28, SRZ ;  /* 0x00000000001c7805 */ /* 0x000fe4000001ff00 */
[C---:B-1----:R-:W-:Y:S02]  /*0a30*/  @P5 LEA R18, P6, R16.reuse, R20, 0x2 ;  /* 0x0000001410125211 */ /* 0x042fe400078c10ff */
[----:B------:R-:W-:Y:S02]  /*0a40*/  SHF.R.S32.HI R45, RZ, 0x1f, R12 ;  /* 0x0000001fff2d7819 */ /* 0x000fe4000001140c */
[----:B------:R-:W-:Y:S01]  /*0a50*/  @P5 LEA.HI.X R19, R16, R21, R17, 0x2, P6 ;  /* 0x0000001510135211 */ /* 0x000fe200030f1411 */
[----:B------:R1:W3:Y:S01]  /*0a60*/  @P4 LDG.E.64 R28, desc[UR8][R36.64] ;  /* 0x00000008241c4981 */ /* 0x0002e2000c1e1b00 */
[----:B------:R-:W-:Y:S01]  /*0a70*/  ISETP.GE.U32.AND P6, PT, R12, UR14, PT ;  /* 0x0000000e0c007c0c */ /* 0x000fe2000bfc6070 */
[----:B------:R-:W4:Y:S03]  /*0a80*/  @P0 LDC.64 R26, c[0x0][0x270] ;  /* 0x00009c00ff1a0b82 */ /* 0x000f260000000a00 */
[----:B------:R-:W-:-:S04]  /*0a90*/  ISETP.GE.AND.EX P6, PT, R45, UR15, PT, P6 ;  /* 0x0000000f2d007c0c */ /* 0x000fc8000bfc6360 */
[----:B------:R-:W-:Y:S01]  /*0aa0*/  ISETP.GT.U32.OR P6, PT, R0, 0x1df, P6 ;  /* 0x000001df0000780c */ /* 0x000fe200037c4470 */
[----:B0-----:R-:W0:Y:S01]  /*0ab0*/  @P0 LDC.64 R22, c[0x0][0x220] ;  /* 0x00008800ff160b82 */ /* 0x001e220000000a00 */
[----:B------:R-:W-:-:S11]  /*0ac0*/  @P0 MOV R34, R48 ;  /* 0x0000003000220202 */ /* 0x000fd60000000f00 */
[----:B------:R-:W5:Y:S01]  /*0ad0*/  @!P6 LDC.64 R20, c[0x0][0x270] ;  /* 0x00009c00ff14eb82 */ /* 0x000f620000000a00 */
[----:B----4-:R-:W-:Y:S01]  /*0ae0*/  @P0 IMAD R16, R31, R26, RZ ;  /* 0x0000001a1f100224 */ /* 0x010fe200078e02ff */
[----:B------:R-:W-:Y:S02]  /*0af0*/  CS2R R30, SRZ ;  /* 0x00000000001e7805 */ /* 0x000fe4000001ff00 */
[----:B------:R-:W-:Y:S01]  /*0b00*/  @P0 MOV R35, R51 ;  /* 0x0000003300230202 */ /* 0x000fe20000000f00 */
[----:B------:R-:W-:-:S03]  /*0b10*/  @P0 IMAD R55, R53, R27, R16 ;  /* 0x0000001b35370224 */ /* 0x000fc600078e0210 */
[----:B------:R-:W4:Y:S01]  /*0b20*/  @!P6 LDC.64 R16, c[0x0][0x220] ;  /* 0x00008800ff10eb82 */ /* 0x000f220000000a00 */
[----:B------:R-:W-:Y:S01]  /*0b30*/  CS2R R32, SRZ ;  /* 0x0000000000207805 */ /* 0x000fe2000001ff00 */
[----:B------:R0:W2:Y:S01]  /*0b40*/  @P3 LDG.E.64 R30, desc[UR8][R40.64] ;  /* 0x00000008281e3981 */ /* 0x0000a2000c1e1b00 */
[----:B------:R-:W-:Y:S01]  /*0b50*/  @P0 IMAD.WIDE.U32 R26, R53, R26, R34 ;  /* 0x0000001a351a0225 */ /* 0x000fe200078e0022 */
[----:B------:R-:W-:Y:S02]  /*0b60*/  CS2R R34, SRZ ;  /* 0x0000000000227805 */ /* 0x000fe4000001ff00 */
[----:B-1----:R-:W-:Y:S01]  /*0b70*/  CS2R R36, SRZ ;  /* 0x0000000000247805 */ /* 0x002fe2000001ff00 */
[----:B------:R-:W2:Y:S04]  /*0b80*/  @P2 LDG.E.64 R32, desc[UR8][R38.64] ;  /* 0x0000000826202981 */ /* 0x000ea8000c1e1b00 */
[----:B------:R-:W2:Y:S01]  /*0b90*/  @P1 LDG.E.64 R34, desc[UR8][R24.64] ;  /* 0x0000000818221981 */ /* 0x000ea2000c1e1b00 */
[----:B-----5:R-:W-:-:S03]  /*0ba0*/  @!P6 IMAD R46, R45, R20, RZ ;  /* 0x000000142d2ee224 */ /* 0x020fc600078e02ff */
[----:B------:R1:W5:Y:S01]  /*0bb0*/  @P5 LDG.E.64 R36, desc[UR8][R18.64] ;  /* 0x0000000812245981 */ /* 0x000362000c1e1b00 */
[----:B------:R-:W-:Y:S01]  /*0bc0*/  @P0 IADD3 R27, R27, R55, RZ ;  /* 0x000000371b1b0210 */ /* 0x000fe20007ffe0ff */
[----:B0-----:R-:W-:Y:S01]  /*0bd0*/  @!P6 IMAD R41, R12, R21, R46 ;  /* 0x000000150c29e224 */ /* 0x001fe200078e022e */
[----:B------:R-:W-:Y:S02]  /*0be0*/  @P0 LEA R22, P5, R26, R22, 0x2 ;  /* 0x000000161a160211 */ /* 0x000fe400078a10ff */
[----:B-1----:R-:W-:Y:S02]  /*0bf0*/  @!P6 MOV R18, R48 ;  /* 0x000000300012e202 */ /* 0x002fe40000000f00 */
[----:B------:R-:W-:Y:S02]  /*0c00*/  @!P6 MOV R19, R51 ;  /* 0x000000330013e202 */ /* 0x000fe40000000f00 */
[----:B------:R-:W-:Y:S01]  /*0c10*/  CS2R R38, SRZ ;  /* 0x0000000000267805 */ /* 0x000fe2000001ff00 */
[----:B------:R-:W-:Y:S01]  /*0c20*/  @!P6 IMAD.WIDE.U32 R20, R12, R20, R18 ;  /* 0x000000140c14e225 */ /* 0x000fe200078e0012 */
[----:B------:R-:W-:-:S04]  /*0c30*/  @P0 LEA.HI.X R23, R26, R23, R27, 0x2, P5 ;  /* 0x000000171a170211 */ /* 0x000fc800028f141b */
[----:B------:R-:W-:Y:S02]  /*0c40*/  @!P6 IADD3 R21, R21, R41, RZ ;  /* 0x000000291515e210 */ /* 0x000fe40007ffe0ff */
[C---:B----4-:R-:W-:Y:S02]  /*0c50*/  @!P6 LEA R16, P5, R20.reuse, R16, 0x2 ;  /* 0x000000101410e211 */ /* 0x050fe400078a10ff */
[----:B------:R-:W-:Y:S01]  /*0c60*/  CS2R R40, SRZ ;  /* 0x0000000000287805 */ /* 0x000fe2000001ff00 */
[----:B------:R-:W4:Y:S01]  /*0c70*/  @P0 LDG.E.64 R38, desc[UR8][R22.64] ;  /* 0x0000000816260981 */ /* 0x000f22000c1e1b00 */
[----:B------:R-:W-:-:S05]  /*0c80*/  @!P6 LEA.HI.X R17, R20, R17, R21, 0x2, P5 ;  /* 0x000000111411e211 */ /* 0x000fca00028f1415 */
[----:B------:R0:W4:Y:S01]  /*0c90*/  @!P6 LDG.E.64 R40, desc[UR8][R16.64] ;  /* 0x000000081028e981 */ /* 0x000122000c1e1b00 */
[C---:B------:R-:W-:Y:S02]  /*0ca0*/  ISETP.GT.AND P0, PT, R3.reuse, 0x1e, PT ;  /* 0x0000001e0300780c */ /* 0x040fe40003f04270 */
[----:B------:R-:W-:Y:S02]  /*0cb0*/  ISETP.NE.AND P6, PT, R3, RZ, PT ;  /* 0x000000ff0300720c */ /* 0x000fe40003fc5270 */
[----:B------:R-:W-:Y:S01]  /*0cc0*/  ISETP.NE.AND P5, PT, R0, RZ, PT ;  /* 0x000000ff0000720c */ /* 0x000fe20003fa5270 */
[----:B------:R-:W-:Y:S01]  /*0cd0*/  BSSY B0, `(.L_x_4906) ;  /* 0x000006c000007945 */ /* 0x000fe20003800000 */
[----:B---3--:R-:W-:Y:S01]  /*0ce0*/  FADD.FTZ R18, R28, R29 ;  /* 0x0000001d1c127221 */ /* 0x008fe20000010000 */
[----:B------:R-:W-:-:S03]  /*0cf0*/  FMUL.FTZ R19, R29, R29 ;  /* 0x0000001d1d137220 */ /* 0x000fc60000410000 */
[----:B------:R-:W-:Y:S01]  /*0d00*/  FADD.FTZ R18, RZ, R18 ;  /* 0x00000012ff127221 */ /* 0x000fe20000010000 */
[----:B------:R-:W-:-:S04]  /*0d10*/  FFMA.FTZ R19, R28, R28, R19 ;  /* 0x0000001c1c137223 */ /* 0x000fc80000010013 */
[----:B------:R-:W-:Y:S01]  /*0d20*/  FADD.FTZ R19, RZ, R19 ;  /* 0x00000013ff137221 */ /* 0x000fe20000010000 */
[----:B--2---:R-:W-:Y:S01]  /*0d30*/  FADD.FTZ R21, R30, R31 ;  /* 0x0000001f1e157221 */ /* 0x004fe20000010000 */
[----:B------:R-:W-:-:S03]  /*0d40*/  FMUL.FTZ R25, R31, R31 ;  /* 0x0000001f1f197220 */ /* 0x000fc60000410000 */
[----:B------:R-:W-:Y:S01]  /*0d50*/  FADD.FTZ R18, R18, R21 ;  /* 0x0000001512127221 */ /* 0x000fe20000010000 */
[----:B0-----:R-:W-:Y:S01]  /*0d60*/  FADD.FTZ R17, R32, R33 ;  /* 0x0000002120117221 */ /* 0x001fe20000010000 */
[----:B------:R-:W-:Y:S01]  /*0d70*/  FFMA.FTZ R20, R30, R30, R25 ;  /* 0x0000001e1e147223 */ /* 0x000fe20000010019 */
[----:B------:R-:W-:Y:S02]  /*0d80*/  FMUL.FTZ R23, R33, R33 ;  /* 0x0000002121177220 */ /* 0x000fe40000410000 */
[----:B------:R-:W-:Y:S01]  /*0d90*/  FADD.FTZ R17, R18, R17 ;  /* 0x0000001112117221 */ /* 0x000fe20000010000 */
[----:B------:R-:W-:Y:S01]  /*0da0*/  FADD.FTZ R18, R34, R35 ;  /* 0x0000002322127221 */ /* 0x000fe20000010000 */
[----:B------:R-:W-:Y:S01]  /*0db0*/  FADD.FTZ R19, R19, R20 ;  /* 0x0000001413137221 */ /* 0x000fe20000010000 */
[----:B------:R-:W-:Y:S01]  /*0dc0*/  FFMA.FTZ R16, R32, R32, R23 ;  /* 0x0000002020107223 */ /* 0x000fe20000010017 */
[----:B------:R-:W-:Y:S01]  /*0dd0*/  FMUL.FTZ R21, R35, R35 ;  /* 0x0000002323157220 */ /* 0x000fe20000410000 */
[----:B------:R-:W-:Y:S01]  /*0de0*/  FADD.FTZ R17, R17, R18 ;  /* 0x0000001211117221 */ /* 0x000fe20000010000 */
[----:B------:R-:W-:Y:S01]  /*0df0*/  FADD.FTZ R18, R14, R15 ;  /* 0x0000000f0e127221 */ /* 0x000fe20000010000 */
[----:B------:R-:W-:Y:S01]  /*0e00*/  FADD.FTZ R16, R19, R16 ;  /* 0x0000001013107221 */ /* 0x000fe20000010000 */
[----:B------:R-:W-:Y:S01]  /*0e10*/  FFMA.FTZ R21, R34, R34, R21 ;  /* 0x0000002222157223 */ /* 0x000fe20000010015 */
[----:B------:R-:W-:Y:S01]  /*0e20*/  FMUL.FTZ R19, R15, R15 ;  /* 0x0000000f0f137220 */ /* 0x000fe20000410000 */
[----:B------:R-:W-:Y:S01]  /*0e30*/  FADD.FTZ R17, R17, R18 ;  /* 0x0000001211117221 */ /* 0x000fe20000010000 */
[----:B-----5:R-:W-:Y:S01]  /*0e40*/  FADD.FTZ R18, R36, R37 ;  /* 0x0000002524127221 */ /* 0x020fe20000010000 */
[----:B------:R-:W-:Y:S01]  /*0e50*/  FADD.FTZ R16, R16, R21 ;  /* 0x0000001510107221 */ /* 0x000fe20000010000 */
[----:B------:R-:W-:Y:S01]  /*0e60*/  FFMA.FTZ R19, R14, R14, R19 ;  /* 0x0000000e0e137223 */ /* 0x000fe20000010013 */
[----:B------:R-:W-:Y:S01]  /*0e70*/  FMUL.FTZ R21, R37, R37 ;  /* 0x0000002525157220 */ /* 0x000fe20000410000 */
[----:B------:R-:W-:-:S02]  /*0e80*/  FADD.FTZ R17, R17, R18 ;  /* 0x0000001211117221 */ /* 0x000fc40000010000 */
[----:B------:R-:W-:Y:S01]  /*0e90*/  FADD.FTZ R16, R16, R19 ;  /* 0x0000001310107221 */ /* 0x000fe20000010000 */
[----:B------:R-:W-:-:S04]  /*0ea0*/  FFMA.FTZ R21, R36, R36, R21 ;  /* 0x0000002424157223 */ /* 0x000fc80000010015 */
[----:B------:R-:W-:Y:S01]  /*0eb0*/  FADD.FTZ R16, R16, R21 ;  /* 0x0000001510107221 */ /* 0x000fe20000010000 */
[----:B----4-:R-:W-:Y:S01]  /*0ec0*/  FADD.FTZ R18, R38, R39 ;  /* 0x0000002726127221 */ /* 0x010fe20000010000 */
[----:B------:R-:W-:-:S03]  /*0ed0*/  FMUL.FTZ R19, R39, R39 ;  /* 0x0000002727137220 */ /* 0x000fc60000410000 */
[----:B------:R-:W-:Y:S01]  /*0ee0*/  FADD.FTZ R17, R17, R18 ;  /* 0x0000001211117221 */ /* 0x000fe20000010000 */
[----:B------:R-:W-:Y:S01]  /*0ef0*/  FFMA.FTZ R19, R38, R38, R19 ;  /* 0x0000002626137223 */ /* 0x000fe20000010013 */
[----:B------:R-:W-:Y:S01]  /*0f00*/  FMUL.FTZ R21, R41, R41 ;  /* 0x0000002929157220 */ /* 0x000fe20000410000 */
[----:B------:R-:W-:Y:S02]  /*0f10*/  FADD.FTZ R18, R40, R41 ;  /* 0x0000002928127221 */ /* 0x000fe40000010000 */
[----:B------:R-:W-:Y:S01]  /*0f20*/  FADD.FTZ R16, R16, R19 ;  /* 0x0000001310107221 */ /* 0x000fe20000010000 */
[----:B------:R-:W-:Y:S01]  /*0f30*/  FFMA.FTZ R21, R40, R40, R21 ;  /* 0x0000002828157223 */ /* 0x000fe20000010015 */
[----:B------:R-:W-:-:S03]  /*0f40*/  FADD.FTZ R18, R17, R18 ;  /* 0x0000001211127221 */ /* 0x000fc60000010000 */
[----:B------:R-:W-:Y:S02]  /*0f50*/  FADD.FTZ R17, R16, R21 ;  /* 0x0000001510117221 */ /* 0x000fe40000010000 */
        /* <DEDUP_REMOVED lines=24> */
[----:B------:R-:W-:-:S05]  /*10e0*/  MOV R16, R18 ;  /* 0x0000001200107202 */ /* 0x000fca0000000f00 */
        /* <DEDUP_REMOVED lines=10> */
[----:B0-----:R-:W-:-:S03]  /*1190*/  FADD.FTZ R16, R17, R19 ;  /* 0x0000001311107221 */ /* 0x001fc60000010000 */
[----:B--2---:R-:W-:Y:S01]  /*11a0*/  FADD.FTZ R53, R53, R24 ;  /* 0x0000001835357221 */ /* 0x004fe20000010000 */
[----:B------:R-:W-:Y:S02]  /*11b0*/  FADD.FTZ R24, R16, R25 ;  /* 0x0000001910187221 */ /* 0x000fe40000010000 */
[----:B------:R-:W0:Y:S01]  /*11c0*/  LDS.128 R16, [UR5+0x40] ;  /* 0x00004005ff107984 */ /* 0x000e220008000c00 */
[----:B------:R-:W-:Y:S01]  /*11d0*/  FADD.FTZ R53, R53, R26 ;  /* 0x0000001a35357221 */ /* 0x000fe20000010000 */
[----:B------:R-:W-:Y:S02]  /*11e0*/  FADD.FTZ R46, R24, R27 ;  /* 0x0000001b182e7221 */ /* 0x000fe40000010000 */
[----:B------:R-:W1:Y:S01]  /*11f0*/  LDS.128 R24, [UR5+0x50] ;  /* 0x00005005ff187984 */ /* 0x000e620008000c00 */
[----:B---3--:R-:W-:Y:S01]  /*1200*/  FADD.FTZ R53, R53, R20 ;  /* 0x0000001435357221 */ /* 0x008fe20000010000 */
[----:B------:R-:W-:-:S03]  /*1210*/  FADD.FTZ R46, R46, R21 ;  /* 0x000000152e2e7221 */ /* 0x000fc60000010000 */
[----:B------:R-:W-:Y:S01]  /*1220*/  FADD.FTZ R53, R53, R22 ;  /* 0x0000001635357221 */ /* 0x000fe20000010000 */
[----:B------:R-:W-:Y:S02]  /*1230*/  FADD.FTZ R46, R46, R23 ;  /* 0x000000172e2e7221 */ /* 0x000fe40000010000 */
[----:B------:R-:W-:Y:S01]  /*1240*/  LDS.128 R20, [UR5+0x70] ;  /* 0x00007005ff147984 */ /* 0x000fe20008000c00 */
        /* <DEDUP_REMOVED lines=19> */
[----:B------:R-:W-:-:S07]  /*1380*/  FADD.FTZ R17, R46, R25 ;  /* 0x000000192e117221 */ /* 0x000fce0000010000 */
.L_x_4907:
[----:B------:R-:W-:Y:S05]  /*1390*/  BSYNC B0 ;  /* 0x0000000000007941 */ /* 0x000fea0003800000 */
.L_x_4906:
[----:B------:R-:W1:Y:S02]  /*13a0*/  LDC R18, c[0x0][0xc] ;  /* 0x00000300ff127b82 */ /* 0x000e640000000800 */
[----:B-1----:R-:W-:-:S13]  /*13b0*/  ISETP.GE.U32.AND P0, PT, R18, 0x2, PT ;  /* 0x000000021200780c */ /* 0x002fda0003f06070 */
[----:B------:R-:W-:Y:S05]  /*13c0*/  @!P0 BRA `(.L_x_4908) ;  /* 0x00000010006c8947 */ /* 0x000fea0003800000 */
[----:B------:R-:W1:Y:S01]  /*13d0*/  S2R R19, SR_CTAID.Y ;  /* 0x0000000000137919 */ /* 0x000e620000002600 */
[----:B------:R-:W2:Y:S01]  /*13e0*/  LDC.64 R20, c[0x0][0x240] ;  /* 0x00009000ff147b82 */ /* 0x000ea20000000a00 */
[----:B------:R-:W-:-:S05]  /*13f0*/  LOP3.LUT R23, R8, 0x1, RZ, 0xc0, !PT ;  /* 0x0000000108177812 */ /* 0x000fca00078ec0ff */
[----:B------:R-:W-:Y:S02]  /*1400*/  IMAD R23, R23, R2, RZ ;  /* 0x0000000217177224 */ /* 0x000fe400078e02ff */
[----:B------:R-:W3:Y:S02]  /*1410*/  LDC.64 R26, c[0x0][0x248] ;  /* 0x00009200ff1a7b82 */ /* 0x000ee40000000a00 */
[----:B------:R-:W-:-:S05]  /*1420*/  IMAD R22, R23, R18, RZ ;  /* 0x0000001217167224 */ /* 0x000fca00078e02ff */
[----:B------:R-:W-:Y:S02]  /*1430*/  SHF.L.U32 R25, R22, 0x1, RZ ;  /* 0x0000000116197819 */ /* 0x000fe400000006ff */
[----:B-1----:R-:W-:-:S03]  /*1440*/  IADD3 R23, R23, R19, RZ ;  /* 0x0000001317177210 */ /* 0x002fc60007ffe0ff */
[----:B---3--:R-:W-:-:S04]  /*1450*/  IMAD.WIDE R26, R25, 0x4, R26 ;  /* 0x00000004191a7825 */ /* 0x008fc800078e021a */
[----:B--2---:R-:W-:Y:S01]  /*1460*/  IMAD.WIDE.U32 R20, R23, 0x4, R20 ;  /* 0x0000000417147825 */ /* 0x004fe200078e0014 */
        /* <DEDUP_REMOVED lines=14> */
.L_x_4910:
[----:B-1----:R-:W2:Y:S04]  /*1550*/  LDG.E.STRONG.GPU R22, desc[UR8][R20.64] ;  /* 0x0000000814167981 */ /* 0x002ea8000c1ef900 */
[----:B--2---:R-:W-:Y:S01]  /*1560*/  CCTL.IVALL ;  /* 0x00000000ff00798f */ /* 0x004fe20002000000 */
[----:B------:R-:W-:Y:S05]  /*1570*/  YIELD ;  /* 0x0000000000007946 */ /* 0x000fea0003800000 */
[----:B------:R-:W-:-:S13]  /*1580*/  ISETP.NE.AND P0, PT, R22, R53, PT ;  /* 0x000000351600720c */ /* 0x000fda0003f05270 */
[----:B------:R-:W-:Y:S05]  /*1590*/  @P0 BRA `(.L_x_4910) ;  /* 0xfffffffc00ec0947 */ /* 0x000fea000383ffff */
.L_x_4909:
        /* <DEDUP_REMOVED lines=17> */
.L_x_4914:
        /* <DEDUP_REMOVED lines=115> */
.L_x_4913:
        /* <DEDUP_REMOVED lines=61> */
.L_x_4915:
[----:B------:R-:W-:-:S13]  /*21b0*/  ISETP.NE.OR P0, PT, R24, RZ, P0 ;  /* 0x000000ff1800720c */ /* 0x000fda0000705670 */
[----:B------:R-:W-:Y:S05]  /*21c0*/  @!P0 BRA `(.L_x_4911) ;  /* 0x00000000007c8947 */ /* 0x000fea0003800000 */
.L_x_4912:
        /* <DEDUP_REMOVED lines=31> */
.L_x_4911:
        /* <DEDUP_REMOVED lines=11> */
.L_x_4917:
[----:B------:R-:W-:Y:S05]  /*2470*/  BSYNC B0 ;  /* 0x0000000000007941 */ /* 0x000fea0003800000 */
.L_x_4916:
        /* <DEDUP_REMOVED lines=16> */
.L_x_4908:
        /* <DEDUP_REMOVED lines=15> */
[C---:B-1----:R-:W-:Y:S01]  /*2670*/  IMAD.WIDE R22, R43.reuse, 0x4, R22 ;  /* 0x000000042b167825 */ /* 0x042fe200078e0216 */
[----:B------:R-:W1:Y:S01]  /*2680*/  LDC R53, c[0x0][0x294] ;  /* 0x0000a500ff357b82 */ /* 0x000e620000000800 */
[----:B------:R-:W-:Y:S02]  /*2690*/  @!P5 STS.64 [UR5+0x90], R16 ;  /* 0x00009010ff00d988 */ /* 0x000fe40008000a05 */
[----:B---3--:R-:W-:-:S04]  /*26a0*/  IMAD.WIDE R18, R43, 0x4, R18 ;  /* 0x000000042b127825 */ /* 0x008fc800078e0212 */
[----:B----4-:R-:W-:-:S05]  /*26b0*/  @!P0 IMAD.WIDE R24, R47, 0x8, R24 ;  /* 0x000000082f188825 */ /* 0x010fca00078e0218 */
[----:B------:R2:W-:Y:S01]  /*26c0*/  @!P0 STG.E.64 desc[UR8][R24.64], R20 ;  /* 0x0000001418008986 */ /* 0x0005e2000c101b08 */
[----:B------:R-:W-:Y:S06]  /*26d0*/  BAR.SYNC.DEFER_BLOCKING 0x0 ;  /* 0x0000000000007b1d */ /* 0x000fec0000010000 */
[----:B------:R-:W3:Y:S04]  /*26e0*/  LDG.E.64 R22, desc[UR8][R22.64] ;  /* 0x0000000816167981 */ /* 0x000ee8000c1e1b00 */
[----:B------:R-:W3:Y:S01]  /*26f0*/  LDG.E.64 R18, desc[UR8][R18.64] ;  /* 0x0000000812127981 */ /* 0x000ee2000c1e1b00 */
[----:B--2---:R-:W-:Y:S01]  /*2700*/  HFMA2.MMA R24, -RZ, RZ, 1.875, 0 ;  /* 0x3f800000ff187435 */ /* 0x004fe200000001ff */
[----:B0-----:R-:W-:Y:S01]  /*2710*/  IMAD.WIDE.U32 R16, R0, -0x77777777, RZ ;  /* 0x8888888900107825 */ /* 0x001fe200078e00ff */
[----:B------:R-:W-:Y:S01]  /*2720*/  ISETP.NE.AND P6, PT, RZ, UR10, PT ;  /* 0x0000000aff007c0c */ /* 0x000fe2000bfc5270 */
[----:B------:R-:W0:Y:S03]  /*2730*/  LDS.64 R26, [UR5+0x90] ;  /* 0x00009005ff1a7984 */ /* 0x000e260008000a00 */
[----:B------:R-:W-:-:S05]  /*2740*/  SHF.R.U32.HI R16, RZ, 0x5, R17 ;  /* 0x00000005ff107819 */ /* 0x000fca0000011611 */
[----:B-1----:R-:W-:-:S05]  /*2750*/  IMAD R25, R53, UR7, R16 ;  /* 0x0000000735197c24 */ /* 0x002fca000f8e0210 */
[----:B------:R-:W-:Y:S01]  /*2760*/  IADD3 R46, R25, 0x20, RZ ;  /* 0x00000020192e7810 */ /* 0x000fe20007ffe0ff */
[----:B0-----:R-:W-:-:S04]  /*2770*/  FMUL.FTZ R43, R26, UR6 ;  /* 0x000000061a2b7c20 */ /* 0x001fc80008410000 */
[C---:B------:R-:W-:Y:S01]  /*2780*/  FMUL.FTZ R26, R43.reuse, R43 ;  /* 0x0000002b2b1a7220 */ /* 0x040fe20000410000 */
[C---:B------:R-:W-:Y:S01]  /*2790*/  FADD.FTZ R17, -R43.reuse, R28 ;  /* 0x0000001c2b117221 */ /* 0x040fe20000010100 */
[C---:B------:R-:W-:Y:S01]  /*27a0*/  FADD.FTZ R29, -R43.reuse, R29 ;  /* 0x0000001d2b1d7221 */ /* 0x040fe20000010100 */
[----:B------:R-:W-:Y:S01]  /*27b0*/  FADD.FTZ R31, -R43, R31 ;  /* 0x0000001f2b1f7221 */ /* 0x000fe20000010100 */
[----:B------:R-:W-:-:S05]  /*27c0*/  FFMA.FTZ R26, R27, UR6, -R26 ;  /* 0x000000061b1a7c23 */ /* 0x000fca000801081a */
[----:B------:R-:W-:-:S13]  /*27d0*/  FSETP.GTU.FTZ.AND P0, PT, R26, RZ, PT ;  /* 0x000000ff1a00720b */ /* 0x000fda0003f1c000 */
[----:B------:R-:W0:Y:S02]  /*27e0*/  @P0 LDC R27, c[0x0][0x238] ;  /* 0x00008e00ff1b0b82 */ /* 0x000e240000000800 */
[----:B0-----:R-:W-:-:S04]  /*27f0*/  @P0 FADD.FTZ R26, R26, R27 ;  /* 0x0000001b1a1a0221 */ /* 0x001fc80000010000 */
[----:B------:R-:W0:Y:S01]  /*2800*/  @P0 MUFU.RSQ R24, R26 ;  /* 0x0000001a00180308 */ /* 0x000e220000001400 */
[----:B------:R-:W-:Y:S01]  /*2810*/  ISETP.GE.U32.AND P0, PT, R46, UR14, PT ;  /* 0x0000000e2e007c0c */ /* 0x000fe2000bf06070 */
[-C--:B0-----:R-:W-:Y:S01]  /*2820*/  FMUL.FTZ R17, R17, R24.reuse ;  /* 0x0000001811117220 */ /* 0x081fe20000410000 */
[----:B------:R-:W-:Y:S01]  /*2830*/  FMUL.FTZ R20, R29, R24 ;  /* 0x000000181d147220 */ /* 0x000fe20000410000 */
[----:B------:R-:W-:Y:S02]  /*2840*/  FADD.FTZ R29, -R43, R30 ;  /* 0x0000001e2b1d7221 */ /* 0x000fe40000010100 */
[----:B---3--:R-:W-:Y:S01]  /*2850*/  FFMA.FTZ R16, R22, R17, R18 ;  /* 0x0000001116107223 */ /* 0x008fe20000010012 */
        /* <DEDUP_REMOVED lines=12> */
.L_x_4918:
        /* <DEDUP_REMOVED lines=12> */
[----:B------:R0:W-:Y:S04]  /*29e0*/  STG.E.64 desc[UR8][R26.64], R16 ;  /* 0x000000101a007986 */ /* 0x0001e8000c101b08 */
.L_x_4920:
[----:B------:R-:W-:Y:S05]  /*29f0*/  BSYNC B0 ;  /* 0x0000000000007941 */ /* 0x000fea0003800000 */
.L_x_4919:
[-C--:B0-----:R-:W-:Y:S01]  /*2a00*/  FMUL.FTZ R17, R29, R24.reuse ;  /* 0x000000181d117220 */ /* 0x081fe20000410000 */
[----:B------:R-:W-:Y:S01]  /*2a10*/  FMUL.FTZ R20, R31, R24 ;  /* 0x000000181f147220 */ /* 0x000fe20000410000 */
[C---:B------:R-:W-:Y:S01]  /*2a20*/  FADD.FTZ R29, -R43.reuse, R32 ;  /* 0x000000202b1d7221 */ /* 0x040fe20000010100 */
[----:B------:R-:W-:Y:S01]  /*2a30*/  FADD.FTZ R33, -R43, R33 ;  /* 0x000000212b217221 */ /* 0x000fe20000010100 */
        /* <DEDUP_REMOVED lines=13> */
.L_x_4921:
        /* <DEDUP_REMOVED lines=10> */
[----:B------:R-:W-:-:S04]  /*2bb0*/  IADD3 R27, R21, R27, RZ ;  /* 0x0000001b151b7210 */ /* 0x000fc80007ffe0ff */
[----:B------:R-:W-:-:S05]  /*2bc0*/  LEA.HI.X R27, R20, UR13, R27, 0x2, P5 ;  /* 0x0000000d141b7c11 */ /* 0x000fca000a8f141b */
[----:B------:R0:W-:Y:S02]  /*2bd0*/  STG.E.64 desc[UR8][R26.64], R16 ;  /* 0x000000101a007986 */ /* 0x0001e4000c101b08 */
.L_x_4923:
[----:B------:R-:W-:Y:S05]  /*2be0*/  BSYNC B0 ;  /* 0x0000000000007941 */ /* 0x000fea0003800000 */
.L_x_4922:
[-C--:B------:R-:W-:Y:S01]  /*2bf0*/  FMUL.FTZ R29, R29, R24.reuse ;  /* 0x000000181d1d7220 */ /* 0x080fe20000410000 */
[----:B------:R-:W-:Y:S01]  /*2c00*/  FMUL.FTZ R20, R33, R24 ;  /* 0x0000001821147220 */ /* 0x000fe20000410000 */
[C---:B------:R-:W-:Y:S01]  /*2c10*/  FADD.FTZ R31, -R43.reuse, R34 ;  /* 0x000000222b1f7221 */ /* 0x040fe20000010100 */
[----:B------:R-:W-:Y:S01]  /*2c20*/  FADD.FTZ R35, -R43, R35 ;  /* 0x000000232b237221 */ /* 0x000fe20000010100 */
        /* <DEDUP_REMOVED lines=13> */
.L_x_4924:
        /* <DEDUP_REMOVED lines=13> */
.L_x_4926:
[----:B------:R-:W-:Y:S05]  /*2dd0*/  BSYNC B0 ;  /* 0x0000000000007941 */ /* 0x000fea0003800000 */
.L_x_4925:
[-C--:B------:R-:W-:Y:S01]  /*2de0*/  FMUL.FTZ R31, R31, R24.reuse ;  /* 0x000000181f1f7220 */ /* 0x080fe20000410000 */
[----:B------:R-:W-:Y:S01]  /*2df0*/  FMUL.FTZ R20, R35, R24 ;  /* 0x0000001823147220 */ /* 0x000fe20000410000 */
[----:B------:R-:W-:Y:S02]  /*2e00*/  IADD3 R28, R25, 0x28, RZ ;  /* 0x00000028191c7810 */ /* 0x000fe40007ffe0ff */
[----:B------:R-:W-:Y:S01]  /*2e10*/  SHF.R.S32.HI R29, RZ, 0x1f, R46 ;  /* 0x0000001fff1d7819 */ /* 0x000fe2000001142e */
        /* <DEDUP_REMOVED lines=13> */
.L_x_4927:
        /* <DEDUP_REMOVED lines=13> */
.L_x_4929:
[----:B------:R-:W-:Y:S05]  /*2fc0*/  BSYNC B0 ;  /* 0x0000000000007941 */ /* 0x000fea0003800000 */
.L_x_4928:
[C---:B0-----:R-:W-:Y:S01]  /*2fd0*/  FADD.FTZ R17, -R43.reuse, R14 ;  /* 0x0000000e2b117221 */ /* 0x041fe20000010100 */
[C---:B------:R-:W-:Y:S01]  /*2fe0*/  FADD.FTZ R15, -R43.reuse, R15 ;  /* 0x0000000f2b0f7221 */ /* 0x040fe20000010100 */
[----:B------:R-:W-:Y:S01]  /*2ff0*/  ISETP.GE.U32.AND P5, PT, R28, UR14, PT ;  /* 0x0000000e1c007c0c */ /* 0x000fe2000bfa6070 */
[----:B------:R-:W-:Y:S01]  /*3000*/  FADD.FTZ R27, -R43, R36 ;  /* 0x000000242b1b7221 */ /* 0x000fe20000010100 */
[----:B------:R-:W-:Y:S01]  /*3010*/  SHF.R.S32.HI R26, RZ, 0x1f, R28 ;  /* 0x0000001fff1a7819 */ /* 0x000fe2000001141c */
[-C--:B------:R-:W-:Y:S01]  /*3020*/  FMUL.FTZ R17, R17, R24.reuse ;  /* 0x0000001811117220 */ /* 0x080fe20000410000 */
[----:B------:R-:W-:Y:S01]  /*3030*/  ISETP.GE.AND.EX P0, PT, R29, UR15, PT, P0 ;  /* 0x0000000f1d007c0c */ /* 0x000fe2000bf06300 */
[----:B------:R-:W-:Y:S01]  /*3040*/  FMUL.FTZ R16, R15, R24 ;  /* 0x000000180f107220 */ /* 0x000fe20000410000 */
[----:B------:R-:W-:Y:S01]  /*3050*/  ISETP.GE.AND.EX P5, PT, R26, UR15, PT, P5 ;  /* 0x0000000f1a007c0c */ /* 0x000fe2000bfa6350 */
        /* <DEDUP_REMOVED lines=14> */
.L_x_4930:
        /* <DEDUP_REMOVED lines=13> */
.L_x_4932:
[----:B------:R-:W-:Y:S05]  /*3210*/  BSYNC B0 ;  /* 0x0000000000007941 */ /* 0x000fea0003800000 */
.L_x_4931:
[----:B------:R-:W-:Y:S01]  /*3220*/  FADD.FTZ R37, -R43, R37 ;  /* 0x000000252b257221 */ /* 0x000fe20000010100 */
[-C--:B------:R-:W-:Y:S01]  /*3230*/  FMUL.FTZ R27, R27, R24.reuse ;  /* 0x000000181b1b7220 */ /* 0x080fe20000410000 */
[----:B------:R-:W-:Y:S02]  /*3240*/  ISETP.GE.U32.AND P0, PT, R12, UR14, PT ;  /* 0x0000000e0c007c0c */ /* 0x000fe4000bf06070 */
[----:B0-----:R-:W-:Y:S01]  /*3250*/  FMUL.FTZ R20, R37, R24 ;  /* 0x0000001825147220 */ /* 0x001fe20000410000 */
[----:B------:R-:W-:Y:S01]  /*3260*/  ISETP.LT.U32.AND P5, PT, R0, 0x1e0, !P5 ;  /* 0x000001e00000780c */ /* 0x000fe20006fa1070 */
[----:B------:R-:W-:Y:S01]  /*3270*/  FFMA.FTZ R14, R22, R27, R18 ;  /* 0x0000001b160e7223 */ /* 0x000fe20000010012 */
[----:B------:R-:W-:Y:S01]  /*3280*/  IADD3 R16, R25, 0x30, RZ ;  /* 0x0000003019107810 */ /* 0x000fe20007ffe0ff */
        /* <DEDUP_REMOVED lines=12> */
.L_x_4933:
        /* <DEDUP_REMOVED lines=13> */
.L_x_4935:
[----:B------:R-:W-:Y:S05]  /*3420*/  BSYNC B0 ;  /* 0x0000000000007941 */ /* 0x000fea0003800000 */
.L_x_4934:
[C---:B0-----:R-:W-:Y:S01]  /*3430*/  FADD.FTZ R15, -R43.reuse, R38 ;  /* 0x000000262b0f7221 */ /* 0x041fe20000010100 */
[C---:B------:R-:W-:Y:S01]  /*3440*/  FADD.FTZ R17, -R43.reuse, R40 ;  /* 0x000000282b117221 */ /* 0x040fe20000010100 */
[C---:B------:R-:W-:Y:S01]  /*3450*/  FADD.FTZ R41, -R43.reuse, R41 ;  /* 0x000000292b297221 */ /* 0x040fe20000010100 */
        /* <DEDUP_REMOVED lines=10> */
[----:B------:R-:W-:Y:S01]  /*3500*/  ISETP.GT.U32.OR P0, PT, R0, 0x1df, P0 ;  /* 0x000001df0000780c */ /* 0x000fe20000704470 */
        /* <DEDUP_REMOVED lines=15> */
.L_x_4936:
        /* <DEDUP_REMOVED lines=13> */
.L_x_4938:
[----:B------:R-:W-:Y:S05]  /*36d0*/  BSYNC B0 ;  /* 0x0000000000007941 */ /* 0x000fea0003800000 */
.L_x_4937:
        /* <DEDUP_REMOVED lines=11> */
.L_x_4939:
[----:B------:R-:W-:Y:S04]  /*3790*/  BSSY B0, `(.L_x_4940) ;  /* 0x000000c000007945 */ /* 0x000fe80003800000 */
[----:B------:R-:W-:Y:S05]  /*37a0*/  @P0 BRA `(.L_x_4941) ;  /* 0x0000000000280947 */ /* 0x000fea0003800000 */
[----:B------:R-:W-:Y:S01]  /*37b0*/  ULDC.64 UR12, c[0x0][0x270] ;  /* 0x00009c00000c7ab9 */ /* 0x000fe20000000a00 */
[----:B------:R-:W-:Y:S01]  /*37c0*/  MOV R49, R51 ;  /* 0x0000003300317202 */ /* 0x000fe20000000f00 */
[----:B------:R-:W-:Y:S02]  /*37d0*/  IMAD R45, R45, UR12, RZ ;  /* 0x0000000c2d2d7c24 */ /* 0x000fe4000f8e02ff */
[----:B------:R-:W-:-:S04]  /*37e0*/  IMAD.WIDE.U32 R48, R12, UR12, R48 ;  /* 0x0000000c0c307c25 */ /* 0x000fc8000f8e0030 */
[----:B------:R-:W-:Y:S01]  /*37f0*/  IMAD R45, R12, UR13, R45 ;  /* 0x0000000d0c2d7c24 */ /* 0x000fe2000f8e022d */
[----:B------:R-:W-:Y:S02]  /*3800*/  ULDC.64 UR12, c[0x0][0x210] ;  /* 0x00008400000c7ab9 */ /* 0x000fe40000000a00 */
[----:B0-----:R-:W-:Y:S02]  /*3810*/  LEA R16, P0, R48, UR12, 0x2 ;  /* 0x0000000c30107c11 */ /* 0x001fe4000f8010ff */
[----:B------:R-:W-:-:S04]  /*3820*/  IADD3 R45, R49, R45, RZ ;  /* 0x0000002d312d7210 */ /* 0x000fc80007ffe0ff */
[----:B------:R-:W-:-:S05]  /*3830*/  LEA.HI.X R17, R48, UR13, R45, 0x2, P0 ;  /* 0x0000000d30117c11 */ /* 0x000fca00080f142d */
[----:B------:R1:W-:Y:S02]  /*3840*/  STG.E.64 desc[UR8][R16.64], R14 ;  /* 0x0000000e10007986 */ /* 0x0003e4000c101b08 */
.L_x_4941:
[----:B------:R-:W-:Y:S05]  /*3850*/  BSYNC B0 ;  /* 0x0000000000007941 */ /* 0x000fea0003800000 */
.L_x_4940:
[----:B------:R-:W-:Y:S02]  /*3860*/  IADD3 R47, R2, R47, RZ ;  /* 0x0000002f022f7210 */ /* 0x000fe40007ffe0ff */
[----:B------:R-:W-:Y:S02]  /*3870*/  IADD3 R8, R8, 0x1, RZ ;  /* 0x0000000108087810 */ /* 0x000fe40007ffe0ff */
[----:B------:R-:W-:-:S13]  /*3880*/  ISETP.GE.AND P0, PT, R47, UR4, PT ;  /* 0x000000042f007c0c */ /* 0x000fda000bf06270 */
[----:B------:R-:W-:Y:S05]  /*3890*/  @!P0 BRA `(.L_x_4942) ;  /* 0xffffffc8008c8947 */ /* 0x000fea000383ffff */
[----:B------:R-:W-:Y:S05]  /*38a0*/  EXIT ;  /* 0x000000000000794d */ /* 0x000fea0003800000 */
.L_x_4943:
        /* <DEDUP_REMOVED lines=13> */
.L_x_5654:


//--------------------- .text._Z35group_norm_nhwc_fwd_one_pass_kernelI11Fp32IOFp32WLi128ELi120ELi480EEv26Group_norm_nhwc_fwd_params --------------------------
	.section	.text._Z35group_norm_nhwc_fwd_one_pass_kernelI11Fp32IOFp32WLi128ELi120ELi480EEv26Group_norm_nhwc_fwd_params,"ax",@progbits
	.align	128
        .global         _Z35group_norm_nhwc_fwd_one_pass_kernelI11Fp32IOFp32WLi128ELi120ELi480EEv26Group_norm_nhwc_fwd_params
        .type           _Z35group_norm_nhwc_fwd_one_pass_kernelI11Fp32IOFp32WLi128ELi120ELi480EEv26Group_norm_nhwc_fwd_params,@function
        .size           _Z35group_norm_nhwc_fwd_one_pass_kernelI11Fp32IOFp32WLi128ELi120ELi480EEv26Group_norm_nhwc_fwd_params,(.L_x_5655 - _Z35group_norm_nhwc_fwd_one_pass_kernelI11Fp32IOFp32WLi128ELi120ELi480EEv26Group_norm_nhwc_fwd_params)
        .other          _Z35group_norm_nhwc_fwd_one_pass_kernelI11Fp32IOFp32WLi128ELi120ELi480EEv26Group_norm_nhwc_fwd_params,@"STO_CUDA_ENTRY STV_DEFAULT"
_Z35group_norm_nhwc_fwd_one_pass_kernelI11Fp32IOFp32WLi128ELi120ELi480EEv26Group_norm_nhwc_fwd_params:
.text._Z35group_norm_nhwc_fwd_one_pass_kernelI11Fp32IOFp32WLi128ELi120ELi480EEv26Group_norm_nhwc_fwd_params:
        /* <DEDUP_REMOVED lines=11> */
[----:B------:R-:W1:Y:S01]  /*00b0*/  S2R R74, SR_LANEID ;  /* 0x00000000004a7919 */ /* 0x000e620000000000 */
[----:B------:R-:W-:Y:S01]  /*00c0*/  HFMA2.MMA R76, -RZ, RZ, 0, 0 ;  /* 0x00000000ff4c7435 */ /* 0x000fe200000001ff */
[----:B------:R-:W-:-:S03]  /*00d0*/  ULDC.U8 UR10, c[0x0][0x28c] ;  /* 0x0000a300000a7ab9 */ /* 0x000fc60000000000 */
[----:B------:R-:W2:Y:S08]  /*00e0*/  LDC R4, c[0x0][0x294] ;  /* 0x0000a500ff047b82 */ /* 0x000eb00000000800 */
[----:B------:R-:W3:Y:S01]  /*00f0*/  S2UR UR6, SR_CgaCtaId ;  /* 0x00000000000679c3 */ /* 0x000ee20000008800 */
[----:B0-----:R-:W-:-:S05]  /*0100*/  IMAD.WIDE.U32 R2, R0, -0x77777777, RZ ;  /* 0x8888888900027825 */ /* 0x001fca00078e00ff */
[----:B------:R-:W-:Y:S02]  /*0110*/  SHF.R.U32.HI R5, RZ, 0x5, R3 ;  /* 0x00000005ff057819 */ /* 0x000fe40000011603 */
[--C-:B------:R-:W-:Y:S01]  /*0120*/  SHF.R.S32.HI R3, RZ, 0x1f, R0.reuse ;  /* 0x0000001fff037819 */ /* 0x100fe20000011400 */
[----:B---3--:R-:W-:Y:S02]  /*0130*/  ULEA UR5, UR6, UR5, 0x18 ;  /* 0x0000000506057291 */ /* 0x008fe4000f8ec03f */
[----:B--2---:R-:W-:Y:S01]  /*0140*/  IMAD R55, R4, UR7, R5 ;  /* 0x0000000704377c24 */ /* 0x004fe2000f8e0205 */
[----:B------:R-:W-:Y:S01]  /*0150*/  LEA.HI R3, R3, R0, RZ, 0x5 ;  /* 0x0000000003037211 */ /* 0x000fe200078f28ff */
[----:B------:R-:W-:-:S03]  /*0160*/  IMAD R56, R5, -0x3c, R0 ;  /* 0xffffffc405387824 */ /* 0x000fc600078e0200 */
[----:B------:R-:W-:Y:S02]  /*0170*/  ISETP.GE.U32.AND P0, PT, R55, UR8, PT ;  /* 0x0000000837007c0c */ /* 0x000fe4000bf06070 */
[----:B------:R-:W-:Y:S02]  /*0180*/  SHF.R.S32.HI R57, RZ, 0x1f, R55 ;  /* 0x0000001fff397819 */ /* 0x000fe40000011437 */
[----:B------:R-:W-:Y:S02]  /*0190*/  SHF.R.S32.HI R3, RZ, 0x5, R3 ;  /* 0x00000005ff037819 */ /* 0x000fe40000011403 */
[----:B------:R-:W-:Y:S01]  /*01a0*/  ISETP.GE.AND.EX P0, PT, R57, UR9, PT, P0 ;  /* 0x0000000939007c0c */ /* 0x000fe2000bf06300 */
[----:B------:R-:W-:Y:S01]  /*01b0*/  ULDC.64 UR8, c[0x0][0x208] ;  /* 0x0000820000087ab9 */ /* 0x000fe20000000a00 */
[----:B------:R-:W-:Y:S02]  /*01c0*/  SHF.L.U32 R56, R56, 0x1, RZ ;  /* 0x0000000138387819 */ /* 0x000fe400000006ff */
[----:B------:R-:W-:-:S02]  /*01d0*/  LEA R58, R3, UR5, 0x3 ;  /* 0x00000005033a7c11 */ /* 0x000fc4000f8e18ff */
[C---:B------:R-:W-:Y:S02]  /*01e0*/  IADD3 R59, R55.reuse, 0x8, RZ ;  /* 0x00000008373b7810 */ /* 0x040fe40007ffe0ff */
        /* <DEDUP_REMOVED lines=8> */
[----:B------:R-:W-:Y:S02]  /*0270*/  ISETP.LT.U32.AND P0, PT, R0, 0x1e0, !P0 ;  /* 0x000001e00000780c */ /* 0x000fe40004701070 */
[C---:B------:R-:W-:Y:S02]  /*0280*/  IADD3 R68, R55.reuse, 0x50, RZ ;  /* 0x0000005037447810 */ /* 0x040fe40007ffe0ff */
[----:B------:R-:W-:-:S02]  /*0290*/  IADD3 R69, R55, 0x58, RZ ;  /* 0x0000005837457810 */ /* 0x000fc40007ffe0ff */
[C---:B------:R-:W-:Y:S02]  /*02a0*/  IADD3 R70, R55.reuse, 0x60, RZ ;  /* 0x0000006037467810 */ /* 0x040fe40007ffe0ff */
[C---:B------:R-:W-:Y:S02]  /*02b0*/  IADD3 R71, R55.reuse, 0x68, RZ ;  /* 0x0000006837477810 */ /* 0x040fe40007ffe0ff */
[C---:B------:R-:W-:Y:S02]  /*02c0*/  IADD3 R72, R55.reuse, 0x70, RZ ;  /* 0x0000007037487810 */ /* 0x040fe40007ffe0ff */
[----:B-1----:R-:W-:-:S07]  /*02d0*/  IADD3 R73, R55, 0x78, RZ ;  /* 0x0000007837497810 */ /* 0x002fce0007ffe0ff */
.L_x_5001:
[----:B0-----:R-:W0:Y:S01]  /*02e0*/  LDC R9, c[0x0][0x288] ;  /* 0x0000a200ff097b82 */ /* 0x001e220000000800 */
[----:B------:R-:W-:Y:S01]  /*02f0*/  ULDC.64 UR14, c[0x0][0x278] ;  /* 0x00009e00000e7ab9 */ /* 0x000fe20000000a00 */
[----:B------:R-:W-:Y:S01]  /*0300*/  SHF.R.S32.HI R75, RZ, 0x1f, R59 ;  /* 0x0000001fff4b7819 */ /* 0x000fe2000001143b */
[----:B------:R-:W-:Y:S01]  /*0310*/  ULDC.64 UR12, c[0x0][0x280] ;  /* 0x0000a000000c7ab9 */ /* 0x000fe20000000a00 */
[----:B------:R-:W-:Y:S02]  /*0320*/  SHF.R.S32.HI R77, RZ, 0x1f, R60 ;  /* 0x0000001fff4d7819 */ /* 0x000fe4000001143c */
[----:B------:R-:W-:Y:S02]  /*0330*/  SHF.R.S32.HI R81, RZ, 0x1f, R61 ;  /* 0x0000001fff517819 */ /* 0x000fe4000001143d */
[----:B------:R-:W-:Y:S01]  /*0340*/  ISETP.GE.U32.AND P4, PT, R61, UR14, PT ;  /* 0x0000000e3d007c0c */ /* 0x000fe2000bf86070 */
[----:B-1----:R-:W1:Y:S01]  /*0350*/  @P0 LDC.64 R10, c[0x0][0x220] ;  /* 0x00008800ff0a0b82 */ /* 0x002e620000000a00 */
[----:B------:R-:W-:-:S02]  /*0360*/  SHF.R.S32.HI R83, RZ, 0x1f, R62 ;  /* 0x0000001fff537819 */ /* 0x000fc4000001143e */
[----:B------:R-:W-:Y:S02]  /*0370*/  ISETP.GE.AND.EX P4, PT, R81, UR15, PT, P4 ;  /* 0x0000000f51007c0c */ /* 0x000fe4000bf86340 */
[----:B------:R-:W-:Y:S02]  /*0380*/  SHF.R.S32.HI R85, RZ, 0x1f, R63 ;  /* 0x0000001fff557819 */ /* 0x000fe4000001143f */
[----:B------:R-:W-:Y:S02]  /*0390*/  ISETP.GT.U32.OR P4, PT, R0, 0x1df, P4 ;  /* 0x000001df0000780c */ /* 0x000fe40002784470 */
[----:B0-----:R-:W-:-:S04]  /*03a0*/  IABS R5, R9 ;  /* 0x0000000900057213 */ /* 0x001fc80000000000 */
[----:B------:R-:W0:Y:S07]  /*03b0*/  I2F.RP R4, R5 ;  /* 0x0000000500047306 */ /* 0x000e2e0000209400 */
[----:B--2---:R-:W2:Y:S08]  /*03c0*/  @!P4 LDC.64 R18, c[0x0][0x270] ;  /* 0x00009c00ff12cb82 */ /* 0x004eb00000000a00 */
[----:B---3--:R-:W3:Y:S01]  /*03d0*/  @!P4 LDC.64 R26, c[0x0][0x220] ;  /* 0x00008800ff1acb82 */ /* 0x008ee20000000a00 */
[----:B0-----:R-:W0:Y:S02]  /*03e0*/  MUFU.RCP R4, R4 ;  /* 0x0000000400047308 */ /* 0x001e240000001000 */
[----:B0-----:R-:W-:-:S06]  /*03f0*/  IADD3 R2, R4, 0xffffffe, RZ ;  /* 0x0ffffffe04027810 */ /* 0x001fcc0007ffe0ff */
[----:B------:R0:W4:Y:S02]  /*0400*/  F2I.FTZ.U32.TRUNC.NTZ R3, R2 ;  /* 0x0000000200037305 */ /* 0x000124000021f000 */
[----:B0-----:R-:W-:Y:S02]  /*0410*/  MOV R2, RZ ;  /* 0x000000ff00027202 */ /* 0x001fe40000000f00 */
        /* <DEDUP_REMOVED lines=9> */
[----:B------:R-:W0:Y:S03]  /*04b0*/  @P0 LDC.64 R6, c[0x0][0x270] ;  /* 0x00009c00ff060b82 */ /* 0x000e260000000a00 */
[----:B------:R-:W-:-:S13]  /*04c0*/  ISETP.GT.U32.AND P2, PT, R5, R4, PT ;  /* 0x000000040500720c */ /* 0x000fda0003f44070 */
[-C--:B------:R-:W-:Y:S02]  /*04d0*/  @!P2 IADD3 R4, R4, -R5.reuse, RZ ;  /* 0x800000050404a210 */ /* 0x080fe40007ffe0ff */
[----:B------:R-:W-:Y:S02]  /*04e0*/  @!P2 IADD3 R3, R3, 0x1, RZ ;  /* 0x000000010303a810 */ /* 0x000fe40007ffe0ff */
[----:B------:R-:W-:Y:S02]  /*04f0*/  ISETP.GE.U32.AND P1, PT, R4, R5, PT ;  /* 0x000000050400720c */ /* 0x000fe40003f26070 */
[----:B------:R-:W-:Y:S02]  /*0500*/  ISETP.NE.AND P2, PT, R9, RZ, PT ;  /* 0x000000ff0900720c */ /* 0x000fe40003f45270 */
[----:B------:R-:W-:-:S09]  /*0510*/  SHF.R.S32.HI R4, RZ, 0x1f, R56 ;  /* 0x0000001fff047819 */ /* 0x000fd20000011438 */
[----:B------:R-:W-:-:S04]  /*0520*/  @P1 IADD3 R3, R3, 0x1, RZ ;  /* 0x0000000103031810 */ /* 0x000fc80007ffe0ff */
[----:B------:R-:W-:Y:S02]  /*0530*/  @!P3 IADD3 R3, -R3, RZ, RZ ;  /* 0x000000ff0303b210 */ /* 0x000fe40007ffe1ff */
[----:B------:R-:W-:Y:S02]  /*0540*/  @!P2 LOP3.LUT R3, RZ, R9, RZ, 0x33, !PT ;  /* 0x00000009ff03a212 */ /* 0x000fe400078e33ff */
[----:B------:R-:W-:Y:S02]  /*0550*/  ISETP.GE.U32.AND P2, PT, R59, UR14, PT ;  /* 0x0000000e3b007c0c */ /* 0x000fe4000bf46070 */
[----:B------:R-:W-:Y:S02]  /*0560*/  IADD3 R79, -R3, RZ, RZ ;  /* 0x000000ff034f7210 */ /* 0x000fe40007ffe1ff */
[----:B------:R-:W-:Y:S02]  /*0570*/  ISETP.GE.AND.EX P2, PT, R75, UR15, PT, P2 ;  /* 0x0000000f4b007c0c */ /* 0x000fe4000bf46320 */
[----:B------:R-:W-:Y:S01]  /*0580*/  ISETP.GE.U32.AND P3, PT, R60, UR14, PT ;  /* 0x0000000e3c007c0c */ /* 0x000fe2000bf66070 */
[----:B------:R-:W-:Y:S01]  /*0590*/  IMAD R79, R9, R79, R54 ;  /* 0x0000004f094f7224 */ /* 0x000fe200078e0236 */
[----:B------:R-:W-:-:S02]  /*05a0*/  ISETP.GT.U32.OR P2, PT, R0, 0x1df, P2 ;  /* 0x000001df0000780c */ /* 0x000fc40001744470 */
[----:B------:R-:W-:Y:S01]  /*05b0*/  ISETP.GE.AND.EX P3, PT, R77, UR15, PT, P3 ;  /* 0x0000000f4d007c0c */ /* 0x000fe2000bf66330 */
[----:B------:R-:W-:Y:S01]  /*05c0*/  IMAD R79, R79, 0x78, RZ ;  /* 0x000000784f4f7824 */ /* 0x000fe200078e02ff */
[----:B------:R-:W-:Y:S02]  /*05d0*/  SHF.R.S32.HI R2, RZ, 0x1f, R3 ;  /* 0x0000001fff027819 */ /* 0x000fe40000011403 */
[----:B------:R-:W-:Y:S02]  /*05e0*/  ISETP.GT.U32.OR P3, PT, R0, 0x1df, P3 ;  /* 0x000001df0000780c */ /* 0x000fe40001f64470 */
[----:B------:R-:W-:Y:S01]  /*05f0*/  IADD3 R20, P1, R56, R79, RZ ;  /* 0x0000004f38147210 */ /* 0x000fe20007f3e0ff */
[----:B------:R-:W-:-:S03]  /*0600*/  IMAD R2, R2, UR12, RZ ;  /* 0x0000000c02027c24 */ /* 0x000fc6000f8e02ff */
[----:B------:R-:W-:Y:S01]  /*0610*/  LEA.HI.X.SX32 R21, R79, R4, 0x1, P1 ;  /* 0x000000044f157211 */ /* 0x000fe200008f0eff */
[----:B------:R-:W4:Y:S01]  /*0620*/  @!P2 LDC.64 R12, c[0x0][0x270] ;  /* 0x00009c00ff0cab82 */ /* 0x000f220000000a00 */
[----:B------:R-:W-:Y:S01]  /*0630*/  ISETP.GE.U32.AND P1, PT, R62, UR14, PT ;  /* 0x0000000e3e007c0c */ /* 0x000fe2000bf26070 */
[C---:B------:R-:W-:Y:S02]  /*0640*/  IMAD R5, R3.reuse, UR13, R2 ;  /* 0x0000000d03057c24 */ /* 0x040fe4000f8e0202 */
[----:B------:R-:W-:Y:S01]  /*0650*/  IMAD.WIDE.U32 R20, R3, UR12, R20 ;  /* 0x0000000c03147c25 */ /* 0x000fe2000f8e0014 */
[----:B------:R-:W-:-:S03]  /*0660*/  ISETP.GE.AND.EX P1, PT, R83, UR15, PT, P1 ;  /* 0x0000000f53007c0c */ /* 0x000fc6000bf26310 */
[----:B0-----:R-:W-:Y:S01]  /*0670*/  @P0 IMAD R2, R57, R6, RZ ;  /* 0x0000000639020224 */ /* 0x001fe200078e02ff */
[----:B------:R-:W0:Y:S01]  /*0680*/  @!P3 LDC.64 R14, c[0x0][0x270] ;  /* 0x00009c00ff0ebb82 */ /* 0x000e220000000a00 */
[----:B------:R-:W-:Y:S02]  /*0690*/  IADD3 R3, R21, R5, RZ ;  /* 0x0000000515037210 */ /* 0x000fe40007ffe0ff */
[C---:B------:R-:W-:Y:S01]  /*06a0*/  @P0 IMAD R7, R55.reuse, R7, R2 ;  /* 0x0000000737070224 */ /* 0x040fe200078e0202 */
[----:B------:R-:W-:Y:S02]  /*06b0*/  ISETP.GT.U32.OR P1, PT, R0, 0x1df, P1 ;  /* 0x000001df0000780c */ /* 0x000fe40000f24470 */
[----:B------:R-:W-:Y:S02]  /*06c0*/  @P0 MOV R2, R20 ;  /* 0x0000001400020202 */ /* 0x000fe40000000f00 */
[----:B------:R-:W5:Y:S03]  /*06d0*/  @!P2 LDC.64 R16, c[0x0][0x220] ;  /* 0x00008800ff10ab82 */ /* 0x000f660000000a00 */
[----:B------:R-:W-:-:S05]  /*06e0*/  @P0 IMAD.WIDE.U32 R8, R55, R6, R2 ;  /* 0x0000000637080225 */ /* 0x000fca00078e0002 */
[----:B------:R-:W-:Y:S01]  /*06f0*/  @P0 IADD3 R7, R9, R7, RZ ;  /* 0x0000000709070210 */ /* 0x000fe20007ffe0ff */
[----:B------:R-:W3:Y:S01]  /*0700*/  @!P3 LDC.64 R22, c[0x0][0x220] ;  /* 0x00008800ff16bb82 */ /* 0x000ee20000000a00 */
[C---:B-1----:R-:W-:Y:S01]  /*0710*/  @P0 LEA R6, P5, R8.reuse, R10, 0x2 ;  /* 0x0000000a08060211 */ /* 0x042fe200078a10ff */
[----:B----4-:R-:W-:Y:S01]  /*0720*/  @!P2 IMAD R10, R75, R12, RZ ;  /* 0x0000000c4b0aa224 */ /* 0x010fe200078e02ff */
[----:B------:R-:W-:Y:S02]  /*0730*/  @!P2 MOV R9, R3 ;  /* 0x000000030009a202 */ /* 0x000fe40000000f00 */
[----:B------:R-:W-:Y:S01]  /*0740*/  @P0 LEA.HI.X R7, R8, R11, R7, 0x2, P5 ;  /* 0x0000000b08070211 */ /* 0x000fe200028f1407 */
[----:B------:R-:W-:Y:S01]  /*0750*/  @!P2 IMAD R11, R59, R13, R10 ;  /* 0x0000000d3b0ba224 */ /* 0x000fe200078e020a */
[----:B------:R-:W-:Y:S01]  /*0760*/  @!P2 MOV R8, R20 ;  /* 0x000000140008a202 */ /* 0x000fe20000000f00 */
[----:B------:R-:W1:Y:S01]  /*0770*/  @!P1 LDC.64 R4, c[0x0][0x270] ;  /* 0x00009c00ff049b82 */ /* 0x000e620000000a00 */
[----:B0-----:R-:W-:Y:S01]  /*0780*/  @!P3 IMAD R10, R77, R14, RZ ;  /* 0x0000000e4d0ab224 */ /* 0x001fe200078e02ff */
[----:B------:R-:W-:-:S02]  /*0790*/  @!P3 MOV R13, R3 ;  /* 0x00000003000db202 */ /* 0x000fc40000000f00 */
[----:B------:R-:W-:Y:S01]  /*07a0*/  @!P2 IMAD.WIDE.U32 R8, R59, R12, R8 ;  /* 0x0000000c3b08a225 */ /* 0x000fe200078e0008 */
[----:B------:R-:W-:Y:S02]  /*07b0*/  @!P3 MOV R12, R20 ;  /* 0x00000014000cb202 */ /* 0x000fe40000000f00 */
[----:B------:R-:W-:Y:S01]  /*07c0*/  ISETP.GE.U32.AND P5, PT, R63, UR14, PT ;  /* 0x0000000e3f007c0c */ /* 0x000fe2000bfa6070 */
[----:B------:R-:W0:Y:S01]  /*07d0*/  @!P1 LDC.64 R28, c[0x0][0x220] ;  /* 0x00008800ff1c9b82 */ /* 0x000e220000000a00 */
[C---:B------:R-:W-:Y:S01]  /*07e0*/  @!P3 IMAD R15, R60.reuse, R15, R10 ;  /* 0x0000000f3c0fb224 */ /* 0x040fe200078e020a */
[----:B------:R-:W-:Y:S01]  /*07f0*/  @!P2 IADD3 R9, R9, R11, RZ ;  /* 0x0000000b0909a210 */ /* 0x000fe20007ffe0ff */
[----:B------:R-:W-:Y:S01]  /*0800*/  @!P3 IMAD.WIDE.U32 R12, R60, R14, R12 ;  /* 0x0000000e3c0cb225 */ /* 0x000fe200078e000c */
[C---:B-----5:R-:W-:Y:S02]  /*0810*/  @!P2 LEA R10, P6, R8.reuse, R16, 0x2 ;  /* 0x00000010080aa211 */ /* 0x060fe400078c10ff */
[----:B------:R-:W-:Y:S01]  /*0820*/  ISETP.GE.AND.EX P5, PT, R85, UR15, PT, P5 ;  /* 0x0000000f55007c0c */ /* 0x000fe2000bfa6350 */
[----:B--2---:R-:W-:Y:S01]  /*0830*/  @!P4 IMAD R14, R81, R18, RZ ;  /* 0x00000012510ec224 */ /* 0x004fe200078e02ff */
[----:B------:R-:W-:-:S02]  /*0840*/  @!P2 LEA.HI.X R11, R8, R17, R9, 0x2, P6 ;  /* 0x00000011080ba211 */ /* 0x000fc400030f1409 */
[----:B------:R-:W-:Y:S01]  /*0850*/  @!P3 IADD3 R9, R13, R15, RZ ;  /* 0x0000000f0d09b210 */ /* 0x000fe20007ffe0ff */
[----:B------:R-:W-:Y:S01]  /*0860*/  @!P4 IMAD R19, R61, R19, R14 ;  /* 0x000000133d13c224 */ /* 0x000fe200078e020e */
[----:B------:R-:W-:Y:S02]  /*0870*/  @!P4 MOV R14, R20 ;  /* 0x00000014000ec202 */ /* 0x000fe40000000f00 */
[----:B------:R-:W-:Y:S02]  /*0880*/  @!P4 MOV R15, R3 ;  /* 0x00000003000fc202 */ /* 0x000fe40000000f00 */
[----:B------:R-:W-:Y:S01]  /*0890*/  ISETP.GT.U32.OR P5, PT, R0, 0x1df, P5 ;  /* 0x000001df0000780c */ /* 0x000fe20002fa4470 */
[----:B-1----:R-:W-:Y:S01]  /*08a0*/  @!P1 IMAD R13, R83, R4, RZ ;  /* 0x00000004530d9224 */ /* 0x002fe200078e02ff */
[----:B---3--:R-:W-:Y:S01]  /*08b0*/  @!P3 LEA R8, P6, R12, R22, 0x2 ;  /* 0x000000160c08b211 */ /* 0x008fe200078c10ff */
[----:B------:R-:W-:Y:S01]  /*08c0*/  @!P4 IMAD.WIDE.U32 R14, R61, R18, R14 ;  /* 0x000000123d0ec225 */ /* 0x000fe200078e000e */
[----:B------:R-:W-:-:S02]  /*08d0*/  @!P1 MOV R16, R20 ;  /* 0x0000001400109202 */ /* 0x000fc40000000f00 */
[----:B------:R-:W-:Y:S01]  /*08e0*/  @!P1 MOV R17, R3 ;  /* 0x0000000300119202 */ /* 0x000fe20000000f00 */
[----:B------:R-:W-:Y:S01]  /*08f0*/  @!P1 IMAD R25, R62, R5, R13 ;  /* 0x000000053e199224 */ /* 0x000fe200078e020d */
[----:B------:R-:W-:Y:S02]  /*0900*/  @!P3 LEA.HI.X R9, R12, R23, R9, 0x2, P6 ;  /* 0x000000170c09b211 */ /* 0x000fe400030f1409 */
[----:B------:R-:W-:Y:S02]  /*0910*/  CS2R R22, SRZ ;  /* 0x0000000000167805 */ /* 0x000fe4000001ff00 */
[----:B------:R-:W-:Y:S01]  /*0920*/  @!P4 IADD3 R13, R15, R19, RZ ;  /* 0x000000130f0dc210 */ /* 0x000fe20007ffe0ff */
[----:B------:R-:W-:Y:S01]  /*0930*/  @!P1 IMAD.WIDE.U32 R4, R62, R4, R16 ;  /* 0x000000043e049225 */ /* 0x000fe200078e0010 */
[C---:B------:R-:W-:Y:S01]  /*0940*/  @!P4 LEA R12, P6, R14.reuse, R26, 0x2 ;  /* 0x0000001a0e0cc211 */ /* 0x040fe200078c10ff */
[----:B------:R-:W1:Y:S01]  /*0950*/  @!P5 LDC.64 R30, c[0x0][0x270] ;  /* 0x00009c00ff1edb82 */ /* 0x000e620000000a00 */
[----:B------:R-:W-:Y:S01]  /*0960*/  SHF.R.S32.HI R87, RZ, 0x1f, R64 ;  /* 0x0000001fff577819 */ /* 0x000fe20000011440 */
[----:B------:R2:W3:Y:S01]  /*0970*/  @!P2 LDG.E.64 R22, desc[UR8][R10.64] ;  /* 0x000000080a16a981 */ /* 0x0004e2000c1e1b00 */
[----:B------:R-:W-:-:S02]  /*0980*/  @!P4 LEA.HI.X R13, R14, R27, R13, 0x2, P6 ;  /* 0x0000001b0e0dc211 */ /* 0x000fc400030f140d */
[----:B------:R-:W-:Y:S02]  /*0990*/  @!P1 IADD3 R5, R5, R25, RZ ;  /* 0x0000001905059210 */ /* 0x000fe40007ffe0ff */
[----:B------:R-:W-:Y:S02]  /*09a0*/  CS2R R24, SRZ ;  /* 0x0000000000187805 */ /* 0x000fe4000001ff00 */
[C---:B0-----:R-:W-:Y:S01]  /*09b0*/  @!P1 LEA R14, P6, R4.reuse, R28, 0x2 ;  /* 0x0000001c040e9211 */ /* 0x041fe200078c10ff */
[----:B------:R-:W0:Y:S03]  /*09c0*/  @!P5 LDC.64 R34, c[0x0][0x220] ;  /* 0x00008800ff22db82 */ /* 0x000e260000000a00 */
[----:B------:R-:W-:Y:S02]  /*09d0*/  @!P1 LEA.HI.X R15, R4, R29, R5, 0x2, P6 ;  /* 0x0000001d040f9211 */ /* 0x000fe400030f1405 */
[----:B------:R-:W-:-:S02]  /*09e0*/  CS2R R26, SRZ ;  /* 0x00000000001a7805 */ /* 0x000fc4000001ff00 */
[----:B------:R-:W-:Y:S01]  /*09f0*/  ISETP.GE.U32.AND P6, PT, R64, UR14, PT ;  /* 0x0000000e40007c0c */ /* 0x000fe2000bfc6070 */
[----:B------:R4:W5:Y:S01]  /*0a00*/  @!P3 LDG.E.64 R24, desc[UR8][R8.64] ;  /* 0x000000080818b981 */ /* 0x000962000c1e1b00 */
[----:B------:R-:W-:Y:S02]  /*0a10*/  SHF.R.S32.HI R89, RZ, 0x1f, R65 ;  /* 0x0000001fff597819 */ /* 0x000fe40000011441 */
[----:B------:R-:W-:Y:S01]  /*0a20*/  ISETP.GE.AND.EX P6, PT, R87, UR15, PT, P6 ;  /* 0x0000000f57007c0c */ /* 0x000fe2000bfc6360 */
[----:B------:R4:W5:Y:S01]  /*0a30*/  @!P4 LDG.E.64 R26, desc[UR8][R12.64] ;  /* 0x000000080c1ac981 */ /* 0x000962000c1e1b00 */
[----:B------:R-:W-:Y:S02]  /*0a40*/  ISETP.GE.U32.AND P2, PT, R65, UR14, PT ;  /* 0x0000000e41007c0c */ /* 0x000fe4000bf46070 */
[----:B------:R-:W-:Y:S02]  /*0a50*/  ISETP.GT.U32.OR P6, PT, R0, 0x1df, P6 ;  /* 0x000001df0000780c */ /* 0x000fe400037c4470 */
[----:B------:R-:W-:-:S02]  /*0a60*/  ISETP.GE.AND.EX P2, PT, R89, UR15, PT, P2 ;  /* 0x0000000f59007c0c */ /* 0x000fc4000bf46320 */
[----:B------:R-:W-:Y:S02]  /*0a70*/  SHF.R.S32.HI R91, RZ, 0x1f, R66 ;  /* 0x0000001fff5b7819 */ /* 0x000fe40000011442 */
[----:B------:R-:W-:Y:S02]  /*0a80*/  ISETP.GE.U32.AND P3, PT, R66, UR14, PT ;  /* 0x0000000e42007c0c */ /* 0x000fe4000bf66070 */
[C---:B------:R-:W-:Y:S02]  /*0a90*/  ISETP.GT.U32.OR P4, PT, R0.reuse, 0x1df, P2 ;  /* 0x000001df0000780c */ /* 0x040fe40001784470 */
[----:B------:R-:W-:Y:S01]  /*0aa0*/  ISETP.GE.AND.EX P3, PT, R91, UR15, PT, P3 ;  /* 0x0000000f5b007c0c */ /* 0x000fe2000bf66330 */
[----:B-1----:R-:W-:Y:S01]  /*0ab0*/  @!P5 IMAD R4, R85, R30, RZ ;  /* 0x0000001e5504d224 */ /* 0x002fe200078e02ff */
[----:B------:R-:W-:Y:S01]  /*0ac0*/  SHF.R.S32.HI R93, RZ, 0x1f, R67 ;  /* 0x0000001fff5d7819 */ /* 0x000fe20000011443 */
[----:B------:R-:W1:Y:S01]  /*0ad0*/  @!P6 LDC.64 R38, c[0x0][0x270] ;  /* 0x00009c00ff26eb82 */ /* 0x000e620000000a00 */
[----:B------:R-:W-:-:S02]  /*0ae0*/  ISETP.GT.U32.OR P3, PT, R0, 0x1df, P3 ;  /* 0x000001df0000780c */ /* 0x000fc40001f64470 */
[----:B------:R-:W-:Y:S01]  /*0af0*/  ISETP.GE.U32.AND P2, PT, R67, UR14, PT ;  /* 0x0000000e43007c0c */ /* 0x000fe2000bf46070 */
[----:B--2---:R-:W-:Y:S01]  /*0b00*/  @!P5 IMAD R11, R63, R31, R4 ;  /* 0x0000001f3f0bd224 */ /* 0x004fe200078e0204 */
[----:B------:R-:W-:Y:S02]  /*0b10*/  @!P5 MOV R4, R20 ;  /* 0x000000140004d202 */ /* 0x000fe40000000f00 */
[----:B------:R-:W-:Y:S01]  /*0b20*/  @!P5 MOV R5, R3 ;  /* 0x000000030005d202 */ /* 0x000fe20000000f00 */
[----:B------:R-:W2:Y:S01]  /*0b30*/  @!P4 LDC.64 R40, c[0x0][0x270] ;  /* 0x00009c00ff28cb82 */ /* 0x000ea20000000a00 */
[----:B------:R-:W-:Y:S02]  /*0b40*/  ISETP.GE.AND.EX P2, PT, R93, UR15, PT, P2 ;  /* 0x0000000f5d007c0c */ /* 0x000fe4000bf46320 */
[----:B------:R-:W-:Y:S01]  /*0b50*/  CS2R R28, SRZ ;  /* 0x00000000001c7805 */ /* 0x000fe2000001ff00 */
[----:B------:R-:W-:Y:S01]  /*0b60*/  @!P5 IMAD.WIDE.U32 R4, R63, R30, R4 ;  /* 0x0000001e3f04d225 */ /* 0x000fe200078e0004 */
[----:B------:R-:W-:-:S03]  /*0b70*/  ISETP.GT.U32.OR P2, PT, R0, 0x1df, P2 ;  /* 0x000001df0000780c */ /* 0x000fc60001744470 */
[----:B------:R-:W2:Y:S01]  /*0b80*/  @!P6 LDC.64 R18, c[0x0][0x220] ;  /* 0x00008800ff12eb82 */ /* 0x000ea20000000a00 */
[----:B------:R1:W5:Y:S01]  /*0b90*/  @!P1 LDG.E.64 R28, desc[UR8][R14.64] ;  /* 0x000000080e1c9981 */ /* 0x000362000c1e1b00 */
[----:B------:R-:W-:Y:S02]  /*0ba0*/  @!P5 IADD3 R5, R5, R11, RZ ;  /* 0x0000000b0505d210 */ /* 0x000fe40007ffe0ff */
[----:B0-----:R-:W-:-:S04]  /*0bb0*/  @!P5 LEA R34, P1, R4, R34, 0x2 ;  /* 0x000000220422d211 */ /* 0x001fc800078210ff */
[----:B------:R-:W0:Y:S01]  /*0bc0*/  @!P3 LDC.64 R16, c[0x0][0x270] ;  /* 0x00009c00ff10bb82 */ /* 0x000e220000000a00 */
[----:B------:R-:W-:Y:S02]  /*0bd0*/  @!P5 LEA.HI.X R35, R4, R35, R5, 0x2, P1 ;  /* 0x000000230423d211 */ /* 0x000fe400008f1405 */
[----:B------:R-:W-:-:S05]  /*0be0*/  SHF.R.S32.HI R95, RZ, 0x1f, R68 ;  /* 0x0000001fff5f7819 */ /* 0x000fca0000011444 */
[----:B----4-:R-:W4:Y:S01]  /*0bf0*/  @!P4 LDC.64 R8, c[0x0][0x220] ;  /* 0x00008800ff08cb82 */ /* 0x010f220000000a00 */
[----:B------:R-:W-:Y:S01]  /*0c00*/  ISETP.GE.U32.AND P1, PT, R68, UR14, PT ;  /* 0x0000000e44007c0c */ /* 0x000fe2000bf26070 */
[----:B-1----:R-:W-:Y:S01]  /*0c10*/  @!P6 IMAD R4, R87, R38, RZ ;  /* 0x000000265704e224 */ /* 0x002fe200078e02ff */
[----:B------:R-:W-:Y:S02]  /*0c20*/  @!P6 MOV R36, R20 ;  /* 0x000000140024e202 */ /* 0x000fe40000000f00 */
[----:B------:R-:W-:-:S03]  /*0c30*/  ISETP.GE.AND.EX P1, PT, R95, UR15, PT, P1 ;  /* 0x0000000f5f007c0c */ /* 0x000fc6000bf26310 */
[----:B------:R-:W1:Y:S01]  /*0c40*/  @!P3 LDC.64 R12, c[0x0][0x220] ;  /* 0x00008800ff0cbb82 */ /* 0x000e620000000a00 */
[----:B------:R-:W-:Y:S02]  /*0c50*/  @!P6 MOV R37, R3 ;  /* 0x000000030025e202 */ /* 0x000fe40000000f00 */
[----:B------:R-:W-:Y:S02]  /*0c60*/  CS2R R30, SRZ ;  /* 0x00000000001e7805 */ /* 0x000fe4000001ff00 */
[----:B------:R-:W-:-:S03]  /*0c70*/  ISETP.GT.U32.OR P1, PT, R0, 0x1df, P1 ;  /* 0x000001df0000780c */ /* 0x000fc60000f24470 */
[----:B------:R-:W1:Y:S01]  /*0c80*/  @!P2 LDC.64 R14, c[0x0][0x270] ;  /* 0x00009c00ff0eab82 */ /* 0x000e620000000a00 */
[C---:B------:R-:W-:Y:S01]  /*0c90*/  @!P6 IMAD R39, R64.reuse, R39, R4 ;  /* 0x000000274027e224 */ /* 0x040fe200078e0204 */
[----:B------:R-:W-:Y:S01]  /*0ca0*/  @!P4 MOV R32, R20 ;  /* 0x000000140020c202 */ /* 0x000fe20000000f00 */
[----:B------:R-:W-:Y:S01]  /*0cb0*/  @!P6 IMAD.WIDE.U32 R36, R64, R38, R36 ;  /* 0x000000264024e225 */ /* 0x000fe200078e0024 */
[----:B------:R-:W-:Y:S01]  /*0cc0*/  @!P4 MOV R33, R3 ;  /* 0x000000030021c202 */ /* 0x000fe20000000f00 */
[----:B------:R0:W5:Y:S02]  /*0cd0*/  @!P5 LDG.E.64 R30, desc[UR8][R34.64] ;  /* 0x00000008221ed981 */ /* 0x000164000c1e1b00 */
[-C--:B--2---:R-:W-:Y:S01]  /*0ce0*/  @!P4 IMAD R10, R89, R40.reuse, RZ ;  /* 0x00000028590ac224 */ /* 0x084fe200078e02ff */
[----:B------:R-:W-:Y:S01]  /*0cf0*/  @!P6 IADD3 R37, R37, R39, RZ ;  /* 0x000000272525e210 */ /* 0x000fe20007ffe0ff */
[C---:B------:R-:W-:Y:S01]  /*0d00*/  @!P4 IMAD.WIDE.U32 R32, R65.reuse, R40, R32 ;  /* 0x000000284120c225 */ /* 0x040fe200078e0020 */
[----:B------:R-:W-:Y:S01]  /*0d10*/  @!P6 LEA R18, P5, R36, R18, 0x2 ;  /* 0x000000122412e211 */ /* 0x000fe200078a10ff */
[----:B------:R-:W2:Y:S02]  /*0d20*/  @!P1 LDC.64 R4, c[0x0][0x270] ;  /* 0x00009c00ff049b82 */ /* 0x000ea40000000a00 */
[----:B------:R-:W-:-:S02]  /*0d30*/  @!P4 IMAD R41, R65, R41, R10 ;  /* 0x000000294129c224 */ /* 0x000fc400078e020a */
[----:B0-----:R-:W-:Y:S01]  /*0d40*/  @!P3 IMAD R38, R91, R16, RZ ;  /* 0x000000105b26b224 */ /* 0x001fe200078e02ff */
[----:B------:R-:W-:Y:S02]  /*0d50*/  @!P3 MOV R34, R20 ;  /* 0x000000140022b202 */ /* 0x000fe40000000f00 */
[----:B------:R-:W-:Y:S01]  /*0d60*/  @!P3 MOV R35, R3 ;  /* 0x000000030023b202 */ /* 0x000fe20000000f00 */
[----:B------:R-:W0:Y:S01]  /*0d70*/  @!P2 LDC.64 R10, c[0x0][0x220] ;  /* 0x00008800ff0aab82 */ /* 0x000e220000000a00 */
[----:B------:R-:W-:Y:S01]  /*0d80*/  @!P6 LEA.HI.X R19, R36, R19, R37, 0x2, P5 ;  /* 0x000000132413e211 */ /* 0x000fe200028f1425 */
[C---:B------:R-:W-:Y:S01]  /*0d90*/  @!P3 IMAD R37, R66.reuse, R17, R38 ;  /* 0x000000114225b224 */ /* 0x040fe200078e0226 */
[----:B------:R-:W-:Y:S01]  /*0da0*/  @!P4 IADD3 R17, R33, R41, RZ ;  /* 0x000000292111c210 */ /* 0x000fe20007ffe0ff */
[----:B------:R-:W-:Y:S01]  /*0db0*/  @!P3 IMAD.WIDE.U32 R34, R66, R16, R34 ;  /* 0x000000104222b225 */ /* 0x000fe200078e0022 */
[C---:B----4-:R-:W-:Y:S02]  /*0dc0*/  @!P4 LEA R8, P5, R32.reuse, R8, 0x2 ;  /* 0x000000082008c211 */ /* 0x050fe400078a10ff */
[----:B------:R-:W-:Y:S01]  /*0dd0*/  SHF.R.S32.HI R97, RZ, 0x1f, R69 ;  /* 0x0000001fff617819 */ /* 0x000fe20000011445 */
[----:B------:R-:W4:Y:S01]  /*0de0*/  @!P1 LDC.64 R44, c[0x0][0x220] ;  /* 0x00008800ff2c9b82 */ /* 0x000f220000000a00 */
[----:B------:R-:W-:-:S02]  /*0df0*/  @!P4 LEA.HI.X R9, R32, R9, R17, 0x2, P5 ;  /* 0x000000092009c211 */ /* 0x000fc400028f1411 */
[----:B------:R-:W-:Y:S02]  /*0e00*/  @!P3 IADD3 R17, R35, R37, RZ ;  /* 0x000000252311b210 */ /* 0x000fe40007ffe0ff */
[----:B-1----:R-:W-:Y:S01]  /*0e10*/  @!P3 LEA R16, P5, R34, R12, 0x2 ;  /* 0x0000000c2210b211 */ /* 0x002fe200078a10ff */
[----:B------:R-:W-:-:S03]  /*0e20*/  @!P2 IMAD R36, R93, R14, RZ ;  /* 0x0000000e5d24a224 */ /* 0x000fc600078e02ff */
[----:B------:R-:W-:Y:S01]  /*0e30*/  @!P3 LEA.HI.X R17, R34, R13, R17, 0x2, P5 ;  /* 0x0000000d2211b211 */ /* 0x000fe200028f1411 */
[----:B------:R-:W-:Y:S01]  /*0e40*/  @!P2 IMAD R39, R67, R15, R36 ;  /* 0x0000000f4327a224 */ /* 0x000fe200078e0224 */
[----:B------:R-:W-:Y:S02]  /*0e50*/  ISETP.GE.U32.AND P5, PT, R69, UR14, PT ;  /* 0x0000000e45007c0c */ /* 0x000fe4000bfa6070 */
[----:B------:R-:W-:Y:S02]  /*0e60*/  @!P2 MOV R36, R20 ;  /* 0x000000140024a202 */ /* 0x000fe40000000f00 */
[----:B------:R-:W-:Y:S02]  /*0e70*/  @!P2 MOV R37, R3 ;  /* 0x000000030025a202 */ /* 0x000fe40000000f00 */
[----:B------:R-:W-:Y:S02]  /*0e80*/  ISETP.GE.AND.EX P5, PT, R97, UR15, PT, P5 ;  /* 0x0000000f61007c0c */ /* 0x000fe4000bfa6350 */
[----:B------:R-:W-:Y:S01]  /*0e90*/  CS2R R32, SRZ ;  /* 0x0000000000207805 */ /* 0x000fe2000001ff00 */
[----:B------:R-:W-:Y:S01]  /*0ea0*/  @!P2 IMAD.WIDE.U32 R14, R67, R14, R36 ;  /* 0x0000000e430ea225 */ /* 0x000fe200078e0024 */
[----:B------:R-:W-:-:S02]  /*0eb0*/  CS2R R36, SRZ ;  /* 0x0000000000247805 */ /* 0x000fc4000001ff00 */
[----:B------:R-:W-:Y:S02]  /*0ec0*/  ISETP.GT.U32.OR P5, PT, R0, 0x1df, P5 ;  /* 0x000001df0000780c */ /* 0x000fe40002fa4470 */
[----:B------:R-:W5:Y:S01]  /*0ed0*/  @!P6 LDG.E.64 R32, desc[UR8][R18.64] ;  /* 0x000000081220e981 */ /* 0x000f62000c1e1b00 */
[----:B------:R-:W-:Y:S01]  /*0ee0*/  @!P2 IADD3 R12, R15, R39, RZ ;  /* 0x000000270f0ca210 */ /* 0x000fe20007ffe0ff */
[----:B--2---:R-:W-:Y:S01]  /*0ef0*/  @!P1 IMAD R13, R95, R4, RZ ;  /* 0x000000045f0d9224 */ /* 0x004fe200078e02ff */
[----:B------:R-:W-:Y:S01]  /*0f00*/  SHF.R.S32.HI R99, RZ, 0x1f, R70 ;  /* 0x0000001fff637819 */ /* 0x000fe20000011446 */
[----:B------:R1:W2:Y:S01]  /*0f10*/  @!P3 LDG.E.64 R36, desc[UR8][R16.64] ;  /* 0x000000081024b981 */ /* 0x0002a2000c1e1b00 */
[----:B------:R-:W-:Y:S02]  /*0f20*/  ISETP.GE.U32.AND P3, PT, R70, UR14, PT ;  /* 0x0000000e46007c0c */ /* 0x000fe4000bf66070 */
[----:B0-----:R-:W-:Y:S02]  /*0f30*/  @!P2 LEA R10, P6, R14, R10, 0x2 ;  /* 0x0000000a0e0aa211 */ /* 0x001fe400078c10ff */
[----:B------:R-:W-:-:S02]  /*0f40*/  CS2R R34, SRZ ;  /* 0x0000000000227805 */ /* 0x000fc4000001ff00 */
[----:B------:R-:W-:Y:S01]  /*0f50*/  ISETP.GE.AND.EX P3, PT, R99, UR15, PT, P3 ;  /* 0x0000000f63007c0c */ /* 0x000fe2000bf66330 */
[----:B------:R-:W-:Y:S01]  /*0f60*/  @!P1 IMAD R5, R68, R5, R13 ;  /* 0x0000000544059224 */ /* 0x000fe200078e020d */
[----:B------:R-:W-:Y:S02]  /*0f70*/  @!P2 LEA.HI.X R11, R14, R11, R12, 0x2, P6 ;  /* 0x0000000b0e0ba211 */ /* 0x000fe400030f140c */
[----:B------:R-:W0:Y:S01]  /*0f80*/  @!P5 LDC.64 R12, c[0x0][0x270] ;  /* 0x00009c00ff0cdb82 */ /* 0x000e220000000a00 */
[----:B------:R-:W-:Y:S01]  /*0f90*/  ISETP.GT.U32.OR P3, PT, R0, 0x1df, P3 ;  /* 0x000001df0000780c */ /* 0x000fe20001f64470 */
[----:B------:R4:W2:Y:S01]  /*0fa0*/  @!P4 LDG.E.64 R34, desc[UR8][R8.64] ;  /* 0x000000080822c981 */ /* 0x0008a2000c1e1b00 */
[----:B------:R-:W-:Y:S02]  /*0fb0*/  @!P1 MOV R14, R20 ;  /* 0x00000014000e9202 */ /* 0x000fe40000000f00 */
[----:B------:R-:W-:Y:S02]  /*0fc0*/  @!P1 MOV R15, R3 ;  /* 0x00000003000f9202 */ /* 0x000fe40000000f00 */
[----:B------:R-:W-:-:S02]  /*0fd0*/  SHF.R.S32.HI R101, RZ, 0x1f, R71 ;  /* 0x0000001fff657819 */ /* 0x000fc40000011447 */
[----:B------:R-:W-:Y:S02]  /*0fe0*/  SHF.R.S32.HI R103, RZ, 0x1f, R72 ;  /* 0x0000001fff677819 */ /* 0x000fe40000011448 */
[----:B------:R-:W-:Y:S02]  /*0ff0*/  CS2R R38, SRZ ;  /* 0x0000000000267805 */ /* 0x000fe4000001ff00 */
[----:B------:R-:W-:Y:S01]  /*1000*/  ISETP.GE.U32.AND P4, PT, R71, UR14, PT ;  /* 0x0000000e47007c0c */ /* 0x000fe2000bf86070 */
[----:B------:R-:W-:Y:S01]  /*1010*/  @!P1 IMAD.WIDE.U32 R14, R68, R4, R14 ;  /* 0x00000004440e9225 */ /* 0x000fe200078e000e */
[----:B------:R-:W-:Y:S01]  /*1020*/  ISETP.GE.U32.AND P6, PT, R72, UR14, PT ;  /* 0x0000000e48007c0c */ /* 0x000fe2000bfc6070 */
[----:B-1----:R-:W1:Y:S01]  /*1030*/  @!P5 LDC.64 R16, c[0x0][0x220] ;  /* 0x00008800ff10db82 */ /* 0x002e620000000a00 */
[----:B------:R-:W-:Y:S02]  /*1040*/  ISETP.GE.AND.EX P4, PT, R101, UR15, PT, P4 ;  /* 0x0000000f65007c0c */ /* 0x000fe4000bf86340 */
[----:B------:R-:W-:-:S02]  /*1050*/  CS2R R40, SRZ ;  /* 0x0000000000287805 */ /* 0x000fc4000001ff00 */
[----:B------:R-:W-:Y:S01]  /*1060*/  ISETP.GE.AND.EX P6, PT, R103, UR15, PT, P6 ;  /* 0x0000000f67007c0c */ /* 0x000fe2000bfc6360 */
[----:B------:R0:W2:Y:S01]  /*1070*/  @P0 LDG.E.64 R38, desc[UR8][R6.64] ;  /* 0x0000000806260981 */ /* 0x0000a2000c1e1b00 */
[C---:B------:R-:W-:Y:S02]  /*1080*/  ISETP.GT.U32.OR P4, PT, R0.reuse, 0x1df, P4 ;  /* 0x000001df0000780c */ /* 0x040fe40002784470 */
[----:B----4-:R-:W-:Y:S01]  /*1090*/  @!P1 IADD3 R8, R15, R5, RZ ;  /* 0x000000050f089210 */ /* 0x010fe20007ffe0ff */
[----:B------:R4:W2:Y:S01]  /*10a0*/  @!P2 LDG.E.64 R40, desc[UR8][R10.64] ;  /* 0x000000080a28a981 */ /* 0x0008a2000c1e1b00 */
[----:B------:R-:W1:Y:S01]  /*10b0*/  @!P3 LDC.64 R4, c[0x0][0x270] ;  /* 0x00009c00ff04bb82 */ /* 0x000e620000000a00 */
[----:B------:R-:W-:Y:S02]  /*10c0*/  ISETP.GT.U32.OR P6, PT, R0, 0x1df, P6 ;  /* 0x000001df0000780c */ /* 0x000fe400037c4470 */
[----:B------:R-:W-:Y:S01]  /*10d0*/  @!P1 LEA R44, P2, R14, R44, 0x2 ;  /* 0x0000002c0e2c9211 */ /* 0x000fe200078410ff */
[----:B0-----:R-:W-:-:S05]  /*10e0*/  @!P5 IMAD R6, R97, R12, RZ ;  /* 0x0000000c6106d224 */ /* 0x001fca00078e02ff */
[----:B------:R-:W0:Y:S01]  /*10f0*/  @!P4 LDC.64 R18, c[0x0][0x270] ;  /* 0x00009c00ff12cb82 */ /* 0x000e220000000a00 */
[----:B------:R-:W-:Y:S01]  /*1100*/  @!P1 LEA.HI.X R45, R14, R45, R8, 0x2, P2 ;  /* 0x0000002d0e2d9211 */ /* 0x000fe200010f1408 */
[----:B------:R-:W-:Y:S01]  /*1110*/  @!P5 IMAD R9, R69, R13, R6 ;  /* 0x0000000d4509d224 */ /* 0x000fe200078e0206 */
[----:B------:R-:W-:-:S05]  /*1120*/  SHF.R.S32.HI R105, RZ, 0x1f, R73 ;  /* 0x0000001fff697819 */ /* 0x000fca0000011449 */
[----:B----4-:R-:W4:Y:S01]  /*1130*/  @!P3 LDC.64 R10, c[0x0][0x220] ;  /* 0x00008800ff0abb82 */ /* 0x010f220000000a00 */
[----:B------:R-:W-:Y:S02]  /*1140*/  ISETP.GE.U32.AND P2, PT, R73, UR14, PT ;  /* 0x0000000e49007c0c */ /* 0x000fe4000bf46070 */
[----:B------:R-:W-:Y:S02]  /*1150*/  @!P5 MOV R6, R20 ;  /* 0x000000140006d202 */ /* 0x000fe40000000f00 */
[----:B------:R-:W-:Y:S02]  /*1160*/  @!P5 MOV R7, R3 ;  /* 0x000000030007d202 */ /* 0x000fe40000000f00 */
[----:B------:R-:W-:Y:S01]  /*1170*/  CS2R R42, SRZ ;  /* 0x00000000002a7805 */ /* 0x000fe2000001ff00 */
[----:B------:R-:W3:Y:S01]  /*1180*/  @!P6 LDC.64 R14, c[0x0][0x270] ;  /* 0x00009c00ff0eeb82 */ /* 0x000ee20000000a00 */
[----:B------:R-:W-:Y:S01]  /*1190*/  ISETP.GE.AND.EX P2, PT, R105, UR15, PT, P2 ;  /* 0x0000000f69007c0c */ /* 0x000fe2000bf46320 */
[----:B------:R-:W-:-:S03]  /*11a0*/  @!P5 IMAD.WIDE.U32 R6, R69, R12, R6 ;  /* 0x0000000c4506d225 */ /* 0x000fc600078e0006 */
[----:B------:R1:W2:Y:S01]  /*11b0*/  @!P1 LDG.E.64 R42, desc[UR8][R44.64] ;  /* 0x000000082c2a9981 */ /* 0x0002a2000c1e1b00 */
[----:B------:R-:W-:Y:S01]  /*11c0*/  ISETP.GT.U32.OR P2, PT, R0, 0x1df, P2 ;  /* 0x000001df0000780c */ /* 0x000fe20001744470 */
[----:B-1----:R-:W-:Y:S01]  /*11d0*/  @!P3 IMAD R8, R99, R4, RZ ;  /* 0x000000046308b224 */ /* 0x002fe200078e02ff */
[----:B------:R-:W-:Y:S01]  /*11e0*/  @!P5 IADD3 R7, R7, R9, RZ ;  /* 0x000000090707d210 */ /* 0x000fe20007ffe0ff */
[----:B------:R-:W1:Y:S01]  /*11f0*/  @!P4 LDC.64 R12, c[0x0][0x220] ;  /* 0x00008800ff0ccb82 */ /* 0x000e620000000a00 */
[----:B------:R-:W-:Y:S01]  /*1200*/  @!P5 LEA R16, P1, R6, R16, 0x2 ;  /* 0x000000100610d211 */ /* 0x000fe200078210ff */
[----:B------:R-:W-:Y:S01]  /*1210*/  @!P3 IMAD R47, R70, R5, R8 ;  /* 0x00000005462fb224 */ /* 0x000fe200078e0208 */
[----:B------:R-:W-:Y:S02]  /*1220*/  @!P3 MOV R44, R20 ;  /* 0x00000014002cb202 */ /* 0x000fe40000000f00 */
[----:B------:R-:W-:Y:S02]  /*1230*/  @!P3 MOV R45, R3 ;  /* 0x00000003002db202 */ /* 0x000fe40000000f00 */
[----:B------:R-:W-:Y:S01]  /*1240*/  @!P5 LEA.HI.X R17, R6, R17, R7, 0x2, P1 ;  /* 0x000000110611d211 */ /* 0x000fe200008f1407 */
[----:B0-----:R-:W-:Y:S01]  /*1250*/  @!P4 IMAD R46, R101, R18, RZ ;  /* 0x00000012652ec224 */ /* 0x001fe200078e02ff */
[----:B------:R-:W0:Y:S01]  /*1260*/  @!P6 LDC.64 R6, c[0x0][0x220] ;  /* 0x00008800ff06eb82 */ /* 0x000e220000000a00 */
[----:B------:R-:W-:-:S05]  /*1270*/  @!P3 IMAD.WIDE.U32 R4, R70, R4, R44 ;  /* 0x000000044604b225 */ /* 0x000fca00078e002c */
[----:B------:R-:W-:Y:S02]  /*1280*/  @!P3 IADD3 R5, R5, R47, RZ ;  /* 0x0000002f0505b210 */ /* 0x000fe40007ffe0ff */
[C---:B----4-:R-:W-:Y:S01]  /*1290*/  @!P3 LEA R10, P1, R4.reuse, R10, 0x2 ;  /* 0x0000000a040ab211 */ /* 0x050fe200078210ff */
[----:B------:R-:W4:Y:S01]  /*12a0*/  @!P2 LDC.64 R8, c[0x0][0x270] ;  /* 0x00009c00ff08ab82 */ /* 0x000f220000000a00 */
[----:B------:R-:W-:Y:S01]  /*12b0*/  @!P4 IMAD R49, R71, R19, R46 ;  /* 0x000000134731c224 */ /* 0x000fe200078e022e */
[----:B------:R-:W-:Y:S01]  /*12c0*/  @!P4 MOV R44, R20 ;  /* 0x00000014002cc202 */ /* 0x000fe20000000f00 */
[----:B---3--:R-:W-:Y:S01]  /*12d0*/  @!P6 IMAD R46, R103, R14, RZ ;  /* 0x0000000e672ee224 */ /* 0x008fe200078e02ff */
[----:B------:R-:W-:Y:S02]  /*12e0*/  @!P3 LEA.HI.X R11, R4, R11, R5, 0x2, P1 ;  /* 0x0000000b040bb211 */ /* 0x000fe400008f1405 */
[----:B------:R-:W-:Y:S02]  /*12f0*/  @!P4 MOV R45, R3 ;  /* 0x00000003002dc202 */ /* 0x000fe40000000f00 */
[----:B------:R-:W-:-:S02]  /*1300*/  @!P6 MOV R4, R20 ;  /* 0x000000140004e202 */ /* 0x000fc40000000f00 */
[----:B------:R-:W-:Y:S01]  /*1310*/  @!P6 MOV R5, R3 ;  /* 0x000000030005e202 */ /* 0x000fe20000000f00 */
[----:B------:R-:W-:Y:S02]  /*1320*/  @!P6 IMAD R47, R72, R15, R46 ;  /* 0x0000000f482fe224 */ /* 0x000fe400078e022e */
[----:B------:R-:W-:-:S04]  /*1330*/  @!P4 IMAD.WIDE.U32 R18, R71, R18, R44 ;  /* 0x000000124712c225 */ /* 0x000fc800078e002c */
[----:B------:R-:W-:Y:S02]  /*1340*/  @!P6 IMAD.WIDE.U32 R14, R72, R14, R4 ;  /* 0x0000000e480ee225 */ /* 0x000fe400078e0004 */
[----:B------:R-:W3:Y:S01]  /*1350*/  @!P2 LDC.64 R4, c[0x0][0x220] ;  /* 0x00008800ff04ab82 */ /* 0x000ee20000000a00 */
[----:B------:R-:W-:Y:S02]  /*1360*/  @!P4 IADD3 R19, R19, R49, RZ ;  /* 0x000000311313c210 */ /* 0x000fe40007ffe0ff */
[C---:B-1----:R-:W-:Y:S02]  /*1370*/  @!P4 LEA R12, P1, R18.reuse, R12, 0x2 ;  /* 0x0000000c120cc211 */ /* 0x042fe400078210ff */
[----:B------:R-:W-:Y:S02]  /*1380*/  CS2R R44, SRZ ;  /* 0x00000000002c7805 */ /* 0x000fe4000001ff00 */
[----:B------:R-:W-:Y:S02]  /*1390*/  @!P6 IADD3 R15, R15, R47, RZ ;  /* 0x0000002f0f0fe210 */ /* 0x000fe40007ffe0ff */
[----:B------:R-:W-:-:S02]  /*13a0*/  @!P4 LEA.HI.X R13, R18, R13, R19, 0x2, P1 ;  /* 0x0000000d120dc211 */ /* 0x000fc400008f1413 */
[C---:B0-----:R-:W-:Y:S02]  /*13b0*/  @!P6 LEA R6, P1, R14.reuse, R6, 0x2 ;  /* 0x000000060e06e211 */ /* 0x041fe400078210ff */
[----:B------:R-:W-:Y:S01]  /*13c0*/  CS2R R46, SRZ ;  /* 0x00000000002e7805 */ /* 0x000fe2000001ff00 */
[----:B----4-:R-:W-:Y:S01]  /*13d0*/  @!P2 IMAD R18, R105, R8, RZ ;  /* 0x000000086912a224 */ /* 0x010fe200078e02ff */
[----:B------:R-:W4:Y:S01]  /*13e0*/  @!P5 LDG.E.64 R44, desc[UR8][R16.64] ;  /* 0x00000008102cd981 */ /* 0x000f22000c1e1b00 */
[----:B------:R-:W-:Y:S02]  /*13f0*/  @!P6 LEA.HI.X R7, R14, R7, R15, 0x2, P1 ;  /* 0x000000070e07e211 */ /* 0x000fe400008f140f */
[----:B------:R-:W-:Y:S02]  /*1400*/  @!P2 MOV R14, R20 ;  /* 0x00000014000ea202 */ /* 0x000fe40000000f00 */
[----:B------:R-:W-:Y:S02]  /*1410*/  CS2R R48, SRZ ;  /* 0x0000000000307805 */ /* 0x000fe4000001ff00 */
[----:B------:R-:W-:Y:S01]  /*1420*/  @!P2 MOV R15, R3 ;  /* 0x00000003000fa202 */ /* 0x000fe20000000f00 */
[C---:B------:R-:W-:Y:S01]  /*1430*/  @!P2 IMAD R19, R73.reuse, R9, R18 ;  /* 0x000000094913a224 */ /* 0x040fe200078e0212 */
[----:B------:R0:W4:Y:S01]  /*1440*/  @!P3 LDG.E.64 R46, desc[UR8][R10.64] ;  /* 0x000000080a2eb981 */ /* 0x000122000c1e1b00 */
[----:B------:R-:W-:Y:S01]  /*1450*/  @!P2 IMAD.WIDE.U32 R8, R73, R8, R14 ;  /* 0x000000084908a225 */ /* 0x000fe200078e000e */
[----:B------:R-:W-:-:S02]  /*1460*/  CS2R R50, SRZ ;  /* 0x0000000000327805 */ /* 0x000fc4000001ff00 */
[----:B------:R1:W4:Y:S02]  /*1470*/  @!P4 LDG.E.64 R48, desc[UR8][R12.64] ;  /* 0x000000080c30c981 */ /* 0x000324000c1e1b00 */
[----:B------:R-:W-:Y:S02]  /*1480*/  @!P2 IADD3 R9, R9, R19, RZ ;  /* 0x000000130909a210 */ /* 0x000fe40007ffe0ff */
[C---:B---3--:R-:W-:Y:S02]  /*1490*/  @!P2 LEA R4, P1, R8.reuse, R4, 0x2 ;  /* 0x000000040804a211 */ /* 0x048fe400078210ff */
[----:B------:R-:W-:Y:S01]  /*14a0*/  CS2R R52, SRZ ;  /* 0x0000000000347805 */ /* 0x000fe2000001ff00 */
[----:B------:R-:W3:Y:S01]  /*14b0*/  @!P6 LDG.E.64 R50, desc[UR8][R6.64] ;  /* 0x000000080632e981 */ /* 0x000ee2000c1e1b00 */
[----:B------:R-:W-:-:S05]  /*14c0*/  @!P2 LEA.HI.X R5, R8, R5, R9, 0x2, P1 ;  /* 0x000000050805a211 */ /* 0x000fca00008f1409 */
[----:B------:R5:W3:Y:S01]  /*14d0*/  @!P2 LDG.E.64 R52, desc[UR8][R4.64] ;  /* 0x000000080434a981 */ /* 0x000ae2000c1e1b00 */
[----:B0-----:R-:W-:Y:S01]  /*14e0*/  FADD.FTZ R11, R22, R23 ;  /* 0x00000017160b7221 */ /* 0x001fe20000010000 */
[----:B-1----:R-:W-:-:S04]  /*14f0*/  FMUL.FTZ R13, R23, R23 ;  /* 0x00000017170d7220 */ /* 0x002fc80000410000 */
[----:B------:R-:W-:Y:S01]  /*1500*/  FFMA.FTZ R10, R22, R22, R13 ;  /* 0x00000016160a7223 */ /* 0x000fe2000001000d */
[----:B-----5:R-:W-:Y:S01]  /*1510*/  FADD.FTZ R5, R24, R25 ;  /* 0x0000001918057221 */ /* 0x020fe20000010000 */
[----:B------:R-:W-:Y:S01]  /*1520*/  FMUL.FTZ R7, R25, R25 ;  /* 0x0000001919077220 */ /* 0x000fe20000410000 */
[----:B------:R-:W-:-:S03]  /*1530*/  FADD.FTZ R6, R26, R27 ;  /* 0x0000001b1a067221 */ /* 0x000fc60000010000 */
[----:B------:R-:W-:Y:S01]  /*1540*/  FFMA.FTZ R4, R24, R24, R7 ;  /* 0x0000001818047223 */ /* 0x000fe20000010007 */
[----:B------:R-:W-:-:S04]  /*1550*/  FMUL.FTZ R7, R27, R27 ;  /* 0x0000001b1b077220 */ /* 0x000fc80000410000 */
[----:B------:R-:W-:Y:S01]  /*1560*/  FFMA.FTZ R7, R26, R26, R7 ;  /* 0x0000001a1a077223 */ /* 0x000fe20000010007 */
[----:B------:R-:W-:Y:S01]  /*1570*/  ISETP.GT.AND P1, PT, R74, 0x1e, PT ;  /* 0x0000001e4a00780c */ /* 0x000fe20003f24270 */
[----:B--2---:R-:W-:Y:S01]  /*1580*/  FADD.FTZ R8, R38, R39 ;  /* 0x0000002726087221 */ /* 0x004fe20000010000 */
[----:B------:R-:W-:-:S03]  /*1590*/  FMUL.FTZ R9, R39, R39 ;  /* 0x0000002727097220 */ /* 0x000fc60000410000 */
[----:B------:R-:W-:Y:S01]  /*15a0*/  FADD.FTZ R8, RZ, R8 ;  /* 0x00000008ff087221 */ /* 0x000fe20000010000 */
[----:B------:R-:W-:-:S03]  /*15b0*/  FFMA.FTZ R9, R38, R38, R9 ;  /* 0x0000002626097223 */ /* 0x000fc60000010009 */
[----:B------:R-:W-:Y:S01]  /*15c0*/  FADD.FTZ R8, R8, R11 ;  /* 0x0000000b08087221 */ /* 0x000fe20000010000 */
[----:B------:R-:W-:-:S03]  /*15d0*/  FADD.FTZ R9, RZ, R9 ;  /* 0x00000009ff097221 */ /* 0x000fc60000010000 */
[----:B------:R-:W-:Y:S01]  /*15e0*/  FADD.FTZ R5, R8, R5 ;  /* 0x0000000508057221 */ /* 0x000fe20000010000 */
[----:B------:R-:W-:-:S03]  /*15f0*/  FADD.FTZ R9, R9, R10 ;  /* 0x0000000a09097221 */ /* 0x000fc60000010000 */
[----:B------:R-:W-:Y:S01]  /*1600*/  FADD.FTZ R5, R5, R6 ;  /* 0x0000000605057221 */ /* 0x000fe20000010000 */
[----:B------:R-:W-:Y:S01]  /*1610*/  FADD.FTZ R6, R28, R29 ;  /* 0x0000001d1c067221 */ /* 0x000fe20000010000 */
[----:B------:R-:W-:Y:S01]  /*1620*/  FADD.FTZ R4, R9, R4 ;  /* 0x0000000409047221 */ /* 0x000fe20000010000 */
        /* <DEDUP_REMOVED lines=39> */
[----:B------:R-:W-:Y:S01]  /*18a0*/  FADD.FTZ R6, R46, R47 ;  /* 0x0000002f2e067221 */ /* 0x000fe20000010000 */
[----:B------:R-:W-:Y:S02]  /*18b0*/  FMUL.FTZ R9, R47, R47 ;  /* 0x0000002f2f097220 */ /* 0x000fe40000410000 */
[----:B------:R-:W-:Y:S01]  /*18c0*/  FADD.FTZ R4, R4, R7 ;  /* 0x0000000704047221 */ /* 0x000fe20000010000 */
[----:B------:R-:W-:Y:S01]  /*18d0*/  FADD.FTZ R5, R5, R6 ;  /* 0x0000000605057221 */ /* 0x000fe20000010000 */
[----:B------:R-:W-:Y:S01]  /*18e0*/  FFMA.FTZ R9, R46, R46, R9 ;  /* 0x0000002e2e097223 */ /* 0x000fe20000010009 */
[----:B------:R-:W-:Y:S01]  /*18f0*/  FMUL.FTZ R7, R49, R49 ;  /* 0x0000003131077220 */ /* 0x000fe20000410000 */
[----:B------:R-:W-:Y:S02]  /*1900*/  FADD.FTZ R6, R48, R49 ;  /* 0x0000003130067221 */ /* 0x000fe40000010000 */
[----:B------:R-:W-:Y:S01]  /*1910*/  FADD.FTZ R4, R4, R9 ;  /* 0x0000000904047221 */ /* 0x000fe20000010000 */
[----:B------:R-:W-:Y:S01]  /*1920*/  FFMA.FTZ R7, R48, R48, R7 ;  /* 0x0000003030077223 */ /* 0x000fe20000010007 */
[----:B------:R-:W-:Y:S01]  /*1930*/  FADD.FTZ R5, R5, R6 ;  /* 0x0000000605057221 */ /* 0x000fe20000010000 */
[----:B---3--:R-:W-:Y:S01]  /*1940*/  FADD.FTZ R6, R50, R51 ;  /* 0x0000003332067221 */ /* 0x008fe20000010000 */
[----:B------:R-:W-:Y:S01]  /*1950*/  FMUL.FTZ R9, R51, R51 ;  /* 0x0000003333097220 */ /* 0x000fe20000410000 */
[----:B------:R-:W-:-:S02]  /*1960*/  FADD.FTZ R4, R4, R7 ;  /* 0x0000000704047221 */ /* 0x000fc40000010000 */
        /* <DEDUP_REMOVED lines=48> */
[----:B------:R-:W-:Y:S01]  /*1c70*/  FADD.FTZ R8, R4, R9 ;  /* 0x0000000904087221 */ /* 0x000fe20000010000 */
[----:B------:R-:W0:Y:S02]  /*1c80*/  LDS.128 R16, [UR5+0x40] ;  /* 0x00004005ff107984 */ /* 0x000e240008000c00 */
[----:B------:R-:W-:Y:S01]  /*1c90*/  FADD.FTZ R9, R5, R10 ;  /* 0x0000000a05097221 */ /* 0x000fe20000010000 */
[----:B------:R-:W-:Y:S01]  /*1ca0*/  FADD.FTZ R8, R8, R11 ;  /* 0x0000000b08087221 */ /* 0x000fe20000010000 */
[----:B------:R-:W1:Y:S02]  /*1cb0*/  LDS.128 R4, [UR5+0x50] ;  /* 0x00005005ff047984 */ /* 0x000e640008000c00 */
[----:B---3--:R-:W-:Y:S01]  /*1cc0*/  FADD.FTZ R9, R9, R12 ;  /* 0x0000000c09097221 */ /* 0x008fe20000010000 */
[----:B------:R-:W-:-:S03]  /*1cd0*/  FADD.FTZ R8, R8, R13 ;  /* 0x0000000d08087221 */ /* 0x000fc60000010000 */
[----:B------:R-:W-:Y:S01]  /*1ce0*/  FADD.FTZ R9, R9, R14 ;  /* 0x0000000e09097221 */ /* 0x000fe20000010000 */
[----:B------:R-:W-:-:S03]  /*1cf0*/  FADD.FTZ R8, R8, R15 ;  /* 0x0000000f08087221 */ /* 0x000fc60000010000 */
[----:B0-----:R-:W-:Y:S01]  /*1d00*/  FADD.FTZ R9, R9, R16 ;  /* 0x0000001009097221 */ /* 0x001fe20000010000 */
[----:B------:R-:W-:Y:S02]  /*1d10*/  FADD.FTZ R12, R8, R17 ;  /* 0x00000011080c7221 */ /* 0x000fe40000010000 */
[----:B------:R-:W-:Y:S01]  /*1d20*/  LDS.64 R16, [UR5+0x80] ;  /* 0x00008005ff107984 */ /* 0x000fe20008000a00 */
[----:B------:R-:W-:Y:S01]  /*1d30*/  FADD.FTZ R13, R9, R18 ;  /* 0x00000012090d7221 */ /* 0x000fe20000010000 */
[----:B------:R-:W-:Y:S02]  /*1d40*/  FADD.FTZ R18, R12, R19 ;  /* 0x000000130c127221 */ /* 0x000fe40000010000 */
[----:B------:R-:W0:Y:S01]  /*1d50*/  LDS.128 R8, [UR5+0x60] ;  /* 0x00006005ff087984 */ /* 0x000e220008000c00 */
[----:B-1----:R-:W-:Y:S01]  /*1d60*/  FADD.FTZ R19, R13, R4 ;  /* 0x000000040d137221 */ /* 0x002fe20000010000 */
        /* <DEDUP_REMOVED lines=14> */
.L_x_4945:
[----:B------:R-:W-:Y:S05]  /*1e50*/  BSYNC B0 ;  /* 0x0000000000007941 */ /* 0x000fea0003800000 */
.L_x_4944:
        /* <DEDUP_REMOVED lines=12> */
[----:B------:R-:W-:Y:S02]  /*1f20*/  SHF.L.U32 R13, R10, 0x1, RZ ;  /* 0x000000010a0d7819 */ /* 0x000fe400000006ff */
[----:B--2---:R-:W-:Y:S02]  /*1f30*/  IADD3 R11, R11, R12, RZ ;  /* 0x0000000c0b0b7210 */ /* 0x004fe40007ffe0ff */
[----:B------:R-:W-:Y:S01]  /*1f40*/  MOV R10, 0xffffffff ;  /* 0xffffffff000a7802 */ /* 0x000fe20000000f00 */
[----:B---3--:R-:W-:-:S04]  /*1f50*/  IMAD.WIDE R8, R13, 0x4, R8 ;  /* 0x000000040d087825 */ /* 0x008fc800078e0208 */
[----:B------:R-:W-:Y:S02]  /*1f60*/  IMAD R13, R15, UR7, R12 ;  /* 0x000000070f0d7c24 */ /* 0x000fe4000f8e020c */
        /* <DEDUP_REMOVED lines=11> */
.L_x_4948:
[----:B-1----:R-:W2:Y:S04]  /*2020*/  LDG.E.STRONG.GPU R8, desc[UR8][R6.64] ;  /* 0x0000000806087981 */ /* 0x002ea8000c1ef900 */
[----:B--2---:R-:W-:Y:S01]  /*2030*/  CCTL.IVALL ;  /* 0x00000000ff00798f */ /* 0x004fe20002000000 */
[----:B------:R-:W-:Y:S05]  /*2040*/  YIELD ;  /* 0x0000000000007946 */ /* 0x000fea0003800000 */
[----:B------:R-:W-:-:S13]  /*2050*/  ISETP.NE.AND P1, PT, R8, R11, PT ;  /* 0x0000000b0800720c */ /* 0x000fda0003f25270 */
[----:B------:R-:W-:Y:S05]  /*2060*/  @P1 BRA `(.L_x_4948) ;  /* 0xfffffffc00ec1947 */ /* 0x000fea000383ffff */
.L_x_4947:
        /* <DEDUP_REMOVED lines=11> */
.L_x_4950:
[C---:B------:R-:W-:Y:S02]  /*2120*/  IADD3 R10, R15.reuse, 0x1, RZ ;  /* 0x000000010f0a7810 */ /* 0x040fe40007ffe0ff */
[C---:B------:R-:W-:Y:S02]  /*2130*/  ISETP.EQ.OR P1, PT, R15.reuse, UR7, P3 ;  /* 0x000000070f007c0c */ /* 0x040fe40009f22670 */
[----:B------:R-:W-:Y:S02]  /*2140*/  ISETP.EQ.OR P2, PT, R10, UR7, P3 ;  /* 0x000000070a007c0c */ /* 0x000fe40009f42670 */
[----:B------:R-:W-:-:S04]  /*2150*/  IADD3 R19, R15, 0x2, RZ ;  /* 0x000000020f137810 */ /* 0x000fc80007ffe0ff */
[----:B------:R-:W-:-:S05]  /*2160*/  ISETP.EQ.OR P4, PT, R19, UR7, P3 ;  /* 0x0000000713007c0c */ /* 0x000fca0009f82670 */
[----:B------:R-:W1:Y:S01]  /*2170*/  @!P1 LDC R6, c[0x0][0x10] ;  /* 0x00000400ff069b82 */ /* 0x000e620000000800 */
[----:B------:R-:W2:Y:S01]  /*2180*/  @!P1 S2R R11, SR_CTAID.Y ;  /* 0x00000000000b9919 */ /* 0x000ea20000002600 */
[----:B------:R-:W-:Y:S01]  /*2190*/  @!P1 LOP3.LUT R7, R76, 0x1, RZ, 0xc0, !PT ;  /* 0x000000014c079812 */ /* 0x000fe200078ec0ff */
[----:B------:R-:W3:Y:S05]  /*21a0*/  @!P2 S2R R17, SR_CTAID.Y ;  /* 0x000000000011a919 */ /* 0x000eea0000002600 */
[----:B------:R-:W3:Y:S01]  /*21b0*/  @!P2 LDC R13, c[0x0][0x10] ;  /* 0x00000400ff0dab82 */ /* 0x000ee20000000800 */
[----:B------:R-:W4:Y:S07]  /*21c0*/  @!P4 S2R R12, SR_CTAID.Y ;  /* 0x00000000000cc919 */ /* 0x000f2e0000002600 */
[----:B------:R-:W5:Y:S01]  /*21d0*/  @!P1 LDC.64 R8, c[0x0][0x248] ;  /* 0x00009200ff089b82 */ /* 0x000f620000000a00 */
[----:B-1----:R-:W-:-:S04]  /*21e0*/  @!P1 IMAD R7, R7, R6, RZ ;  /* 0x0000000607079224 */ /* 0x002fc800078e02ff */
[----:B------:R-:W-:-:S05]  /*21f0*/  @!P1 IMAD R7, R7, R14, RZ ;  /* 0x0000000e07079224 */ /* 0x000fca00078e02ff */
[----:B------:R-:W-:Y:S01]  /*2200*/  @!P1 SHF.L.U32 R7, R7, 0x1, RZ ;  /* 0x0000000107079819 */ /* 0x000fe200000006ff */
[----:B--2---:R-:W-:Y:S01]  /*2210*/  @!P1 IMAD R11, R6, R15, R11 ;  /* 0x0000000f060b9224 */ /* 0x004fe200078e020b */
[----:B------:R-:W-:Y:S01]  /*2220*/  @!P2 LOP3.LUT R6, R76, 0x1, RZ, 0xc0, !PT ;  /* 0x000000014c06a812 */ /* 0x000fe200078ec0ff */
[----:B---3--:R-:W-:Y:S02]  /*2230*/  @!P2 IMAD R17, R10, R13, R17 ;  /* 0x0000000d0a11a224 */ /* 0x008fe400078e0211 */
[----:B------:R-:W4:Y:S01]  /*2240*/  @!P4 LDC R10, c[0x0][0x10] ;  /* 0x00000400ff0acb82 */ /* 0x000f220000000800 */
[----:B-----5:R-:W-:-:S04]  /*2250*/  @!P1 IMAD.WIDE R8, R7, 0x4, R8 ;  /* 0x0000000407089825 */ /* 0x020fc800078e0208 */
[----:B------:R-:W-:Y:S02]  /*2260*/  @!P2 IMAD R13, R6, R13, RZ ;  /* 0x0000000d060da224 */ /* 0x000fe400078e02ff */
[----:B------:R-:W-:Y:S01]  /*2270*/  @!P1 IMAD.WIDE.U32 R8, R11, 0x8, R8 ;  /* 0x000000080b089825 */ /* 0x000fe200078e0008 */
[----:B------:R-:W1:Y:S01]  /*2280*/  @!P2 LDC.64 R6, c[0x0][0x248] ;  /* 0x00009200ff06ab82 */ /* 0x000e620000000a00 */
[----:B------:R-:W-:Y:S02]  /*2290*/  @!P4 LOP3.LUT R11, R76, 0x1, RZ, 0xc0, !PT ;  /* 0x000000014c0bc812 */ /* 0x000fe400078ec0ff */
[----:B------:R-:W-:Y:S02]  /*22a0*/  @!P2 IMAD R13, R13, R14, RZ ;  /* 0x0000000e0d0da224 */ /* 0x000fe400078e02ff */
[----:B------:R-:W0:Y:S03]  /*22b0*/  @!P1 LDG.E.64 R8, desc[UR8][R8.64] ;  /* 0x0000000808089981 */ /* 0x000e26000c1e1b00 */
[----:B------:R-:W-:Y:S01]  /*22c0*/  @!P2 SHF.L.U32 R13, R13, 0x1, RZ ;  /* 0x000000010d0da819 */ /* 0x000fe200000006ff */
[----:B----4-:R-:W-:-:S02]  /*22d0*/  @!P4 IMAD R19, R19, R10, R12 ;  /* 0x0000000a1313c224 */ /* 0x010fc400078e020c */
[----:B------:R-:W-:Y:S01]  /*22e0*/  @!P4 IMAD R11, R11, R10, RZ ;  /* 0x0000000a0b0bc224 */ /* 0x000fe200078e02ff */
[----:B------:R-:W-:-:S03]  /*22f0*/  IADD3 R10, R15, 0x3, RZ ;  /* 0x000000030f0a7810 */ /* 0x000fc60007ffe0ff */
[----:B------:R-:W-:Y:S01]  /*2300*/  @!P4 IMAD R11, R11, R14, RZ ;  /* 0x0000000e0b0bc224 */ /* 0x000fe200078e02ff */
[----:B------:R-:W-:Y:S01]  /*2310*/  ISETP.EQ.OR P5, PT, R10, UR7, P3 ;  /* 0x000000070a007c0c */ /* 0x000fe20009fa2670 */
[----:B-1----:R-:W-:Y:S02]  /*2320*/  @!P2 IMAD.WIDE R12, R13, 0x4, R6 ;  /* 0x000000040d0ca825 */ /* 0x002fe400078e0206 */
[----:B------:R-:W1:Y:S01]  /*2330*/  @!P4 LDC.64 R6, c[0x0][0x248] ;  /* 0x00009200ff06cb82 */ /* 0x000e620000000a00 */
[----:B------:R-:W-:Y:S01]  /*2340*/  @!P4 SHF.L.U32 R11, R11, 0x1, RZ ;  /* 0x000000010b0bc819 */ /* 0x000fe200000006ff */
[----:B------:R-:W-:-:S08]  /*2350*/  @!P2 IMAD.WIDE.U32 R12, R17, 0x8, R12 ;  /* 0x00000008110ca825 */ /* 0x000fd000078e000c */
[----:B------:R-:W2:Y:S01]  /*2360*/  @!P5 S2R R78, SR_CTAID.Y ;  /* 0x00000000004ed919 */ /* 0x000ea20000002600 */
[----:B------:R-:W2:Y:S01]  /*2370*/  @!P5 LDC R17, c[0x0][0x10] ;  /* 0x00000400ff11db82 */ /* 0x000ea20000000800 */
[----:B------:R-:W-:Y:S01]  /*2380*/  @!P5 LOP3.LUT R18, R76, 0x1, RZ, 0xc0, !PT ;  /* 0x000000014c12d812 */ /* 0x000fe200078ec0ff */
[----:B------:R-:W3:Y:S01]  /*2390*/  @!P2 LDG.E.64 R12, desc[UR8][R12.64] ;  /* 0x000000080c0ca981 */ /* 0x000ee2000c1e1b00 */
[----:B-1----:R-:W-:-:S04]  /*23a0*/  @!P4 IMAD.WIDE R6, R11, 0x4, R6 ;  /* 0x000000040b06c825 */ /* 0x002fc800078e0206 */
[----:B------:R-:W-:-:S06]  /*23b0*/  @!P4 IMAD.WIDE.U32 R6, R19, 0x8, R6 ;  /* 0x000000081306c825 */ /* 0x000fcc00078e0006 */
[----:B------:R-:W4:Y:S01]  /*23c0*/  @!P4 LDG.E.64 R6, desc[UR8][R6.64] ;  /* 0x000000080606c981 */ /* 0x000f22000c1e1b00 */
[-C--:B--2---:R-:W-:Y:S02]  /*23d0*/  @!P5 IMAD R19, R10, R17.reuse, R78 ;  /* 0x000000110a13d224 */ /* 0x084fe400078e024e */
[----:B------:R-:W1:Y:S01]  /*23e0*/  @!P5 LDC.64 R10, c[0x0][0x248] ;  /* 0x00009200ff0adb82 */ /* 0x000e620000000a00 */
[----:B------:R-:W-:-:S04]  /*23f0*/  @!P5 IMAD R17, R18, R17, RZ ;  /* 0x000000111211d224 */ /* 0x000fc800078e02ff */
[----:B------:R-:W-:-:S05]  /*2400*/  @!P5 IMAD R17, R17, R14, RZ ;  /* 0x0000000e1111d224 */ /* 0x000fca00078e02ff */
[----:B------:R-:W-:-:S05]  /*2410*/  @!P5 SHF.L.U32 R17, R17, 0x1, RZ ;  /* 0x000000011111d819 */ /* 0x000fca00000006ff */
[----:B-1----:R-:W-:-:S04]  /*2420*/  @!P5 IMAD.WIDE R10, R17, 0x4, R10 ;  /* 0x00000004110ad825 */ /* 0x002fc800078e020a */
[----:B------:R-:W-:-:S06]  /*2430*/  @!P5 IMAD.WIDE.U32 R10, R19, 0x8, R10 ;  /* 0x00000008130ad825 */ /* 0x000fcc00078e000a */
[----:B------:R-:W2:Y:S01]  /*2440*/  @!P5 LDG.E.64 R10, desc[UR8][R10.64] ;  /* 0x000000080a0ad981 */ /* 0x000ea2000c1e1b00 */
[----:B------:R-:W-:Y:S02]  /*2450*/  IADD3 R16, R16, -0x4, RZ ;  /* 0xfffffffc10107810 */ /* 0x000fe40007ffe0ff */
[----:B------:R-:W-:Y:S01]  /*2460*/  IADD3 R15, R15, 0x4, RZ ;  /* 0x000000040f0f7810 */ /* 0x000fe20007ffe0ff */
[----:B0-----:R-:W-:Y:S01]  /*2470*/  @!P1 FADD.FTZ R4, R4, R8 ;  /* 0x0000000804049221 */ /* 0x001fe20000010000 */
[----:B------:R-:W-:Y:S01]  /*2480*/  @!P1 FADD.FTZ R5, R5, R9 ;  /* 0x0000000905059221 */ /* 0x000fe20000010000 */
[----:B------:R-:W-:Y:S02]  /*2490*/  ISETP.NE.AND P1, PT, R16, RZ, PT ;  /* 0x000000ff1000720c */ /* 0x000fe40003f25270 */
[----:B---3--:R-:W-:Y:S01]  /*24a0*/  @!P2 FADD.FTZ R4, R4, R12 ;  /* 0x0000000c0404a221 */ /* 0x008fe20000010000 */
[----:B------:R-:W-:-:S03]  /*24b0*/  @!P2 FADD.FTZ R5, R5, R13 ;  /* 0x0000000d0505a221 */ /* 0x000fc60000010000 */
[----:B----4-:R-:W-:Y:S01]  /*24c0*/  @!P4 FADD.FTZ R4, R4, R6 ;  /* 0x000000060404c221 */ /* 0x010fe20000010000 */
[----:B------:R-:W-:-:S03]  /*24d0*/  @!P4 FADD.FTZ R5, R5, R7 ;  /* 0x000000070505c221 */ /* 0x000fc60000010000 */
[----:B--2---:R-:W-:Y:S01]  /*24e0*/  @!P5 FADD.FTZ R4, R4, R10 ;  /* 0x0000000a0404d221 */ /* 0x004fe20000010000 */
[----:B------:R-:W-:Y:S02]  /*24f0*/  @!P5 FADD.FTZ R5, R5, R11 ;  /* 0x0000000b0505d221 */ /* 0x000fe40000010000 */
[----:B------:R-:W-:Y:S05]  /*2500*/  @P1 BRA `(.L_x_4950) ;  /* 0xfffffffc00041947 */ /* 0x000fea000383ffff */
.L_x_4949:
        /* <DEDUP_REMOVED lines=19> */
.L_x_4952:
[----:B------:R-:W-:Y:S05]  /*2640*/  BSYNC B0 ;  /* 0x0000000000007941 */ /* 0x000fea0003800000 */
.L_x_4951:
[----:B------:R-:W-:Y:S05]  /*2650*/  @!P2 BRA `(.L_x_4946) ;  /* 0x00000000007ca947 */ /* 0x000fea0003800000 */
[C---:B------:R-:W-:Y:S02]  /*2660*/  IADD3 R6, R15.reuse, 0x1, RZ ;  /* 0x000000010f067810 */ /* 0x040fe40007ffe0ff */
[----:B------:R-:W-:Y:S02]  /*2670*/  IADD3 R17, R15, 0x2, RZ ;  /* 0x000000020f117810 */ /* 0x000fe40007ffe0ff */
[----:B------:R-:W-:Y:S02]  /*2680*/  ISETP.EQ.OR P2, PT, R6, UR7, P3 ;  /* 0x0000000706007c0c */ /* 0x000fe40009f42670 */
[----:B------:R-:W-:-:S04]  /*2690*/  ISETP.EQ.OR P1, PT, R17, UR7, P3 ;  /* 0x0000000711007c0c */ /* 0x000fc80009f22670 */
[----:B------:R-:W-:-:S07]  /*26a0*/  ISETP.EQ.OR P1, PT, R10, 0x2, P1 ;  /* 0x000000020a00780c */ /* 0x000fce0000f22670 */
[----:B------:R-:W1:Y:S01]  /*26b0*/  @!P2 S2R R13, SR_CTAID.Y ;  /* 0x00000000000da919 */ /* 0x000e620000002600 */
[----:B------:R-:W1:Y:S05]  /*26c0*/  @!P2 LDC R11, c[0x0][0x10] ;  /* 0x00000400ff0bab82 */ /* 0x000e6a0000000800 */
[----:B------:R-:W2:Y:S01]  /*26d0*/  @!P1 S2R R12, SR_CTAID.Y ;  /* 0x00000000000c9919 */ /* 0x000ea20000002600 */
[----:B------:R-:W-:Y:S02]  /*26e0*/  @!P1 LOP3.LUT R15, R76, 0x1, RZ, 0xc0, !PT ;  /* 0x000000014c0f9812 */ /* 0x000fe400078ec0ff */
[----:B------:R-:W3:Y:S08]  /*26f0*/  @!P1 LDC R10, c[0x0][0x10] ;  /* 0x00000400ff0a9b82 */ /* 0x000ef00000000800 */
[----:B------:R-:W4:Y:S01]  /*2700*/  @!P2 LDC.64 R8, c[0x0][0x248] ;  /* 0x00009200ff08ab82 */ /* 0x000f220000000a00 */
[----:B-1----:R-:W-:Y:S01]  /*2710*/  @!P2 IMAD R13, R6, R11, R13 ;  /* 0x0000000b060da224 */ /* 0x002fe200078e020d */
[----:B------:R-:W-:Y:S01]  /*2720*/  @!P2 LOP3.LUT R6, R76, 0x1, RZ, 0xc0, !PT ;  /* 0x000000014c06a812 */ /* 0x000fe200078ec0ff */
[----:B---3--:R-:W-:-:S04]  /*2730*/  @!P1 IMAD R15, R15, R10, RZ ;  /* 0x0000000a0f0f9224 */ /* 0x008fc800078e02ff */
[----:B------:R-:W-:Y:S02]  /*2740*/  @!P2 IMAD R11, R6, R11, RZ ;  /* 0x0000000b060ba224 */ /* 0x000fe400078e02ff */
[----:B------:R-:W1:Y:S01]  /*2750*/  @!P1 LDC.64 R6, c[0x0][0x248] ;  /* 0x00009200ff069b82 */ /* 0x000e620000000a00 */
[-C--:B------:R-:W-:Y:S02]  /*2760*/  @!P1 IMAD R15, R15, R14.reuse, RZ ;  /* 0x0000000e0f0f9224 */ /* 0x080fe400078e02ff */
[----:B------:R-:W-:-:S03]  /*2770*/  @!P2 IMAD R11, R11, R14, RZ ;  /* 0x0000000e0b0ba224 */ /* 0x000fc600078e02ff */
[----:B------:R-:W-:Y:S02]  /*2780*/  @!P1 SHF.L.U32 R15, R15, 0x1, RZ ;  /* 0x000000010f0f9819 */ /* 0x000fe400000006ff */
[----:B------:R-:W-:-:S05]  /*2790*/  @!P2 SHF.L.U32 R11, R11, 0x1, RZ ;  /* 0x000000010b0ba819 */ /* 0x000fca00000006ff */
[----:B----4-:R-:W-:-:S04]  /*27a0*/  @!P2 IMAD.WIDE R8, R11, 0x4, R8 ;  /* 0x000000040b08a825 */ /* 0x010fc800078e0208 */
[----:B--2---:R-:W-:Y:S02]  /*27b0*/  @!P1 IMAD R11, R17, R10, R12 ;  /* 0x0000000a110b9224 */ /* 0x004fe400078e020c */
[----:B------:R-:W-:-:S04]  /*27c0*/  @!P2 IMAD.WIDE.U32 R8, R13, 0x8, R8 ;  /* 0x000000080d08a825 */ /* 0x000fc800078e0008 */
[----:B-1----:R-:W-:Y:S02]  /*27d0*/  @!P1 IMAD.WIDE R6, R15, 0x4, R6 ;  /* 0x000000040f069825 */ /* 0x002fe400078e0206 */
[----:B------:R-:W0:Y:S02]  /*27e0*/  @!P2 LDG.E.64 R8, desc[UR8][R8.64] ;  /* 0x000000080808a981 */ /* 0x000e24000c1e1b00 */
[----:B------:R-:W-:-:S06]  /*27f0*/  @!P1 IMAD.WIDE.U32 R6, R11, 0x8, R6 ;  /* 0x000000080b069825 */ /* 0x000fcc00078e0006 */
[----:B------:R-:W2:Y:S01]  /*2800*/  @!P1 LDG.E.64 R6, desc[UR8][R6.64] ;  /* 0x0000000806069981 */ /* 0x000ea2000c1e1b00 */
[----:B0-----:R-:W-:Y:S01]  /*2810*/  @!P2 FADD.FTZ R4, R4, R8 ;  /* 0x000000080404a221 */ /* 0x001fe20000010000 */
[----:B------:R-:W-:-:S03]  /*2820*/  @!P2 FADD.FTZ R5, R5, R9 ;  /* 0x000000090505a221 */ /* 0x000fc60000010000 */
[----:B--2---:R-:W-:Y:S01]  /*2830*/  @!P1 FADD.FTZ R4, R4, R6 ;  /* 0x0000000604049221 */ /* 0x004fe20000010000 */
[----:B------:R-:W-:-:S07]  /*2840*/  @!P1 FADD.FTZ R5, R5, R7 ;  /* 0x0000000705059221 */ /* 0x000fce0000010000 */
.L_x_4946:
        /* <DEDUP_REMOVED lines=18> */
[----:B------:R-:W-:Y:S01]  /*2970*/  @!P1 STG.E.64 desc[UR8][R12.64], R10 ;  /* 0x0000000a0c009986 */ /* 0x000fe2000c101b08 */
[----:B------:R-:W-:Y:S06]  /*2980*/  BAR.SYNC.DEFER_BLOCKING 0x0 ;  /* 0x0000000000007b1d */ /* 0x000fec0000010000 */
[----:B------:R-:W2:Y:S04]  /*2990*/  LDG.E.64 R6, desc[UR8][R6.64] ;  /* 0x0000000806067981 */ /* 0x000ea8000c1e1b00 */
[----:B------:R-:W2:Y:S01]  /*29a0*/  LDG.E.64 R8, desc[UR8][R8.64] ;  /* 0x0000000808087981 */ /* 0x000ea2000c1e1b00 */
[----:B0-----:R-:W-:-:S02]  /*29b0*/  MOV R4, 0x3f800000 ;  /* 0x3f80000000047802 */ /* 0x001fc40000000f00 */
[----:B------:R-:W-:Y:S01]  /*29c0*/  ISETP.NE.AND P5, PT, RZ, UR10, PT ;  /* 0x0000000aff007c0c */ /* 0x000fe2000bfa5270 */
[----:B------:R-:W0:Y:S02]  /*29d0*/  LDS.64 R16, [UR5+0x90] ;  /* 0x00009005ff107984 */ /* 0x000e240008000a00 */
[----:B0-----:R-:W-:-:S04]  /*29e0*/  FMUL.FTZ R16, R16, UR6 ;  /* 0x0000000610107c20 */ /* 0x001fc80008410000 */
[C---:B------:R-:W-:Y:S01]  /*29f0*/  FMUL.FTZ R14, R16.reuse, R16 ;  /* 0x00000010100e7220 */ /* 0x040fe20000410000 */
[C---:B------:R-:W-:Y:S01]  /*2a00*/  FADD.FTZ R5, -R16.reuse, R38 ;  /* 0x0000002610057221 */ /* 0x040fe20000010100 */
[C---:B------:R-:W-:Y:S01]  /*2a10*/  FADD.FTZ R39, -R16.reuse, R39 ;  /* 0x0000002710277221 */ /* 0x040fe20000010100 */
[C---:B------:R-:W-:Y:S01]  /*2a20*/  FADD.FTZ R79, -R16.reuse, R22 ;  /* 0x00000016104f7221 */ /* 0x040fe20000010100 */
[----:B------:R-:W-:Y:S01]  /*2a30*/  FFMA.FTZ R14, R17, UR6, -R14 ;  /* 0x00000006110e7c23 */ /* 0x000fe2000801080e */
[----:B------:R-:W-:-:S04]  /*2a40*/  FADD.FTZ R115, -R16, R23 ;  /* 0x0000001710737221 */ /* 0x000fc80000010100 */
[----:B------:R-:W-:-:S13]  /*2a50*/  FSETP.GTU.FTZ.AND P1, PT, R14, RZ, PT ;  /* 0x000000ff0e00720b */ /* 0x000fda0003f3c000 */
[----:B------:R-:W0:Y:S02]  /*2a60*/  @P1 LDC R15, c[0x0][0x238] ;  /* 0x00008e00ff0f1b82 */ /* 0x000e240000000800 */
[----:B0-----:R-:W-:-:S04]  /*2a70*/  @P1 FADD.FTZ R14, R14, R15 ;  /* 0x0000000f0e0e1221 */ /* 0x001fc80000010000 */
[----:B------:R-:W0:Y:S02]  /*2a80*/  @P1 MUFU.RSQ R4, R14 ;  /* 0x0000000e00041308 */ /* 0x000e240000001400 */
        /* <DEDUP_REMOVED lines=15> */
.L_x_4953:
        /* <DEDUP_REMOVED lines=13> */
.L_x_4955:
[----:B------:R-:W-:Y:S05]  /*2c50*/  BSYNC B0 ;  /* 0x0000000000007941 */ /* 0x000fea0003800000 */
.L_x_4954:
[----:B------:R-:W-:Y:S01]  /*2c60*/  ULDC.64 UR12, c[0x0][0x278] ;  /* 0x00009e00000c7ab9 */ /* 0x000fe20000000a00 */
[-C--:B0-----:R-:W-:Y:S01]  /*2c70*/  FMUL.FTZ R11, R79, R4.reuse ;  /* 0x000000044f0b7220 */ /* 0x081fe20000410000 */
[----:B------:R-:W-:Y:S01]  /*2c80*/  ISETP.GE.U32.AND P6, PT, R59, UR12, PT ;  /* 0x0000000c3b007c0c */ /* 0x000fe2000bfc6070 */
[----:B------:R-:W-:Y:S01]  /*2c90*/  FMUL.FTZ R12, R115, R4 ;  /* 0x00000004730c7220 */ /* 0x000fe20000410000 */
[----:B------:R-:W-:Y:S01]  /*2ca0*/  ISETP.GE.U32.AND P1, PT, R60, UR12, PT ;  /* 0x0000000c3c007c0c */ /* 0x000fe2000bf26070 */
[C---:B------:R-:W-:Y:S01]  /*2cb0*/  FADD.FTZ R119, -R16.reuse, R25 ;  /* 0x0000001910777221 */ /* 0x040fe20000010100 */
[----:B------:R-:W-:Y:S01]  /*2cc0*/  ISETP.GE.U32.AND P2, PT, R61, UR12, PT ;  /* 0x0000000c3d007c0c */ /* 0x000fe2000bf46070 */
[----:B------:R-:W-:Y:S01]  /*2cd0*/  FADD.FTZ R123, -R16, R27 ;  /* 0x0000001b107b7221 */ /* 0x000fe20000010100 */
[----:B------:R-:W-:Y:S01]  /*2ce0*/  ISETP.GE.U32.AND P3, PT, R62, UR12, PT ;  /* 0x0000000c3e007c0c */ /* 0x000fe2000bf66070 */
[C---:B------:R-:W-:Y:S01]  /*2cf0*/  FADD.FTZ R109, -R16.reuse, R29 ;  /* 0x0000001d106d7221 */ /* 0x040fe20000010100 */
[----:B------:R-:W-:Y:S01]  /*2d00*/  ISETP.GE.U32.AND P4, PT, R63, UR12, PT ;  /* 0x0000000c3f007c0c */ /* 0x000fe2000bf86070 */
[----:B------:R-:W-:Y:S01]  /*2d10*/  FADD.FTZ R113, -R16, R31 ;  /* 0x0000001f10717221 */ /* 0x000fe20000010100 */
[----:B------:R-:W-:Y:S01]  /*2d20*/  ISETP.GE.AND.EX P6, PT, R75, UR13, PT, P6 ;  /* 0x0000000d4b007c0c */ /* 0x000fe2000bfc6360 */
[----:B------:R-:W-:Y:S01]  /*2d30*/  FFMA.FTZ R10, R6, R11, R8 ;  /* 0x0000000b060a7223 */ /* 0x000fe20000010008 */
[----:B------:R-:W-:Y:S01]  /*2d40*/  ISETP.GE.AND.EX P1, PT, R77, UR13, PT, P1 ;  /* 0x0000000d4d007c0c */ /* 0x000fe2000bf26310 */
[C---:B------:R-:W-:Y:S01]  /*2d50*/  FADD.FTZ R117, -R16.reuse, R24 ;  /* 0x0000001810757221 */ /* 0x040fe20000010100 */
[----:B------:R-:W-:Y:S01]  /*2d60*/  ISETP.GE.AND.EX P2, PT, R81, UR13, PT, P2 ;  /* 0x0000000d51007c0c */ /* 0x000fe2000bf46320 */
[C---:B------:R-:W-:Y:S01]  /*2d70*/  FADD.FTZ R121, -R16.reuse, R26 ;  /* 0x0000001a10797221 */ /* 0x040fe20000010100 */
[----:B------:R-:W-:Y:S01]  /*2d80*/  ISETP.GE.AND.EX P3, PT, R83, UR13, PT, P3 ;  /* 0x0000000d53007c0c */ /* 0x000fe2000bf66330 */
[C---:B------:R-:W-:Y:S01]  /*2d90*/  FADD.FTZ R107, -R16.reuse, R28 ;  /* 0x0000001c106b7221 */ /* 0x040fe20000010100 */
[----:B------:R-:W-:Y:S01]  /*2da0*/  ISETP.GE.AND.EX P4, PT, R85, UR13, PT, P4 ;  /* 0x0000000d55007c0c */ /* 0x000fe2000bf86340 */
        /* <DEDUP_REMOVED lines=17> */
[----:B------:R-:W-:Y:S01]  /*2ec0*/  ISETP.GT.U32.OR P6, PT, R0, 0x1df, P6 ;  /* 0x000001df0000780c */ /* 0x000fe200037c4470 */
        /* <DEDUP_REMOVED lines=20> */
.L_x_4956:
        /* <DEDUP_REMOVED lines=13> */
.L_x_4958:
[----:B------:R-:W-:Y:S05]  /*30e0*/  BSYNC B0 ;  /* 0x0000000000007941 */ /* 0x000fea0003800000 */
.L_x_4957:
[-C--:B------:R-:W-:Y:S01]  /*30f0*/  FMUL.FTZ R117, R117, R4.reuse ;  /* 0x0000000475757220 */ /* 0x080fe20000410000 */
[-C--:B------:R-:W-:Y:S01]  /*3100*/  FMUL.FTZ R12, R119, R4.reuse ;  /* 0x00000004770c7220 */ /* 0x080fe20000410000 */
[-C--:B------:R-:W-:Y:S01]  /*3110*/  FMUL.FTZ R121, R121, R4.reuse ;  /* 0x0000000479797220 */ /* 0x080fe20000410000 */
[----:B------:R-:W-:Y:S01]  /*3120*/  FMUL.FTZ R18, R123, R4 ;  /* 0x000000047b127220 */ /* 0x000fe20000410000 */
        /* <DEDUP_REMOVED lines=13> */
.L_x_4959:
        /* <DEDUP_REMOVED lines=13> */
.L_x_4961:
[----:B------:R-:W-:Y:S05]  /*32d0*/  BSYNC B0 ;  /* 0x0000000000007941 */ /* 0x000fea0003800000 */
.L_x_4960:
        /* <DEDUP_REMOVED lines=13> */
.L_x_4962:
        /* <DEDUP_REMOVED lines=13> */
.L_x_4964:
[----:B------:R-:W-:Y:S05]  /*3480*/  BSYNC B0 ;  /* 0x0000000000007941 */ /* 0x000fea0003800000 */
.L_x_4963:
        /* <DEDUP_REMOVED lines=17> */
.L_x_4965:
        /* <DEDUP_REMOVED lines=13> */
.L_x_4967:
[----:B------:R-:W-:Y:S05]  /*3670*/  BSYNC B0 ;  /* 0x0000000000007941 */ /* 0x000fea0003800000 */
.L_x_4966:
        /* <DEDUP_REMOVED lines=13> */
.L_x_4968:
        /* <DEDUP_REMOVED lines=13> */
.L_x_4970:
[----:B------:R-:W-:Y:S05]  /*3820*/  BSYNC B0 ;  /* 0x0000000000007941 */ /* 0x000fea0003800000 */
.L_x_4969:
        /* <DEDUP_REMOVED lines=21> */
[-C--:B0-----:R-:W-:Y:S01]  /*3980*/  FMUL.FTZ R10, R45, R4.reuse ;  /* 0x000000042d0a7220 */ /* 0x081fe20000410000 */
        /* <DEDUP_REMOVED lines=9> */
[C---:B------:R-:W-:Y:S01]  /*3a20*/  ISETP.GT.U32.OR P6, PT, R0.reuse, 0x1df, P6 ;  /* 0x000001df0000780c */ /* 0x040fe200037c4470 */
[----:B------:R-:W-:Y:S01]  /*3a30*/  FFMA.FTZ R5, R7, R26, R9 ;  /* 0x0000001a07057223 */ /* 0x000fe20000010009 */
[----:B------:R-:W-:-:S02]  /*3a40*/  ISETP.GT.U32.OR P1, PT, R0, 0x1df, P1 ;  /* 0x000001df0000780c */ /* 0x000fc40000f24470 */
        /* <DEDUP_REMOVED lines=14> */
.L_x_4971:
        /* <DEDUP_REMOVED lines=13> */
.L_x_4973:
[----:B------:R-:W-:Y:S05]  /*3c00*/  BSYNC B0 ;  /* 0x0000000000007941 */ /* 0x000fea0003800000 */
.L_x_4972:
        /* <DEDUP_REMOVED lines=13> */
.L_x_4974:
        /* <DEDUP_REMOVED lines=13> */
.L_x_4976:
[----:B------:R-:W-:Y:S05]  /*3db0*/  BSYNC B0 ;  /* 0x0000000000007941 */ /* 0x000fea0003800000 */
.L_x_4975:
        /* <DEDUP_REMOVED lines=13> */
.L_x_4977:
        /* <DEDUP_REMOVED lines=13> */
.L_x_4979:
[----:B------:R-:W-:Y:S05]  /*3f60*/  BSYNC B0 ;  /* 0x0000000000007941 */ /* 0x000fea0003800000 */
.L_x_4978:
        /* <DEDUP_REMOVED lines=13> */
.L_x_4980:
[----:B------:R-:W-:Y:S04]  /*4040*/  BSSY B0, `(.L_x_4981) ;  /* 0x000000d000007945 */ /* 0x000fe80003800000 */
[----:B------:R-:W-:Y:S05]  /*4050*/  @P3 BRA `(.L_x_4982) ;  /* 0x00000000002c3947 */ /* 0x000fea0003800000 */
[----:B------:R-:W-:Y:S01]  /*4060*/  ULDC.64 UR14, c[0x0][0x270] ;  /* 0x00009c00000e7ab9 */ /* 0x000fe20000000a00 */
[----:B0-----:R-:W-:Y:S01]  /*4070*/  MOV R4, R20 ;  /* 0x0000001400047202 */ /* 0x001fe20000000f00 */
[----:B------:R-:W-:Y:S01]  /*4080*/  IMAD R24, R93, UR14, RZ ;  /* 0x0000000e5d187c24 */ /* 0x000fe2000f8e02ff */
[----:B------:R-:W-:-:S03]  /*4090*/  MOV R5, R3 ;  /* 0x0000000300057202 */ /* 0x000fc60000000f00 */
[----:B------:R-:W-:-:S04]  /*40a0*/  IMAD.WIDE.U32 R32, R67, UR14, R4 ;  /* 0x0000000e43207c25 */ /* 0x000fc8000f8e0004 */
[----:B------:R-:W-:Y:S01]  /*40b0*/  IMAD R5, R67, UR15, R24 ;  /* 0x0000000f43057c24 */ /* 0x000fe2000f8e0218 */
[----:B------:R-:W-:Y:S02]  /*40c0*/  ULDC.64 UR14, c[0x0][0x210] ;  /* 0x00008400000e7ab9 */ /* 0x000fe40000000a00 */
[----:B------:R-:W-:Y:S02]  /*40d0*/  LEA R4, P1, R32, UR14, 0x2 ;  /* 0x0000000e20047c11 */ /* 0x000fe4000f8210ff */
[----:B------:R-:W-:-:S04]  /*40e0*/  IADD3 R5, R33, R5, RZ ;  /* 0x0000000521057210 */ /* 0x000fc80007ffe0ff */
[----:B------:R-:W-:-:S05]  /*40f0*/  LEA.HI.X R5, R32, UR15, R5, 0x2, P1 ;  /* 0x0000000f20057c11 */ /* 0x000fca00088f1405 */
[----:B------:R1:W-:Y:S02]  /*4100*/  STG.E.64 desc[UR8][R4.64], R34 ;  /* 0x0000002204007986 */ /* 0x0003e4000c101b08 */
.L_x_4982:
[----:B------:R-:W-:Y:S05]  /*4110*/  BSYNC B0 ;  /* 0x0000000000007941 */ /* 0x000fea0003800000 */
.L_x_4981:
[----:B------:R-:W-:Y:S01]  /*4120*/  FFMA.FTZ R24, R6, R25, R8 ;  /* 0x0000001906187223 */ /* 0x000fe20000010008 */
[----:B------:R-:W-:Y:S01]  /*4130*/  FFMA.FTZ R25, R7, R22, R9 ;  /* 0x0000001607197223 */ /* 0x000fe20000010009 */
[----:B------:R-:W-:Y:S06]  /*4140*/  @!P5 BRA `(.L_x_4983) ;  /* 0x000000000028d947 */ /* 0x000fec0003800000 */
        /* <DEDUP_REMOVED lines=10> */
.L_x_4983:
[----:B------:R-:W-:Y:S04]  /*41f0*/  BSSY B0, `(.L_x_4984) ;  /* 0x000000d000007945 */ /* 0x000fe80003800000 */
[----:B------:R-:W-:Y:S05]  /*4200*/  @P4 BRA `(.L_x_4985) ;  /* 0x00000000002c4947 */ /* 0x000fea0003800000 */
[----:B------:R-:W-:Y:S01]  /*4210*/  ULDC.64 UR14, c[0x0][0x270] ;  /* 0x00009c00000e7ab9 */ /* 0x000fe20000000a00 */
[----:B01----:R-:W-:Y:S01]  /*4220*/  MOV R4, R20 ;  /* 0x0000001400047202 */ /* 0x003fe20000000f00 */
        /* <DEDUP_REMOVED lines=9> */
.L_x_4985:
[----:B------:R-:W-:Y:S05]  /*42c0*/  BSYNC B0 ;  /* 0x0000000000007941 */ /* 0x000fea0003800000 */
.L_x_4984:
[----:B------:R-:W-:Y:S01]  /*42d0*/  ISETP.GE.U32.AND P6, PT, R69, UR12, PT ;  /* 0x0000000c45007c0c */ /* 0x000fe2000bfc6070 */
[--C-:B------:R-:W-:Y:S01]  /*42e0*/  FFMA.FTZ R28, R6, R27, R8.reuse ;  /* 0x0000001b061c7223 */ /* 0x100fe20000010008 */
[----:B------:R-:W-:Y:S01]  /*42f0*/  ISETP.GE.U32.AND P1, PT, R70, UR12, PT ;  /* 0x0000000c46007c0c */ /* 0x000fe2000bf26070 */
[C-C-:B------:R-:W-:Y:S01]  /*4300*/  FFMA.FTZ R26, R6.reuse, R29, R8.reuse ;  /* 0x0000001d061a7223 */ /* 0x140fe20000010008 */
[----:B------:R-:W-:Y:S01]  /*4310*/  ISETP.GE.U32.AND P2, PT, R71, UR12, PT ;  /* 0x0000000c47007c0c */ /* 0x000fe2000bf46070 */
[--C-:B--2---:R-:W-:Y:S01]  /*4320*/  FFMA.FTZ R24, R6, R31, R8.reuse ;  /* 0x0000001f06187223 */ /* 0x104fe20000010008 */
[----:B------:R-:W-:Y:S01]  /*4330*/  ISETP.GE.U32.AND P3, PT, R72, UR12, PT ;  /* 0x0000000c48007c0c */ /* 0x000fe2000bf66070 */
[C-C-:B------:R-:W-:Y:S01]  /*4340*/  FFMA.FTZ R22, R6.reuse, R39, R8.reuse ;  /* 0x0000002706167223 */ /* 0x140fe20000010008 */
[----:B------:R-:W-:Y:S01]  /*4350*/  ISETP.GE.U32.AND P4, PT, R73, UR12, PT ;  /* 0x0000000c49007c0c */ /* 0x000fe2000bf86070 */
[----:B01----:R-:W-:Y:S01]  /*4360*/  FFMA.FTZ R4, R6, R79, R8 ;  /* 0x0000004f06047223 */ /* 0x003fe20000010008 */
[----:B------:R-:W-:Y:S01]  /*4370*/  ISETP.GE.AND.EX P6, PT, R97, UR13, PT, P6 ;  /* 0x0000000d61007c0c */ /* 0x000fe2000bfc6360 */
[--C-:B------:R-:W-:Y:S01]  /*4380*/  FFMA.FTZ R27, R7, R12, R9.reuse ;  /* 0x0000000c071b7223 */ /* 0x100fe20000010009 */
[----:B------:R-:W-:Y:S01]  /*4390*/  ISETP.GE.AND.EX P1, PT, R99, UR13, PT, P1 ;  /* 0x0000000d63007c0c */ /* 0x000fe2000bf26310 */
[--C-:B------:R-:W-:Y:S01]  /*43a0*/  FFMA.FTZ R25, R7, R14, R9.reuse ;  /* 0x0000000e07197223 */ /* 0x100fe20000010009 */
        /* <DEDUP_REMOVED lines=22> */
.L_x_4986:
[----:B------:R-:W-:Y:S04]  /*4510*/  BSSY B0, `(.L_x_4987) ;  /* 0x000000d000007945 */ /* 0x000fe80003800000 */
[----:B------:R-:W-:Y:S05]  /*4520*/  @P6 BRA `(.L_x_4988) ;  /* 0x00000000002c6947 */ /* 0x000fea0003800000 */
        /* <DEDUP_REMOVED lines=11> */
.L_x_4988:
[----:B------:R-:W-:Y:S05]  /*45e0*/  BSYNC B0 ;  /* 0x0000000000007941 */ /* 0x000fea0003800000 */
.L_x_4987:
        /* <DEDUP_REMOVED lines=11> */
.L_x_4989:
[----:B------:R-:W-:Y:S04]  /*46a0*/  BSSY B0, `(.L_x_4990) ;  /* 0x000000d000007945 */ /* 0x000fe80003800000 */
[----:B------:R-:W-:Y:S05]  /*46b0*/  @P1 BRA `(.L_x_4991) ;  /* 0x00000000002c1947 */ /* 0x000fea0003800000 */
[----:B------:R-:W-:Y:S01]  /*46c0*/  ULDC.64 UR12, c[0x0][0x270] ;  /* 0x00009c00000c7ab9 */ /* 0x000fe20000000a00 */
[----:B0-----:R-:W-:Y:S01]  /*46d0*/  MOV R6, R20 ;  /* 0x0000001400067202 */ /* 0x001fe20000000f00 */
        /* <DEDUP_REMOVED lines=9> */
.L_x_4991:
[----:B------:R-:W-:Y:S05]  /*4770*/  BSYNC B0 ;  /* 0x0000000000007941 */ /* 0x000fea0003800000 */
.L_x_4990:
        /* <DEDUP_REMOVED lines=11> */
.L_x_4992:
[----:B------:R-:W-:Y:S04]  /*4830*/  BSSY B0, `(.L_x_4993) ;  /* 0x000000d000007945 */ /* 0x000fe80003800000 */
[----:B------:R-:W-:Y:S05]  /*4840*/  @P2 BRA `(.L_x_4994) ;  /* 0x00000000002c2947 */ /* 0x000fea0003800000 */
[----:B------:R-:W-:Y:S01]  /*4850*/  ULDC.64 UR12, c[0x0][0x270] ;  /* 0x00009c00000c7ab9 */ /* 0x000fe20000000a00 */
[----:B01----:R-:W-:Y:S01]  /*4860*/  MOV R6, R20 ;  /* 0x0000001400067202 */ /* 0x003fe20000000f00 */
        /* <DEDUP_REMOVED lines=9> */
.L_x_4994:
[----:B------:R-:W-:Y:S05]  /*4900*/  BSYNC B0 ;  /* 0x0000000000007941 */ /* 0x000fea0003800000 */
.L_x_4993:
[----:B------:R-:W-:Y:S05]  /*4910*/  @!P5 BRA `(.L_x_4995) ;  /* 0x000000000028d947 */ /* 0x000fea0003800000 */
        /* <DEDUP_REMOVED lines=10> */
.L_x_4995:
[----:B------:R-:W-:Y:S04]  /*49c0*/  BSSY B0, `(.L_x_4996) ;  /* 0x000000d000007945 */ /* 0x000fe80003800000 */
[----:B------:R-:W-:Y:S05]  /*49d0*/  @P3 BRA `(.L_x_4997) ;  /* 0x00000000002c3947 */ /* 0x000fea0003800000 */
[----:B------:R-:W-:Y:S01]  /*49e0*/  ULDC.64 UR12, c[0x0][0x270] ;  /* 0x00009c00000c7ab9 */ /* 0x000fe20000000a00 */
[----:B012---:R-:W-:Y:S01]  /*49f0*/  MOV R6, R20 ;  /* 0x0000001400067202 */ /* 0x007fe20000000f00 */
        /* <DEDUP_REMOVED lines=9> */
.L_x_4997:
[----:B------:R-:W-:Y:S05]  /*4a90*/  BSYNC B0 ;  /* 0x0000000000007941 */ /* 0x000fea0003800000 */
.L_x_4996:
[----:B------:R-:W-:Y:S05]  /*4aa0*/  @!P5 BRA `(.L_x_4998) ;  /* 0x000000000028d947 */ /* 0x000fea0003800000 */
        /* <DEDUP_REMOVED lines=10> */
.L_x_4998:
[----:B------:R-:W-:Y:S04]  /*4b50*/  BSSY B0, `(.L_x_4999) ;  /* 0x000000c000007945 */ /* 0x000fe80003800000 */
[----:B------:R-:W-:Y:S05]  /*4b60*/  @P4 BRA `(.L_x_5000) ;  /* 0x0000000000284947 */ /* 0x000fea0003800000 */
[----:B------:R-:W-:Y:S01]  /*4b70*/  ULDC.64 UR12, c[0x0][0x270] ;  /* 0x00009c00000c7ab9 */ /* 0x000fe20000000a00 */
[----:B------:R-:W-:Y:S01]  /*4b80*/  MOV R2, R20 ;  /* 0x0000001400027202 */ /* 0x000fe20000000f00 */
[----:B------:R-:W-:-:S04]  /*4b90*/  IMAD R8, R105, UR12, RZ ;  /* 0x0000000c69087c24 */ /* 0x000fc8000f8e02ff */
[----:B0123--:R-:W-:-:S04]  /*4ba0*/  IMAD.WIDE.U32 R6, R73, UR12, R2 ;  /* 0x0000000c49067c25 */ /* 0x00ffc8000f8e0002 */
[----:B------:R-:W-:Y:S01]  /*4bb0*/  IMAD R3, R73, UR13, R8 ;  /* 0x0000000d49037c24 */ /* 0x000fe2000f8e0208 */
[----:B------:R-:W-:Y:S02]  /*4bc0*/  ULDC.64 UR12, c[0x0][0x210] ;  /* 0x00008400000c7ab9 */ /* 0x000fe40000000a00 */
[----:B------:R-:W-:Y:S02]  /*4bd0*/  LEA R2, P1, R6, UR12, 0x2 ;  /* 0x0000000c06027c11 */ /* 0x000fe4000f8210ff */
[----:B------:R-:W-:-:S04]  /*4be0*/  IADD3 R3, R7, R3, RZ ;  /* 0x0000000307037210 */ /* 0x000fc80007ffe0ff */
[----:B------:R-:W-:-:S05]  /*4bf0*/  LEA.HI.X R3, R6, UR13, R3, 0x2, P1 ;  /* 0x0000000d06037c11 */ /* 0x000fca00088f1403 */
[----:B------:R4:W-:Y:S02]  /*4c00*/  STG.E.64 desc[UR8][R2.64], R4 ;  /* 0x0000000402007986 */ /* 0x0009e4000c101b08 */
.L_x_5000:
[----:B------:R-:W-:Y:S05]  /*4c10*/  BSYNC B0 ;  /* 0x0000000000007941 */ /* 0x000fea0003800000 */
.L_x_4999:
[----:B----4-:R-:W4:Y:S01]  /*4c20*/  LDC R3, c[0x0][0x10] ;  /* 0x00000400ff037b82 */ /* 0x010f220000000800 */
[----:B------:R-:W-:Y:S02]  /*4c30*/  IADD3 R76, R76, 0x1, RZ ;  /* 0x000000014c4c7810 */ /* 0x000fe40007ffe0ff */
[----:B----4-:R-:W-:-:S04]  /*4c40*/  IADD3 R54, R3, R54, RZ ;  /* 0x0000003603367210 */ /* 0x010fc80007ffe0ff */
[----:B------:R-:W-:-:S13]  /*4c50*/  ISETP.GE.AND P1, PT, R54, UR4, PT ;  /* 0x0000000436007c0c */ /* 0x000fda000bf26270 */
[----:B------:R-:W-:Y:S05]  /*4c60*/  @!P1 BRA `(.L_x_5001) ;  /* 0xffffffb4009c9947 */ /* 0x000fea000383ffff */
[----:B------:R-:W-:Y:S05]  /*4c70*/  EXIT ;  /* 0x000000000000794d */ /* 0x000fea0003800000 */
.L_x_5002:
        /* <DEDUP_REMOVED lines=16> */
.L_x_5655:


//--------------------- .text._Z35group_norm_nhwc_fwd_one_pass_kernelI11Fp32IOFp32WLi256ELi120ELi480EEv26Group_norm_nhwc_fwd_params --------------------------
	.section	.text._Z35group_norm_nhwc_fwd_one_pass_kernelI11Fp32IOFp32WLi256ELi120ELi480EEv26Group_norm_nhwc_fwd_params,"ax",@progbits
	.align	128
        .global         _Z35group_norm_nhwc_fwd_one_pass_kernelI11Fp32IOFp32WLi256ELi120ELi480EEv26Group_norm_nhwc_fwd_params
        .type           _Z35group_norm_nhwc_fwd_one_pass_kernelI11Fp32IOFp32WLi256ELi120ELi480EEv26Group_norm_nhwc_fwd_params,@function
        .size           _Z35group_norm_nhwc_fwd_one_pass_kernelI11Fp32IOFp32WLi256ELi120ELi480EEv26Group_norm_nhwc_fwd_params,(.L_x_5656 - _Z35group_norm_nhwc_fwd_one_pass_kernelI11Fp32IOFp32WLi256ELi120ELi480EEv26Group_norm_nhwc_fwd_params)
        .other          _Z35group_norm_nhwc_fwd_one_pass_kernelI11Fp32IOFp32WLi256ELi120ELi480EEv26Group_norm_nhwc_fwd_params,@"STO_CUDA_ENTRY STV_DEFAULT"
_Z35group_norm_nhwc_fwd_one_pass_kernelI11Fp32IOFp32WLi256ELi120ELi480EEv26Group_norm_nhwc_fwd_params:
.text._Z35group_norm_nhwc_fwd_one_pass_kernelI11Fp32IOFp32WLi256ELi120ELi480EEv26Group_norm_nhwc_fwd_params:
        /* <DEDUP_REMOVED lines=16> */
[----:B-1----:R-:W-:Y:S02]  /*0100*/  IMAD R2, R4, UR7, R13 ;  /* 0x0000000704027c24 */ /* 0x002fe4000f8e020d */
[----:B------:R-:W-:-:S03]  /*0110*/  IMAD R13, R13, -0x3c, R0 ;  /* 0xffffffc40d0d7824 */ /* 0x000fc600078e0200 */
[C---:B------:R-:W-:Y:S02]  /*0120*/  ISETP.LT.U32.AND P2, PT, R2.reuse, UR8, PT ;  /* 0x0000000802007c0c */ /* 0x040fe4000bf41070 */
[----:B------:R-:W-:Y:S02]  /*0130*/  SHF.R.S32.HI R12, RZ, 0x1f, R2 ;  /* 0x0000001fff0c7819 */ /* 0x000fe40000011402 */
[----:B------:R-:W-:Y:S02]  /*0140*/  IADD3 R112, R2, 0x8, RZ ;  /* 0x0000000802707810 */ /* 0x000fe40007ffe0ff */
[----:B------:R-:W-:Y:S02]  /*0150*/  ISETP.LT.AND.EX P2, PT, R12, UR9, !P4, P2 ;  /* 0x000000090c007c0c */ /* 0x000fe4000e741320 */
[----:B------:R-:W-:Y:S02]  /*0160*/  ISETP.LT.U32.AND P5, PT, R112, UR8, PT ;  /* 0x0000000870007c0c */ /* 0x000fe4000bfa1070 */
[----:B------:R-:W-:-:S02]  /*0170*/  SHF.R.S32.HI R21, RZ, 0x1f, R112 ;  /* 0x0000001fff157819 */ /* 0x000fc40000011470 */
[----:B------:R-:W-:Y:S02]  /*0180*/  IADD3 R111, R2, 0x10, RZ ;  /* 0x00000010026f7810 */ /* 0x000fe40007ffe0ff */
[----:B------:R-:W-:Y:S02]  /*0190*/  ISETP.LT.AND.EX P6, PT, R21, UR9, !P4, P5 ;  /* 0x0000000915007c0c */ /* 0x000fe4000e7c1350 */
        /* <DEDUP_REMOVED lines=40> */
[----:B------:R-:W-:Y:S01]  /*0420*/  ISETP.LT.AND.EX P5, PT, R12, UR9, !P4, P2 ;  /* 0x000000090c007c0c */ /* 0x000fe2000e7a1320 */
[----:B------:R-:W-:Y:S01]  /*0430*/  HFMA2.MMA R12, -RZ, RZ, 0, 0 ;  /* 0x00000000ff0c7435 */ /* 0x000fe200000001ff */
        /* <DEDUP_REMOVED lines=17> */
[----:B------:R-:W-:Y:S02]  /*0550*/  IADD3 R100, R2, 0x60, RZ ;  /* 0x0000006002647810 */ /* 0x000fe40007ffe0ff */
[----:B------:R-:W-:Y:S02]  /*0560*/  ISETP.LT.AND.EX P3, PT, R122, UR9, !P4, P2 ;  /* 0x000000097a007c0c */ /* 0x000fe4000e761320 */
[----:B------:R-:W-:Y:S02]  /*0570*/  LOP3.LUT R14, R14, 0xffff7fff, RZ, 0xc0, !PT ;  /* 0xffff7fff0e0e7812 */ /* 0x000fe400078ec0ff */
[----:B------:R-:W-:Y:S02]  /*0580*/  ISETP.LT.U32.AND P0, PT, R3, UR8, PT ;  /* 0x0000000803007c0c */ /* 0x000fe4000bf01070 */
[----:B------:R-:W-:Y:S02]  /*0590*/  SHF.R.S32.HI R3, RZ, 0x1f, R3 ;  /* 0x0000001fff037819 */ /* 0x000fe40000011403 */
[----:B------:R-:W-:-:S02]  /*05a0*/  SHF.R.S32.HI R121, RZ, 0x1f, R100 ;  /* 0x0000001fff797819 */ /* 0x000fc40000011464 */
[----:B------:R-:W-:Y:S02]  /*05b0*/  ISETP.LT.U32.AND P2, PT, R100, UR8, PT ;  /* 0x0000000864007c0c */ /* 0x000fe4000bf41070 */
[----:B------:R-:W-:Y:S02]  /*05c0*/  @P5 LOP3.LUT R14, R14, 0x8000, RZ, 0xfc, !PT ;  /* 0x000080000e0e5812 */ /* 0x000fe400078efcff */
[C---:B------:R-:W-:Y:S02]  /*05d0*/  IADD3 R4, R2.reuse, 0xb0, RZ ;  /* 0x000000b002047810 */ /* 0x040fe40007ffe0ff */
[----:B------:R-:W-:Y:S02]  /*05e0*/  ISETP.LT.AND.EX P0, PT, R3, UR9, !P4, P0 ;  /* 0x0000000903007c0c */ /* 0x000fe4000e701300 */
[----:B------:R-:W-:Y:S02]  /*05f0*/  IADD3 R3, R2, 0x68, RZ ;  /* 0x0000006802037810 */ /* 0x000fe40007ffe0ff */
[----:B------:R-:W-:-:S02]  /*0600*/  ISETP.LT.AND.EX P5, PT, R121, UR9, !P4, P2 ;  /* 0x0000000979007c0c */ /* 0x000fc4000e7a1320 */
[----:B------:R-:W-:Y:S02]  /*0610*/  LOP3.LUT R14, R14, 0xffffbfff, RZ, 0xc0, !PT ;  /* 0xffffbfff0e0e7812 */ /* 0x000fe400078ec0ff */
[----:B------:R-:W-:Y:S02]  /*0620*/  ISETP.LT.U32.AND P1, PT, R4, UR8, PT ;  /* 0x0000000804007c0c */ /* 0x000fe4000bf21070 */
[----:B------:R-:W-:Y:S02]  /*0630*/  SHF.R.S32.HI R4, RZ, 0x1f, R4 ;  /* 0x0000001fff047819 */ /* 0x000fe40000011404 */
[----:B------:R-:W-:Y:S02]  /*0640*/  SHF.R.S32.HI R120, RZ, 0x1f, R3 ;  /* 0x0000001fff787819 */ /* 0x000fe40000011403 */
[----:B------:R-:W-:Y:S02]  /*0650*/  ISETP.LT.U32.AND P2, PT, R3, UR8, PT ;  /* 0x0000000803007c0c */ /* 0x000fe4000bf41070 */
[----:B------:R-:W-:-:S02]  /*0660*/  @P3 LOP3.LUT R14, R14, 0x4000, RZ, 0xfc, !PT ;  /* 0x000040000e0e3812 */ /* 0x000fc400078efcff */
[----:B------:R-:W-:Y:S02]  /*0670*/  ISETP.LT.AND.EX P1, PT, R4, UR9, !P4, P1 ;  /* 0x0000000904007c0c */ /* 0x000fe4000e721310 */
[----:B------:R-:W-:Y:S02]  /*0680*/  IADD3 R4, R2, 0x70, RZ ;  /* 0x0000007002047810 */ /* 0x000fe40007ffe0ff */
[----:B------:R-:W-:Y:S02]  /*0690*/  ISETP.LT.AND.EX P3, PT, R120, UR9, !P4, P2 ;  /* 0x0000000978007c0c */ /* 0x000fe4000e761320 */
[----:B------:R-:W-:Y:S02]  /*06a0*/  LOP3.LUT R14, R14, 0xffffdfff, RZ, 0xc0, !PT ;  /* 0xffffdfff0e0e7812 */ /* 0x000fe400078ec0ff */
[----:B------:R-:W-:Y:S02]  /*06b0*/  SHF.R.S32.HI R119, RZ, 0x1f, R4 ;  /* 0x0000001fff777819 */ /* 0x000fe40000011404 */
[----:B------:R-:W-:-:S02]  /*06c0*/  ISETP.LT.U32.AND P2, PT, R4, UR8, PT ;  /* 0x0000000804007c0c */ /* 0x000fc4000bf41070 */
[----:B------:R-:W-:Y:S02]  /*06d0*/  @P5 LOP3.LUT R14, R14, 0x2000, RZ, 0xfc, !PT ;  /* 0x000020000e0e5812 */ /* 0x000fe400078efcff */
        /* <DEDUP_REMOVED lines=18> */
[----:B------:R-:W-:Y:S02]  /*0800*/  ISETP.LT.AND.EX P3, PT, R116, UR9, !P4, P2 ;  /* 0x0000000974007c0c */ /* 0x000fe4000e761320 */
[----:B------:R-:W-:Y:S02]  /*0810*/  LOP3.LUT R14, R14, 0xfffffdff, RZ, 0xc0, !PT ;  /* 0xfffffdff0e0e7812 */ /* 0x000fe400078ec0ff */
[----:B------:R-:W-:Y:S02]  /*0820*/  IADD3 R8, R2, 0x90, RZ ;  /* 0x0000009002087810 */ /* 0x000fe40007ffe0ff */
[----:B------:R-:W-:Y:S02]  /*0830*/  @P5 LOP3.LUT R14, R14, 0x200, RZ, 0xfc, !PT ;  /* 0x000002000e0e5812 */ /* 0x000fe400078efcff */
[----:B------:R-:W-:-:S02]  /*0840*/  IADD3 R9, R2, 0x98, RZ ;  /* 0x0000009802097810 */ /* 0x000fc40007ffe0ff */
[----:B------:R-:W-:Y:S02]  /*0850*/  LOP3.LUT R14, R14, 0xffffff7f, RZ, 0xc0, !PT ;  /* 0xffffff7f0e0e7812 */ /* 0x000fe400078ec0ff */
[----:B------:R-:W-:Y:S02]  /*0860*/  IADD3 R10, R2, 0xa0, RZ ;  /* 0x000000a0020a7810 */ /* 0x000fe40007ffe0ff */
[----:B------:R-:W-:Y:S02]  /*0870*/  @P3 LOP3.LUT R14, R14, 0x80, RZ, 0xfc, !PT ;  /* 0x000000800e0e3812 */ /* 0x000fe400078efcff */
[----:B------:R-:W-:Y:S02]  /*0880*/  SHF.R.S32.HI R115, RZ, 0x1f, R8 ;  /* 0x0000001fff737819 */ /* 0x000fe40000011408 */
[----:B------:R-:W-:Y:S02]  /*0890*/  SHF.R.S32.HI R114, RZ, 0x1f, R9 ;  /* 0x0000001fff727819 */ /* 0x000fe40000011409 */
[----:B------:R-:W-:-:S02]  /*08a0*/  ISETP.LT.U32.AND P2, PT, R8, UR8, PT ;  /* 0x0000000808007c0c */ /* 0x000fc4000bf41070 */
[----:B------:R-:W-:Y:S02]  /*08b0*/  ISETP.LT.U32.AND P3, PT, R9, UR8, PT ;  /* 0x0000000809007c0c */ /* 0x000fe4000bf61070 */
[----:B------:R-:W-:Y:S02]  /*08c0*/  SHF.R.S32.HI R113, RZ, 0x1f, R10 ;  /* 0x0000001fff717819 */ /* 0x000fe4000001140a */
[----:B------:R-:W-:Y:S02]  /*08d0*/  ISETP.LT.U32.AND P5, PT, R10, UR8, PT ;  /* 0x000000080a007c0c */ /* 0x000fe4000bfa1070 */
[----:B------:R-:W-:Y:S02]  /*08e0*/  SHF.L.U32 R13, R13, 0x1, RZ ;  /* 0x000000010d0d7819 */ /* 0x000fe400000006ff */
[----:B------:R-:W-:Y:S02]  /*08f0*/  ISETP.LT.AND.EX P2, PT, R115, UR9, !P4, P2 ;  /* 0x0000000973007c0c */ /* 0x000fe4000e741320 */
[----:B------:R-:W-:-:S02]  /*0900*/  ISETP.LT.AND.EX P3, PT, R114, UR9, !P4, P3 ;  /* 0x0000000972007c0c */ /* 0x000fc4000e761330 */
[----:B------:R-:W-:Y:S01]  /*0910*/  ISETP.LT.AND.EX P4, PT, R113, UR9, !P4, P5 ;  /* 0x0000000971007c0c */ /* 0x000fe2000e781350 */
[----:B------:R-:W-:-:S12]  /*0920*/  ULDC.64 UR8, c[0x0][0x208] ;  /* 0x0000820000087ab9 */ /* 0x000fd80000000a00 */
.L_x_5108:
[----:B------:R-:W0:Y:S01]  /*0930*/  LDC R20, c[0x0][0x288] ;  /* 0x0000a200ff147b82 */ /* 0x000e220000000800 */
[----:B------:R-:W-:Y:S01]  /*0940*/  IABS R21, R11 ;  /* 0x0000000b00157213 */ /* 0x000fe20000000000 */
[----:B------:R-:W-:Y:S01]  /*0950*/  ULDC.64 UR12, c[0x0][0x280] ;  /* 0x0000a000000c7ab9 */ /* 0x000fe20000000a00 */
[----:B------:R-:W-:Y:S02]  /*0960*/  P2R R25, PR, RZ, 0x1 ;  /* 0x00000001ff197803 */ /* 0x000fe40000000000 */
[C---:B------:R-:W-:Y:S02]  /*0970*/  LOP3.LUT P0, RZ, R14.reuse, 0x2000000, RZ, 0xc0, !PT ;  /* 0x020000000eff7812 */ /* 0x040fe4000780c0ff */
[----:B------:R-:W-:Y:S01]  /*0980*/  SHF.R.S32.HI R26, RZ, 0x1f, R2 ;  /* 0x0000001fff1a7819 */ /* 0x000fe20000011402 */
[----:B------:R-:W1:Y:S01]  /*0990*/  @P2 LDC.64 R82, c[0x0][0x220] ;  /* 0x00008800ff522b82 */ /* 0x000e620000000a00 */
[----:B------:R-:W-:Y:S02]  /*09a0*/  P2R R24, PR, RZ, 0x2 ;  /* 0x00000002ff187803 */ /* 0x000fe40000000000 */
[----:B------:R-:W-:-:S02]  /*09b0*/  LOP3.LUT P1, RZ, R14, 0x1000000, RZ, 0xc0, !PT ;  /* 0x010000000eff7812 */ /* 0x000fc4000782c0ff */
[----:B------:R-:W-:Y:S02]  /*09c0*/  LOP3.LUT P6, RZ, R14, 0x800000, RZ, 0xc0, !PT ;  /* 0x008000000eff7812 */ /* 0x000fe400078cc0ff */
[C---:B------:R-:W-:Y:S01]  /*09d0*/  IADD3 R31, R2.reuse, 0xc0, RZ ;  /* 0x000000c0021f7810 */ /* 0x040fe20007ffe0ff */
[----:B------:R-:W2:Y:S01]  /*09e0*/  @P3 LDC.64 R84, c[0x0][0x220] ;  /* 0x00008800ff543b82 */ /* 0x000ea20000000a00 */
[C---:B------:R-:W-:Y:S02]  /*09f0*/  IADD3 R33, R2.reuse, 0xc8, RZ ;  /* 0x000000c802217810 */ /* 0x040fe40007ffe0ff */
[C---:B------:R-:W-:Y:S02]  /*0a00*/  IADD3 R35, R2.reuse, 0xd0, RZ ;  /* 0x000000d002237810 */ /* 0x040fe40007ffe0ff */
[----:B------:R-:W-:Y:S02]  /*0a10*/  IADD3 R37, R2, 0xd8, RZ ;  /* 0x000000d802257810 */ /* 0x000fe40007ffe0ff */
[----:B------:R-:W-:Y:S01]  /*0a20*/  SHF.R.S32.HI R90, RZ, 0x1f, R35 ;  /* 0x0000001fff5a7819 */ /* 0x000fe20000011423 */
[----:B------:R-:W3:Y:S01]  /*0a30*/  @P0 LDC.64 R22, c[0x0][0x270] ;  /* 0x00009c00ff160b82 */ /* 0x000ee20000000a00 */
[----:B0-----:R-:W-:-:S02]  /*0a40*/  IABS R18, R20 ;  /* 0x0000001400127213 */ /* 0x001fc40000000000 */
[----:B------:R-:W-:Y:S02]  /*0a50*/  SHF.R.S32.HI R91, RZ, 0x1f, R37 ;  /* 0x0000001fff5b7819 */ /* 0x000fe40000011425 */
[----:B------:R-:W0:Y:S01]  /*0a60*/  I2F.RP R15, R18 ;  /* 0x00000012000f7306 */ /* 0x000e220000209400 */
[----:B------:R-:W-:Y:S02]  /*0a70*/  LOP3.LUT R44, R44, 0xffffffdf, RZ, 0xc0, !PT ;  /* 0xffffffdf2c2c7812 */ /* 0x000fe400078ec0ff */
[----:B------:R-:W4:Y:S01]  /*0a80*/  @P0 LDC.64 R42, c[0x0][0x220] ;  /* 0x00008800ff2a0b82 */ /* 0x000f220000000a00 */
[C---:B------:R-:W-:Y:S02]  /*0a90*/  IADD3 R39, R2.reuse, 0xe0, RZ ;  /* 0x000000e002277810 */ /* 0x040fe40007ffe0ff */
[----:B------:R-:W-:Y:S02]  /*0aa0*/  IADD3 R41, R2, 0xe8, RZ ;  /* 0x000000e802297810 */ /* 0x000fe40007ffe0ff */
[----:B------:R-:W-:-:S02]  /*0ab0*/  SHF.R.S32.HI R92, RZ, 0x1f, R39 ;  /* 0x0000001fff5c7819 */ /* 0x000fc40000011427 */
[----:B------:R-:W-:Y:S01]  /*0ac0*/  SHF.R.S32.HI R93, RZ, 0x1f, R41 ;  /* 0x0000001fff5d7819 */ /* 0x000fe20000011429 */
[----:B------:R-:W5:Y:S01]  /*0ad0*/  @P1 LDC.64 R48, c[0x0][0x220] ;  /* 0x00008800ff301b82 */ /* 0x000f620000000a00 */
[----:B------:R-:W-:Y:S01]  /*0ae0*/  IADD3 R45, R2, 0xf0, RZ ;  /* 0x000000f0022d7810 */ /* 0x000fe20007ffe0ff */
[----:B0-----:R-:W0:Y:S03]  /*0af0*/  MUFU.RCP R15, R15 ;  /* 0x0000000f000f7308 */ /* 0x001e260000001000 */
[----:B------:R-:W-:-:S03]  /*0b00*/  SHF.R.S32.HI R94, RZ, 0x1f, R45 ;  /* 0x0000001fff5e7819 */ /* 0x000fc6000001142d */
[----:B------:R-:W1:Y:S08]  /*0b10*/  @P6 LDC.64 R50, c[0x0][0x220] ;  /* 0x00008800ff326b82 */ /* 0x000e700000000a00 */
[----:B------:R-:W2:Y:S01]  /*0b20*/  @P4 LDC.64 R86, c[0x0][0x220] ;  /* 0x00008800ff564b82 */ /* 0x000ea20000000a00 */
[----:B0-----:R-:W-:-:S04]  /*0b30*/  IADD3 R16, R15, 0xffffffe, RZ ;  /* 0x0ffffffe0f107810 */ /* 0x001fc80007ffe0ff */
[----:B------:R0:W3:Y:S02]  /*0b40*/  F2I.FTZ.U32.TRUNC.NTZ R17, R16 ;  /* 0x0000001000117305 */ /* 0x0000e4000021f000 */
[----:B0-----:R-:W-:Y:S02]  /*0b50*/  MOV R16, RZ ;  /* 0x000000ff00107202 */ /* 0x001fe40000000f00 */
[----:B---3--:R-:W-:-:S05]  /*0b60*/  IADD3 R19, RZ, -R17, RZ ;  /* 0x80000011ff137210 */ /* 0x008fca0007ffe0ff */
[----:B------:R-:W-:-:S04]  /*0b70*/  IMAD R19, R19, R18, RZ ;  /* 0x0000001213137224 */ /* 0x000fc800078e02ff */
[----:B------:R-:W-:Y:S01]  /*0b80*/  IMAD.HI.U32 R17, R17, R19, R16 ;  /* 0x0000001311117227 */ /* 0x000fe200078e0010 */
[----:B------:R-:W-:-:S05]  /*0b90*/  MOV R19, R21 ;  /* 0x0000001500137202 */ /* 0x000fca0000000f00 */
        /* <DEDUP_REMOVED lines=8> */
[----:B------:R-:W-:Y:S02]  /*0c20*/  @P5 IADD3 R17, R17, 0x1, RZ ;  /* 0x0000000111115810 */ /* 0x000fe40007ffe0ff */
[----:B------:R-:W-:-:S13]  /*0c30*/  ISETP.GE.AND P5, PT, R15, RZ, PT ;  /* 0x000000ff0f00720c */ /* 0x000fda0003fa6270 */
[----:B------:R-:W-:Y:S02]  /*0c40*/  @!P5 IADD3 R17, -R17, RZ, RZ ;  /* 0x000000ff1111d210 */ /* 0x000fe40007ffe1ff */
[----:B------:R-:W-:-:S13]  /*0c50*/  ISETP.NE.AND P5, PT, R20, RZ, PT ;  /* 0x000000ff1400720c */ /* 0x000fda0003fa5270 */
[----:B------:R-:W-:-:S04]  /*0c60*/  @!P5 LOP3.LUT R17, RZ, R20, RZ, 0x33, !PT ;  /* 0x00000014ff11d212 */ /* 0x000fc800078e33ff */
[----:B------:R-:W-:-:S05]  /*0c70*/  IADD3 R16, -R17, RZ, RZ ;  /* 0x000000ff11107210 */ /* 0x000fca0007ffe1ff */
[----:B------:R-:W-:Y:S01]  /*0c80*/  IMAD R15, R20, R16, R11 ;  /* 0x00000010140f7224 */ /* 0x000fe200078e020b */
[----:B------:R-:W-:-:S03]  /*0c90*/  SHF.R.S32.HI R16, RZ, 0x1f, R13 ;  /* 0x0000001fff107819 */ /* 0x000fc6000001140d */
[----:B------:R-:W-:-:S05]  /*0ca0*/  IMAD R15, R15, 0x78, RZ ;  /* 0x000000780f0f7824 */ /* 0x000fca00078e02ff */
        /* <DEDUP_REMOVED lines=8> */
[-C--:B------:R-:W-:Y:S01]  /*0d30*/  @P0 IMAD R16, R26, R22.reuse, RZ ;  /* 0x000000161a100224 */ /* 0x080fe200078e02ff */
[----:B------:R-:W-:Y:S02]  /*0d40*/  SHF.R.S32.HI R26, RZ, 0x1f, R112 ;  /* 0x0000001fff1a7819 */ /* 0x000fe40000011470 */
[----:B------:R-:W-:Y:S01]  /*0d50*/  IADD3 R19, R21, R19, RZ ;  /* 0x0000001315137210 */ /* 0x000fe20007ffe0ff */
[C---:B------:R-:W-:Y:S02]  /*0d60*/  @P0 IMAD R23, R2.reuse, R23, R16 ;  /* 0x0000001702170224 */ /* 0x040fe400078e0210 */
[----:B------:R-:W-:-:S05]  /*0d70*/  @P0 IMAD.WIDE.U32 R16, R2, R22, R18 ;  /* 0x0000001602100225 */ /* 0x000fca00078e0012 */
[----:B------:R-:W-:Y:S02]  /*0d80*/  @P0 IADD3 R17, R17, R23, RZ ;  /* 0x0000001711110210 */ /* 0x000fe40007ffe0ff */
[----:B------:R-:W0:Y:S01]  /*0d90*/  @P1 LDC.64 R22, c[0x0][0x270] ;  /* 0x00009c00ff161b82 */ /* 0x000e220000000a00 */
[----:B----4-:R-:W-:-:S04]  /*0da0*/  @P0 LEA R42, P5, R16, R42, 0x2 ;  /* 0x0000002a102a0211 */ /* 0x010fc800078a10ff */
[----:B------:R-:W-:Y:S02]  /*0db0*/  @P0 LEA.HI.X R43, R16, R43, R17, 0x2, P5 ;  /* 0x0000002b102b0211 */ /* 0x000fe400028f1411 */
[----:B------:R-:W-:Y:S02]  /*0dc0*/  @P1 MOV R17, R19 ;  /* 0x0000001300111202 */ /* 0x000fe40000000f00 */
[----:B------:R-:W-:-:S13]  /*0dd0*/  LOP3.LUT P0, RZ, R14, 0x400000, RZ, 0xc0, !PT ;  /* 0x004000000eff7812 */ /* 0x000fda000780c0ff */
[----:B------:R-:W3:Y:S01]  /*0de0*/  @P0 LDC.64 R52, c[0x0][0x220] ;  /* 0x00008800ff340b82 */ /* 0x000ee20000000a00 */
[----:B0-----:R-:W-:Y:S01]  /*0df0*/  @P1 IMAD R16, R26, R22, RZ ;  /* 0x000000161a101224 */ /* 0x001fe200078e02ff */
[----:B------:R-:W-:-:S03]  /*0e00*/  SHF.R.S32.HI R26, RZ, 0x1f, R111 ;  /* 0x0000001fff1a7819 */ /* 0x000fc6000001146f */
[----:B------:R-:W-:Y:S01]  /*0e10*/  @P1 IMAD R23, R112, R23, R16 ;  /* 0x0000001770171224 */ /* 0x000fe200078e0210 */
[----:B------:R-:W-:-:S05]  /*0e20*/  @P1 MOV R16, R20 ;  /* 0x0000001400101202 */ /* 0x000fca0000000f00 */
[----:B------:R-:W-:-:S05]  /*0e30*/  @P1 IMAD.WIDE.U32 R16, R112, R22, R16 ;  /* 0x0000001670101225 */ /* 0x000fca00078e0010 */
[----:B------:R-:W-:Y:S02]  /*0e40*/  @P1 IADD3 R17, R17, R23, RZ ;  /* 0x0000001711111210 */ /* 0x000fe40007ffe0ff */
[----:B------:R-:W0:Y:S01]  /*0e50*/  @P6 LDC.64 R22, c[0x0][0x270] ;  /* 0x00009c00ff166b82 */ /* 0x000e220000000a00 */
[----:B-----5:R-:W-:-:S04]  /*0e60*/  @P1 LEA R48, P5, R16, R48, 0x2 ;  /* 0x0000003010301211 */ /* 0x020fc800078a10ff */
[----:B------:R-:W-:Y:S02]  /*0e70*/  @P1 LEA.HI.X R49, R16, R49, R17, 0x2, P5 ;  /* 0x0000003110311211 */ /* 0x000fe400028f1411 */
[----:B------:R-:W-:Y:S02]  /*0e80*/  @P6 MOV R17, R19 ;  /* 0x0000001300116202 */ /* 0x000fe40000000f00 */
[----:B------:R-:W-:-:S13]  /*0e90*/  LOP3.LUT P1, RZ, R14, 0x200000, RZ, 0xc0, !PT ;  /* 0x002000000eff7812 */ /* 0x000fda000782c0ff */
[----:B------:R-:W4:Y:S01]  /*0ea0*/  @P1 LDC.64 R54, c[0x0][0x220] ;  /* 0x00008800ff361b82 */ /* 0x000f220000000a00 */
[----:B0-----:R-:W-:Y:S01]  /*0eb0*/  @P6 IMAD R16, R26, R22, RZ ;  /* 0x000000161a106224 */ /* 0x001fe200078e02ff */
[----:B------:R-:W-:-:S03]  /*0ec0*/  SHF.R.S32.HI R26, RZ, 0x1f, R110 ;  /* 0x0000001fff1a7819 */ /* 0x000fc6000001146e */
[----:B------:R-:W-:Y:S01]  /*0ed0*/  @P6 IMAD R23, R111, R23, R16 ;  /* 0x000000176f176224 */ /* 0x000fe200078e0210 */
[----:B------:R-:W-:-:S05]  /*0ee0*/  @P6 MOV R16, R20 ;  /* 0x0000001400106202 */ /* 0x000fca0000000f00 */
[----:B------:R-:W-:-:S05]  /*0ef0*/  @P6 IMAD.WIDE.U32 R16, R111, R22, R16 ;  /* 0x000000166f106225 */ /* 0x000fca00078e0010 */
[----:B------:R-:W-:Y:S02]  /*0f00*/  @P6 IADD3 R17, R17, R23, RZ ;  /* 0x0000001711116210 */ /* 0x000fe40007ffe0ff */
[----:B------:R-:W0:Y:S01]  /*0f10*/  @P0 LDC.64 R22, c[0x0][0x270] ;  /* 0x00009c00ff160b82 */ /* 0x000e220000000a00 */
[----:B-1----:R-:W-:-:S04]  /*0f20*/  @P6 LEA R50, P5, R16, R50, 0x2 ;  /* 0x0000003210326211 */ /* 0x002fc800078a10ff */
[----:B------:R-:W-:Y:S02]  /*0f30*/  @P6 LEA.HI.X R51, R16, R51, R17, 0x2, P5 ;  /* 0x0000003310336211 */ /* 0x000fe400028f1411 */
[----:B------:R-:W-:Y:S02]  /*0f40*/  @P0 MOV R17, R19 ;  /* 0x0000001300110202 */ /* 0x000fe40000000f00 */
        /* <DEDUP_REMOVED lines=8> */
[----:B------:R-:W0:Y:S01]  /*0fd0*/  @P1 LDC.64 R22, c[0x0][0x270] ;  /* 0x00009c00ff161b82 */ /* 0x000e220000000a00 */
[----:B---3--:R-:W-:-:S04]  /*0fe0*/  @P0 LEA R52, P5, R16, R52, 0x2 ;  /* 0x0000003410340211 */ /* 0x008fc800078a10ff */
        /* <DEDUP_REMOVED lines=16> */
[----:B0-----:R-:W-:Y:S01]  /*10f0*/  @P6 IMAD R22, R26, R16, RZ ;  /* 0x000000101a166224 */ /* 0x001fe200078e02ff */
[----:B------:R-:W-:-:S03]  /*1100*/  SHF.R.S32.HI R26, RZ, 0x1f, R107 ;  /* 0x0000001fff1a7819 */ /* 0x000fc6000001146b */
[----:B------:R-:W-:Y:S01]  /*1110*/  @P6 IMAD R27, R108, R17, R22 ;  /* 0x000000116c1b6224 */ /* 0x000fe200078e0216 */
[----:B------:R-:W-:-:S05]  /*1120*/  @P6 MOV R22, R20 ;  /* 0x0000001400166202 */ /* 0x000fca0000000f00 */
[----:B------:R-:W-:Y:S01]  /*1130*/  @P6 IMAD.WIDE.U32 R16, R108, R16, R22 ;  /* 0x000000106c106225 */ /* 0x000fe200078e0016 */
[----:B------:R-:W-:-:S04]  /*1140*/  @P0 MOV R23, R19 ;  /* 0x0000001300170202 */ /* 0x000fc80000000f00 */
[----:B------:R-:W-:Y:S02]  /*1150*/  @P6 IADD3 R17, R17, R27, RZ ;  /* 0x0000001b11116210 */ /* 0x000fe40007ffe0ff */
[----:B-1----:R-:W-:-:S04]  /*1160*/  @P6 LEA R56, P5, R16, R56, 0x2 ;  /* 0x0000003810386211 */ /* 0x002fc800078a10ff */
        /* <DEDUP_REMOVED lines=8> */
[----:B------:R-:W-:Y:S01]  /*11f0*/  @P0 IMAD.WIDE.U32 R16, R107, R16, R22 ;  /* 0x000000106b100225 */ /* 0x000fe200078e0016 */
[----:B------:R-:W-:-:S04]  /*1200*/  @P1 MOV R23, R19 ;  /* 0x0000001300171202 */ /* 0x000fc80000000f00 */
[----:B------:R-:W-:Y:S02]  /*1210*/  @P0 IADD3 R17, R17, R27, RZ ;  /* 0x0000001b11110210 */ /* 0x000fe40007ffe0ff */
[----:B---3--:R-:W-:Y:S02]  /*1220*/  @P0 LEA R58, P5, R16, R58, 0x2 ;  /* 0x0000003a103a0211 */ /* 0x008fe400078a10ff */
[----:B------:R-:W-:Y:S02]  /*1230*/  IADD3 R27, R2, 0xb8, RZ ;  /* 0x000000b8021b7810 */ /* 0x000fe40007ffe0ff */
[----:B------:R-:W-:Y:S02]  /*1240*/  @P0 LEA.HI.X R59, R16, R59, R17, 0x2, P5 ;  /* 0x0000003b103b0211 */ /* 0x000fe400028f1411 */
[----:B------:R-:W0:Y:S01]  /*1250*/  @P1 LDC.64 R16, c[0x0][0x270] ;  /* 0x00009c00ff101b82 */ /* 0x000e220000000a00 */
        /* <DEDUP_REMOVED lines=30> */
[C---:B---3--:R-:W-:Y:S02]  /*1440*/  @P0 LEA R64, P5, R22.reuse, R64, 0x2 ;  /* 0x0000004016400211 */ /* 0x048fe400078a10ff */
[----:B------:R-:W-:Y:S02]  /*1450*/  @P1 MOV R23, R19 ;  /* 0x0000001300171202 */ /* 0x000fe40000000f00 */
[----:B------:R-:W-:Y:S02]  /*1460*/  @P0 LEA.HI.X R65, R22, R65, R16, 0x2, P5 ;  /* 0x0000004116410211 */ /* 0x000fe400028f1410 */
[----:B------:R-:W0:Y:S01]  /*1470*/  @P1 LDC.64 R16, c[0x0][0x270] ;  /* 0x00009c00ff101b82 */ /* 0x000e220000000a00 */
[----:B------:R-:W-:-:S13]  /*1480*/  LOP3.LUT P0, RZ, R14, 0x2000, RZ, 0xc0, !PT ;  /* 0x000020000eff7812 */ /* 0x000fda000780c0ff */
[----:B------:R-:W3:Y:S01]  /*1490*/  @P0 LDC.64 R70, c[0x0][0x220] ;  /* 0x00008800ff460b82 */ /* 0x000ee20000000a00 */
        /* <DEDUP_REMOVED lines=53> */
[C---:B------:R-:W-:Y:S02]  /*17f0*/  LOP3.LUT P6, RZ, R14.reuse, 0x80, RZ, 0xc0, !PT ;  /* 0x000000800eff7812 */ /* 0x040fe400078cc0ff */
[----:B------:R-:W-:-:S04]  /*1800*/  LOP3.LUT R14, R14, 0xfbffffff, RZ, 0xc0, !PT ;  /* 0xfbffffff0e0e7812 */ /* 0x000fc800078ec0ff */
[----:B------:R-:W-:-:S04]  /*1810*/  @P2 LOP3.LUT R14, R14, 0x4000000, RZ, 0xfc, !PT ;  /* 0x040000000e0e2812 */ /* 0x000fc800078efcff */
[----:B------:R-:W-:-:S03]  /*1820*/  LOP3.LUT R14, R14, 0xf7ffffff, RZ, 0xc0, !PT ;  /* 0xf7ffffff0e0e7812 */ /* 0x000fc600078ec0ff */
[----:B------:R-:W1:Y:S01]  /*1830*/  @P6 LDC.64 R80, c[0x0][0x220] ;  /* 0x00008800ff506b82 */ /* 0x000e620000000a00 */
[----:B------:R-:W-:-:S04]  /*1840*/  @P3 LOP3.LUT R14, R14, 0x8000000, RZ, 0xfc, !PT ;  /* 0x080000000e0e3812 */ /* 0x000fc800078efcff */
[----:B------:R-:W-:-:S04]  /*1850*/  LOP3.LUT R14, R14, 0xefffffff, RZ, 0xc0, !PT ;  /* 0xefffffff0e0e7812 */ /* 0x000fc800078ec0ff */
[----:B------:R-:W-:Y:S01]  /*1860*/  @P4 LOP3.LUT R14, R14, 0x10000000, RZ, 0xfc, !PT ;  /* 0x100000000e0e4812 */ /* 0x000fe200078efcff */
[----:B0-----:R-:W-:-:S03]  /*1870*/  @P0 IMAD R22, R118, R16, RZ ;  /* 0x0000001076160224 */ /* 0x001fc600078e02ff */
[----:B------:R-:W-:Y:S01]  /*1880*/  LOP3.LUT R14, R14, 0xdfffffff, RZ, 0xc0, !PT ;  /* 0xdfffffff0e0e7812 */ /* 0x000fe200078ec0ff */
        /* <DEDUP_REMOVED lines=8> */
[----:B------:R-:W-:Y:S02]  /*1910*/  ISETP.NE.AND P0, PT, R25, RZ, PT ;  /* 0x000000ff1900720c */ /* 0x000fe40003f05270 */
[----:B------:R-:W-:-:S11]  /*1920*/  IADD3 R25, R2, 0xa8, RZ ;  /* 0x000000a802197810 */ /* 0x000fd60007ffe0ff */
[----:B------:R-:W3:Y:S01]  /*1930*/  @P0 LDC.64 R88, c[0x0][0x220] ;  /* 0x00008800ff580b82 */ /* 0x000ee20000000a00 */
[----:B------:R-:W-:-:S04]  /*1940*/  @P0 LOP3.LUT R14, R14, 0x20000000, RZ, 0xfc, !PT ;  /* 0x200000000e0e0812 */ /* 0x000fc800078efcff */
[----:B------:R-:W-:Y:S01]  /*1950*/  LOP3.LUT R14, R14, 0xbfffffff, RZ, 0xc0, !PT ;  /* 0xbfffffff0e0e7812 */ /* 0x000fe200078ec0ff */
        /* <DEDUP_REMOVED lines=9> */
[----:B------:R-:W-:-:S13]  /*19f0*/  ISETP.NE.AND P1, PT, R24, RZ, PT ;  /* 0x000000ff1800720c */ /* 0x000fda0003f25270 */
[----:B------:R-:W4:Y:S01]  /*1a00*/  @P1 LDC.64 R46, c[0x0][0x220] ;  /* 0x00008800ff2e1b82 */ /* 0x000f220000000a00 */
[----:B------:R-:W-:-:S04]  /*1a10*/  @P1 LOP3.LUT R14, R14, 0x40000000, RZ, 0xfc, !PT ;  /* 0x400000000e0e1812 */ /* 0x000fc800078efcff */
[----:B------:R-:W-:Y:S01]  /*1a20*/  LOP3.LUT R14, R14, 0xfffffff7, RZ, 0xc0, !PT ;  /* 0xfffffff70e0e7812 */ /* 0x000fe200078ec0ff */
        /* <DEDUP_REMOVED lines=8> */
[----:B------:R-:W0:Y:S02]  /*1ab0*/  @P2 LDC.64 R16, c[0x0][0x270] ;  /* 0x00009c00ff102b82 */ /* 0x000e240000000a00 */
[----:B0-----:R-:W-:-:S04]  /*1ac0*/  @P2 IMAD R22, R115, R16, RZ ;  /* 0x0000001073162224 */ /* 0x001fc800078e02ff */
[----:B------:R-:W-:Y:S01]  /*1ad0*/  @P2 IMAD R17, R8, R17, R22 ;  /* 0x0000001108112224 */ /* 0x000fe200078e0216 */
[----:B------:R-:W-:-:S05]  /*1ae0*/  @P2 MOV R22, R20 ;  /* 0x0000001400162202 */ /* 0x000fca0000000f00 */
[----:B------:R-:W-:-:S05]  /*1af0*/  @P2 IMAD.WIDE.U32 R22, R8, R16, R22 ;  /* 0x0000001008162225 */ /* 0x000fca00078e0016 */
[----:B------:R-:W-:Y:S02]  /*1b00*/  @P2 IADD3 R16, R23, R17, RZ ;  /* 0x0000001117102210 */ /* 0x000fe40007ffe0ff */
[C---:B------:R-:W-:Y:S02]  /*1b10*/  @P2 LEA R82, P5, R22.reuse, R82, 0x2 ;  /* 0x0000005216522211 */ /* 0x040fe400078a10ff */
        /* <DEDUP_REMOVED lines=18> */
[----:B------:R-:W-:Y:S02]  /*1c40*/  SHF.R.S32.HI R23, RZ, 0x1f, R25 ;  /* 0x0000001fff177819 */ /* 0x000fe40000011419 */
[----:B------:R-:W-:Y:S02]  /*1c50*/  @P4 LEA.HI.X R87, R22, R87, R16, 0x2, P5 ;  /* 0x0000005716574211 */ /* 0x000fe400028f1410 */
        /* <DEDUP_REMOVED lines=8> */
[C---:B---3--:R-:W-:Y:S02]  /*1ce0*/  @P0 LEA R88, P5, R22.reuse, R88, 0x2 ;  /* 0x0000005816580211 */ /* 0x048fe400078a10ff */
[----:B------:R-:W-:Y:S02]  /*1cf0*/  SHF.R.S32.HI R23, RZ, 0x1f, R25 ;  /* 0x0000001fff177819 */ /* 0x000fe40000011419 */
[----:B------:R-:W-:Y:S02]  /*1d00*/  @P0 LEA.HI.X R89, R22, R89, R16, 0x2, P5 ;  /* 0x0000005916590211 */ /* 0x000fe400028f1410 */
[----:B------:R-:W0:Y:S02]  /*1d10*/  @P1 LDC.64 R16, c[0x0][0x270] ;  /* 0x00009c00ff101b82 */ /* 0x000e240000000a00 */
[----:B0-----:R-:W-:Y:S01]  /*1d20*/  @P1 IMAD R22, R23, R16, RZ ;  /* 0x0000001017161224 */ /* 0x001fe200078e02ff */
[----:B------:R-:W-:-:S03]  /*1d30*/  @P1 MOV R23, R19 ;  /* 0x0000001300171202 */ /* 0x000fc60000000f00 */
[----:B------:R-:W-:Y:S01]  /*1d40*/  @P1 IMAD R17, R25, R17, R22 ;  /* 0x0000001119111224 */ /* 0x000fe200078e0216 */
[----:B------:R-:W-:-:S05]  /*1d50*/  @P1 MOV R22, R20 ;  /* 0x0000001400161202 */ /* 0x000fca0000000f00 */
[----:B------:R-:W-:-:S05]  /*1d60*/  @P1 IMAD.WIDE.U32 R22, R25, R16, R22 ;  /* 0x0000001019161225 */ /* 0x000fca00078e0016 */
[----:B------:R-:W-:Y:S02]  /*1d70*/  @P1 IADD3 R16, R23, R17, RZ ;  /* 0x0000001117101210 */ /* 0x000fe40007ffe0ff */
[C---:B----4-:R-:W-:Y:S02]  /*1d80*/  @P1 LEA R46, P5, R22.reuse, R46, 0x2 ;  /* 0x0000002e162e1211 */ /* 0x050fe400078a10ff */
[----:B------:R-:W-:Y:S02]  /*1d90*/  SHF.R.S32.HI R23, RZ, 0x1f, R27 ;  /* 0x0000001fff177819 */ /* 0x000fe4000001141b */
[----:B------:R-:W-:Y:S02]  /*1da0*/  @P1 LEA.HI.X R47, R22, R47, R16, 0x2, P5 ;  /* 0x0000002f162f1211 */ /* 0x000fe400028f1410 */
[----:B------:R-:W-:-:S04]  /*1db0*/  ISETP.GE.U32.AND P5, PT, R27, UR12, PT ;  /* 0x0000000c1b007c0c */ /* 0x000fc8000bfa6070 */
[----:B------:R-:W-:-:S04]  /*1dc0*/  ISETP.GE.AND.EX P5, PT, R23, UR13, PT, P5 ;  /* 0x0000000d17007c0c */ /* 0x000fc8000bfa6350 */
[----:B------:R-:W-:-:S13]  /*1dd0*/  ISETP.LT.U32.AND P2, PT, R0, 0x1e0, !P5 ;  /* 0x000001e00000780c */ /* 0x000fda0006f41070 */
[----:B------:R-:W0:Y:S01]  /*1de0*/  @P2 LDC.64 R16, c[0x0][0x270] ;  /* 0x00009c00ff102b82 */ /* 0x000e220000000a00 */
[----:B------:R-:W-:-:S04]  /*1df0*/  @P2 LOP3.LUT R44, R44, 0x20, RZ, 0xfc, !PT ;  /* 0x000000202c2c2812 */ /* 0x000fc800078efcff */
[----:B------:R-:W-:-:S03]  /*1e00*/  LOP3.LUT R44, R44, 0xfffffff7, RZ, 0xc0, !PT ;  /* 0xfffffff72c2c7812 */ /* 0x000fc600078ec0ff */
[----:B------:R-:W1:Y:S01]  /*1e10*/  @P2 LDC.64 R24, c[0x0][0x220] ;  /* 0x00008800ff182b82 */ /* 0x000e620000000a00 */
[----:B0-----:R-:W-:Y:S01]  /*1e20*/  @P2 IMAD R22, R23, R16, RZ ;  /* 0x0000001017162224 */ /* 0x001fe200078e02ff */
[----:B------:R-:W-:-:S03]  /*1e30*/  @P2 MOV R23, R19 ;  /* 0x0000001300172202 */ /* 0x000fc60000000f00 */
[----:B------:R-:W-:Y:S01]  /*1e40*/  @P2 IMAD R17, R27, R17, R22 ;  /* 0x000000111b112224 */ /* 0x000fe200078e0216 */
[----:B------:R-:W-:-:S05]  /*1e50*/  @P2 MOV R22, R20 ;  /* 0x0000001400162202 */ /* 0x000fca0000000f00 */
[----:B------:R-:W-:-:S05]  /*1e60*/  @P2 IMAD.WIDE.U32 R22, R27, R16, R22 ;  /* 0x000000101b162225 */ /* 0x000fca00078e0016 */
[----:B------:R-:W-:Y:S02]  /*1e70*/  @P2 IADD3 R16, R23, R17, RZ ;  /* 0x0000001117102210 */ /* 0x000fe40007ffe0ff */
[----:B-1----:R-:W-:-:S04]  /*1e80*/  @P2 LEA R24, P5, R22, R24, 0x2 ;  /* 0x0000001816182211 */ /* 0x002fc800078a10ff */
[----:B------:R-:W-:Y:S02]  /*1e90*/  @P2 LEA.HI.X R25, R22, R25, R16, 0x2, P5 ;  /* 0x0000001916192211 */ /* 0x000fe400028f1410 */
[----:B------:R-:W-:Y:S02]  /*1ea0*/  SHF.R.S32.HI R16, RZ, 0x1f, R31 ;  /* 0x0000001fff107819 */ /* 0x000fe4000001141f */
[----:B------:R-:W-:-:S04]  /*1eb0*/  ISETP.GE.U32.AND P5, PT, R31, UR12, PT ;  /* 0x0000000c1f007c0c */ /* 0x000fc8000bfa6070 */
        /* <DEDUP_REMOVED lines=10> */
[----:B-1----:R-:W-:-:S04]  /*1f60*/  @!P1 LEA R26, P5, R28, R26, 0x2 ;  /* 0x0000001a1c1a9211 */ /* 0x002fc800078a10ff */
[----:B------:R-:W-:Y:S02]  /*1f70*/  @!P1 LEA.HI.X R27, R28, R27, R17, 0x2, P5 ;  /* 0x0000001b1c1b9211 */ /* 0x000fe400028f1411 */
        /* <DEDUP_REMOVED lines=14> */
[----:B------:R-:W-:-:S04]  /*2060*/  ISETP.GE.U32.AND P5, PT, R35, UR12, PT ;  /* 0x0000000c23007c0c */ /* 0x000fc8000bfa6070 */
[----:B------:R-:W-:-:S04]  /*2070*/  ISETP.GE.AND.EX P5, PT, R90, UR13, PT, P5 ;  /* 0x0000000d5a007c0c */ /* 0x000fc8000bfa6350 */
[----:B------:R-:W-:-:S13]  /*2080*/  ISETP.GT.U32.OR P6, PT, R0, 0x1df, P5 ;  /* 0x000001df0000780c */ /* 0x000fda0002fc4470 */
        /* <DEDUP_REMOVED lines=41> */
[----:B------:R-:W-:Y:S02]  /*2320*/  ISETP.GE.U32.AND P5, PT, R41, UR12, PT ;  /* 0x0000000c29007c0c */ /* 0x000fe4000bfa6070 */
[----:B------:R-:W-:Y:S02]  /*2330*/  LOP3.LUT P4, RZ, R14, 0x4, RZ, 0xc0, !PT ;  /* 0x000000040eff7812 */ /* 0x000fe4000788c0ff */
[----:B------:R-:W-:-:S04]  /*2340*/  ISETP.GE.AND.EX P5, PT, R93, UR13, PT, P5 ;  /* 0x0000000d5d007c0c */ /* 0x000fc8000bfa6350 */
[----:B------:R-:W-:-:S07]  /*2350*/  ISETP.GT.U32.OR P3, PT, R0, 0x1df, P5 ;  /* 0x000001df0000780c */ /* 0x000fce0002f64470 */
[----:B------:R-:W-:Y:S02]  /*2360*/  @P4 LOP3.LUT R44, R44, 0x10, RZ, 0xfc, !PT ;  /* 0x000000102c2c4812 */ /* 0x000fe400078efcff */
[----:B------:R-:W-:-:S04]  /*2370*/  LOP3.LUT P4, RZ, R14, 0x8, RZ, 0xc0, !PT ;  /* 0x000000080eff7812 */ /* 0x000fc8000788c0ff */
        /* <DEDUP_REMOVED lines=19> */
[----:B------:R-:W-:Y:S01]  /*24b0*/  @!P5 IMAD.WIDE.U32 R40, R45, R22, R40 ;  /* 0x000000162d28d225 */ /* 0x000fe200078e0028 */
[----:B------:R-:W-:-:S04]  /*24c0*/  IADD3 R45, R2, 0xf8, RZ ;  /* 0x000000f8022d7810 */ /* 0x000fc80007ffe0ff */
[----:B------:R-:W-:Y:S02]  /*24d0*/  @!P5 IADD3 R23, R41, R23, RZ ;  /* 0x000000172917d210 */ /* 0x000fe40007ffe0ff */
[C---:B-1----:R-:W-:Y:S02]  /*24e0*/  @!P5 LEA R38, P6, R40.reuse, R38, 0x2 ;  /* 0x000000262826d211 */ /* 0x042fe400078c10ff */
[----:B------:R-:W-:Y:S02]  /*24f0*/  SHF.R.S32.HI R95, RZ, 0x1f, R45 ;  /* 0x0000001fff5f7819 */ /* 0x000fe4000001142d */
        /* <DEDUP_REMOVED lines=14> */
[----:B------:R-:W-:Y:S02]  /*25e0*/  CS2R R22, SRZ ;  /* 0x0000000000167805 */ /* 0x000fe4000001ff00 */
[----:B------:R-:W-:-:S13]  /*25f0*/  LOP3.LUT P2, RZ, R44, 0x20, RZ, 0xc0, !PT ;  /* 0x000000202cff7812 */ /* 0x000fda000784c0ff */
[----:B------:R0:W2:Y:S01]  /*2600*/  @P2 LDG.E.64 R22, desc[UR8][R24.64] ;  /* 0x0000000818162981 */ /* 0x0000a2000c1e1b00 */
[----:B------:R-:W-:Y:S02]  /*2610*/  LOP3.LUT P2, RZ, R14, 0x2000000, RZ, 0xc0, !PT ;  /* 0x020000000eff7812 */ /* 0x000fe4000784c0ff */
[----:B0-----:R-:W-:-:S06]  /*2620*/  CS2R R24, SRZ ;  /* 0x0000000000187805 */ /* 0x001fcc000001ff00 */
[----:B------:R0:W3:Y:S01]  /*2630*/  @!P1 LDG.E.64 R24, desc[UR8][R26.64] ;  /* 0x000000081a189981 */ /* 0x0000e2000c1e1b00 */
[----:B------:R-:W-:Y:S02]  /*2640*/  LOP3.LUT P1, RZ, R14, 0x1000000, RZ, 0xc0, !PT ;  /* 0x010000000eff7812 */ /* 0x000fe4000782c0ff */
[----:B0-----:R-:W-:-:S06]  /*2650*/  CS2R R26, SRZ ;  /* 0x00000000001a7805 */ /* 0x001fcc000001ff00 */
[----:B------:R0:W4:Y:S01]  /*2660*/  @!P0 LDG.E.64 R26, desc[UR8][R28.64] ;  /* 0x000000081c1a8981 */ /* 0x000122000c1e1b00 */
[----:B------:R-:W-:Y:S02]  /*2670*/  LOP3.LUT P0, RZ, R14, 0x800000, RZ, 0xc0, !PT ;  /* 0x008000000eff7812 */ /* 0x000fe4000780c0ff */
[----:B0-----:R-:W-:-:S06]  /*2680*/  CS2R R28, SRZ ;  /* 0x00000000001c7805 */ /* 0x001fcc000001ff00 */
[----:B------:R0:W5:Y:S01]  /*2690*/  @!P4 LDG.E.64 R28, desc[UR8][R30.64] ;  /* 0x000000081e1cc981 */ /* 0x000162000c1e1b00 */
[----:B------:R-:W-:Y:S02]  /*26a0*/  LOP3.LUT P4, RZ, R44, 0x10, RZ, 0xc0, !PT ;  /* 0x000000102cff7812 */ /* 0x000fe4000788c0ff */
[----:B0-----:R-:W-:-:S11]  /*26b0*/  CS2R R30, SRZ ;  /* 0x00000000001e7805 */ /* 0x001fd6000001ff00 */
[----:B------:R0:W5:Y:S01]  /*26c0*/  @!P4 LDG.E.64 R30, desc[UR8][R32.64] ;  /* 0x00000008201ec981 */ /* 0x000162000c1e1b00 */
[----:B------:R-:W-:Y:S02]  /*26d0*/  LOP3.LUT P4, RZ, R44, 0x8, RZ, 0xc0, !PT ;  /* 0x000000082cff7812 */ /* 0x000fe4000788c0ff */
[----:B0-----:R-:W-:-:S11]  /*26e0*/  CS2R R32, SRZ ;  /* 0x0000000000207805 */ /* 0x001fd6000001ff00 */
[----:B------:R0:W5:Y:S02]  /*26f0*/  @!P4 LDG.E.64 R32, desc[UR8][R34.64] ;  /* 0x000000082220c981 */ /* 0x000164000c1e1b00 */
[----:B0-----:R-:W-:-:S06]  /*2700*/  CS2R R34, SRZ ;  /* 0x0000000000227805 */ /* 0x001fcc000001ff00 */
[----:B------:R0:W5:Y:S01]  /*2710*/  @!P3 LDG.E.64 R34, desc[UR8][R36.64] ;  /* 0x000000082422b981 */ /* 0x000162000c1e1b00 */
[C---:B------:R-:W-:Y:S02]  /*2720*/  LOP3.LUT P4, RZ, R14.reuse, 0x400000, RZ, 0xc0, !PT ;  /* 0x004000000eff7812 */ /* 0x040fe4000788c0ff */
[----:B------:R-:W-:Y:S02]  /*2730*/  LOP3.LUT P3, RZ, R14, 0x200000, RZ, 0xc0, !PT ;  /* 0x002000000eff7812 */ /* 0x000fe4000786c0ff */
[----:B0-----:R-:W-:-:S06]  /*2740*/  CS2R R36, SRZ ;  /* 0x0000000000247805 */ /* 0x001fcc000001ff00 */
[----:B------:R0:W5:Y:S02]  /*2750*/  @!P5 LDG.E.64 R36, desc[UR8][R38.64] ;  /* 0x000000082624d981 */ /* 0x000164000c1e1b00 */
[----:B0-----:R-:W-:-:S06]  /*2760*/  CS2R R38, SRZ ;  /* 0x0000000000267805 */ /* 0x001fcc000001ff00 */
[----:B------:R0:W5:Y:S02]  /*2770*/  @!P6 LDG.E.64 R38, desc[UR8][R40.64] ;  /* 0x000000082826e981 */ /* 0x000164000c1e1b00 */
[----:B0-----:R-:W-:-:S06]  /*2780*/  CS2R R40, SRZ ;  /* 0x0000000000287805 */ /* 0x001fcc000001ff00 */
[----:B------:R0:W2:Y:S01]  /*2790*/  @P2 LDG.E.64 R40, desc[UR8][R42.64] ;  /* 0x000000082a282981 */ /* 0x0000a2000c1e1b00 */
[----:B------:R-:W-:Y:S02]  /*27a0*/  LOP3.LUT P2, RZ, R14, 0x100000, RZ, 0xc0, !PT ;  /* 0x001000000eff7812 */ /* 0x000fe4000784c0ff */
[----:B0-----:R-:W-:-:S06]  /*27b0*/  CS2R R42, SRZ ;  /* 0x00000000002a7805 */ /* 0x001fcc000001ff00 */
[----:B------:R0:W3:Y:S01]  /*27c0*/  @P1 LDG.E.64 R42, desc[UR8][R48.64] ;  /* 0x00000008302a1981 */ /* 0x0000e2000c1e1b00 */
[C---:B------:R-:W-:Y:S02]  /*27d0*/  LOP3.LUT P1, RZ, R14.reuse, 0x4000, RZ, 0xc0, !PT ;  /* 0x000040000eff7812 */ /* 0x040fe4000782c0ff */
[C---:B------:R-:W-:Y:S02]  /*27e0*/  LOP3.LUT P5, RZ, R14.reuse, 0x80000, RZ, 0xc0, !PT ;  /* 0x000800000eff7812 */ /* 0x040fe400078ac0ff */
[----:B------:R-:W-:Y:S02]  /*27f0*/  LOP3.LUT R14, R14, 0x7fffffff, RZ, 0xc0, !PT ;  /* 0x7fffffff0e0e7812 */ /* 0x000fe400078ec0ff */
[----:B------:R-:W-:Y:S02]  /*2800*/  LOP3.LUT R44, R44, 0xfffffffe, RZ, 0xc0, !PT ;  /* 0xfffffffe2c2c7812 */ /* 0x000fe400078ec0ff */
[----:B0-----:R-:W-:-:S05]  /*2810*/  CS2R R48, SRZ ;  /* 0x0000000000307805 */ /* 0x001fca000001ff00 */
[----:B------:R-:W-:Y:S01]  /*2820*/  @P1 LOP3.LUT R14, R14, 0x80000000, RZ, 0xfc, !PT ;  /* 0x800000000e0e1812 */ /* 0x000fe200078efcff */
[----:B------:R0:W4:Y:S03]  /*2830*/  @P0 LDG.E.64 R48, desc[UR8][R50.64] ;  /* 0x0000000832300981 */ /* 0x000126000c1e1b00 */
[----:B------:R-:W-:Y:S02]  /*2840*/  LOP3.LUT P1, RZ, R14, 0x8000, RZ, 0xc0, !PT ;  /* 0x000080000eff7812 */ /* 0x000fe4000782c0ff */
[----:B0-----:R-:W-:-:S11]  /*2850*/  CS2R R50, SRZ ;  /* 0x0000000000327805 */ /* 0x001fd6000001ff00 */
[----:B------:R-:W-:Y:S01]  /*2860*/  @P1 LOP3.LUT R44, R44, 0x1, RZ, 0xfc, !PT ;  /* 0x000000012c2c1812 */ /* 0x000fe200078efcff */
[----:B------:R0:W5:Y:S01]  /*2870*/  @P4 LDG.E.64 R50, desc[UR8][R52.64] ;  /* 0x0000000834324981 */ /* 0x000162000c1e1b00 */
[----:B------:R-:W-:Y:S02]  /*2880*/  LOP3.LUT P1, RZ, R14, 0x10000, RZ, 0xc0, !PT ;  /* 0x000100000eff7812 */ /* 0x000fe4000782c0ff */
[----:B------:R-:W-:Y:S02]  /*2890*/  LOP3.LUT R44, R44, 0xfffffffd, RZ, 0xc0, !PT ;  /* 0xfffffffd2c2c7812 */ /* 0x000fe400078ec0ff */
[----:B0-----:R-:W-:-:S09]  /*28a0*/  CS2R R52, SRZ ;  /* 0x0000000000347805 */ /* 0x001fd2000001ff00 */
[----:B------:R-:W-:Y:S02]  /*28b0*/  @P1 LOP3.LUT R44, R44, 0x2, RZ, 0xfc, !PT ;  /* 0x000000022c2c1812 */ /* 0x000fe400078efcff */
[----:B------:R-:W-:Y:S01]  /*28c0*/  LOP3.LUT P1, RZ, R14, 0x20000, RZ, 0xc0, !PT ;  /* 0x000200000eff7812 */ /* 0x000fe2000782c0ff */
[----:B------:R0:W5:Y:S01]  /*28d0*/  @P3 LDG.E.64 R52, desc[UR8][R54.64] ;  /* 0x0000000836343981 */ /* 0x000162000c1e1b00 */
[----:B------:R-:W-:Y:S02]  /*28e0*/  LOP3.LUT R44, R44, 0xfffffffb, RZ, 0xc0, !PT ;  /* 0xfffffffb2c2c7812 */ /* 0x000fe400078ec0ff */
[----:B0-----:R-:W-:-:S09]  /*28f0*/  CS2R R54, SRZ ;  /* 0x0000000000367805 */ /* 0x001fd2000001ff00 */
[----:B------:R-:W-:Y:S02]  /*2900*/  @P1 LOP3.LUT R44, R44, 0x4, RZ, 0xfc, !PT ;  /* 0x000000042c2c1812 */ /* 0x000fe400078efcff */
[----:B------:R-:W-:Y:S01]  /*2910*/  LOP3.LUT P1, RZ, R14, 0x40000, RZ, 0xc0, !PT ;  /* 0x000400000eff7812 */ /* 0x000fe2000782c0ff */
[----:B------:R0:W5:Y:S02]  /*2920*/  @P2 LDG.E.64 R54, desc[UR8][R56.64] ;  /* 0x0000000838362981 */ /* 0x000164000c1e1b00 */
[----:B0-----:R-:W-:-:S06]  /*2930*/  CS2R R56, SRZ ;  /* 0x0000000000387805 */ /* 0x001fcc000001ff00 */
[----:B------:R0:W5:Y:S02]  /*2940*/  @P5 LDG.E.64 R56, desc[UR8][R58.64] ;  /* 0x000000083a385981 */ /* 0x000164000c1e1b00 */
[----:B0-----:R-:W-:-:S06]  /*2950*/  CS2R R58, SRZ ;  /* 0x00000000003a7805 */ /* 0x001fcc000001ff00 */
[----:B------:R0:W5:Y:S01]  /*2960*/  @P1 LDG.E.64 R58, desc[UR8][R60.64] ;  /* 0x000000083c3a1981 */ /* 0x000162000c1e1b00 */
[----:B------:R-:W-:Y:S02]  /*2970*/  LOP3.LUT P1, RZ, R44, 0x4, RZ, 0xc0, !PT ;  /* 0x000000042cff7812 */ /* 0x000fe4000782c0ff */
[----:B0-----:R-:W-:-:S11]  /*2980*/  CS2R R60, SRZ ;  /* 0x00000000003c7805 */ /* 0x001fd6000001ff00 */
[----:B------:R0:W5:Y:S01]  /*2990*/  @P1 LDG.E.64 R60, desc[UR8][R62.64] ;  /* 0x000000083e3c1981 */ /* 0x000162000c1e1b00 */
[----:B------:R-:W-:Y:S02]  /*29a0*/  LOP3.LUT P1, RZ, R44, 0x2, RZ, 0xc0, !PT ;  /* 0x000000022cff7812 */ /* 0x000fe4000782c0ff */
[----:B0-----:R-:W-:-:S11]  /*29b0*/  CS2R R62, SRZ ;  /* 0x00000000003e7805 */ /* 0x001fd6000001ff00 */
[----:B------:R0:W5:Y:S01]  /*29c0*/  @P1 LDG.E.64 R62, desc[UR8][R64.64] ;  /* 0x00000008403e1981 */ /* 0x000162000c1e1b00 */
[----:B------:R-:W-:Y:S02]  /*29d0*/  LOP3.LUT P1, RZ, R44, 0x1, RZ, 0xc0, !PT ;  /* 0x000000012cff7812 */ /* 0x000fe4000782c0ff */
[----:B0-----:R-:W-:-:S11]  /*29e0*/  CS2R R64, SRZ ;  /* 0x0000000000407805 */ /* 0x001fd6000001ff00 */
[----:B------:R0:W5:Y:S01]  /*29f0*/  @P1 LDG.E.64 R64, desc[UR8][R66.64] ;  /* 0x0000000842401981 */ /* 0x000162000c1e1b00 */
[C---:B------:R-:W-:Y:S02]  /*2a00*/  LOP3.LUT P1, RZ, R14.reuse, 0x80000000, RZ, 0xc0, !PT ;  /* 0x800000000eff7812 */ /* 0x040fe4000782c0ff */
[C---:B------:R-:W-:Y:S02]  /*2a10*/  LOP3.LUT P0, RZ, R14.reuse, 0x2000, RZ, 0xc0, !PT ;  /* 0x000020000eff7812 */ /* 0x040fe4000780c0ff */
[----:B0-----:R-:W-:Y:S02]  /*2a20*/  CS2R R66, SRZ ;  /* 0x0000000000427805 */ /* 0x001fe4000001ff00 */
[----:B------:R-:W-:-:S07]  /*2a30*/  LOP3.LUT P4, RZ, R14, 0x1000, RZ, 0xc0, !PT ;  /* 0x000010000eff7812 */ /* 0x000fce000788c0ff */
[----:B------:R0:W5:Y:S01]  /*2a40*/  @P1 LDG.E.64 R66, desc[UR8][R68.64] ;  /* 0x0000000844421981 */ /* 0x000162000c1e1b00 */
[----:B------:R-:W-:Y:S02]  /*2a50*/  LOP3.LUT P3, RZ, R14, 0x800, RZ, 0xc0, !PT ;  /* 0x000008000eff7812 */ /* 0x000fe4000786c0ff */
[----:B0-----:R-:W-:-:S06]  /*2a60*/  CS2R R68, SRZ ;  /* 0x0000000000447805 */ /* 0x001fcc000001ff00 */
        /* <DEDUP_REMOVED lines=24> */
[----:B------:R0:W5:Y:S02]  /*2bf0*/  @P4 LDG.E.64 R84, desc[UR8][R86.64] ;  /* 0x0000000856544981 */ /* 0x000164000c1e1b00 */
[----:B0-----:R-:W-:-:S06]  /*2c00*/  CS2R R86, SRZ ;  /* 0x0000000000567805 */ /* 0x001fcc000001ff00 */
[----:B------:R0:W5:Y:S02]  /*2c10*/  @P0 LDG.E.64 R86, desc[UR8][R88.64] ;  /* 0x0000000858560981 */ /* 0x000164000c1e1b00 */
[----:B0-----:R-:W-:-:S06]  /*2c20*/  CS2R R88, SRZ ;  /* 0x0000000000587805 */ /* 0x001fcc000001ff00 */
[----:B------:R2:W5:Y:S01]  /*2c30*/  @P1 LDG.E.64 R88, desc[UR8][R46.64] ;  /* 0x000000082e581981 */ /* 0x000562000c1e1b00 */
[----:B---3--:R-:W-:Y:S01]  /*2c40*/  FMUL.FTZ R45, R43, R43 ;  /* 0x0000002b2b2d7220 */ /* 0x008fe20000410000 */
[----:B--2---:R-:W-:-:S04]  /*2c50*/  FMUL.FTZ R46, R41, R41 ;  /* 0x00000029292e7220 */ /* 0x004fc80000410000 */
[----:B------:R-:W-:Y:S01]  /*2c60*/  FFMA.FTZ R46, R40, R40, R46 ;  /* 0x00000028282e7223 */ /* 0x000fe2000001002e */
[----:B------:R-:W-:Y:S01]  /*2c70*/  FFMA.FTZ R45, R42, R42, R45 ;  /* 0x0000002a2a2d7223 */ /* 0x000fe2000001002d */
[----:B----4-:R-:W-:Y:S02]  /*2c80*/  FMUL.FTZ R44, R49, R49 ;  /* 0x00000031312c7220 */ /* 0x010fe40000410000 */
[----:B------:R-:W-:-:S04]  /*2c90*/  FADD.FTZ R46, RZ, R46 ;  /* 0x0000002eff2e7221 */ /* 0x000fc80000010000 */
[----:B------:R-:W-:Y:S01]  /*2ca0*/  FADD.FTZ R45, R46, R45 ;  /* 0x0000002d2e2d7221 */ /* 0x000fe20000010000 */
[----:B------:R-:W-:Y:S01]  /*2cb0*/  FFMA.FTZ R46, R48, R48, R44 ;  /* 0x00000030302e7223 */ /* 0x000fe2000001002c */
[----:B-----5:R-:W-:-:S03]  /*2cc0*/  FMUL.FTZ R44, R51, R51 ;  /* 0x00000033332c7220 */ /* 0x020fc60000410000 */
[----:B------:R-:W-:Y:S01]  /*2cd0*/  FADD.FTZ R45, R45, R46 ;  /* 0x0000002e2d2d7221 */ /* 0x000fe20000010000 */
[----:B------:R-:W-:Y:S01]  /*2ce0*/  FFMA.FTZ R46, R50, R50, R44 ;  /* 0x00000032322e7223 */ /* 0x000fe2000001002c */
[----:B------:R-:W-:-:S03]  /*2cf0*/  FMUL.FTZ R44, R53, R53 ;  /* 0x00000035352c7220 */ /* 0x000fc60000410000 */
[----:B------:R-:W-:Y:S01]  /*2d00*/  FADD.FTZ R45, R45, R46 ;  /* 0x0000002e2d2d7221 */ /* 0x000fe20000010000 */
[----:B------:R-:W-:Y:S01]  /*2d10*/  FFMA.FTZ R46, R52, R52, R44 ;  /* 0x00000034342e7223 */ /* 0x000fe2000001002c */
[----:B------:R-:W-:-:S03]  /*2d20*/  FMUL.FTZ R44, R55, R55 ;  /* 0x00000037372c7220 */ /* 0x000fc60000410000 */
[----:B------:R-:W-:Y:S01]  /*2d30*/  FADD.FTZ R45, R45, R46 ;  /* 0x0000002e2d2d7221 */ /* 0x000fe20000010000 */
[----:B------:R-:W-:Y:S01]  /*2d40*/  FFMA.FTZ R46, R54, R54, R44 ;  /* 0x00000036362e7223 */ /* 0x000fe2000001002c */
[----:B------:R-:W-:-:S03]  /*2d50*/  FMUL.FTZ R44, R57, R57 ;  /* 0x00000039392c7220 */ /* 0x000fc60000410000 */
[----:B------:R-:W-:Y:S01]  /*2d60*/  FADD.FTZ R45, R45, R46 ;  /* 0x0000002e2d2d7221 */ /* 0x000fe20000010000 */
[----:B------:R-:W-:-:S04]  /*2d70*/  FFMA.FTZ R46, R56, R56, R44 ;  /* 0x00000038382e7223 */ /* 0x000fc8000001002c */
[----:B------:R-:W-:Y:S01]  /*2d80*/  FADD.FTZ R45, R45, R46 ;  /* 0x0000002e2d2d7221 */ /* 0x000fe20000010000 */
[----:B------:R-:W-:-:S04]  /*2d90*/  FMUL.FTZ R44, R59, R59 ;  /* 0x0000003b3b2c7220 */ /* 0x000fc80000410000 */
        /* <DEDUP_REMOVED lines=70> */
[----:B------:R-:W-:-:S03]  /*3200*/  FADD.FTZ R44, R40, R41 ;  /* 0x00000029282c7221 */ /* 0x000fc60000010000 */
[----:B------:R-:W-:Y:S01]  /*3210*/  FADD.FTZ R45, R45, R46 ;  /* 0x0000002e2d2d7221 */ /* 0x000fe20000010000 */
[----:B------:R-:W-:Y:S01]  /*3220*/  FADD.FTZ R44, RZ, R44 ;  /* 0x0000002cff2c7221 */ /* 0x000fe20000010000 */
[----:B------:R-:W-:-:S04]  /*3230*/  FADD.FTZ R46, R42, R43 ;  /* 0x0000002b2a2e7221 */ /* 0x000fc80000010000 */
[----:B------:R-:W-:Y:S01]  /*3240*/  FADD.FTZ R44, R44, R46 ;  /* 0x0000002e2c2c7221 */ /* 0x000fe20000010000 */
        /* <DEDUP_REMOVED lines=52> */
[----:B------:R-:W-:Y:S01]  /*3590*/  FADD.FTZ R46, R32, R33 ;  /* 0x00000021202e7221 */ /* 0x000fe20000010000 */
[----:B------:R-:W-:-:S03]  /*35a0*/  FADD.FTZ R96, R34, R35 ;  /* 0x0000002322607221 */ /* 0x000fc60000010000 */
[----:B------:R-:W-:-:S04]  /*35b0*/  FADD.FTZ R44, R44, R46 ;  /* 0x0000002e2c2c7221 */ /* 0x000fc80000010000 */
[----:B------:R-:W-:Y:S02]  /*35c0*/  FADD.FTZ R96, R44, R96 ;  /* 0x000000602c607221 */ /* 0x000fe40000010000 */
[----:B------:R-:W0:Y:S01]  /*35d0*/  S2R R44, SR_LANEID ;  /* 0x00000000002c7919 */ /* 0x000e220000000000 */
[----:B------:R-:W-:Y:S01]  /*35e0*/  FADD.FTZ R46, R36, R37 ;  /* 0x00000025242e7221 */ /* 0x000fe20000010000 */
[----:B------:R-:W-:-:S03]  /*35f0*/  FMUL.FTZ R97, R39, R39 ;  /* 0x0000002727617220 */ /* 0x000fc60000410000 */
[----:B------:R-:W-:Y:S01]  /*3600*/  FADD.FTZ R96, R96, R46 ;  /* 0x0000002e60607221 */ /* 0x000fe20000010000 */
[C---:B------:R-:W-:Y:S01]  /*3610*/  FADD.FTZ R46, R38.reuse, R39 ;  /* 0x00000027262e7221 */ /* 0x040fe20000010000 */
[----:B------:R-:W-:-:S03]  /*3620*/  FFMA.FTZ R97, R38, R38, R97 ;  /* 0x0000002626617223 */ /* 0x000fc60000010061 */
[----:B------:R-:W-:Y:S01]  /*3630*/  FADD.FTZ R96, R96, R46 ;  /* 0x0000002e60607221 */ /* 0x000fe20000010000 */
[----:B------:R-:W-:-:S04]  /*3640*/  FADD.FTZ R97, R45, R97 ;  /* 0x000000612d617221 */ /* 0x000fc80000010000 */
        /* <DEDUP_REMOVED lines=77> */
.L_x_5004:
[----:B------:R-:W-:Y:S05]  /*3b20*/  BSYNC B0 ;  /* 0x0000000000007941 */ /* 0x000fea0003800000 */
.L_x_5003:
[----:B------:R-:W0:Y:S02]  /*3b30*/  LDC R44, c[0x0][0xc] ;  /* 0x00000300ff2c7b82 */ /* 0x000e240000000800 */
[----:B0-----:R-:W-:-:S13]  /*3b40*/  ISETP.GE.U32.AND P6, PT, R44, 0x2, PT ;  /* 0x000000022c00780c */ /* 0x001fda0003fc6070 */
[----:B------:R-:W-:Y:S05]  /*3b50*/  @!P6 BRA `(.L_x_5005) ;  /* 0x000000080070e947 */ /* 0x000fea0003800000 */
[----:B------:R-:W-:Y:S05]  /*3b60*/  @P5 BRA `(.L_x_5006) ;  /* 0x0000000000745947 */ /* 0x000fea0003800000 */
[----:B------:R-:W0:Y:S01]  /*3b70*/  S2R R45, SR_CTAID.Y ;  /* 0x00000000002d7919 */ /* 0x000e220000002600 */
[----:B------:R-:W1:Y:S01]  /*3b80*/  LDC R98, c[0x0][0x10] ;  /* 0x00000400ff627b82 */ /* 0x000e620000000800 */
[C---:B------:R-:W-:Y:S02]  /*3b90*/  LOP3.LUT R99, R12.reuse, 0x1, RZ, 0xc0, !PT ;  /* 0x000000010c637812 */ /* 0x040fe400078ec0ff */
[----:B------:R-:W-:-:S05]  /*3ba0*/  LOP3.LUT P6, RZ, R12, 0x2, RZ, 0xc0, !PT ;  /* 0x000000020cff7812 */ /* 0x000fca00078cc0ff */
[----:B------:R-:W2:Y:S01]  /*3bb0*/  LDC.64 R46, c[0x0][0x248] ;  /* 0x00009200ff2e7b82 */ /* 0x000ea20000000a00 */
[----:B-1----:R-:W-:Y:S02]  /*3bc0*/  IMAD R99, R99, R98, RZ ;  /* 0x0000006263637224 */ /* 0x002fe400078e02ff */
[----:B0-----:R-:W-:-:S03]  /*3bd0*/  IMAD R98, R98, UR7, R45 ;  /* 0x0000000762627c24 */ /* 0x001fc6000f8e022d */
[C---:B------:R-:W-:Y:S01]  /*3be0*/  IADD3 R45, R99.reuse, R45, RZ ;  /* 0x0000002d632d7210 */ /* 0x040fe20007ffe0ff */
[----:B------:R-:W-:-:S05]  /*3bf0*/  IMAD R99, R99, R44, RZ ;  /* 0x0000002c63637224 */ /* 0x000fca00078e02ff */
[----:B------:R-:W-:-:S05]  /*3c00*/  SHF.L.U32 R99, R99, 0x1, RZ ;  /* 0x0000000163637819 */ /* 0x000fca00000006ff */
[----:B--2---:R-:W-:-:S04]  /*3c10*/  IMAD.WIDE R46, R99, 0x4, R46 ;  /* 0x00000004632e7825 */ /* 0x004fc800078e022e */
[----:B------:R-:W-:Y:S01]  /*3c20*/  IMAD.WIDE.U32 R46, R98, 0x8, R46 ;  /* 0x00000008622e7825 */ /* 0x000fe200078e002e */
[----:B------:R-:W-:-:S04]  /*3c30*/  MOV R98, 0xffffffff ;  /* 0xffffffff00627802 */ /* 0x000fc80000000f00 */
[----:B------:R0:W-:Y:S01]  /*3c40*/  STG.E.64 desc[UR8][R46.64], R96 ;  /* 0x000000602e007986 */ /* 0x0001e2000c101b08 */
[----:B------:R-:W-:Y:S01]  /*3c50*/  SEL R98, R98, 0x1, P6 ;  /* 0x0000000162627807 */ /* 0x000fe20003000000 */
[----:B0-----:R-:W0:Y:S02]  /*3c60*/  LDC.64 R46, c[0x0][0x240] ;  /* 0x00009000ff2e7b82 */ /* 0x001e240000000a00 */
[----:B0-----:R-:W-:Y:S01]  /*3c70*/  IMAD.WIDE.U32 R46, R45, 0x4, R46 ;  /* 0x000000042d2e7825 */ /* 0x001fe200078e002e */
[----:B------:R-:W-:-:S04]  /*3c80*/  SEL R45, R44, RZ, !P6 ;  /* 0x000000ff2c2d7207 */ /* 0x000fc80007000000 */
[----:B------:R-:W-:Y:S01]  /*3c90*/  ISETP.NE.AND P6, PT, R45, -0x1, PT ;  /* 0xffffffff2d00780c */ /* 0x000fe20003fc5270 */
[----:B------:R-:W-:Y:S06]  /*3ca0*/  MEMBAR.ALL.GPU ;  /* 0x0000000000007992 */ /* 0x000fec000000a000 */
[----:B------:R-:W-:-:S00]  /*3cb0*/  ERRBAR ;  /* 0x00000000000079ab */ /* 0x000fc00000000000 */
[----:B------:R-:W-:Y:S06]  /*3cc0*/  CGAERRBAR ;  /* 0x00000000000075ab */ /* 0x000fec0000000000 */
[----:B------:R0:W-:Y:S01]  /*3cd0*/  REDG.E.ADD.S32.STRONG.GPU desc[UR8][R46.64], R98 ;  /* 0x000000622e00798e */ /* 0x0001e2000c10e388 */
[----:B------:R-:W-:Y:S05]  /*3ce0*/  @!P6 BRA `(.L_x_5006) ;  /* 0x000000000014e947 */ /* 0x000fea0003800000 */
.L_x_5007:
[----:B0-----:R-:W2:Y:S04]  /*3cf0*/  LDG.E.STRONG.GPU R98, desc[UR8][R46.64] ;  /* 0x000000082e627981 */ /* 0x001ea8000c1ef900 */
[----:B--2---:R-:W-:Y:S01]  /*3d00*/  CCTL.IVALL ;  /* 0x00000000ff00798f */ /* 0x004fe20002000000 */
[----:B------:R-:W-:Y:S05]  /*3d10*/  YIELD ;  /* 0x0000000000007946 */ /* 0x000fea0003800000 */
[----:B------:R-:W-:-:S13]  /*3d20*/  ISETP.NE.AND P6, PT, R98, R45, PT ;  /* 0x0000002d6200720c */ /* 0x000fda0003fc5270 */
[----:B------:R-:W-:Y:S05]  /*3d30*/  @P6 BRA `(.L_x_5007) ;  /* 0xfffffffc00ec6947 */ /* 0x000fea000383ffff */
.L_x_5006:
[----:B------:R-:W-:Y:S01]  /*3d40*/  ISETP.NE.AND P6, PT, R44, RZ, PT ;  /* 0x000000ff2c00720c */ /* 0x000fe20003fc5270 */
[----:B------:R-:W-:Y:S05]  /*3d50*/  WARPSYNC.ALL ;  /* 0x0000000000007948 */ /* 0x000fea0003800000 */
[----:B------:R-:W-:Y:S07]  /*3d60*/  BAR.SYNC.DEFER_BLOCKING 0x0 ;  /* 0x0000000000007b1d */ /* 0x000fee0000010000 */
[----:B------:R-:W-:Y:S05]  /*3d70*/  @!P6 BRA `(.L_x_5005) ;  /* 0x0000000400e8e947 */ /* 0x000fea0003800000 */
[----:B------:R-:W-:-:S04]  /*3d80*/  IADD3 R45, R44, -0x1, RZ ;  /* 0xffffffff2c2d7810 */ /* 0x000fc80007ffe0ff */
[----:B------:R-:W-:Y:S01]  /*3d90*/  ISETP.GE.U32.AND P6, PT, R45, 0x3, PT ;  /* 0x000000032d00780c */ /* 0x000fe20003fc6070 */
[----:B------:R-:W-:-:S12]  /*3da0*/  HFMA2.MMA R45, -RZ, RZ, 0, 0 ;  /* 0x00000000ff2d7435 */ /* 0x000fd800000001ff */
[----:B------:R-:W-:Y:S05]  /*3db0*/  @!P6 BRA `(.L_x_5008) ;  /* 0x000000040008e947 */ /* 0x000fea0003800000 */
[----:B0-----:R-:W-:Y:S02]  /*3dc0*/  LOP3.LUT R46, R44, 0x3, RZ, 0xc0, !PT ;  /* 0x000000032c2e7812 */ /* 0x001fe400078ec0ff */
[----:B------:R-:W-:Y:S02]  /*3dd0*/  MOV R45, RZ ;  /* 0x000000ff002d7202 */ /* 0x000fe40000000f00 */
[----:B------:R-:W-:-:S07]  /*3de0*/  IADD3 R46, -R46, R44, RZ ;  /* 0x0000002c2e2e7210 */ /* 0x000fce0007ffe1ff */
.L_x_5009:
        /* <DEDUP_REMOVED lines=63> */
.L_x_5008:
[----:B0-----:R-:W-:-:S13]  /*41e0*/  LOP3.LUT P6, R98, R44, 0x3, RZ, 0xc0, !PT ;  /* 0x000000032c627812 */ /* 0x001fda00078cc0ff */
[----:B------:R-:W-:Y:S05]  /*41f0*/  @!P6 BRA `(.L_x_5005) ;  /* 0x0000000000c8e947 */ /* 0x000fea0003800000 */
[----:B------:R-:W-:Y:S01]  /*4200*/  ISETP.EQ.OR P6, PT, R45, UR7, P5 ;  /* 0x000000072d007c0c */ /* 0x000fe2000afc2670 */
[----:B------:R-:W-:-:S12]  /*4210*/  BSSY B0, `(.L_x_5010) ;  /* 0x000000f000007945 */ /* 0x000fd80003800000 */
[----:B------:R-:W-:Y:S05]  /*4220*/  @P6 BRA `(.L_x_5011) ;  /* 0x0000000000346947 */ /* 0x000fea0003800000 */
[----:B------:R-:W0:Y:S01]  /*4230*/  LDC.64 R46, c[0x0][0x248] ;  /* 0x00009200ff2e7b82 */ /* 0x000e220000000a00 */
[----:B------:R-:W-:Y:S01]  /*4240*/  LOP3.LUT R99, R12, 0x1, RZ, 0xc0, !PT ;  /* 0x000000010c637812 */ /* 0x000fe200078ec0ff */
[----:B------:R-:W-:-:S04]  /*4250*/  ULDC UR5, c[0x0][0x10] ;  /* 0x0000040000057ab9 */ /* 0x000fc80000000800 */
[----:B------:R-:W-:-:S04]  /*4260*/  IMAD R99, R99, UR5, RZ ;  /* 0x0000000563637c24 */ /* 0x000fc8000f8e02ff */
[----:B------:R-:W-:-:S05]  /*4270*/  IMAD R99, R99, R44, RZ ;  /* 0x0000002c63637224 */ /* 0x000fca00078e02ff */
[----:B------:R-:W-:-:S05]  /*4280*/  SHF.L.U32 R99, R99, 0x1, RZ ;  /* 0x0000000163637819 */ /* 0x000fca00000006ff */
[----:B0-----:R-:W-:Y:S02]  /*4290*/  IMAD.WIDE R46, R99, 0x4, R46 ;  /* 0x00000004632e7825 */ /* 0x001fe400078e022e */
[----:B------:R-:W0:Y:S02]  /*42a0*/  S2R R99, SR_CTAID.Y ;  /* 0x0000000000637919 */ /* 0x000e240000002600 */
[----:B0-----:R-:W-:-:S04]  /*42b0*/  IMAD R99, R45, UR5, R99 ;  /* 0x000000052d637c24 */ /* 0x001fc8000f8e0263 */
[----:B------:R-:W-:-:S06]  /*42c0*/  IMAD.WIDE.U32 R46, R99, 0x8, R46 ;  /* 0x00000008632e7825 */ /* 0x000fcc00078e002e */
[----:B------:R-:W2:Y:S02]  /*42d0*/  LDG.E.64 R46, desc[UR8][R46.64] ;  /* 0x000000082e2e7981 */ /* 0x000ea4000c1e1b00 */
[----:B--2---:R-:W-:Y:S01]  /*42e0*/  FADD.FTZ R96, R96, R46 ;  /* 0x0000002e60607221 */ /* 0x004fe20000010000 */
[----:B------:R-:W-:-:S07]  /*42f0*/  FADD.FTZ R97, R97, R47 ;  /* 0x0000002f61617221 */ /* 0x000fce0000010000 */
.L_x_5011:
[----:B------:R-:W-:Y:S05]  /*4300*/  BSYNC B0 ;  /* 0x0000000000007941 */ /* 0x000fea0003800000 */
.L_x_5010:
        /* <DEDUP_REMOVED lines=21> */
[----:B------:R-:W-:-:S05]  /*4460*/  @!P6 LOP3.LUT R47, R12, 0x1, RZ, 0xc0, !PT ;  /* 0x000000010c2fe812 */ /* 0x000fca00078ec0ff */
[----:B0-----:R-:W-:-:S04]  /*4470*/  @!P6 IMAD R47, R47, R46, RZ ;  /* 0x0000002e2f2fe224 */ /* 0x001fc800078e02ff */
[----:B------:R-:W-:Y:S02]  /*4480*/  @!P6 IMAD R47, R47, R44, RZ ;  /* 0x0000002c2f2fe224 */ /* 0x000fe400078e02ff */
[----:B------:R-:W0:Y:S03]  /*4490*/  @!P6 S2R R44, SR_CTAID.Y ;  /* 0x00000000002ce919 */ /* 0x000e260000002600 */
[----:B------:R-:W-:Y:S01]  /*44a0*/  @!P6 SHF.L.U32 R47, R47, 0x1, RZ ;  /* 0x000000012f2fe819 */ /* 0x000fe200000006ff */
[----:B0-----:R-:W-:Y:S02]  /*44b0*/  @!P6 IMAD R46, R45, R46, R44 ;  /* 0x0000002e2d2ee224 */ /* 0x001fe400078e022c */
[----:B------:R-:W0:Y:S02]  /*44c0*/  @!P6 LDC.64 R44, c[0x0][0x248] ;  /* 0x00009200ff2ceb82 */ /* 0x000e240000000a00 */
[----:B0-----:R-:W-:-:S04]  /*44d0*/  @!P6 IMAD.WIDE R44, R47, 0x4, R44 ;  /* 0x000000042f2ce825 */ /* 0x001fc800078e022c */
[----:B------:R-:W-:-:S06]  /*44e0*/  @!P6 IMAD.WIDE.U32 R44, R46, 0x8, R44 ;  /* 0x000000082e2ce825 */ /* 0x000fcc00078e002c */
[----:B------:R-:W2:Y:S02]  /*44f0*/  @!P6 LDG.E.64 R44, desc[UR8][R44.64] ;  /* 0x000000082c2ce981 */ /* 0x000ea4000c1e1b00 */
[----:B--2---:R-:W-:Y:S01]  /*4500*/  @!P6 FADD.FTZ R96, R96, R44 ;  /* 0x0000002c6060e221 */ /* 0x004fe20000010000 */
[----:B------:R-:W-:-:S07]  /*4510*/  @!P6 FADD.FTZ R97, R97, R45 ;  /* 0x0000002d6161e221 */ /* 0x000fce0000010000 */
.L_x_5005:
[----:B------:R-:W-:Y:S01]  /*4520*/  LOP3.LUT R14, R14, 0xfbffffff, RZ, 0xc0, !PT ;  /* 0xfbffffff0e0e7812 */ /* 0x000fe200078ec0ff */
[----:B------:R-:W-:Y:S01]  /*4530*/  ULDC.64 UR12, c[0x0][0x218] ;  /* 0x00008600000c7ab9 */ /* 0x000fe20000000a00 */
[----:B------:R-:W1:Y:S01]  /*4540*/  S2UR UR6, SR_CgaCtaId ;  /* 0x00000000000679c3 */ /* 0x000e620000008800 */
[----:B------:R-:W-:Y:S01]  /*4550*/  ISETP.EQ.U32.AND P6, PT, RZ, UR12, PT ;  /* 0x0000000cff007c0c */ /* 0x000fe2000bfc2070 */
[----:B------:R-:W-:Y:S01]  /*4560*/  UMOV UR5, 0x400 ;  /* 0x0000040000057882 */ /* 0x000fe20000000000 */
[----:B------:R-:W-:Y:S02]  /*4570*/  @P0 LOP3.LUT R14, R14, 0x4000000, RZ, 0xfc, !PT ;  /* 0x040000000e0e0812 */ /* 0x000fe400078efcff */
[----:B------:R-:W-:Y:S02]  /*4580*/  LOP3.LUT P0, RZ, R0, UR7, RZ, 0xfc, !PT ;  /* 0x0000000700ff7c12 */ /* 0x000fe4000f80fcff */
[----:B------:R-:W-:Y:S01]  /*4590*/  IADD3 R15, R13, R15, RZ ;  /* 0x0000000f0d0f7210 */ /* 0x000fe20007ffe0ff */
[----:B0-----:R-:W0:Y:S01]  /*45a0*/  LDC.64 R46, c[0x0][0x230] ;  /* 0x00008c00ff2e7b82 */ /* 0x001e220000000a00 */
[----:B------:R-:W-:-:S02]  /*45b0*/  ISETP.EQ.OR.EX P6, PT, RZ, UR13, P0, P6 ;  /* 0x0000000dff007c0c */ /* 0x000fc400087c2760 */
[----:B------:R-:W-:Y:S02]  /*45c0*/  MOV R103, 0x3f800000 ;  /* 0x3f80000000677802 */ /* 0x000fe40000000f00 */
[----:B------:R-:W-:-:S09]  /*45d0*/  LOP3.LUT P0, RZ, R14, 0x4000000, RZ, 0xc0, !PT ;  /* 0x040000000eff7812 */ /* 0x000fd2000780c0ff */
[----:B------:R-:W2:Y:S01]  /*45e0*/  @!P6 LDC.64 R44, c[0x0][0x218] ;  /* 0x00008600ff2ceb82 */ /* 0x000ea20000000a00 */
[----:B-1----:R-:W-:-:S03]  /*45f0*/  ULEA UR5, UR6, UR5, 0x18 ;  /* 0x0000000506057291 */ /* 0x002fc6000f8ec03f */
[----:B------:R-:W-:Y:S01]  /*4600*/  ULDC UR6, c[0x0][0x2a4] ;  /* 0x0000a90000067ab9 */ /* 0x000fe20000000800 */
[----:B0-----:R-:W-:-:S05]  /*4610*/  IMAD.WIDE R46, R15, 0x4, R46 ;  /* 0x000000040f2e7825 */ /* 0x001fca00078e022e */
[----:B------:R0:W-:Y:S02]  /*4620*/  @!P5 STS.64 [UR5+0x90], R96 ;  /* 0x00009060ff00d988 */ /* 0x0001e40008000a05 */
[----:B0-----:R-:W-:Y:S01]  /*4630*/  @!P6 FMUL.FTZ R97, R97, UR6 ;  /* 0x000000066161ec20 */ /* 0x001fe20008410000 */
[----:B------:R-:W-:Y:S01]  /*4640*/  @!P6 FMUL.FTZ R96, R96, UR6 ;  /* 0x000000066060ec20 */ /* 0x000fe20008410000 */
[----:B--2---:R-:W-:-:S05]  /*4650*/  @!P6 IMAD.WIDE R44, R11, 0x8, R44 ;  /* 0x000000080b2ce825 */ /* 0x004fca00078e022c */
[----:B------:R0:W-:Y:S01]  /*4660*/  @!P6 STG.E.64 desc[UR8][R44.64], R96 ;  /* 0x000000602c00e986 */ /* 0x0001e2000c101b08 */
[----:B------:R-:W-:Y:S08]  /*4670*/  BAR.SYNC.DEFER_BLOCKING 0x0 ;  /* 0x0000000000007b1d */ /* 0x000ff00000010000 */
[----:B0-----:R-:W0:Y:S01]  /*4680*/  LDC.64 R44, c[0x0][0x228] ;  /* 0x00008a00ff2c7b82 */ /* 0x001e220000000a00 */
[----:B------:R-:W2:Y:S04]  /*4690*/  LDG.E.64 R46, desc[UR8][R46.64] ;  /* 0x000000082e2e7981 */ /* 0x000ea8000c1e1b00 */
[----:B------:R-:W1:Y:S01]  /*46a0*/  LDS.64 R96, [UR5+0x90] ;  /* 0x00009005ff607984 */ /* 0x000e620008000a00 */
[----:B0-----:R-:W-:-:S06]  /*46b0*/  IMAD.WIDE R44, R15, 0x4, R44 ;  /* 0x000000040f2c7825 */ /* 0x001fcc00078e022c */
[----:B------:R-:W2:Y:S01]  /*46c0*/  LDG.E.64 R44, desc[UR8][R44.64] ;  /* 0x000000082c2c7981 */ /* 0x000ea2000c1e1b00 */
[----:B-1----:R-:W-:-:S04]  /*46d0*/  FMUL.FTZ R15, R96, UR6 ;  /* 0x00000006600f7c20 */ /* 0x002fc80008410000 */
[----:B------:R-:W-:-:S04]  /*46e0*/  FMUL.FTZ R96, R15, R15 ;  /* 0x0000000f0f607220 */ /* 0x000fc80000410000 */
[----:B------:R-:W-:-:S05]  /*46f0*/  FFMA.FTZ R96, R97, UR6, -R96 ;  /* 0x0000000661607c23 */ /* 0x000fca0008010860 */
[----:B------:R-:W-:-:S13]  /*4700*/  FSETP.GTU.FTZ.AND P5, PT, R96, RZ, PT ;  /* 0x000000ff6000720b */ /* 0x000fda0003fbc000 */
[----:B------:R-:W0:Y:S01]  /*4710*/  @P5 LDC R97, c[0x0][0x238] ;  /* 0x00008e00ff615b82 */ /* 0x000e220000000800 */
[----:B------:R-:W-:Y:S01]  /*4720*/  ISETP.NE.AND P6, PT, RZ, UR10, PT ;  /* 0x0000000aff007c0c */ /* 0x000fe2000bfc5270 */
[C---:B------:R-:W-:Y:S01]  /*4730*/  FADD.FTZ R40, -R15.reuse, R40 ;  /* 0x000000280f287221 */ /* 0x040fe20000010100 */
[----:B------:R-:W-:Y:S01]  /*4740*/  FADD.FTZ R41, -R15, R41 ;  /* 0x000000290f297221 */ /* 0x000fe20000010100 */
[----:B0-----:R-:W-:-:S04]  /*4750*/  @P5 FADD.FTZ R97, R96, R97 ;  /* 0x0000006160615221 */ /* 0x001fc80000010000 */
[----:B------:R-:W0:Y:S02]  /*4760*/  @P5 MUFU.RSQ R103, R97 ;  /* 0x0000006100675308 */ /* 0x000e240000001400 */
[-C--:B0-----:R-:W-:Y:S01]  /*4770*/  FMUL.FTZ R40, R40, R103.reuse ;  /* 0x0000006728287220 */ /* 0x081fe20000410000 */
[----:B------:R-:W-:-:S03]  /*4780*/  FMUL.FTZ R41, R41, R103 ;  /* 0x0000006729297220 */ /* 0x000fc60000410000 */
[----:B--2---:R-:W-:Y:S01]  /*4790*/  FFMA.FTZ R40, R44, R40, R46 ;  /* 0x000000282c287223 */ /* 0x004fe2000001002e */
[----:B------:R-:W-:Y:S01]  /*47a0*/  FFMA.FTZ R41, R45, R41, R47 ;  /* 0x000000292d297223 */ /* 0x000fe2000001002f */
[----:B------:R-:W-:Y:S06]  /*47b0*/  @!P6 BRA `(.L_x_5012) ;  /* 0x000000000028e947 */ /* 0x000fec0003800000 */
[----:B------:R-:W-:-:S06]  /*47c0*/  FMUL.FTZ R96, R40, -1.4426950216293334961 ;  /* 0xbfb8aa3b28607820 */ /* 0x000fcc0000410000 */
[----:B------:R-:W0:Y:S02]  /*47d0*/  MUFU.EX2 R96, R96 ;  /* 0x0000006000607308 */ /* 0x000e240000000800 */
[----:B0-----:R-:W-:-:S06]  /*47e0*/  FADD.FTZ R96, R96, 1 ;  /* 0x3f80000060607421 */ /* 0x001fcc0000010000 */
[----:B------:R-:W0:Y:S02]  /*47f0*/  MUFU.RCP R96, R96 ;  /* 0x0000006000607308 */ /* 0x000e240000001000 */
[----:B0-----:R-:W-:Y:S01]  /*4800*/  FMUL.FTZ R40, R40, R96 ;  /* 0x0000006028287220 */ /* 0x001fe20000410000 */
[----:B------:R-:W-:-:S06]  /*4810*/  FMUL.FTZ R96, R41, -1.4426950216293334961 ;  /* 0xbfb8aa3b29607820 */ /* 0x000fcc0000410000 */
[----:B------:R-:W0:Y:S02]  /*4820*/  MUFU.EX2 R96, R96 ;  /* 0x0000006000607308 */ /* 0x000e240000000800 */
[----:B0-----:R-:W-:-:S06]  /*4830*/  FADD.FTZ R96, R96, 1 ;  /* 0x3f80000060607421 */ /* 0x001fcc0000010000 */
[----:B------:R-:W0:Y:S02]  /*4840*/  MUFU.RCP R96, R96 ;  /* 0x0000006000607308 */ /* 0x000e240000001000 */
[----:B0-----:R-:W-:-:S07]  /*4850*/  FMUL.FTZ R41, R41, R96 ;  /* 0x0000006029297220 */ /* 0x001fce0000410000 */
.L_x_5012:
        /* <DEDUP_REMOVED lines=15> */
.L_x_5014:
[----:B------:R-:W-:Y:S05]  /*4950*/  BSYNC B0 ;  /* 0x0000000000007941 */ /* 0x000fea0003800000 */
.L_x_5013:
[C---:B------:R-:W-:Y:S01]  /*4960*/  FADD.FTZ R42, -R15.reuse, R42 ;  /* 0x0000002a0f2a7221 */ /* 0x040fe20000010100 */
[----:B------:R-:W-:-:S03]  /*4970*/  FADD.FTZ R43, -R15, R43 ;  /* 0x0000002b0f2b7221 */ /* 0x000fc60000010100 */
[-C--:B------:R-:W-:Y:S01]  /*4980*/  FMUL.FTZ R42, R42, R103.reuse ;  /* 0x000000672a2a7220 */ /* 0x080fe20000410000 */
[----:B------:R-:W-:-:S03]  /*4990*/  FMUL.FTZ R43, R43, R103 ;  /* 0x000000672b2b7220 */ /* 0x000fc60000410000 */
[----:B0-----:R-:W-:Y:S01]  /*49a0*/  FFMA.FTZ R40, R44, R42, R46 ;  /* 0x0000002a2c287223 */ /* 0x001fe2000001002e */
        /* <DEDUP_REMOVED lines=12> */
.L_x_5015:
        /* <DEDUP_REMOVED lines=15> */
.L_x_5017:
[----:B------:R-:W-:Y:S05]  /*4b60*/  BSYNC B0 ;  /* 0x0000000000007941 */ /* 0x000fea0003800000 */
.L_x_5016:
        /* <DEDUP_REMOVED lines=17> */
.L_x_5018:
        /* <DEDUP_REMOVED lines=15> */
.L_x_5020:
[----:B------:R-:W-:Y:S05]  /*4d70*/  BSYNC B0 ;  /* 0x0000000000007941 */ /* 0x000fea0003800000 */
.L_x_5019:
[C---:B------:R-:W-:Y:S01]  /*4d80*/  FADD.FTZ R50, -R15.reuse, R50 ;  /* 0x000000320f327221 */ /* 0x040fe20000010100 */
[----:B0-----:R-:W-:-:S03]  /*4d90*/  FADD.FTZ R40, -R15, R51 ;  /* 0x000000330f287221 */ /* 0x001fc60000010100 */
[-C--:B------:R-:W-:Y:S01]  /*4da0*/  FMUL.FTZ R41, R50, R103.reuse ;  /* 0x0000006732297220 */ /* 0x080fe20000410000 */
[----:B------:R-:W-:-:S03]  /*4db0*/  FMUL.FTZ R42, R40, R103 ;  /* 0x00000067282a7220 */ /* 0x000fc60000410000 */
        /* <DEDUP_REMOVED lines=13> */
.L_x_5021:
        /* <DEDUP_REMOVED lines=15> */
.L_x_5023:
[----:B------:R-:W-:Y:S05]  /*4f80*/  BSYNC B0 ;  /* 0x0000000000007941 */ /* 0x000fea0003800000 */
.L_x_5022:
        /* <DEDUP_REMOVED lines=17> */
.L_x_5024:
        /* <DEDUP_REMOVED lines=15> */
.L_x_5026:
[----:B------:R-:W-:Y:S05]  /*5190*/  BSYNC B0 ;  /* 0x0000000000007941 */ /* 0x000fea0003800000 */
.L_x_5025:
[C---:B------:R-:W-:Y:S01]  /*51a0*/  FADD.FTZ R54, -R15.reuse, R54 ;  /* 0x000000360f367221 */ /* 0x040fe20000010100 */
[C---:B0-----:R-:W-:Y:S01]  /*51b0*/  FADD.FTZ R40, -R15.reuse, R55 ;  /* 0x000000370f287221 */ /* 0x041fe20000010100 */
[C---:B------:R-:W-:Y:S01]  /*51c0*/  FADD.FTZ R56, -R15.reuse, R56 ;  /* 0x000000380f387221 */ /* 0x040fe20000010100 */
[----:B------:R-:W-:Y:S01]  /*51d0*/  FADD.FTZ R50, -R15, R57 ;  /* 0x000000390f327221 */ /* 0x000fe20000010100 */
        /* <DEDUP_REMOVED lines=17> */
.L_x_5027:
        /* <DEDUP_REMOVED lines=15> */
.L_x_5029:
[----:B------:R-:W-:Y:S05]  /*53e0*/  BSYNC B0 ;  /* 0x0000000000007941 */ /* 0x000fea0003800000 */
.L_x_5028:
        /* <DEDUP_REMOVED lines=15> */
.L_x_5030:
        /* <DEDUP_REMOVED lines=15> */
.L_x_5032:
[----:B------:R-:W-:Y:S05]  /*55d0*/  BSYNC B0 ;  /* 0x0000000000007941 */ /* 0x000fea0003800000 */
.L_x_5031:
[-C--:B0-----:R-:W-:Y:S01]  /*55e0*/  FMUL.FTZ R41, R58, R103.reuse ;  /* 0x000000673a297220 */ /* 0x081fe20000410000 */
[C---:B------:R-:W-:Y:S01]  /*55f0*/  FADD.FTZ R60, -R15.reuse, R60 ;  /* 0x0000003c0f3c7221 */ /* 0x040fe20000010100 */
[----:B------:R-:W-:Y:S01]  /*5600*/  FADD.FTZ R50, -R15, R61 ;  /* 0x0000003d0f327221 */ /* 0x000fe20000010100 */
[----:B------:R-:W-:Y:S01]  /*5610*/  FMUL.FTZ R52, R52, R103 ;  /* 0x0000006734347220 */ /* 0x000fe20000410000 */
[----:B------:R-:W-:Y:S01]  /*5620*/  FFMA.FTZ R40, R44, R41, R46 ;  /* 0x000000292c287223 */ /* 0x000fe2000001002e */
[-C--:B------:R-:W-:Y:S01]  /*5630*/  FMUL.FTZ R51, R60, R103.reuse ;  /* 0x000000673c337220 */ /* 0x080fe20000410000 */
        /* <DEDUP_REMOVED lines=13> */
.L_x_5033:
        /* <DEDUP_REMOVED lines=15> */
.L_x_5035:
[----:B------:R-:W-:Y:S05]  /*5800*/  BSYNC B0 ;  /* 0x0000000000007941 */ /* 0x000fea0003800000 */
.L_x_5034:
        /* <DEDUP_REMOVED lines=15> */
.L_x_5036:
        /* <DEDUP_REMOVED lines=15> */
.L_x_5038:
[----:B------:R-:W-:Y:S05]  /*59f0*/  BSYNC B0 ;  /* 0x0000000000007941 */ /* 0x000fea0003800000 */
.L_x_5037:
        /* <DEDUP_REMOVED lines=19> */
.L_x_5039:
        /* <DEDUP_REMOVED lines=14> */
.L_x_5041:
[----:B------:R-:W-:Y:S05]  /*5c10*/  BSYNC B0 ;  /* 0x0000000000007941 */ /* 0x000fea0003800000 */
.L_x_5040:
        /* <DEDUP_REMOVED lines=15> */
.L_x_5042:
        /* <DEDUP_REMOVED lines=14> */
.L_x_5044:
[----:B------:R-:W-:Y:S05]  /*5df0*/  BSYNC B0 ;  /* 0x0000000000007941 */ /* 0x000fea0003800000 */
.L_x_5043:
        /* <DEDUP_REMOVED lines=19> */
.L_x_5045:
        /* <DEDUP_REMOVED lines=14> */
.L_x_5047:
[----:B------:R-:W-:Y:S05]  /*6010*/  BSYNC B0 ;  /* 0x0000000000007941 */ /* 0x000fea0003800000 */
.L_x_5046:
        /* <DEDUP_REMOVED lines=15> */
.L_x_5048:
        /* <DEDUP_REMOVED lines=14> */
.L_x_5050:
[----:B------:R-:W-:Y:S05]  /*61f0*/  BSYNC B0 ;  /* 0x0000000000007941 */ /* 0x000fea0003800000 */
.L_x_5049:
[C---:B0-----:R-:W-:Y:S01]  /*6200*/  FADD.FTZ R40, -R15.reuse, R73 ;  /* 0x000000490f287221 */ /* 0x041fe20000010100 */
[-C--:B------:R-:W-:Y:S01]  /*6210*/  FMUL.FTZ R41, R70, R103.reuse ;  /* 0x0000006746297220 */ /* 0x080fe20000410000 */
[----:B------:R-:W-:Y:S01]  /*6220*/  FADD.FTZ R72, -R15, R72 ;  /* 0x000000480f487221 */ /* 0x000fe20000010100 */
        /* <DEDUP_REMOVED lines=16> */
.L_x_5051:
        /* <DEDUP_REMOVED lines=14> */
.L_x_5053:
[----:B------:R-:W-:Y:S05]  /*6410*/  BSYNC B0 ;  /* 0x0000000000007941 */ /* 0x000fea0003800000 */
.L_x_5052:
        /* <DEDUP_REMOVED lines=15> */
.L_x_5054:
        /* <DEDUP_REMOVED lines=14> */
.L_x_5056:
[----:B------:R-:W-:Y:S05]  /*65f0*/  BSYNC B0 ;  /* 0x0000000000007941 */ /* 0x000fea0003800000 */
.L_x_5055:
        /* <DEDUP_REMOVED lines=19> */
.L_x_5057:
        /* <DEDUP_REMOVED lines=14> */
.L_x_5059:
[----:B------:R-:W-:Y:S05]  /*6810*/  BSYNC B0 ;  /* 0x0000000000007941 */ /* 0x000fea0003800000 */
.L_x_5058:
        /* <DEDUP_REMOVED lines=15> */
.L_x_5060:
        /* <DEDUP_REMOVED lines=14> */
.L_x_5062:
[----:B------:R-:W-:Y:S05]  /*69f0*/  BSYNC B0 ;  /* 0x0000000000007941 */ /* 0x000fea0003800000 */
.L_x_5061:
        /* <DEDUP_REMOVED lines=19> */
.L_x_5063:
        /* <DEDUP_REMOVED lines=14> */
.L_x_5065:
[----:B------:R-:W-:Y:S05]  /*6c10*/  BSYNC B0 ;  /* 0x0000000000007941 */ /* 0x000fea0003800000 */
.L_x_5064:
        /* <DEDUP_REMOVED lines=15> */
.L_x_5066:
        /* <DEDUP_REMOVED lines=13> */
.L_x_5068:
[----:B------:R-:W-:Y:S05]  /*6de0*/  BSYNC B0 ;  /* 0x0000000000007941 */ /* 0x000fea0003800000 */
.L_x_5067:
        /* <DEDUP_REMOVED lines=19> */
.L_x_5069:
        /* <DEDUP_REMOVED lines=13> */
.L_x_5071:
[----:B------:R-:W-:Y:S05]  /*6ff0*/  BSYNC B0 ;  /* 0x0000000000007941 */ /* 0x000fea0003800000 */
.L_x_5070:
        /* <DEDUP_REMOVED lines=15> */
.L_x_5072:
        /* <DEDUP_REMOVED lines=13> */
.L_x_5074:
[----:B------:R-:W-:Y:S05]  /*71c0*/  BSYNC B0 ;  /* 0x0000000000007941 */ /* 0x000fea0003800000 */
.L_x_5073:
        /* <DEDUP_REMOVED lines=19> */
.L_x_5075:
        /* <DEDUP_REMOVED lines=13> */
[----:B------:R-:W-:-:S05]  /*73d0*/  LEA.HI.X R49, R42, UR13, R49, 0x2, P5 ;  /* 0x0000000d2a317c11 */ /* 0x000fca000a8f1431 */
[----:B------:R0:W-:Y:S02]  /*73e0*/  STG.E.64 desc[UR8][R48.64], R40 ;  /* 0x0000002830007986 */ /* 0x0001e4000c101b08 */
.L_x_5077:
[----:B------:R-:W-:Y:S05]  /*73f0*/  BSYNC B0 ;  /* 0x0000000000007941 */ /* 0x000fea0003800000 */
.L_x_5076:
[C---:B------:R-:W-:Y:S01]  /*7400*/  FADD.FTZ R50, -R15.reuse, R22 ;  /* 0x000000160f327221 */ /* 0x040fe20000010100 */
[----:B------:R-:W-:Y:S01]  /*7410*/  FADD.FTZ R52, -R15, R23 ;  /* 0x000000170f347221 */ /* 0x000fe20000010100 */
        /* <DEDUP_REMOVED lines=13> */
.L_x_5078:
[----:B------:R-:W-:Y:S04]  /*74f0*/  BSSY B0, `(.L_x_5079) ;  /* 0x000000f000007945 */ /* 0x000fe80003800000 */
[----:B------:R-:W-:Y:S05]  /*7500*/  @!P1 BRA `(.L_x_5080) ;  /* 0x0000000000349947 */ /* 0x000fea0003800000 */
[----:B------:R-:W-:Y:S01]  /*7510*/  IADD3 R43, R2, 0xb0, RZ ;  /* 0x000000b0022b7810 */ /* 0x000fe20007ffe0ff */
[----:B------:R-:W-:Y:S01]  /*7520*/  ULDC.64 UR12, c[0x0][0x270] ;  /* 0x00009c00000c7ab9 */ /* 0x000fe20000000a00 */
[----:B0-----:R-:W-:Y:S02]  /*7530*/  MOV R40, R20 ;  /* 0x0000001400287202 */ /* 0x001fe40000000f00 */
        /* <DEDUP_REMOVED lines=10> */
.L_x_5080:
[----:B------:R-:W-:Y:S05]  /*75e0*/  BSYNC B0 ;  /* 0x0000000000007941 */ /* 0x000fea0003800000 */
.L_x_5079:
[-C--:B-1----:R-:W-:Y:S01]  /*75f0*/  FMUL.FTZ R23, R50, R103.reuse ;  /* 0x0000006732177220 */ /* 0x082fe20000410000 */
[----:B0-----:R-:W-:Y:S01]  /*7600*/  IADD3 R49, R2, 0xb8, RZ ;  /* 0x000000b802317810 */ /* 0x001fe20007ffe0ff */
[----:B------:R-:W-:Y:S01]  /*7610*/  FMUL.FTZ R52, R52, R103 ;  /* 0x0000006734347220 */ /* 0x000fe20000410000 */
[----:B------:R-:W-:Y:S01]  /*7620*/  ULDC.64 UR12, c[0x0][0x278] ;  /* 0x00009e00000c7ab9 */ /* 0x000fe20000000a00 */
[----:B------:R-:W-:Y:S01]  /*7630*/  FFMA.FTZ R22, R44, R23, R46 ;  /* 0x000000172c167223 */ /* 0x000fe2000001002e */
[----:B------:R-:W-:Y:S01]  /*7640*/  SHF.R.S32.HI R50, RZ, 0x1f, R49 ;  /* 0x0000001fff327819 */ /* 0x000fe20000011431 */
        /* <DEDUP_REMOVED lines=12> */
.L_x_5081:
[----:B------:R-:W-:Y:S01]  /*7710*/  ISETP.GE.U32.AND P5, PT, R49, UR12, PT ;  /* 0x0000000c31007c0c */ /* 0x000fe2000bfa6070 */
[C---:B------:R-:W-:Y:S01]  /*7720*/  FADD.FTZ R24, -R15.reuse, R24 ;  /* 0x000000180f187221 */ /* 0x040fe20000010100 */
[----:B------:R-:W-:Y:S01]  /*7730*/  FADD.FTZ R40, -R15, R25 ;  /* 0x000000190f287221 */ /* 0x000fe20000010100 */
[----:B------:R-:W-:Y:S01]  /*7740*/  BSSY B0, `(.L_x_5082) ;  /* 0x0000011000007945 */ /* 0x000fe20003800000 */
[----:B------:R-:W-:Y:S01]  /*7750*/  ISETP.GE.AND.EX P5, PT, R50, UR13, PT, P5 ;  /* 0x0000000d32007c0c */ /* 0x000fe2000bfa6350 */
[-C--:B------:R-:W-:Y:S01]  /*7760*/  FMUL.FTZ R43, R24, R103.reuse ;  /* 0x00000067182b7220 */ /* 0x080fe20000410000 */
[----:B------:R-:W-:Y:S02]  /*7770*/  FMUL.FTZ R42, R40, R103 ;  /* 0x00000067282a7220 */ /* 0x000fe40000410000 */
        /* <DEDUP_REMOVED lines=13> */
.L_x_5083:
[----:B------:R-:W-:Y:S05]  /*7850*/  BSYNC B0 ;  /* 0x0000000000007941 */ /* 0x000fea0003800000 */
.L_x_5082:
        /* <DEDUP_REMOVED lines=14> */
.L_x_5084:
[----:B------:R-:W-:Y:S01]  /*7940*/  ISETP.GE.U32.AND P5, PT, R49, UR12, PT ;  /* 0x0000000c31007c0c */ /* 0x000fe2000bfa6070 */
[C---:B------:R-:W-:Y:S01]  /*7950*/  FADD.FTZ R26, -R15.reuse, R26 ;  /* 0x0000001a0f1a7221 */ /* 0x040fe20000010100 */
[----:B------:R-:W-:Y:S01]  /*7960*/  FADD.FTZ R24, -R15, R27 ;  /* 0x0000001b0f187221 */ /* 0x000fe20000010100 */
[----:B------:R-:W-:Y:S01]  /*7970*/  BSSY B0, `(.L_x_5085) ;  /* 0x0000011000007945 */ /* 0x000fe20003800000 */
[----:B------:R-:W-:Y:S01]  /*7980*/  ISETP.GE.AND.EX P5, PT, R16, UR13, PT, P5 ;  /* 0x0000000d10007c0c */ /* 0x000fe2000bfa6350 */
[-C--:B------:R-:W-:Y:S01]  /*7990*/  FMUL.FTZ R41, R26, R103.reuse ;  /* 0x000000671a297220 */ /* 0x080fe20000410000 */
[----:B------:R-:W-:Y:S02]  /*79a0*/  FMUL.FTZ R40, R24, R103 ;  /* 0x0000006718287220 */ /* 0x000fe40000410000 */
[----:B------:R-:W-:-:S13]  /*79b0*/  ISETP.GT.U32.OR P5, PT, R0, 0x1df, P5 ;  /* 0x000001df0000780c */ /* 0x000fda0002fa4470 */
[----:B------:R-:W-:Y:S05]  /*79c0*/  @P5 BRA `(.L_x_5086) ;  /* 0x00000000002c5947 */ /* 0x000fea0003800000 */
        /* <DEDUP_REMOVED lines=11> */
.L_x_5086:
[----:B------:R-:W-:Y:S05]  /*7a80*/  BSYNC B0 ;  /* 0x0000000000007941 */ /* 0x000fea0003800000 */
.L_x_5085:
        /* <DEDUP_REMOVED lines=14> */
.L_x_5087:
        /* <DEDUP_REMOVED lines=20> */
.L_x_5089:
[----:B------:R-:W-:Y:S05]  /*7cb0*/  BSYNC B0 ;  /* 0x0000000000007941 */ /* 0x000fea0003800000 */
.L_x_5088:
        /* <DEDUP_REMOVED lines=14> */
.L_x_5090:
[----:B------:R-:W-:Y:S01]  /*7da0*/  ISETP.GE.U32.AND P5, PT, R29, UR12, PT ;  /* 0x0000000c1d007c0c */ /* 0x000fe2000bfa6070 */
[C---:B------:R-:W-:Y:S01]  /*7db0*/  FADD.FTZ R30, -R15.reuse, R30 ;  /* 0x0000001e0f1e7221 */ /* 0x040fe20000010100 */
[----:B0-----:R-:W-:Y:S01]  /*7dc0*/  FADD.FTZ R22, -R15, R31 ;  /* 0x0000001f0f167221 */ /* 0x001fe20000010100 */
        /* <DEDUP_REMOVED lines=17> */
.L_x_5092:
[----:B------:R-:W-:Y:S05]  /*7ee0*/  BSYNC B0 ;  /* 0x0000000000007941 */ /* 0x000fea0003800000 */
.L_x_5091:
        /* <DEDUP_REMOVED lines=14> */
.L_x_5093:
        /* <DEDUP_REMOVED lines=20> */
.L_x_5095:
[----:B------:R-:W-:Y:S05]  /*8110*/  BSYNC B0 ;  /* 0x0000000000007941 */ /* 0x000fea0003800000 */
.L_x_5094:
        /* <DEDUP_REMOVED lines=14> */
.L_x_5096:
        /* <DEDUP_REMOVED lines=20> */
.L_x_5098:
[----:B------:R-:W-:Y:S05]  /*8340*/  BSYNC B0 ;  /* 0x0000000000007941 */ /* 0x000fea0003800000 */
.L_x_5097:
        /* <DEDUP_REMOVED lines=14> */
.L_x_5099:
        /* <DEDUP_REMOVED lines=20> */
.L_x_5101:
[----:B------:R-:W-:Y:S05]  /*8570*/  BSYNC B0 ;  /* 0x0000000000007941 */ /* 0x000fea0003800000 */
.L_x_5100:
        /* <DEDUP_REMOVED lines=14> */
.L_x_5102:
[----:B------:R-:W-:Y:S01]  /*8660*/  ISETP.GE.U32.AND P5, PT, R29, UR12, PT ;  /* 0x0000000c1d007c0c */ /* 0x000fe2000bfa6070 */
[C---:B------:R-:W-:Y:S01]  /*8670*/  FADD.FTZ R38, -R15.reuse, R38 ;  /* 0x000000260f267221 */ /* 0x040fe20000010100 */
[----:B------:R-:W-:Y:S01]  /*8680*/  FADD.FTZ R22, -R15, R39 ;  /* 0x000000270f167221 */ /* 0x000fe20000010100 */
[----:B------:R-:W-:Y:S01]  /*8690*/  BSSY B0, `(.L_x_5103) ;  /* 0x0000014000007945 */ /* 0x000fe20003800000 */
[----:B------:R-:W-:Y:S01]  /*86a0*/  ISETP.GE.AND.EX P5, PT, R94, UR13, PT, P5 ;  /* 0x0000000d5e007c0c */ /* 0x000fe2000bfa6350 */
[-C--:B------:R-:W-:Y:S01]  /*86b0*/  FMUL.FTZ R15, R38, R103.reuse ;  /* 0x00000067260f7220 */ /* 0x080fe20000410000 */
[----:B------:R-:W-:Y:S01]  /*86c0*/  FMUL.FTZ R22, R22, R103 ;  /* 0x0000006716167220 */ /* 0x000fe20000410000 */
[----:B------:R-:W-:Y:S02]  /*86d0*/  IADD3 R26, R2, 0xf8, RZ ;  /* 0x000000f8021a7810 */ /* 0x000fe40007ffe0ff */
[----:B------:R-:W-:Y:S01]  /*86e0*/  ISETP.GT.U32.OR P5, PT, R0, 0x1df, P5 ;  /* 0x000001df0000780c */ /* 0x000fe20002fa4470 */
[----:B------:R-:W-:Y:S01]  /*86f0*/  FFMA.FTZ R44, R44, R15, R46 ;  /* 0x0000000f2c2c7223 */ /* 0x000fe2000001002e */
[----:B------:R-:W-:-:S11]  /*8700*/  FFMA.FTZ R45, R45, R22, R47 ;  /* 0x000000162d2d7223 */ /* 0x000fd6000001002f */
        /* <DEDUP_REMOVED lines=12> */
.L_x_5104:
[----:B------:R-:W-:Y:S05]  /*87d0*/  BSYNC B0 ;  /* 0x0000000000007941 */ /* 0x000fea0003800000 */
.L_x_5103:
        /* <DEDUP_REMOVED lines=11> */
.L_x_5105:
[----:B------:R-:W-:Y:S01]  /*8890*/  ISETP.GE.U32.AND P5, PT, R26, UR12, PT ;  /* 0x0000000c1a007c0c */ /* 0x000fe2000bfa6070 */
[----:B------:R-:W-:Y:S03]  /*88a0*/  BSSY B0, `(.L_x_5106) ;  /* 0x000000e000007945 */ /* 0x000fe60003800000 */
[----:B------:R-:W-:-:S04]  /*88b0*/  ISETP.GE.AND.EX P5, PT, R95, UR13, PT, P5 ;  /* 0x0000000d5f007c0c */ /* 0x000fc8000bfa6350 */
[----:B------:R-:W-:-:S13]  /*88c0*/  ISETP.GT.U32.OR P5, PT, R0, 0x1df, P5 ;  /* 0x000001df0000780c */ /* 0x000fda0002fa4470 */
[----:B------:R-:W-:Y:S05]  /*88d0*/  @P5 BRA `(.L_x_5107) ;  /* 0x0000000000285947 */ /* 0x000fea0003800000 */
[----:B------:R-:W-:Y:S01]  /*88e0*/  ULDC.64 UR12, c[0x0][0x270] ;  /* 0x00009c00000c7ab9 */ /* 0x000fe20000000a00 */
[----:B------:R-:W-:Y:S01]  /*88f0*/  MOV R18, R20 ;  /* 0x0000001400127202 */ /* 0x000fe20000000f00 */
[----:B------:R-:W-:-:S04]  /*8900*/  IMAD R95, R95, UR12, RZ ;  /* 0x0000000c5f5f7c24 */ /* 0x000fc8000f8e02ff */
[----:B------:R-:W-:-:S04]  /*8910*/  IMAD.WIDE.U32 R18, R26, UR12, R18 ;  /* 0x0000000c1a127c25 */ /* 0x000fc8000f8e0012 */
[----:B------:R-:W-:Y:S01]  /*8920*/  IMAD R95, R26, UR13, R95 ;  /* 0x0000000d1a5f7c24 */ /* 0x000fe2000f8e025f */
[----:B------:R-:W-:Y:S02]  /*8930*/  ULDC.64 UR12, c[0x0][0x210] ;  /* 0x00008400000c7ab9 */ /* 0x000fe40000000a00 */
[----:B0-----:R-:W-:Y:S02]  /*8940*/  LEA R16, P5, R18, UR12, 0x2 ;  /* 0x0000000c12107c11 */ /* 0x001fe4000f8a10ff */
[----:B------:R-:W-:-:S04]  /*8950*/  IADD3 R95, R19, R95, RZ ;  /* 0x0000005f135f7210 */ /* 0x000fc80007ffe0ff */
[----:B------:R-:W-:-:S05]  /*8960*/  LEA.HI.X R17, R18, UR13, R95, 0x2, P5 ;  /* 0x0000000d12117c11 */ /* 0x000fca000a8f145f */
[----:B------:R1:W-:Y:S02]  /*8970*/  STG.E.64 desc[UR8][R16.64], R44 ;  /* 0x0000002c10007986 */ /* 0x0003e4000c101b08 */
.L_x_5107:
[----:B------:R-:W-:Y:S05]  /*8980*/  BSYNC B0 ;  /* 0x0000000000007941 */ /* 0x000fea0003800000 */
.L_x_5106:
[----:B01----:R-:W0:Y:S01]  /*8990*/  LDC R16, c[0x0][0x10] ;  /* 0x00000400ff107b82 */ /* 0x003e220000000800 */
[----:B------:R-:W-:Y:S02]  /*89a0*/  IADD3 R12, R12, 0x1, RZ ;  /* 0x000000010c0c7810 */ /* 0x000fe40007ffe0ff */
[----:B0-----:R-:W-:-:S04]  /*89b0*/  IADD3 R11, R16, R11, RZ ;  /* 0x0000000b100b7210 */ /* 0x001fc80007ffe0ff */
[----:B------:R-:W-:-:S13]  /*89c0*/  ISETP.GE.AND P5, PT, R11, UR4, PT ;  /* 0x000000040b007c0c */ /* 0x000fda000bfa6270 */
[----:B------:R-:W-:Y:S05]  /*89d0*/  @!P5 BRA `(.L_x_5108) ;  /* 0xffffff7c00d4d947 */ /* 0x000fea000383ffff */
[----:B------:R-:W-:Y:S05]  /*89e0*/  EXIT ;  /* 0x000000000000794d */ /* 0x000fea0003800000 */
.L_x_5109:
        /* <DEDUP_REMOVED lines=9> */
.L_x_5656:


//--------------------- .text._Z35group_norm_nhwc_fwd_one_pass_kernelI11Fp32IOFp32WLi512ELi120ELi480EEv26Group_norm_nhwc_fwd_params --------------------------
	.section	.text._Z35group_norm_nhwc_fwd_one_pass_kernelI11Fp32IOFp32WLi512ELi120ELi480EEv26Group_norm_nhwc_fwd_params,"ax",@progbits
	.align	128
        .global         _Z35group_norm_nhwc_fwd_one_pass_kernelI11Fp32IOFp32WLi512ELi120ELi480EEv26Group_norm_nhwc_fwd_params
        .type           _Z35group_norm_nhwc_fwd_one_pass_kernelI11Fp32IOFp32WLi512ELi120ELi480EEv26Group_norm_nhwc_fwd_params,@function
        .size           _Z35group_norm_nhwc_fwd_one_pass_kernelI11Fp32IOFp32WLi512ELi120ELi480EEv26Group_norm_nhwc_fwd_params,(.L_x_5657 - _Z35group_norm_nhwc_fwd_one_pass_kernelI11Fp32IOFp32WLi512ELi120ELi480EEv26Group_norm_nhwc_fwd_params)
        .other          _Z35group_norm_nhwc_fwd_one_pass_kernelI11Fp32IOFp32WLi512ELi120ELi480EEv26Group_norm_nhwc_fwd_params,@"STO_CUDA_ENTRY STV_DEFAULT"
_Z35group_norm_nhwc_fwd_one_pass_kernelI11Fp32IOFp32WLi512ELi120ELi480EEv26Group_norm_nhwc_fwd_params:
.text._Z35group_norm_nhwc_fwd_one_pass_kernelI11Fp32IOFp32WLi512ELi120ELi480EEv26Group_norm_nhwc_fwd_params:
[----:B------:R-:W0:Y:S08]  /*0000*/  LDC R1, c[0x0][0x28] ;  /* 0x00000a00ff017b82 */ /* 0x000e300000000800 */
[----:B------:R-:W1:Y:S01]  /*0010*/  S2UR UR8, SR_CTAID.Y ;  /* 0x00000000000879c3 */ /* 0x000e620000002600 */
[----:B------:R-:W-:Y:S01]  /*0020*/  ULDC UR9, c[0x0][0x288] ;  /* 0x0000a20000097ab9 */ /* 0x000fe20000000800 */
[----:B------:R-:W-:Y:S01]  /*0030*/  ULDC UR4, c[0x0][0x258] ;  /* 0x0000960000047ab9 */ /* 0x000fe20000000800 */
[----:B0-----:R-:W-:Y:S01]  /*0040*/  VIADD R1, R1, 0xfffffa60 ;  /* 0xfffffa6001017836 */ /* 0x001fe20000000000 */
[----:B------:R-:W-:-:S04]  /*0050*/  UIMAD UR9, UR9, UR4, URZ ;  /* 0x00000004090972a4 */ /* 0x000fc8000f8e023f */
[----:B-1----:R-:W-:-:S06]  /*0060*/  UISETP.GE.AND UP0, UPT, UR8, UR9, UPT ;  /* 0x000000090800728c */ /* 0x002fcc000bf06270 */
[----:B------:R-:W-:-:S13]  /*0070*/  PLOP3.LUT P0, PT, PT, PT, UP0, 0x80, 0x0 ;  /* 0x000000000000781c */ /* 0x000fda0003f0f008 */
[----:B------:R-:W-:Y:S05]  /*0080*/  @P0 EXIT ;  /* 0x000000000000094d */ /* 0x000fea0003800000 */
[----:B------:R-:W0:Y:S01]  /*0090*/  S2R R4, SR_TID.X ;  /* 0x0000000000047919 */ /* 0x000e220000002100 */
[----:B------:R-:W1:Y:S01]  /*00a0*/  S2UR UR16, SR_CTAID.X ;  /* 0x00000000001079c3 */ /* 0x000e620000002500 */
[----:B------:R-:W-:Y:S01]  /*00b0*/  ULDC.64 UR6, c[0x0][0x278] ;  /* 0x00009e0000067ab9 */ /* 0x000fe20000000a00 */
[----:B------:R-:W-:Y:S01]  /*00c0*/  LOP3.LUT R58, R58, 0xefffffff, RZ, 0xc0, !PT ;  /* 0xefffffff3a3a7812 */ /* 0x000fe200078ec0ff */
[----:B------:R-:W-:Y:S01]  /*00d0*/  ULDC.64 UR4, c[0x0][0x218] ;  /* 0x0000860000047ab9 */ /* 0x000fe20000000a00 */
[----:B------:R-:W-:Y:S01]  /*00e0*/  LOP3.LUT R51, R51, 0x7fffffff, RZ, 0xc0, !PT ;  /* 0x7fffffff33337812 */ /* 0x000fe200078ec0ff */
[----:B------:R-:W-:Y:S01]  /*00f0*/  ULDC UR17, c[0x0][0x10] ;  /* 0x0000040000117ab9 */ /* 0x000fe20000000800 */
[----:B------:R-:W-:Y:S01]  /*0100*/  ISETP.NE.U32.AND P1, PT, RZ, UR4, PT ;  /* 0x00000004ff007c0c */ /* 0x000fe2000bf25070 */
[----:B------:R-:W-:Y:S01]  /*0110*/  UMOV UR4, 0x400 ;  /* 0x0000040000047882 */ /* 0x000fe20000000000 */
[----:B------:R-:W2:Y:S01]  /*0120*/  LDC R5, c[0x0][0x294] ;  /* 0x0000a500ff057b82 */ /* 0x000ea20000000800 */
[----:B------:R-:W-:Y:S01]  /*0130*/  ULDC.U8 UR18, c[0x0][0x28c] ;  /* 0x0000a30000127ab9 */ /* 0x000fe20000000000 */
[----:B------:R-:W-:Y:S01]  /*0140*/  UMOV UR10, UR8 ;  /* 0x00000008000a7c82 */ /* 0x000fe20008000000 */
[----:B------:R-:W-:Y:S01]  /*0150*/  ULDC.64 UR14, c[0x0][0x208] ;  /* 0x00008200000e7ab9 */ /* 0x000fe20000000a00 */
[----:B------:R-:W-:Y:S01]  /*0160*/  ULDC UR19, c[0x0][0xc] ;  /* 0x0000030000137ab9 */ /* 0x000fe20000000800 */
[C---:B0-----:R-:W-:Y:S01]  /*0170*/  IMAD.WIDE.U32 R2, R4.reuse, -0x77777777, RZ ;  /* 0x8888888904027825 */ /* 0x041fe200078e00ff */
[----:B------:R-:W-:-:S02]  /*0180*/  ISETP.GE.U32.AND P2, PT, R4, 0x1e0, PT ;  /* 0x000001e00400780c */ /* 0x000fc40003f46070 */
[----:B-1----:R-:W-:Y:S02]  /*0190*/  LOP3.LUT P0, RZ, R4, UR16, RZ, 0xfc, !PT ;  /* 0x0000001004ff7c12 */ /* 0x002fe4000f80fcff */
[----:B------:R-:W-:Y:S02]  /*01a0*/  SHF.R.U32.HI R2, RZ, 0x5, R3 ;  /* 0x00000005ff027819 */ /* 0x000fe40000011603 */
[----:B------:R-:W-:Y:S01]  /*01b0*/  ISETP.NE.AND.EX P0, PT, RZ, UR5, !P0, P1 ;  /* 0x00000005ff007c0c */ /* 0x000fe2000c705310 */
[----:B------:R-:W0:Y:S02]  /*01c0*/  S2UR UR5, SR_CgaCtaId ;  /* 0x00000000000579c3 */ /* 0x000e240000008800 */
[----:B--2---:R-:W-:-:S04]  /*01d0*/  IMAD R50, R5, UR16, R2 ;  /* 0x0000001005327c24 */ /* 0x004fc8000f8e0202 */
[C---:B------:R-:W-:Y:S01]  /*01e0*/  VIADD R0, R50.reuse, 0x8 ;  /* 0x0000000832007836 */ /* 0x040fe20000000000 */
[C---:B------:R-:W-:Y:S01]  /*01f0*/  ISETP.LT.U32.AND P3, PT, R50.reuse, UR6, PT ;  /* 0x0000000632007c0c */ /* 0x040fe2000bf61070 */
[C---:B------:R-:W-:Y:S01]  /*0200*/  VIADD R3, R50.reuse, 0x20 ;  /* 0x0000002032037836 */ /* 0x040fe20000000000 */
[----:B------:R-:W-:Y:S01]  /*0210*/  SHF.R.S32.HI R2, RZ, 0x1f, R50 ;  /* 0x0000001fff027819 */ /* 0x000fe20000011432 */
[----:B------:R-:W-:Y:S01]  /*0220*/  VIADD R31, R50, 0x198 ;  /* 0x00000198321f7836 */ /* 0x000fe20000000000 */
[----:B------:R-:W-:Y:S01]  /*0230*/  ISETP.LT.U32.AND P4, PT, R0, UR6, PT ;  /* 0x0000000600007c0c */ /* 0x000fe2000bf81070 */
[----:B------:R-:W-:Y:S01]  /*0240*/  VIADD R29, R50, 0x1a0 ;  /* 0x000001a0321d7836 */ /* 0x000fe20000000000 */
[----:B------:R-:W-:Y:S01]  /*0250*/  ISETP.LT.AND.EX P5, PT, R2, UR7, !P2, P3 ;  /* 0x0000000702007c0c */ /* 0x000fe2000d7a1330 */
[C---:B------:R-:W-:Y:S01]  /*0260*/  VIADD R2, R50.reuse, 0x18 ;  /* 0x0000001832027836 */ /* 0x040fe20000000000 */
[----:B------:R-:W-:Y:S01]  /*0270*/  SHF.R.S32.HI R0, RZ, 0x1f, R0 ;  /* 0x0000001fff007819 */ /* 0x000fe20000011400 */
[C---:B------:R-:W-:Y:S01]  /*0280*/  VIADD R25, R50.reuse, 0x1b0 ;  /* 0x000001b032197836 */ /* 0x040fe20000000000 */
[----:B------:R-:W-:Y:S01]  /*0290*/  SHF.R.S32.HI R30, RZ, 0x1f, R31 ;  /* 0x0000001fff1e7819 */ /* 0x000fe2000001141f */
[----:B------:R-:W-:Y:S01]  /*02a0*/  VIADD R23, R50, 0x1b8 ;  /* 0x000001b832177836 */ /* 0x000fe20000000000 */
[----:B------:R-:W-:Y:S01]  /*02b0*/  ISETP.LT.AND.EX P3, PT, R0, UR7, !P2, P4 ;  /* 0x0000000700007c0c */ /* 0x000fe2000d761340 */
[C---:B------:R-:W-:Y:S01]  /*02c0*/  VIADD R19, R50.reuse, 0x1c8 ;  /* 0x000001c832137836 */ /* 0x040fe20000000000 */
[C---:B------:R-:W-:Y:S01]  /*02d0*/  IADD3 R0, R50.reuse, 0x10, RZ ;  /* 0x0000001032007810 */ /* 0x040fe20007ffe0ff */
[----:B------:R-:W-:Y:S01]  /*02e0*/  VIADD R17, R50, 0x1d0 ;  /* 0x000001d032117836 */ /* 0x000fe20000000000 */
[----:B------:R-:W-:Y:S01]  /*02f0*/  ISETP.LT.U32.AND P1, PT, R2, UR6, PT ;  /* 0x0000000602007c0c */ /* 0x000fe2000bf21070 */
[----:B0-----:R-:W-:Y:S01]  /*0300*/  ULEA UR5, UR5, UR4, 0x18 ;  /* 0x0000000405057291 */ /* 0x001fe2000f8ec03f */
[----:B------:R-:W-:Y:S01]  /*0310*/  SHF.R.S32.HI R2, RZ, 0x1f, R2 ;  /* 0x0000001fff027819 */ /* 0x000fe20000011402 */
[----:B------:R-:W-:Y:S01]  /*0320*/  VIADD R13, R50, 0x1e0 ;  /* 0x000001e0320d7836 */ /* 0x000fe20000000000 */
[----:B------:R-:W-:Y:S01]  /*0330*/  @P5 LOP3.LUT R58, R58, 0x10000000, RZ, 0xfc, !PT ;  /* 0x100000003a3a5812 */ /* 0x000fe200078efcff */
[----:B------:R-:W-:Y:S01]  /*0340*/  VIADD R11, R50, 0x1e8 ;  /* 0x000001e8320b7836 */ /* 0x000fe20000000000 */
[----:B------:R-:W-:Y:S01]  /*0350*/  ISETP.LT.AND.EX P1, PT, R2, UR7, !P2, P1 ;  /* 0x0000000702007c0c */ /* 0x000fe2000d721310 */
[----:B------:R-:W-:Y:S01]  /*0360*/  VIADD R2, R50, 0x30 ;  /* 0x0000003032027836 */ /* 0x000fe20000000000 */
[----:B------:R-:W-:Y:S01]  /*0370*/  LOP3.LUT R58, R58, 0xf7ffffff, RZ, 0xc0, !PT ;  /* 0xf7ffffff3a3a7812 */ /* 0x000fe200078ec0ff */
[----:B------:R-:W-:Y:S01]  /*0380*/  VIADD R7, R50, 0x1f8 ;  /* 0x000001f832077836 */ /* 0x000fe20000000000 */
[----:B------:R-:W-:Y:S01]  /*0390*/  SHF.R.S32.HI R28, RZ, 0x1f, R29 ;  /* 0x0000001fff1c7819 */ /* 0x000fe2000001141d */
[----:B------:R0:W-:Y:S01]  /*03a0*/  STL [R1+0x3b0], R31 ;  /* 0x0003b01f01007387 */ /* 0x0001e20000100800 */
[----:B------:R-:W-:Y:S01]  /*03b0*/  @P3 LOP3.LUT R58, R58, 0x8000000, RZ, 0xfc, !PT ;  /* 0x080000003a3a3812 */ /* 0x000fe200078efcff */
[----:B------:R-:W-:Y:S01]  /*03c0*/  UMOV UR4, URZ ;  /* 0x0000003f00047c82 */ /* 0x000fe20008000000 */
[----:B------:R-:W-:Y:S01]  /*03d0*/  ISETP.LT.U32.AND P3, PT, R0, UR6, PT ;  /* 0x0000000600007c0c */ /* 0x000fe2000bf61070 */
[----:B------:R0:W-:Y:S01]  /*03e0*/  STL [R1+0x3ac], R29 ;  /* 0x0003ac1d01007387 */ /* 0x0001e20000100800 */
[----:B------:R-:W-:-:S02]  /*03f0*/  SHF.R.S32.HI R0, RZ, 0x1f, R0 ;  /* 0x0000001fff007819 */ /* 0x000fc40000011400 */
[----:B------:R-:W-:Y:S01]  /*0400*/  LOP3.LUT R58, R58, 0xdfffffff, RZ, 0xc0, !PT ;  /* 0xdfffffff3a3a7812 */ /* 0x000fe200078ec0ff */
[----:B------:R0:W-:Y:S01]  /*0410*/  STL [R1+0x3a4], R25 ;  /* 0x0003a41901007387 */ /* 0x0001e20000100800 */
[----:B------:R-:W-:Y:S02]  /*0420*/  ISETP.LT.AND.EX P3, PT, R0, UR7, !P2, P3 ;  /* 0x0000000700007c0c */ /* 0x000fe4000d761330 */
[----:B------:R-:W-:Y:S01]  /*0430*/  @P0 LOP3.LUT R58, R58, 0x20000000, RZ, 0xfc, !PT ;  /* 0x200000003a3a0812 */ /* 0x000fe200078efcff */
[----:B------:R0:W-:Y:S01]  /*0440*/  STL [R1+0x3a0], R23 ;  /* 0x0003a01701007387 */ /* 0x0001e20000100800 */
[----:B------:R-:W-:Y:S02]  /*0450*/  ISETP.LT.U32.AND P0, PT, R3, UR6, PT ;  /* 0x0000000603007c0c */ /* 0x000fe4000bf01070 */
[----:B------:R-:W-:Y:S01]  /*0460*/  LOP3.LUT R58, R58, 0xfbffffff, RZ, 0xc0, !PT ;  /* 0xfbffffff3a3a7812 */ /* 0x000fe200078ec0ff */
[----:B------:R0:W-:Y:S01]  /*0470*/  STL [R1+0x398], R19 ;  /* 0x0003981301007387 */ /* 0x0001e20000100800 */
[----:B------:R-:W-:-:S02]  /*0480*/  SHF.R.S32.HI R3, RZ, 0x1f, R3 ;  /* 0x0000001fff037819 */ /* 0x000fc40000011403 */
[----:B------:R-:W-:Y:S01]  /*0490*/  IADD3 R0, R50, 0x28, RZ ;  /* 0x0000002832007810 */ /* 0x000fe20007ffe0ff */
[----:B------:R0:W-:Y:S01]  /*04a0*/  STL [R1+0x394], R17 ;  /* 0x0003941101007387 */ /* 0x0001e20000100800 */
[----:B------:R-:W-:Y:S02]  /*04b0*/  ISETP.LT.AND.EX P0, PT, R3, UR7, !P2, P0 ;  /* 0x0000000703007c0c */ /* 0x000fe4000d701300 */
[----:B------:R-:W-:Y:S01]  /*04c0*/  @P3 LOP3.LUT R58, R58, 0x4000000, RZ, 0xfc, !PT ;  /* 0x040000003a3a3812 */ /* 0x000fe200078efcff */
[----:B------:R0:W-:Y:S01]  /*04d0*/  STL [R1+0x38c], R13 ;  /* 0x00038c0d01007387 */ /* 0x0001e20000100800 */
[----:B------:R-:W-:Y:S02]  /*04e0*/  SHF.R.S32.HI R3, RZ, 0x1f, R0 ;  /* 0x0000001fff037819 */ /* 0x000fe40000011400 */
[----:B------:R-:W-:Y:S01]  /*04f0*/  LOP3.LUT R58, R58, 0xfdffffff, RZ, 0xc0, !PT ;  /* 0xfdffffff3a3a7812 */ /* 0x000fe200078ec0ff */
[----:B------:R0:W-:Y:S01]  /*0500*/  STL [R1+0x388], R11 ;  /* 0x0003880b01007387 */ /* 0x0001e20000100800 */
[----:B------:R-:W-:-:S02]  /*0510*/  IADD3 R27, R50, 0x1a8, RZ ;  /* 0x000001a8321b7810 */ /* 0x000fc40007ffe0ff */
[----:B------:R-:W-:Y:S01]  /*0520*/  @P1 LOP3.LUT R58, R58, 0x2000000, RZ, 0xfc, !PT ;  /* 0x020000003a3a1812 */ /* 0x000fe200078efcff */
[----:B------:R0:W-:Y:S01]  /*0530*/  STL [R1+0x3e4], R30 ;  /* 0x0003e41e01007387 */ /* 0x0001e20000100800 */
[----:B------:R-:W-:Y:S02]  /*0540*/  SHF.R.S32.HI R26, RZ, 0x1f, R27 ;  /* 0x0000001fff1a7819 */ /* 0x000fe4000001141b */
[----:B------:R-:W-:Y:S01]  /*0550*/  LOP3.LUT R58, R58, 0xfeffffff, RZ, 0xc0, !PT ;  /* 0xfeffffff3a3a7812 */ /* 0x000fe200078ec0ff */
[----:B------:R0:W-:Y:S01]  /*0560*/  STL [R1+0x3a8], R27 ;  /* 0x0003a81b01007387 */ /* 0x0001e20000100800 */
[----:B------:R-:W-:Y:S02]  /*0570*/  SHF.R.S32.HI R24, RZ, 0x1f, R25 ;  /* 0x0000001fff187819 */ /* 0x000fe40000011419 */
[----:B------:R-:W-:Y:S01]  /*0580*/  @P0 LOP3.LUT R58, R58, 0x1000000, RZ, 0xfc, !PT ;  /* 0x010000003a3a0812 */ /* 0x000fe200078efcff */
[----:B------:R0:W-:Y:S01]  /*0590*/  STL [R1+0x380], R7 ;  /* 0x0003800701007387 */ /* 0x0001e20000100800 */
[----:B------:R-:W-:Y:S01]  /*05a0*/  ISETP.LT.U32.AND P0, PT, R0, UR6, PT ;  /* 0x0000000600007c0c */ /* 0x000fe2000bf01070 */
[----:B------:R-:W-:Y:S01]  /*05b0*/  VIADD R0, R50, 0x38 ;  /* 0x0000003832007836 */ /* 0x000fe20000000000 */
[----:B------:R-:W-:Y:S01]  /*05c0*/  LOP3.LUT R58, R58, 0xff7fffff, RZ, 0xc0, !PT ;  /* 0xff7fffff3a3a7812 */ /* 0x000fe200078ec0ff */
[----:B------:R0:W-:Y:S01]  /*05d0*/  STL [R1+0x3e0], R28 ;  /* 0x0003e01c01007387 */ /* 0x0001e20000100800 */
[----:B------:R-:W-:-:S02]  /*05e0*/  ISETP.LT.AND.EX P0, PT, R3, UR7, !P2, P0 ;  /* 0x0000000703007c0c */ /* 0x000fc4000d701300 */
[----:B------:R-:W-:Y:S01]  /*05f0*/  SHF.R.S32.HI R3, RZ, 0x1f, R2 ;  /* 0x0000001fff037819 */ /* 0x000fe20000011402 */
[----:B------:R0:W-:Y:S01]  /*0600*/  STL [R1+0x3dc], R26 ;  /* 0x0003dc1a01007387 */ /* 0x0001e20000100800 */
[----:B------:R-:W-:Y:S02]  /*0610*/  SHF.R.S32.HI R22, RZ, 0x1f, R23 ;  /* 0x0000001fff167819 */ /* 0x000fe40000011417 */
[----:B------:R-:W-:Y:S01]  /*0620*/  IADD3 R21, R50, 0x1c0, RZ ;  /* 0x000001c032157810 */ /* 0x000fe20007ffe0ff */
[----:B------:R0:W-:Y:S01]  /*0630*/  STL [R1+0x3d8], R24 ;  /* 0x0003d81801007387 */ /* 0x0001e20000100800 */
[----:B------:R-:W-:Y:S02]  /*0640*/  SHF.R.S32.HI R18, RZ, 0x1f, R19 ;  /* 0x0000001fff127819 */ /* 0x000fe40000011413 */
[----:B------:R-:W-:Y:S01]  /*0650*/  SHF.R.S32.HI R20, RZ, 0x1f, R21 ;  /* 0x0000001fff147819 */ /* 0x000fe20000011415 */
[----:B------:R0:W-:Y:S01]  /*0660*/  STL [R1+0x39c], R21 ;  /* 0x00039c1501007387 */ /* 0x0001e20000100800 */
[----:B------:R-:W-:-:S02]  /*0670*/  SHF.R.S32.HI R16, RZ, 0x1f, R17 ;  /* 0x0000001fff107819 */ /* 0x000fc40000011411 */
[----:B------:R-:W-:Y:S01]  /*0680*/  @P0 LOP3.LUT R58, R58, 0x800000, RZ, 0xfc, !PT ;  /* 0x008000003a3a0812 */ /* 0x000fe200078efcff */
[----:B------:R0:W-:Y:S01]  /*0690*/  STL [R1+0x3d4], R22 ;  /* 0x0003d41601007387 */ /* 0x0001e20000100800 */
[----:B------:R-:W-:Y:S02]  /*06a0*/  ISETP.LT.U32.AND P0, PT, R2, UR6, PT ;  /* 0x0000000602007c0c */ /* 0x000fe4000bf01070 */
[----:B------:R-:W-:Y:S01]  /*06b0*/  LOP3.LUT R58, R58, 0xffbfffff, RZ, 0xc0, !PT ;  /* 0xffbfffff3a3a7812 */ /* 0x000fe200078ec0ff */
[----:B------:R0:W-:Y:S01]  /*06c0*/  STL [R1+0x3d0], R20 ;  /* 0x0003d01401007387 */ /* 0x0001e20000100800 */
[----:B------:R-:W-:Y:S02]  /*06d0*/  ISETP.LT.AND.EX P0, PT, R3, UR7, !P2, P0 ;  /* 0x0000000703007c0c */ /* 0x000fe4000d701300 */
[----:B------:R-:W-:Y:S01]  /*06e0*/  SHF.R.S32.HI R3, RZ, 0x1f, R0 ;  /* 0x0000001fff037819 */ /* 0x000fe20000011400 */
[----:B------:R0:W-:Y:S01]  /*06f0*/  STL [R1+0x3cc], R18 ;  /* 0x0003cc1201007387 */ /* 0x0001e20000100800 */
[----:B------:R-:W-:-:S02]  /*0700*/  IADD3 R2, R50, 0x40, RZ ;  /* 0x0000004032027810 */ /* 0x000fc40007ffe0ff */
[C---:B------:R-:W-:Y:S01]  /*0710*/  IADD3 R15, R50.reuse, 0x1d8, RZ ;  /* 0x000001d8320f7810 */ /* 0x040fe20007ffe0ff */
[----:B------:R0:W-:Y:S01]  /*0720*/  STL [R1+0x3c8], R16 ;  /* 0x0003c81001007387 */ /* 0x0001e20000100800 */
[----:B------:R-:W-:Y:S02]  /*0730*/  IADD3 R9, R50, 0x1f0, RZ ;  /* 0x000001f032097810 */ /* 0x000fe40007ffe0ff */
[----:B------:R-:W-:Y:S01]  /*0740*/  SHF.R.S32.HI R14, RZ, 0x1f, R15 ;  /* 0x0000001fff0e7819 */ /* 0x000fe2000001140f */
        /* <DEDUP_REMOVED lines=12> */
[----:B------:R-:W-:Y:S02]  /*0810*/  SHF.R.S32.HI R8, RZ, 0x1f, R9 ;  /* 0x0000001fff087819 */ /* 0x000fe40000011409 */
[----:B------:R-:W-:Y:S01]  /*0820*/  SHF.R.S32.HI R6, RZ, 0x1f, R7 ;  /* 0x0000001fff067819 */ /* 0x000fe20000011407 */
[----:B------:R0:W-:Y:S04]  /*0830*/  STL [R1+0x3bc], R10 ;  /* 0x0003bc0a01007387 */ /* 0x0001e80000100800 */
[----:B------:R-:W-:Y:S01]  /*0840*/  @P0 LOP3.LUT R58, R58, 0x200000, RZ, 0xfc, !PT ;  /* 0x002000003a3a0812 */ /* 0x000fe200078efcff */
[----:B------:R0:W-:Y:S01]  /*0850*/  STL [R1+0x3b8], R8 ;  /* 0x0003b80801007387 */ /* 0x0001e20000100800 */
[----:B------:R-:W-:Y:S01]  /*0860*/  ISETP.LT.U32.AND P0, PT, R2, UR6, PT ;  /* 0x0000000602007c0c */ /* 0x000fe2000bf01070 */
[----:B------:R-:W-:Y:S01]  /*0870*/  VIADD R2, R50, 0x50 ;  /* 0x0000005032027836 */ /* 0x000fe20000000000 */
[----:B------:R-:W-:Y:S01]  /*0880*/  LOP3.LUT R58, R58, 0xffefffff, RZ, 0xc0, !PT ;  /* 0xffefffff3a3a7812 */ /* 0x000fe200078ec0ff */
[----:B------:R0:W-:Y:S01]  /*0890*/  STL [R1+0x3b4], R6 ;  /* 0x0003b40601007387 */ /* 0x0001e20000100800 */
[----:B------:R-:W-:-:S02]  /*08a0*/  ISETP.LT.AND.EX P0, PT, R3, UR7, !P2, P0 ;  /* 0x0000000703007c0c */ /* 0x000fc4000d701300 */
[----:B------:R-:W-:-:S11]  /*08b0*/  SHF.R.S32.HI R3, RZ, 0x1f, R0 ;  /* 0x0000001fff037819 */ /* 0x000fd60000011400 */
[----:B------:R-:W-:Y:S02]  /*08c0*/  @P0 LOP3.LUT R58, R58, 0x100000, RZ, 0xfc, !PT ;  /* 0x001000003a3a0812 */ /* 0x000fe400078efcff */
[----:B------:R-:W-:Y:S02]  /*08d0*/  ISETP.LT.U32.AND P0, PT, R0, UR6, PT ;  /* 0x0000000600007c0c */ /* 0x000fe4000bf01070 */
[----:B------:R-:W-:Y:S02]  /*08e0*/  LOP3.LUT R58, R58, 0xfff7ffff, RZ, 0xc0, !PT ;  /* 0xfff7ffff3a3a7812 */ /* 0x000fe400078ec0ff */
[----:B------:R-:W-:Y:S02]  /*08f0*/  ISETP.LT.AND.EX P0, PT, R3, UR7, !P2, P0 ;  /* 0x0000000703007c0c */ /* 0x000fe4000d701300 */
[----:B------:R-:W-:Y:S02]  /*0900*/  SHF.R.S32.HI R3, RZ, 0x1f, R2 ;  /* 0x0000001fff037819 */ /* 0x000fe40000011402 */
[----:B------:R-:W-:-:S09]  /*0910*/  IADD3 R0, R50, 0x58, RZ ;  /* 0x0000005832007810 */ /* 0x000fd20007ffe0ff */
[----:B------:R-:W-:Y:S02]  /*0920*/  @P0 LOP3.LUT R58, R58, 0x80000, RZ, 0xfc, !PT ;  /* 0x000800003a3a0812 */ /* 0x000fe400078efcff */
[----:B------:R-:W-:Y:S01]  /*0930*/  ISETP.LT.U32.AND P0, PT, R2, UR6, PT ;  /* 0x0000000602007c0c */ /* 0x000fe2000bf01070 */
[----:B------:R-:W-:Y:S01]  /*0940*/  VIADD R2, R50, 0x60 ;  /* 0x0000006032027836 */ /* 0x000fe20000000000 */
[----:B------:R-:W-:Y:S02]  /*0950*/  LOP3.LUT R58, R58, 0xfffbffff, RZ, 0xc0, !PT ;  /* 0xfffbffff3a3a7812 */ /* 0x000fe400078ec0ff */
[----:B------:R-:W-:Y:S02]  /*0960*/  ISETP.LT.AND.EX P0, PT, R3, UR7, !P2, P0 ;  /* 0x0000000703007c0c */ /* 0x000fe4000d701300 */
[----:B------:R-:W-:-:S11]  /*0970*/  SHF.R.S32.HI R3, RZ, 0x1f, R0 ;  /* 0x0000001fff037819 */ /* 0x000fd60000011400 */
[----:B------:R-:W-:Y:S02]  /*0980*/  @P0 LOP3.LUT R58, R58, 0x40000, RZ, 0xfc, !PT ;  /* 0x000400003a3a0812 */ /* 0x000fe400078efcff */
[----:B------:R-:W-:Y:S01]  /*0990*/  ISETP.LT.U32.AND P0, PT, R0, UR6, PT ;  /* 0x0000000600007c0c */ /* 0x000fe2000bf01070 */
[----:B------:R-:W-:Y:S01]  /*09a0*/  VIADD R0, R50, 0x68 ;  /* 0x0000006832007836 */ /* 0x000fe20000000000 */
[----:B------:R-:W-:Y:S02]  /*09b0*/  LOP3.LUT R58, R58, 0xfffdffff, RZ, 0xc0, !PT ;  /* 0xfffdffff3a3a7812 */ /* 0x000fe400078ec0ff */
[----:B------:R-:W-:Y:S02]  /*09c0*/  ISETP.LT.AND.EX P0, PT, R3, UR7, !P2, P0 ;  /* 0x0000000703007c0c */ /* 0x000fe4000d701300 */
        /* <DEDUP_REMOVED lines=105> */
[----:B------:R-:W-:-:S03]  /*1060*/  VIADD R0, R50, 0xf8 ;  /* 0x000000f832007836 */ /* 0x000fc60000000000 */
        /* <DEDUP_REMOVED lines=117> */
[----:B------:R-:W-:Y:S02]  /*17c0*/  ISETP.LT.U32.AND P0, PT, R0, UR6, PT ;  /* 0x0000000600007c0c */ /* 0x000fe4000bf01070 */
[----:B------:R-:W-:Y:S02]  /*17d0*/  SHF.R.S32.HI R0, RZ, 0x1f, R2 ;  /* 0x0000001fff007819 */ /* 0x000fe40000011402 */
[----:B------:R-:W-:Y:S02]  /*17e0*/  ISETP.LT.AND.EX P1, PT, R3, UR7, !P2, P0 ;  /* 0x0000000703007c0c */ /* 0x000fe4000d721300 */
[----:B------:R-:W-:Y:S02]  /*17f0*/  ISETP.LT.U32.AND P0, PT, R2, UR6, PT ;  /* 0x0000000602007c0c */ /* 0x000fe4000bf01070 */
[----:B------:R-:W-:-:S02]  /*1800*/  LOP3.LUT R51, R51, 0xfffff7ff, RZ, 0xc0, !PT ;  /* 0xfffff7ff33337812 */ /* 0x000fc400078ec0ff */
[----:B------:R-:W-:Y:S02]  /*1810*/  ISETP.LT.AND.EX P0, PT, R0, UR7, !P2, P0 ;  /* 0x0000000700007c0c */ /* 0x000fe4000d701300 */
[----:B------:R-:W-:-:S04]  /*1820*/  SHF.R.S32.HI R0, RZ, 0x1f, R4 ;  /* 0x0000001fff007819 */ /* 0x000fc80000011404 */
[----:B------:R-:W-:Y:S02]  /*1830*/  LEA.HI R0, R0, R4, RZ, 0x5 ;  /* 0x0000000400007211 */ /* 0x000fe400078f28ff */
[----:B------:R-:W-:Y:S02]  /*1840*/  @P1 LOP3.LUT R51, R51, 0x800, RZ, 0xfc, !PT ;  /* 0x0000080033331812 */ /* 0x000fe400078efcff */
[----:B------:R-:W-:Y:S02]  /*1850*/  SHF.R.S32.HI R0, RZ, 0x5, R0 ;  /* 0x00000005ff007819 */ /* 0x000fe40000011400 */
[----:B------:R-:W-:Y:S02]  /*1860*/  LOP3.LUT R51, R51, 0xfffffbff, RZ, 0xc0, !PT ;  /* 0xfffffbff33337812 */ /* 0x000fe400078ec0ff */
[----:B------:R-:W-:Y:S02]  /*1870*/  LEA R0, R0, UR5, 0x3 ;  /* 0x0000000500007c11 */ /* 0x000fe4000f8e18ff */
[----:B------:R-:W-:-:S02]  /*1880*/  @P0 LOP3.LUT R51, R51, 0x400, RZ, 0xfc, !PT ;  /* 0x0000040033330812 */ /* 0x000fc400078efcff */
[----:B------:R-:W-:Y:S01]  /*1890*/  ISETP.LT.U32.AND P0, PT, R31, UR6, PT ;  /* 0x000000061f007c0c */ /* 0x000fe2000bf01070 */
[----:B------:R0:W-:Y:S01]  /*18a0*/  STL [R1+0x37c], R0 ;  /* 0x00037c0001007387 */ /* 0x0001e20000100800 */
[----:B------:R-:W-:Y:S02]  /*18b0*/  LOP3.LUT R51, R51, 0xfffffdff, RZ, 0xc0, !PT ;  /* 0xfffffdff33337812 */ /* 0x000fe400078ec0ff */
[----:B------:R-:W-:Y:S02]  /*18c0*/  ISETP.LT.AND.EX P3, PT, R30, UR7, !P2, P0 ;  /* 0x000000071e007c0c */ /* 0x000fe4000d761300 */
[----:B------:R-:W-:-:S04]  /*18d0*/  ISETP.LT.U32.AND P0, PT, R29, UR6, PT ;  /* 0x000000061d007c0c */ /* 0x000fc8000bf01070 */
[----:B------:R-:W-:Y:S02]  /*18e0*/  ISETP.LT.AND.EX P1, PT, R28, UR7, !P2, P0 ;  /* 0x000000071c007c0c */ /* 0x000fe4000d721300 */
[----:B------:R-:W-:-:S05]  /*18f0*/  ISETP.LT.U32.AND P0, PT, R27, UR6, PT ;  /* 0x000000061b007c0c */ /* 0x000fca000bf01070 */
[----:B------:R-:W-:Y:S02]  /*1900*/  @P3 LOP3.LUT R51, R51, 0x200, RZ, 0xfc, !PT ;  /* 0x0000020033333812 */ /* 0x000fe400078efcff */
[----:B------:R-:W-:Y:S02]  /*1910*/  ISETP.LT.AND.EX P3, PT, R26, UR7, !P2, P0 ;  /* 0x000000071a007c0c */ /* 0x000fe4000d761300 */
[----:B------:R-:W-:Y:S02]  /*1920*/  LOP3.LUT R51, R51, 0xfffffeff, RZ, 0xc0, !PT ;  /* 0xfffffeff33337812 */ /* 0x000fe400078ec0ff */
[----:B------:R-:W-:Y:S02]  /*1930*/  ISETP.LT.U32.AND P0, PT, R25, UR6, PT ;  /* 0x0000000619007c0c */ /* 0x000fe4000bf01070 */
[----:B------:R-:W-:Y:S02]  /*1940*/  @P1 LOP3.LUT R51, R51, 0x100, RZ, 0xfc, !PT ;  /* 0x0000010033331812 */ /* 0x000fe400078efcff */
[----:B------:R-:W-:-:S02]  /*1950*/  ISETP.LT.AND.EX P1, PT, R24, UR7, !P2, P0 ;  /* 0x0000000718007c0c */ /* 0x000fc4000d721300 */
[----:B------:R-:W-:Y:S02]  /*1960*/  LOP3.LUT R51, R51, 0xffffff7f, RZ, 0xc0, !PT ;  /* 0xffffff7f33337812 */ /* 0x000fe400078ec0ff */
[----:B------:R-:W-:Y:S02]  /*1970*/  ISETP.LT.U32.AND P0, PT, R23, UR6, PT ;  /* 0x0000000617007c0c */ /* 0x000fe4000bf01070 */
[----:B------:R-:W-:Y:S02]  /*1980*/  @P3 LOP3.LUT R51, R51, 0x80, RZ, 0xfc, !PT ;  /* 0x0000008033333812 */ /* 0x000fe400078efcff */
[----:B------:R-:W-:Y:S02]  /*1990*/  ISETP.LT.AND.EX P3, PT, R22, UR7, !P2, P0 ;  /* 0x0000000716007c0c */ /* 0x000fe4000d761300 */
[----:B------:R-:W-:Y:S02]  /*19a0*/  LOP3.LUT R51, R51, 0xffffffbf, RZ, 0xc0, !PT ;  /* 0xffffffbf33337812 */ /* 0x000fe400078ec0ff */
[----:B------:R-:W-:-:S02]  /*19b0*/  ISETP.LT.U32.AND P0, PT, R21, UR6, PT ;  /* 0x0000000615007c0c */ /* 0x000fc4000bf01070 */
        /* <DEDUP_REMOVED lines=21> */
[----:B------:R-:W-:Y:S02]  /*1b10*/  ISETP.LT.U32.AND P3, PT, R7, UR6, PT ;  /* 0x0000000607007c0c */ /* 0x000fe4000bf61070 */
[----:B------:R-:W-:Y:S02]  /*1b20*/  LOP3.LUT R51, R51, 0xfffffffe, RZ, 0xc0, !PT ;  /* 0xfffffffe33337812 */ /* 0x000fe400078ec0ff */
[----:B------:R-:W-:-:S02]  /*1b30*/  ISETP.LT.AND.EX P0, PT, R10, UR7, !P2, P0 ;  /* 0x000000070a007c0c */ /* 0x000fc4000d701300 */
[----:B------:R-:W-:Y:S02]  /*1b40*/  @P1 LOP3.LUT R51, R51, 0x1, RZ, 0xfc, !PT ;  /* 0x0000000133331812 */ /* 0x000fe400078efcff */
[----:B------:R-:W-:-:S04]  /*1b50*/  ISETP.LT.U32.AND P1, PT, R9, UR6, PT ;  /* 0x0000000609007c0c */ /* 0x000fc8000bf21070 */
[----:B------:R-:W-:Y:S02]  /*1b60*/  ISETP.LT.AND.EX P1, PT, R8, UR7, !P2, P1 ;  /* 0x0000000708007c0c */ /* 0x000fe4000d721310 */
[----:B0-----:R-:W-:-:S13]  /*1b70*/  ISETP.LT.AND.EX P2, PT, R6, UR7, !P2, P3 ;  /* 0x0000000706007c0c */ /* 0x001fda000d741330 */
.L_x_5133:
[----:B------:R-:W-:Y:S01]  /*1b80*/  ULDC UR12, c[0x0][0x288] ;  /* 0x0000a200000c7ab9 */ /* 0x000fe20000000800 */
[----:B0-----:R-:W-:Y:S01]  /*1b90*/  IABS R4, UR10 ;  /* 0x0000000a00047c13 */ /* 0x001fe20008000000 */
[----:B------:R-:W-:Y:S01]  /*1ba0*/  IMAD.U32 R2, RZ, RZ, UR12 ;  /* 0x0000000cff027e24 */ /* 0x000fe2000f8e00ff */
[----:B------:R-:W-:Y:S01]  /*1bb0*/  UMOV UR6, URZ ;  /* 0x0000003f00067c82 */ /* 0x000fe20008000000 */
[----:B------:R-:W0:Y:S01]  /*1bc0*/  S2R R5, SR_TID.X ;  /* 0x0000000000057919 */ /* 0x000e220000002100 */
[----:B------:R-:W-:Y:S01]  /*1bd0*/  R2UR UR11, R4 ;  /* 0x00000000040b72ca */ /* 0x000fe200000e0000 */
[C---:B------:R-:W-:Y:S01]  /*1be0*/  VIADD R13, R50.reuse, 0x20 ;  /* 0x00000020320d7836 */ /* 0x040fe20000000000 */
[----:B------:R-:W-:Y:S01]  /*1bf0*/  IABS R2, R2 ;  /* 0x0000000200027213 */ /* 0x000fe20000000000 */
[----:B------:R-:W-:Y:S01]  /*1c00*/  VIADD R15, R50, 0x28 ;  /* 0x00000028320f7836 */ /* 0x000fe20000000000 */
[----:B------:R-:W-:Y:S01]  /*1c10*/  LOP3.LUT R0, R0, 0xffdfffff, RZ, 0xc0, !PT ;  /* 0xffdfffff00007812 */ /* 0x000fe200078ec0ff */
[----:B------:R-:W-:Y:S01]  /*1c20*/  VIADD R19, R50, 0x38 ;  /* 0x0000003832137836 */ /* 0x000fe20000000000 */
[----:B------:R-:W-:Y:S01]  /*1c30*/  R2UR UR13, R2 ;  /* 0x00000000020d72ca */ /* 0x000fe200000e0000 */
[----:B------:R-:W-:Y:S01]  /*1c40*/  VIADD R28, R50, 0x80 ;  /* 0x00000080321c7836 */ /* 0x000fe20000000000 */
[----:B------:R-:W-:Y:S01]  /*1c50*/  @P0 LOP3.LUT R0, R0, 0x200000, RZ, 0xfc, !PT ;  /* 0x0020000000000812 */ /* 0x000fe200078efcff */
[C---:B------:R-:W-:Y:S01]  /*1c60*/  VIADD R32, R50.reuse, 0x88 ;  /* 0x0000008832207836 */ /* 0x040fe20000000000 */
[----:B------:R-:W-:Y:S01]  /*1c70*/  SHF.R.S32.HI R7, RZ, 0x1f, R50 ;  /* 0x0000001fff077819 */ /* 0x000fe20000011432 */
[----:B------:R-:W-:Y:S01]  /*1c80*/  VIADD R42, R50, 0x98 ;  /* 0x00000098322a7836 */ /* 0x000fe20000000000 */
[----:B------:R-:W-:Y:S01]  /*1c90*/  LOP3.LUT R0, R0, 0xffefffff, RZ, 0xc0, !PT ;  /* 0xffefffff00007812 */ /* 0x000fe200078ec0ff */
[----:B------:R-:W-:Y:S01]  /*1ca0*/  VIADD R44, R50, 0xa0 ;  /* 0x000000a0322c7836 */ /* 0x000fe20000000000 */
[----:B------:R-:W-:-:S02]  /*1cb0*/  LOP3.LUT P0, RZ, R58, 0x8000000, RZ, 0xc0, !PT ;  /* 0x080000003aff7812 */ /* 0x000fc4000780c0ff */
[C---:B------:R-:W-:Y:S02]  /*1cc0*/  IADD3 R17, R50.reuse, 0x30, RZ ;  /* 0x0000003032117810 */ /* 0x040fe40007ffe0ff */
[----:B------:R-:W-:Y:S01]  /*1cd0*/  IADD3 R18, R50, 0x48, RZ ;  /* 0x0000004832127810 */ /* 0x000fe20007ffe0ff */
[----:B------:R-:W1:Y:S01]  /*1ce0*/  I2F.RP R2, UR13 ;  /* 0x0000000d00027d06 */ /* 0x000e620008209400 */
[----:B------:R-:W-:Y:S02]  /*1cf0*/  @P1 LOP3.LUT R0, R0, 0x100000, RZ, 0xfc, !PT ;  /* 0x0010000000001812 */ /* 0x000fe400078efcff */
[C---:B------:R-:W-:Y:S02]  /*1d00*/  IADD3 R36, R50.reuse, 0x90, RZ ;  /* 0x0000009032247810 */ /* 0x040fe40007ffe0ff */
[C---:B------:R-:W-:Y:S01]  /*1d10*/  IADD3 R46, R50.reuse, 0xa8, RZ ;  /* 0x000000a8322e7810 */ /* 0x040fe20007ffe0ff */
[----:B------:R-:W-:Y:S01]  /*1d20*/  VIADD R56, R50, 0x140 ;  /* 0x0000014032387836 */ /* 0x000fe20000000000 */
[----:B------:R-:W-:Y:S01]  /*1d30*/  LOP3.LUT R0, R0, 0xfff7ffff, RZ, 0xc0, !PT ;  /* 0xfff7ffff00007812 */ /* 0x000fe200078ec0ff */
[----:B------:R-:W-:Y:S01]  /*1d40*/  STL [R1+0x4d4], R50 ;  /* 0x0004d43201007387 */ /* 0x000fe20000100800 */
[----:B------:R-:W-:-:S02]  /*1d50*/  LOP3.LUT P1, RZ, R58, 0x4000000, RZ, 0xc0, !PT ;  /* 0x040000003aff7812 */ /* 0x000fc4000782c0ff */
[----:B------:R-:W-:Y:S01]  /*1d60*/  @P2 LOP3.LUT R0, R0, 0x80000, RZ, 0xfc, !PT ;  /* 0x0008000000002812 */ /* 0x000fe200078efcff */
[----:B------:R-:W2:Y:S01]  /*1d70*/  LDL R59, [R1+0x3b4] ;  /* 0x0003b400013b7983 */ /* 0x000ea20000100800 */
[----:B------:R-:W-:Y:S01]  /*1d80*/  LOP3.LUT P2, RZ, R58, 0x10000000, RZ, 0xc0, !PT ;  /* 0x100000003aff7812 */ /* 0x000fe2000784c0ff */
[----:B-1----:R-:W1:Y:S01]  /*1d90*/  MUFU.RCP R2, R2 ;  /* 0x0000000200027308 */ /* 0x002e620000001000 */
[C---:B------:R-:W-:Y:S02]  /*1da0*/  LOP3.LUT P6, RZ, R51.reuse, 0x4, RZ, 0xc0, !PT ;  /* 0x0000000433ff7812 */ /* 0x040fe400078cc0ff */
[C---:B------:R-:W-:Y:S02]  /*1db0*/  LOP3.LUT P5, RZ, R51.reuse, 0x2, RZ, 0xc0, !PT ;  /* 0x0000000233ff7812 */ /* 0x040fe400078ac0ff */
[----:B------:R-:W-:Y:S02]  /*1dc0*/  LOP3.LUT P4, RZ, R51, 0x1, RZ, 0xc0, !PT ;  /* 0x0000000133ff7812 */ /* 0x000fe4000788c0ff */
[----:B-1----:R-:W-:-:S06]  /*1dd0*/  IADD3 R3, R2, 0xffffffe, RZ ;  /* 0x0ffffffe02037810 */ /* 0x002fcc0007ffe0ff */
[----:B------:R-:W1:Y:S02]  /*1de0*/  F2I.FTZ.U32.TRUNC.NTZ R3, R3 ;  /* 0x0000000300037305 */ /* 0x000e64000021f000 */
[----:B-1----:R-:W-:Y:S01]  /*1df0*/  R2UR UR7, R3 ;  /* 0x00000000030772ca */ /* 0x002fe200000e0000 */
[----:B0-----:R-:W-:-:S05]  /*1e00*/  IMAD.WIDE.U32 R2, R5, -0x77777777, RZ ;  /* 0x8888888905027825 */ /* 0x001fca00078e00ff */
[----:B------:R-:W-:-:S05]  /*1e10*/  SHF.R.U32.HI R2, RZ, 0x5, R3 ;  /* 0x00000005ff027819 */ /* 0x000fca0000011603 */
[----:B------:R-:W-:Y:S02]  /*1e20*/  IMAD R2, R2, -0x3c, R5 ;  /* 0xffffffc402027824 */ /* 0x000fe400078e0205 */
[----:B------:R-:W-:Y:S01]  /*1e30*/  UIADD3 UR5, URZ, -UR7, URZ ;  /* 0x800000073f057290 */ /* 0x000fe2000fffe03f */
[----:B------:R-:W0:Y:S01]  /*1e40*/  @P2 LDC.64 R4, c[0x0][0x270] ;  /* 0x00009c00ff042b82 */ /* 0x000e220000000a00 */
[----:B------:R-:W-:Y:S02]  /*1e50*/  IMAD.SHL.U32 R52, R2, 0x2, RZ ;  /* 0x0000000202347824 */ /* 0x000fe400078e00ff */
[----:B------:R-:W-:-:S03]  /*1e60*/  UIMAD UR5, UR5, UR13, URZ ;  /* 0x0000000d050572a4 */ /* 0x000fc6000f8e023f */
[----:B------:R-:W-:Y:S01]  /*1e70*/  SHF.R.S32.HI R2, RZ, 0x1f, R52 ;  /* 0x0000001fff027819 */ /* 0x000fe20000011434 */
[----:B------:R-:W-:-:S04]  /*1e80*/  UIMAD.WIDE.U32 UR6, UR7, UR5, UR6 ;  /* 0x00000005070672a5 */ /* 0x000fc8000f8e0006 */
[----:B------:R-:W-:-:S04]  /*1e90*/  UIMAD.WIDE.U32 UR6, UR7, UR11, URZ ;  /* 0x0000000b070672a5 */ /* 0x000fc8000f8e003f */
[----:B------:R-:W-:-:S04]  /*1ea0*/  UIADD3 UR5, -UR7, URZ, URZ ;  /* 0x0000003f07057290 */ /* 0x000fc8000fffe13f */
[----:B------:R-:W-:-:S04]  /*1eb0*/  UIMAD UR5, UR13, UR5, UR11 ;  /* 0x000000050d0572a4 */ /* 0x000fc8000f8e020b */
[----:B------:R-:W-:Y:S01]  /*1ec0*/  UISETP.GT.U32.AND UP0, UPT, UR13, UR5, UPT ;  /* 0x000000050d00728c */ /* 0x000fe2000bf04070 */
[----:B0-----:R-:W-:-:S04]  /*1ed0*/  @P2 IMAD R6, R7, R4, RZ ;  /* 0x0000000407062224 */ /* 0x001fc800078e02ff */
[----:B------:R-:W-:-:S06]  /*1ee0*/  @P2 IMAD R7, R50, R5, R6 ;  /* 0x0000000532072224 */ /* 0x000fcc00078e0206 */
[----:B------:R-:W-:Y:S02]  /*1ef0*/  @!UP0 UIADD3 UR5, UR5, -UR13, URZ ;  /* 0x8000000d05058290 */ /* 0x000fe4000fffe03f */
[----:B------:R-:W-:Y:S02]  /*1f00*/  @!UP0 UIADD3 UR7, UR7, 0x1, URZ ;  /* 0x0000000107078890 */ /* 0x000fe4000fffe03f */
[----:B------:R-:W-:Y:S02]  /*1f10*/  UISETP.GE.U32.AND UP1, UPT, UR5, UR13, UPT ;  /* 0x0000000d0500728c */ /* 0x000fe4000bf26070 */
[----:B------:R-:W-:-:S04]  /*1f20*/  ULOP3.LUT UR5, UR10, UR12, URZ, 0x3c, !UPT ;  /* 0x0000000c0a057292 */ /* 0x000fc8000f8e3c3f */
[----:B------:R-:W-:-:S05]  /*1f30*/  UISETP.GE.AND UP0, UPT, UR5, URZ, UPT ;  /* 0x0000003f0500728c */ /* 0x000fca000bf06270 */
[----:B------:R-:W-:Y:S02]  /*1f40*/  @UP1 UIADD3 UR7, UR7, 0x1, URZ ;  /* 0x0000000107071890 */ /* 0x000fe4000fffe03f */
[----:B------:R-:W-:-:S05]  /*1f50*/  UISETP.NE.AND UP1, UPT, UR12, URZ, UPT ;  /* 0x0000003f0c00728c */ /* 0x000fca000bf25270 */
[----:B------:R-:W-:Y:S01]  /*1f60*/  UMOV UR11, UR7 ;  /* 0x00000007000b7c82 */ /* 0x000fe20008000000 */
[----:B------:R-:W-:Y:S01]  /*1f70*/  ULDC.64 UR6, c[0x0][0x280] ;  /* 0x0000a00000067ab9 */ /* 0x000fe20000000a00 */
[----:B------:R-:W-:Y:S01]  /*1f80*/  @!UP0 UIADD3 UR11, -UR11, URZ, URZ ;  /* 0x0000003f0b0b8290 */ /* 0x000fe2000fffe13f */
[----:B------:R-:W-:-:S03]  /*1f90*/  MOV R9, UR6 ;  /* 0x0000000600097c02 */ /* 0x000fc60008000f00 */
[----:B------:R-:W-:-:S04]  /*1fa0*/  @!UP1 ULOP3.LUT UR11, URZ, UR12, URZ, 0x33, !UPT ;  /* 0x0000000c3f0b9292 */ /* 0x000fc8000f8e333f */
[----:B------:R-:W-:-:S04]  /*1fb0*/  UIADD3 UR5, -UR11, URZ, URZ ;  /* 0x0000003f0b057290 */ /* 0x000fc8000fffe13f */
[----:B------:R-:W-:-:S04]  /*1fc0*/  UIMAD UR5, UR12, UR5, UR10 ;  /* 0x000000050c0572a4 */ /* 0x000fc8000f8e020a */
[----:B------:R-:W-:-:S06]  /*1fd0*/  UIMAD UR5, UR5, 0x78, URZ ;  /* 0x00000078050578a4 */ /* 0x000fcc000f8e023f */
[----:B------:R-:W-:Y:S01]  /*1fe0*/  IMAD.U32 R3, RZ, RZ, UR5 ;  /* 0x00000005ff037e24 */ /* 0x000fe2000f8e00ff */
[----:B------:R-:W-:Y:S01]  /*1ff0*/  IADD3 R52, P3, R52, UR5, RZ ;  /* 0x0000000534347c10 */ /* 0x000fe2000ff7e0ff */
[----:B------:R-:W-:-:S03]  /*2000*/  USHF.R.S32.HI UR5, URZ, 0x1f, UR11 ;  /* 0x0000001f3f057899 */ /* 0x000fc6000801140b */
[----:B------:R-:W-:Y:S01]  /*2010*/  LEA.HI.X.SX32 R53, R3, R2, 0x1, P3 ;  /* 0x0000000203357211 */ /* 0x000fe200018f0eff */
[----:B------:R-:W-:Y:S01]  /*2020*/  UIMAD UR5, UR5, UR6, URZ ;  /* 0x00000006050572a4 */ /* 0x000fe2000f8e023f */
[----:B------:R-:W0:Y:S03]  /*2030*/  @P2 LDC.64 R2, c[0x0][0x220] ;  /* 0x00008800ff022b82 */ /* 0x000e260000000a00 */
[----:B------:R-:W-:Y:S02]  /*2040*/  UIMAD UR5, UR11, UR7, UR5 ;  /* 0x000000070b0572a4 */ /* 0x000fe4000f8e0205 */
[----:B------:R-:W-:-:S04]  /*2050*/  IMAD.WIDE.U32 R52, R9, UR11, R52 ;  /* 0x0000000b09347c25 */ /* 0x000fc8000f8e0034 */
[----:B------:R-:W-:Y:S02]  /*2060*/  @P2 IMAD.MOV.U32 R54, RZ, RZ, R52 ;  /* 0x000000ffff362224 */ /* 0x000fe400078e0034 */
[----:B------:R-:W-:Y:S02]  /*2070*/  VIADD R55, R53, UR5 ;  /* 0x0000000535377c36 */ /* 0x000fe40008000000 */
[C---:B------:R-:W-:Y:S02]  /*2080*/  VIADD R9, R50.reuse, 0x8 ;  /* 0x0000000832097836 */ /* 0x040fe40000000000 */
[----:B------:R-:W-:-:S05]  /*2090*/  @P2 IMAD.WIDE.U32 R4, R50, R4, R54 ;  /* 0x0000000432042225 */ /* 0x000fca00078e0036 */
[----:B------:R-:W-:Y:S02]  /*20a0*/  @P2 IADD3 R5, R5, R7, RZ ;  /* 0x0000000705052210 */ /* 0x000fe40007ffe0ff */
[----:B------:R-:W-:Y:S02]  /*20b0*/  SHF.R.S32.HI R7, RZ, 0x1f, R9 ;  /* 0x0000001fff077819 */ /* 0x000fe40000011409 */
[----:B0-----:R-:W-:-:S04]  /*20c0*/  @P2 LEA R10, P3, R4, R2, 0x2 ;  /* 0x00000002040a2211 */ /* 0x001fc800078610ff */
[----:B------:R-:W-:Y:S02]  /*20d0*/  @P2 LEA.HI.X R11, R4, R3, R5, 0x2, P3 ;  /* 0x00000003040b2211 */ /* 0x000fe400018f1405 */
[----:B------:R-:W0:Y:S03]  /*20e0*/  @P0 LDC.64 R4, c[0x0][0x270] ;  /* 0x00009c00ff040b82 */ /* 0x000e260000000a00 */
[----:B------:R1:W-:Y:S01]  /*20f0*/  @P2 STL.64 [R1+0x250], R10 ;  /* 0x0002500a01002387 */ /* 0x0003e20000100a00 */
[----:B------:R-:W-:-:S04]  /*2100*/  LOP3.LUT P2, RZ, R58, 0x2000000, RZ, 0xc0, !PT ;  /* 0x020000003aff7812 */ /* 0x000fc8000784c0ff */
[----:B------:R-:W1:Y:S01]  /*2110*/  @P0 LDC.64 R2, c[0x0][0x220] ;  /* 0x00008800ff020b82 */ /* 0x000e620000000a00 */
[----:B0-----:R-:W-:Y:S01]  /*2120*/  @P0 IMAD R6, R7, R4, RZ ;  /* 0x0000000407060224 */ /* 0x001fe200078e02ff */
[----:B------:R-:W-:-:S03]  /*2130*/  @P0 MOV R7, R55 ;  /* 0x0000003700070202 */ /* 0x000fc60000000f00 */
[----:B------:R-:W-:Y:S02]  /*2140*/  @P0 IMAD R5, R9, R5, R6 ;  /* 0x0000000509050224 */ /* 0x000fe400078e0206 */
[----:B------:R-:W-:-:S04]  /*2150*/  @P0 IMAD.MOV.U32 R6, RZ, RZ, R52 ;  /* 0x000000ffff060224 */ /* 0x000fc800078e0034 */
[----:B------:R-:W-:-:S04]  /*2160*/  @P0 IMAD.WIDE.U32 R6, R9, R4, R6 ;  /* 0x0000000409060225 */ /* 0x000fc800078e0006 */
[----:B------:R-:W-:Y:S01]  /*2170*/  @P0 IMAD.IADD R4, R7, 0x1, R5 ;  /* 0x0000000107040824 */ /* 0x000fe200078e0205 */
[----:B-1----:R-:W-:Y:S01]  /*2180*/  @P0 LEA R10, P3, R6, R2, 0x2 ;  /* 0x00000002060a0211 */ /* 0x002fe200078610ff */
[----:B------:R-:W-:-:S03]  /*2190*/  VIADD R9, R50, 0x10 ;  /* 0x0000001032097836 */ /* 0x000fc60000000000 */
[----:B------:R-:W-:Y:S02]  /*21a0*/  @P0 LEA.HI.X R11, R6, R3, R4, 0x2, P3 ;  /* 0x00000003060b0211 */ /* 0x000fe400018f1404 */
[----:B------:R-:W0:Y:S01]  /*21b0*/  @P1 LDC.64 R2, c[0x0][0x270] ;  /* 0x00009c00ff021b82 */ /* 0x000e220000000a00 */
[----:B------:R-:W-:Y:S02]  /*21c0*/  SHF.R.S32.HI R7, RZ, 0x1f, R9 ;  /* 0x0000001fff077819 */ /* 0x000fe40000011409 */
[----:B------:R1:W-:Y:S01]  /*21d0*/  @P0 STL.64 [R1+0x248], R10 ;  /* 0x0002480a01000387 */ /* 0x0003e20000100a00 */
[----:B------:R-:W-:-:S04]  /*21e0*/  LOP3.LUT P0, RZ, R58, 0x1000000, RZ, 0xc0, !PT ;  /* 0x010000003aff7812 */ /* 0x000fc8000780c0ff */
[----:B------:R-:W3:Y:S01]  /*21f0*/  @P1 LDC.64 R4, c[0x0][0x220] ;  /* 0x00008800ff041b82 */ /* 0x000ee20000000a00 */
[----:B-1----:R-:W-:Y:S01]  /*2200*/  IADD3 R11, R50, 0x18, RZ ;  /* 0x00000018320b7810 */ /* 0x002fe20007ffe0ff */
[----:B0-----:R-:W-:Y:S02]  /*2210*/  @P1 IMAD R6, R7, R2, RZ ;  /* 0x0000000207061224 */ /* 0x001fe400078e02ff */
[----:B------:R-:W-:Y:S02]  /*2220*/  @P1 IMAD.MOV.U32 R7, RZ, RZ, R55 ;  /* 0x000000ffff071224 */ /* 0x000fe400078e0037 */
[----:B------:R-:W-:Y:S01]  /*2230*/  @P1 IMAD R3, R9, R3, R6 ;  /* 0x0000000309031224 */ /* 0x000fe200078e0206 */
[----:B------:R-:W-:-:S05]  /*2240*/  @P1 MOV R6, R52 ;  /* 0x0000003400061202 */ /* 0x000fca0000000f00 */
[----:B------:R-:W-:Y:S01]  /*2250*/  @P1 IMAD.WIDE.U32 R6, R9, R2, R6 ;  /* 0x0000000209061225 */ /* 0x000fe200078e0006 */
[----:B------:R-:W-:-:S03]  /*2260*/  SHF.R.S32.HI R9, RZ, 0x1f, R11 ;  /* 0x0000001fff097819 */ /* 0x000fc6000001140b */
[----:B------:R-:W-:Y:S01]  /*2270*/  @P1 IMAD.IADD R2, R7, 0x1, R3 ;  /* 0x0000000107021824 */ /* 0x000fe200078e0203 */
[----:B---3--:R-:W-:-:S04]  /*2280*/  @P1 LEA R4, P3, R6, R4, 0x2 ;  /* 0x0000000406041211 */ /* 0x008fc800078610ff */
[----:B------:R-:W-:Y:S02]  /*2290*/  @P1 LEA.HI.X R5, R6, R5, R2, 0x2, P3 ;  /* 0x0000000506051211 */ /* 0x000fe400018f1402 */
[----:B------:R-:W0:Y:S01]  /*22a0*/  @P2 LDC.64 R6, c[0x0][0x270] ;  /* 0x00009c00ff062b82 */ /* 0x000e220000000a00 */
[----:B------:R-:W-:Y:S02]  /*22b0*/  LOP3.LUT P1, RZ, R58, 0x800000, RZ, 0xc0, !PT ;  /* 0x008000003aff7812 */ /* 0x000fe4000782c0ff */
[----:B------:R1:W-:Y:S05]  /*22c0*/  STL.64 [R1+0x578], R4 ;  /* 0x0005780401007387 */ /* 0x0003ea0000100a00 */
[----:B------:R-:W3:Y:S01]  /*22d0*/  @P2 LDC.64 R2, c[0x0][0x220] ;  /* 0x00008800ff022b82 */ /* 0x000ee20000000a00 */
[----:B-1----:R-:W4:Y:S04]  /*22e0*/  LDL R5, [R1+0x3e0] ;  /* 0x0003e00001057983 */ /* 0x002f280000100800 */
[----:B------:R-:W2:Y:S01]  /*22f0*/  LDL R4, [R1+0x3ac] ;  /* 0x0003ac0001047983 */ /* 0x000ea20000100800 */
[----:B0-----:R-:W-:-:S02]  /*2300*/  @P2 IMAD R8, R9, R6, RZ ;  /* 0x0000000609082224 */ /* 0x001fc400078e02ff */
[----:B------:R-:W-:Y:S02]  /*2310*/  @P2 IMAD.MOV.U32 R9, RZ, RZ, R55 ;  /* 0x000000ffff092224 */ /* 0x000fe400078e0037 */
[----:B------:R-:W-:Y:S02]  /*2320*/  @P2 IMAD R7, R11, R7, R8 ;  /* 0x000000070b072224 */ /* 0x000fe400078e0208 */
[----:B------:R-:W-:-:S04]  /*2330*/  @P2 IMAD.MOV.U32 R8, RZ, RZ, R52 ;  /* 0x000000ffff082224 */ /* 0x000fc800078e0034 */
[----:B------:R-:W-:Y:S02]  /*2340*/  @P2 IMAD.WIDE.U32 R8, R11, R6, R8 ;  /* 0x000000060b082225 */ /* 0x000fe400078e0008 */
[----:B------:R-:W0:Y:S03]  /*2350*/  @P0 LDC.64 R10, c[0x0][0x220] ;  /* 0x00008800ff0a0b82 */ /* 0x000e260000000a00 */
[----:B------:R-:W-:Y:S02]  /*2360*/  @P2 IADD3 R6, R9, R7, RZ ;  /* 0x0000000709062210 */ /* 0x000fe40007ffe0ff */
[C---:B---3--:R-:W-:Y:S02]  /*2370*/  @P2 LEA R2, P3, R8.reuse, R2, 0x2 ;  /* 0x0000000208022211 */ /* 0x048fe400078610ff */
[----:B------:R-:W-:Y:S02]  /*2380*/  SHF.R.S32.HI R9, RZ, 0x1f, R13 ;  /* 0x0000001fff097819 */ /* 0x000fe4000001140d */
[----:B------:R-:W-:-:S02]  /*2390*/  @P2 LEA.HI.X R3, R8, R3, R6, 0x2, P3 ;  /* 0x0000000308032211 */ /* 0x000fc400018f1406 */
[----:B------:R-:W1:Y:S01]  /*23a0*/  @P0 LDC.64 R6, c[0x0][0x270] ;  /* 0x00009c00ff060b82 */ /* 0x000e620000000a00 */
[----:B------:R-:W-:Y:S02]  /*23b0*/  LOP3.LUT P2, RZ, R58, 0x400000, RZ, 0xc0, !PT ;  /* 0x004000003aff7812 */ /* 0x000fe4000784c0ff */
[----:B------:R-:W-:Y:S01]  /*23c0*/  STL.64 [R1+0x570], R2 ;  /* 0x0005700201007387 */ /* 0x000fe20000100a00 */
[----:B-1----:R-:W-:Y:S01]  /*23d0*/  @P0 IMAD R8, R9, R6, RZ ;  /* 0x0000000609080224 */ /* 0x002fe200078e02ff */
[----:B------:R-:W-:-:S03]  /*23e0*/  @P0 MOV R9, R55 ;  /* 0x0000003700090202 */ /* 0x000fc60000000f00 */
[----:B------:R-:W-:Y:S02]  /*23f0*/  @P0 IMAD R7, R13, R7, R8 ;  /* 0x000000070d070224 */ /* 0x000fe400078e0208 */
[----:B------:R-:W-:-:S04]  /*2400*/  @P0 IMAD.MOV.U32 R8, RZ, RZ, R52 ;  /* 0x000000ffff080224 */ /* 0x000fc800078e0034 */
[----:B------:R-:W-:Y:S02]  /*2410*/  @P0 IMAD.WIDE.U32 R8, R13, R6, R8 ;  /* 0x000000060d080225 */ /* 0x000fe400078e0008 */
[----:B------:R-:W1:Y:S02]  /*2420*/  @P1 LDC.64 R12, c[0x0][0x220] ;  /* 0x00008800ff0c1b82 */ /* 0x000e640000000a00 */
[----:B------:R-:W-:Y:S01]  /*2430*/  @P0 IMAD.IADD R6, R9, 0x1, R7 ;  /* 0x0000000109060824 */ /* 0x000fe200078e0207 */
[C---:B0-----:R-:W-:Y:S02]  /*2440*/  @P0 LEA R10, P3, R8.reuse, R10, 0x2 ;  /* 0x0000000a080a0211 */ /* 0x041fe400078610ff */
[----:B------:R-:W-:Y:S02]  /*2450*/  SHF.R.S32.HI R9, RZ, 0x1f, R15 ;  /* 0x0000001fff097819 */ /* 0x000fe4000001140f */
[----:B------:R-:W-:Y:S02]  /*2460*/  @P0 LEA.HI.X R11, R8, R11, R6, 0x2, P3 ;  /* 0x0000000b080b0211 */ /* 0x000fe400018f1406 */
[----:B------:R-:W0:Y:S01]  /*2470*/  @P1 LDC.64 R6, c[0x0][0x270] ;  /* 0x00009c00ff061b82 */ /* 0x000e220000000a00 */
[----:B------:R-:W-:-:S02]  /*2480*/  LOP3.LUT P0, RZ, R58, 0x200000, RZ, 0xc0, !PT ;  /* 0x002000003aff7812 */ /* 0x000fc4000780c0ff */
[----:B------:R-:W-:Y:S01]  /*2490*/  STL.64 [R1+0x568], R10 ;  /* 0x0005680a01007387 */ /* 0x000fe20000100a00 */
[----:B0-----:R-:W-:Y:S02]  /*24a0*/  @P1 IMAD R8, R9, R6, RZ ;  /* 0x0000000609081224 */ /* 0x001fe400078e02ff */
[----:B------:R-:W-:Y:S02]  /*24b0*/  @P1 IMAD.MOV.U32 R9, RZ, RZ, R55 ;  /* 0x000000ffff091224 */ /* 0x000fe400078e0037 */
[----:B------:R-:W-:Y:S01]  /*24c0*/  @P1 IMAD R7, R15, R7, R8 ;  /* 0x000000070f071224 */ /* 0x000fe200078e0208 */
[----:B------:R-:W-:-:S05]  /*24d0*/  @P1 MOV R8, R52 ;  /* 0x0000003400081202 */ /* 0x000fca0000000f00 */
[----:B------:R-:W-:Y:S02]  /*24e0*/  @P1 IMAD.WIDE.U32 R8, R15, R6, R8 ;  /* 0x000000060f081225 */ /* 0x000fe400078e0008 */
[----:B------:R-:W0:Y:S02]  /*24f0*/  @P2 LDC.64 R14, c[0x0][0x220] ;  /* 0x00008800ff0e2b82 */ /* 0x000e240000000a00 */
[----:B------:R-:W-:Y:S01]  /*2500*/  @P1 IMAD.IADD R6, R9, 0x1, R7 ;  /* 0x0000000109061824 */ /* 0x000fe200078e0207 */
[C---:B-1----:R-:W-:Y:S02]  /*2510*/  @P1 LEA R12, P3, R8.reuse, R12, 0x2 ;  /* 0x0000000c080c1211 */ /* 0x042fe400078610ff */
[----:B------:R-:W-:Y:S02]  /*2520*/  SHF.R.S32.HI R9, RZ, 0x1f, R17 ;  /* 0x0000001fff097819 */ /* 0x000fe40000011411 */
[----:B------:R-:W-:Y:S02]  /*2530*/  @P1 LEA.HI.X R13, R8, R13, R6, 0x2, P3 ;  /* 0x0000000d080d1211 */ /* 0x000fe400018f1406 */
[----:B------:R-:W1:Y:S01]  /*2540*/  @P2 LDC.64 R6, c[0x0][0x270] ;  /* 0x00009c00ff062b82 */ /* 0x000e620000000a00 */
[----:B------:R-:W-:-:S02]  /*2550*/  LOP3.LUT P1, RZ, R58, 0x100000, RZ, 0xc0, !PT ;  /* 0x001000003aff7812 */ /* 0x000fc4000782c0ff */
[----:B------:R-:W-:Y:S11]  /*2560*/  STL.64 [R1+0x560], R12 ;  /* 0x0005600c01007387 */ /* 0x000ff60000100a00 */
[----:B------:R-:W3:Y:S01]  /*2570*/  @P1 LDC.64 R20, c[0x0][0x220] ;  /* 0x00008800ff141b82 */ /* 0x000ee20000000a00 */
[----:B-1----:R-:W-:-:S02]  /*2580*/  @P2 IMAD R8, R9, R6, RZ ;  /* 0x0000000609082224 */ /* 0x002fc400078e02ff */
[----:B------:R-:W-:Y:S02]  /*2590*/  @P2 IMAD.MOV.U32 R9, RZ, RZ, R55 ;  /* 0x000000ffff092224 */ /* 0x000fe400078e0037 */
[----:B------:R-:W-:Y:S02]  /*25a0*/  @P2 IMAD R7, R17, R7, R8 ;  /* 0x0000000711072224 */ /* 0x000fe400078e0208 */
[----:B------:R-:W-:-:S04]  /*25b0*/  @P2 IMAD.MOV.U32 R8, RZ, RZ, R52 ;  /* 0x000000ffff082224 */ /* 0x000fc800078e0034 */
[----:B------:R-:W-:Y:S02]  /*25c0*/  @P2 IMAD.WIDE.U32 R8, R17, R6, R8 ;  /* 0x0000000611082225 */ /* 0x000fe400078e0008 */
[----:B------:R-:W1:Y:S03]  /*25d0*/  @P0 LDC.64 R16, c[0x0][0x220] ;  /* 0x00008800ff100b82 */ /* 0x000e660000000a00 */
[----:B------:R-:W-:Y:S02]  /*25e0*/  @P2 IADD3 R6, R9, R7, RZ ;  /* 0x0000000709062210 */ /* 0x000fe40007ffe0ff */
[C---:B0-----:R-:W-:Y:S02]  /*25f0*/  @P2 LEA R14, P3, R8.reuse, R14, 0x2 ;  /* 0x0000000e080e2211 */ /* 0x041fe400078610ff */
[----:B------:R-:W-:Y:S02]  /*2600*/  SHF.R.S32.HI R9, RZ, 0x1f, R19 ;  /* 0x0000001fff097819 */ /* 0x000fe40000011413 */
[----:B------:R-:W-:-:S02]  /*2610*/  @P2 LEA.HI.X R15, R8, R15, R6, 0x2, P3 ;  /* 0x0000000f080f2211 */ /* 0x000fc400018f1406 */
[----:B------:R-:W0:Y:S01]  /*2620*/  @P0 LDC.64 R6, c[0x0][0x270] ;  /* 0x00009c00ff060b82 */ /* 0x000e220000000a00 */
[----:B------:R-:W-:Y:S02]  /*2630*/  LOP3.LUT P2, RZ, R58, 0x80000, RZ, 0xc0, !PT ;  /* 0x000800003aff7812 */ /* 0x000fe4000784c0ff */
[----:B------:R-:W-:Y:S11]  /*2640*/  STL.64 [R1+0x558], R14 ;  /* 0x0005580e01007387 */ /* 0x000ff60000100a00 */
[----:B------:R-:W4:Y:S01]  /*2650*/  @P2 LDC.64 R22, c[0x0][0x220] ;  /* 0x00008800ff162b82 */ /* 0x000f220000000a00 */
        /* <DEDUP_REMOVED lines=11> */
[----:B------:R-:W-:Y:S01]  /*2710*/  LOP3.LUT P0, RZ, R58, 0x40000, RZ, 0xc0, !PT ;  /* 0x000400003aff7812 */ /* 0x000fe2000780c0ff */
[----:B------:R-:W-:-:S12]  /*2720*/  STL.64 [R1+0x550], R16 ;  /* 0x0005501001007387 */ /* 0x000fd80000100a00 */
[----:B------:R-:W1:Y:S01]  /*2730*/  @P0 LDC.64 R24, c[0x0][0x220] ;  /* 0x00008800ff180b82 */ /* 0x000e620000000a00 */
[----:B0-----:R-:W-:Y:S02]  /*2740*/  @P1 IMAD R8, R9, R6, RZ ;  /* 0x0000000609081224 */ /* 0x001fe400078e02ff */
[----:B------:R-:W-:Y:S02]  /*2750*/  @P1 IMAD.MOV.U32 R9, RZ, RZ, R55 ;  /* 0x000000ffff091224 */ /* 0x000fe400078e0037 */
[----:B------:R-:W-:Y:S01]  /*2760*/  @P1 IMAD R7, R19, R7, R8 ;  /* 0x0000000713071224 */ /* 0x000fe200078e0208 */
[----:B------:R-:W-:-:S05]  /*2770*/  @P1 MOV R8, R52 ;  /* 0x0000003400081202 */ /* 0x000fca0000000f00 */
[----:B------:R-:W-:-:S04]  /*2780*/  @P1 IMAD.WIDE.U32 R8, R19, R6, R8 ;  /* 0x0000000613081225 */ /* 0x000fc800078e0008 */
[----:B------:R-:W-:Y:S01]  /*2790*/  @P1 IMAD.IADD R6, R9, 0x1, R7 ;  /* 0x0000000109061824 */ /* 0x000fe200078e0207 */
[C---:B---3--:R-:W-:Y:S02]  /*27a0*/  @P1 LEA R20, P3, R8.reuse, R20, 0x2 ;  /* 0x0000001408141211 */ /* 0x048fe400078610ff */
[----:B------:R-:W-:Y:S02]  /*27b0*/  SHF.R.S32.HI R9, RZ, 0x1f, R18 ;  /* 0x0000001fff097819 */ /* 0x000fe40000011412 */
[----:B------:R-:W-:Y:S02]  /*27c0*/  @P1 LEA.HI.X R21, R8, R21, R6, 0x2, P3 ;  /* 0x0000001508151211 */ /* 0x000fe400018f1406 */
[----:B------:R-:W0:Y:S01]  /*27d0*/  @P2 LDC.64 R6, c[0x0][0x270] ;  /* 0x00009c00ff062b82 */ /* 0x000e220000000a00 */
[----:B------:R-:W-:Y:S02]  /*27e0*/  LOP3.LUT P1, RZ, R58, 0x20000, RZ, 0xc0, !PT ;  /* 0x000200003aff7812 */ /* 0x000fe4000782c0ff */
[----:B------:R-:W-:Y:S11]  /*27f0*/  STL.64 [R1+0x548], R20 ;  /* 0x0005481401007387 */ /* 0x000ff60000100a00 */
[----:B------:R-:W3:Y:S01]  /*2800*/  @P1 LDC.64 R26, c[0x0][0x220] ;  /* 0x00008800ff1a1b82 */ /* 0x000ee20000000a00 */
[----:B0-----:R-:W-:-:S02]  /*2810*/  @P2 IMAD R8, R9, R6, RZ ;  /* 0x0000000609082224 */ /* 0x001fc400078e02ff */
[----:B------:R-:W-:Y:S02]  /*2820*/  @P2 IMAD.MOV.U32 R9, RZ, RZ, R55 ;  /* 0x000000ffff092224 */ /* 0x000fe400078e0037 */
[----:B------:R-:W-:Y:S02]  /*2830*/  @P2 IMAD R7, R18, R7, R8 ;  /* 0x0000000712072224 */ /* 0x000fe400078e0208 */
[----:B------:R-:W-:-:S04]  /*2840*/  @P2 IMAD.MOV.U32 R8, RZ, RZ, R52 ;  /* 0x000000ffff082224 */ /* 0x000fc800078e0034 */
[----:B------:R-:W-:-:S04]  /*2850*/  @P2 IMAD.WIDE.U32 R8, R18, R6, R8 ;  /* 0x0000000612082225 */ /* 0x000fc800078e0008 */
[----:B------:R-:W-:Y:S01]  /*2860*/  VIADD R18, R50, 0x50 ;  /* 0x0000005032127836 */ /* 0x000fe20000000000 */
[----:B------:R-:W-:Y:S02]  /*2870*/  @P2 IADD3 R7, R9, R7, RZ ;  /* 0x0000000709072210 */ /* 0x000fe40007ffe0ff */
[C---:B----4-:R-:W-:Y:S02]  /*2880*/  @P2 LEA R22, P3, R8.reuse, R22, 0x2 ;  /* 0x0000001608162211 */ /* 0x050fe400078610ff */
[----:B------:R-:W-:Y:S02]  /*2890*/  @P0 MOV R9, R55 ;  /* 0x0000003700090202 */ /* 0x000fe40000000f00 */
[----:B------:R-:W-:Y:S02]  /*28a0*/  @P2 LEA.HI.X R23, R8, R23, R7, 0x2, P3 ;  /* 0x0000001708172211 */ /* 0x000fe400018f1407 */
[----:B------:R-:W0:Y:S01]  /*28b0*/  @P0 LDC.64 R6, c[0x0][0x270] ;  /* 0x00009c00ff060b82 */ /* 0x000e220000000a00 */
[----:B------:R-:W-:-:S02]  /*28c0*/  SHF.R.S32.HI R8, RZ, 0x1f, R18 ;  /* 0x0000001fff087819 */ /* 0x000fc40000011412 */
[----:B------:R-:W-:Y:S01]  /*28d0*/  LOP3.LUT P2, RZ, R58, 0x10000, RZ, 0xc0, !PT ;  /* 0x000100003aff7812 */ /* 0x000fe2000784c0ff */
[----:B------:R-:W-:-:S12]  /*28e0*/  STL.64 [R1+0x540], R22 ;  /* 0x0005401601007387 */ /* 0x000fd80000100a00 */
[----:B------:R-:W4:Y:S01]  /*28f0*/  @P2 LDC.64 R30, c[0x0][0x220] ;  /* 0x00008800ff1e2b82 */ /* 0x000f220000000a00 */
[----:B0-----:R-:W-:-:S04]  /*2900*/  @P0 IMAD R8, R8, R6, RZ ;  /* 0x0000000608080224 */ /* 0x001fc800078e02ff */
[----:B------:R-:W-:Y:S02]  /*2910*/  @P0 IMAD R7, R18, R7, R8 ;  /* 0x0000000712070224 */ /* 0x000fe400078e0208 */
[----:B------:R-:W-:-:S04]  /*2920*/  @P0 IMAD.MOV.U32 R8, RZ, RZ, R52 ;  /* 0x000000ffff080224 */ /* 0x000fc800078e0034 */
[----:B------:R-:W-:-:S04]  /*2930*/  @P0 IMAD.WIDE.U32 R8, R18, R6, R8 ;  /* 0x0000000612080225 */ /* 0x000fc800078e0008 */
[----:B------:R-:W-:Y:S01]  /*2940*/  @P0 IMAD.IADD R7, R9, 0x1, R7 ;  /* 0x0000000109070824 */ /* 0x000fe200078e0207 */
[----:B-1----:R-:W-:Y:S01]  /*2950*/  @P0 LEA R24, P3, R8, R24, 0x2 ;  /* 0x0000001808180211 */ /* 0x002fe200078610ff */
[----:B------:R-:W-:Y:S02]  /*2960*/  VIADD R18, R50, 0x58 ;  /* 0x0000005832127836 */ /* 0x000fe40000000000 */
[----:B------:R-:W-:Y:S01]  /*2970*/  @P1 IMAD.MOV.U32 R9, RZ, RZ, R55 ;  /* 0x000000ffff091224 */ /* 0x000fe200078e0037 */
[----:B------:R-:W-:Y:S02]  /*2980*/  @P0 LEA.HI.X R25, R8, R25, R7, 0x2, P3 ;  /* 0x0000001908190211 */ /* 0x000fe400018f1407 */
[----:B------:R-:W0:Y:S01]  /*2990*/  @P1 LDC.64 R6, c[0x0][0x270] ;  /* 0x00009c00ff061b82 */ /* 0x000e220000000a00 */
[----:B------:R-:W-:Y:S02]  /*29a0*/  SHF.R.S32.HI R8, RZ, 0x1f, R18 ;  /* 0x0000001fff087819 */ /* 0x000fe40000011412 */
[----:B------:R-:W-:Y:S01]  /*29b0*/  LOP3.LUT P0, RZ, R58, 0x8000, RZ, 0xc0, !PT ;  /* 0x000080003aff7812 */ /* 0x000fe2000780c0ff */
[----:B------:R-:W-:-:S12]  /*29c0*/  STL.64 [R1+0x538], R24 ;  /* 0x0005381801007387 */ /* 0x000fd80000100a00 */
[----:B------:R-:W1:Y:S01]  /*29d0*/  @P0 LDC.64 R34, c[0x0][0x220] ;  /* 0x00008800ff220b82 */ /* 0x000e620000000a00 */
[----:B0-----:R-:W-:-:S04]  /*29e0*/  @P1 IMAD R8, R8, R6, RZ ;  /* 0x0000000608081224 */ /* 0x001fc800078e02ff */
[----:B------:R-:W-:Y:S01]  /*29f0*/  @P1 IMAD R7, R18, R7, R8 ;  /* 0x0000000712071224 */ /* 0x000fe200078e0208 */
[----:B------:R-:W-:-:S05]  /*2a00*/  @P1 MOV R8, R52 ;  /* 0x0000003400081202 */ /* 0x000fca0000000f00 */
[----:B------:R-:W-:Y:S01]  /*2a10*/  @P1 IMAD.WIDE.U32 R8, R18, R6, R8 ;  /* 0x0000000612081225 */ /* 0x000fe200078e0008 */
[----:B------:R-:W-:-:S03]  /*2a20*/  IADD3 R18, R50, 0x60, RZ ;  /* 0x0000006032127810 */ /* 0x000fc60007ffe0ff */
[----:B------:R-:W-:Y:S01]  /*2a30*/  @P1 IMAD.IADD R7, R9, 0x1, R7 ;  /* 0x0000000109071824 */ /* 0x000fe200078e0207 */
[----:B---3--:R-:W-:Y:S01]  /*2a40*/  @P1 LEA R26, P3, R8, R26, 0x2 ;  /* 0x0000001a081a1211 */ /* 0x008fe200078610ff */
[----:B------:R-:W-:-:S03]  /*2a50*/  @P2 IMAD.MOV.U32 R9, RZ, RZ, R55 ;  /* 0x000000ffff092224 */ /* 0x000fc600078e0037 */
[----:B------:R-:W-:Y:S02]  /*2a60*/  @P1 LEA.HI.X R27, R8, R27, R7, 0x2, P3 ;  /* 0x0000001b081b1211 */ /* 0x000fe400018f1407 */
[----:B------:R-:W0:Y:S01]  /*2a70*/  @P2 LDC.64 R6, c[0x0][0x270] ;  /* 0x00009c00ff062b82 */ /* 0x000e220000000a00 */
[----:B------:R-:W-:Y:S02]  /*2a80*/  SHF.R.S32.HI R8, RZ, 0x1f, R18 ;  /* 0x0000001fff087819 */ /* 0x000fe40000011412 */
[----:B------:R-:W-:Y:S01]  /*2a90*/  LOP3.LUT P1, RZ, R58, 0x4000, RZ, 0xc0, !PT ;  /* 0x000040003aff7812 */ /* 0x000fe2000782c0ff */
[----:B------:R-:W-:-:S12]  /*2aa0*/  STL.64 [R1+0x530], R26 ;  /* 0x0005301a01007387 */ /* 0x000fd80000100a00 */
[----:B------:R-:W3:Y:S01]  /*2ab0*/  @P1 LDC.64 R38, c[0x0][0x220] ;  /* 0x00008800ff261b82 */ /* 0x000ee20000000a00 */
[----:B0-----:R-:W-:-:S04]  /*2ac0*/  @P2 IMAD R8, R8, R6, RZ ;  /* 0x0000000608082224 */ /* 0x001fc800078e02ff */
        /* <DEDUP_REMOVED lines=26> */
[----:B------:R-:W-:Y:S01]  /*2c70*/  @P0 MOV R19, R55 ;  /* 0x0000003700130202 */ /* 0x000fe20000000f00 */
        /* <DEDUP_REMOVED lines=13> */
[----:B------:R-:W-:Y:S02]  /*2d50*/  @P1 IMAD.MOV.U32 R29, RZ, RZ, R55 ;  /* 0x000000ffff1d1224 */ /* 0x000fe400078e0037 */
[----:B0-----:R-:W-:-:S04]  /*2d60*/  @P2 IMAD R8, R8, R6, RZ ;  /* 0x0000000608082224 */ /* 0x001fc800078e02ff */
[----:B------:R-:W-:Y:S02]  /*2d70*/  @P2 IMAD R7, R18, R7, R8 ;  /* 0x0000000712072224 */ /* 0x000fe400078e0208 */
[----:B------:R-:W-:-:S04]  /*2d80*/  @P2 IMAD.MOV.U32 R8, RZ, RZ, R52 ;  /* 0x000000ffff082224 */ /* 0x000fc800078e0034 */
[----:B------:R-:W-:Y:S01]  /*2d90*/  @P2 IMAD.WIDE.U32 R8, R18, R6, R8 ;  /* 0x0000000612082225 */ /* 0x000fe200078e0008 */
[----:B------:R-:W-:-:S04]  /*2da0*/  SHF.R.S32.HI R18, RZ, 0x1f, R28 ;  /* 0x0000001fff127819 */ /* 0x000fc8000001141c */
[----:B------:R-:W-:Y:S02]  /*2db0*/  @P2 IADD3 R7, R9, R7, RZ ;  /* 0x0000000709072210 */ /* 0x000fe40007ffe0ff */
[----:B----4-:R-:W-:-:S04]  /*2dc0*/  @P2 LEA R40, P3, R8, R40, 0x2 ;  /* 0x0000002808282211 */ /* 0x010fc800078610ff */
[----:B------:R-:W-:Y:S02]  /*2dd0*/  @P2 LEA.HI.X R41, R8, R41, R7, 0x2, P3 ;  /* 0x0000002908292211 */ /* 0x000fe400018f1407 */
[----:B------:R-:W0:Y:S01]  /*2de0*/  @P0 LDC.64 R8, c[0x0][0x270] ;  /* 0x00009c00ff080b82 */ /* 0x000e220000000a00 */
[----:B------:R-:W-:Y:S02]  /*2df0*/  LOP3.LUT P2, RZ, R58, 0x400, RZ, 0xc0, !PT ;  /* 0x000004003aff7812 */ /* 0x000fe4000784c0ff */
[----:B------:R-:W-:Y:S05]  /*2e00*/  STL.64 [R1+0x510], R40 ;  /* 0x0005102801007387 */ /* 0x000fea0000100a00 */
[----:B------:R-:W1:Y:S06]  /*2e10*/  @P0 LDC.64 R6, c[0x0][0x220] ;  /* 0x00008800ff060b82 */ /* 0x000e6c0000000a00 */
[----:B------:R-:W-:-:S02]  /*2e20*/  @P2 IMAD.MOV.U32 R33, RZ, RZ, R55 ;  /* 0x000000ffff212224 */ /* 0x000fc400078e0037 */
[----:B0-----:R-:W-:-:S04]  /*2e30*/  @P0 IMAD R18, R18, R8, RZ ;  /* 0x0000000812120224 */ /* 0x001fc800078e02ff */
[----:B------:R-:W-:Y:S02]  /*2e40*/  @P0 IMAD R9, R28, R9, R18 ;  /* 0x000000091c090224 */ /* 0x000fe400078e0212 */
[----:B------:R-:W-:-:S04]  /*2e50*/  @P0 IMAD.MOV.U32 R18, RZ, RZ, R52 ;  /* 0x000000ffff120224 */ /* 0x000fc800078e0034 */
[----:B------:R-:W-:Y:S01]  /*2e60*/  @P0 IMAD.WIDE.U32 R18, R28, R8, R18 ;  /* 0x000000081c120225 */ /* 0x000fe200078e0012 */
[----:B------:R-:W-:-:S03]  /*2e70*/  SHF.R.S32.HI R28, RZ, 0x1f, R32 ;  /* 0x0000001fff1c7819 */ /* 0x000fc60000011420 */
[----:B------:R-:W-:Y:S01]  /*2e80*/  @P0 IMAD.IADD R9, R19, 0x1, R9 ;  /* 0x0000000113090824 */ /* 0x000fe200078e0209 */
[----:B-1----:R-:W-:-:S04]  /*2e90*/  @P0 LEA R6, P3, R18, R6, 0x2 ;  /* 0x0000000612060211 */ /* 0x002fc800078610ff */
[----:B------:R-:W-:Y:S02]  /*2ea0*/  @P0 LEA.HI.X R7, R18, R7, R9, 0x2, P3 ;  /* 0x0000000712070211 */ /* 0x000fe400018f1409 */
[----:B------:R-:W0:Y:S01]  /*2eb0*/  @P1 LDC.64 R18, c[0x0][0x270] ;  /* 0x00009c00ff121b82 */ /* 0x000e220000000a00 */
[----:B------:R-:W-:Y:S02]  /*2ec0*/  LOP3.LUT P0, RZ, R58, 0x200, RZ, 0xc0, !PT ;  /* 0x000002003aff7812 */ /* 0x000fe4000780c0ff */
[----:B------:R1:W-:Y:S05]  /*2ed0*/  STL.64 [R1+0x580], R6 ;  /* 0x0005800601007387 */ /* 0x0003ea0000100a00 */
[----:B------:R-:W3:Y:S06]  /*2ee0*/  @P1 LDC.64 R8, c[0x0][0x220] ;  /* 0x00008800ff081b82 */ /* 0x000eec0000000a00 */
[----:B------:R-:W-:Y:S01]  /*2ef0*/  @P0 MOV R37, R55 ;  /* 0x0000003700250202 */ /* 0x000fe20000000f00 */
[----:B-1----:R-:W4:Y:S04]  /*2f00*/  LDL R7, [R1+0x3e4] ;  /* 0x0003e40001077983 */ /* 0x002f280000100800 */
[----:B------:R-:W2:Y:S01]  /*2f10*/  LDL R6, [R1+0x3b0] ;  /* 0x0003b00001067983 */ /* 0x000ea20000100800 */
[----:B0-----:R-:W-:-:S04]  /*2f20*/  @P1 IMAD R28, R28, R18, RZ ;  /* 0x000000121c1c1224 */ /* 0x001fc800078e02ff */
        /* <DEDUP_REMOVED lines=9> */
[----:B------:R-:W-:Y:S05]  /*2fc0*/  STL.64 [R1+0x590], R8 ;  /* 0x0005900801007387 */ /* 0x000fea0000100a00 */
[----:B------:R-:W1:Y:S01]  /*2fd0*/  @P2 LDC.64 R18, c[0x0][0x220] ;  /* 0x00008800ff122b82 */ /* 0x000e620000000a00 */
[----:B0-----:R-:W-:-:S04]  /*2fe0*/  @P2 IMAD R32, R32, R28, RZ ;  /* 0x0000001c20202224 */ /* 0x001fc800078e02ff */
[----:B------:R-:W-:Y:S02]  /*2ff0*/  @P2 IMAD R29, R36, R29, R32 ;  /* 0x0000001d241d2224 */ /* 0x000fe400078e0220 */
[----:B------:R-:W-:-:S04]  /*3000*/  @P2 IMAD.MOV.U32 R32, RZ, RZ, R52 ;  /* 0x000000ffff202224 */ /* 0x000fc800078e0034 */
[----:B------:R-:W-:Y:S01]  /*3010*/  @P2 IMAD.WIDE.U32 R32, R36, R28, R32 ;  /* 0x0000001c24202225 */ /* 0x000fe200078e0020 */
[----:B------:R-:W-:-:S04]  /*3020*/  SHF.R.S32.HI R36, RZ, 0x1f, R42 ;  /* 0x0000001fff247819 */ /* 0x000fc8000001142a */
[----:B------:R-:W-:Y:S02]  /*3030*/  @P2 IADD3 R29, R33, R29, RZ ;  /* 0x0000001d211d2210 */ /* 0x000fe40007ffe0ff */
[----:B-1----:R-:W-:-:S04]  /*3040*/  @P2 LEA R18, P3, R32, R18, 0x2 ;  /* 0x0000001220122211 */ /* 0x002fc800078610ff */
        /* <DEDUP_REMOVED lines=9> */
[----:B------:R-:W-:Y:S02]  /*30e0*/  @P0 IMAD.WIDE.U32 R36, R42, R32, R36 ;  /* 0x000000202a240225 */ /* 0x000fe400078e0024 */
[----:B------:R-:W0:Y:S02]  /*30f0*/  @P1 LDC.64 R42, c[0x0][0x220] ;  /* 0x00008800ff2a1b82 */ /* 0x000e240000000a00 */
[----:B------:R-:W-:Y:S01]  /*3100*/  @P0 IMAD.IADD R33, R37, 0x1, R33 ;  /* 0x0000000125210824 */ /* 0x000fe200078e0221 */
[----:B-1----:R-:W-:Y:S01]  /*3110*/  @P0 LEA R28, P3, R36, R28, 0x2 ;  /* 0x0000001c241c0211 */ /* 0x002fe200078610ff */
[----:B------:R-:W-:-:S03]  /*3120*/  @P1 IMAD.MOV.U32 R37, RZ, RZ, R55 ;  /* 0x000000ffff251224 */ /* 0x000fc600078e0037 */
[----:B------:R-:W-:Y:S02]  /*3130*/  @P0 LEA.HI.X R29, R36, R29, R33, 0x2, P3 ;  /* 0x0000001d241d0211 */ /* 0x000fe400018f1421 */
[----:B------:R-:W1:Y:S01]  /*3140*/  @P1 LDC.64 R32, c[0x0][0x270] ;  /* 0x00009c00ff201b82 */ /* 0x000e620000000a00 */
[----:B------:R-:W-:Y:S02]  /*3150*/  SHF.R.S32.HI R36, RZ, 0x1f, R44 ;  /* 0x0000001fff247819 */ /* 0x000fe4000001142c */
[----:B------:R-:W-:-:S03]  /*3160*/  LOP3.LUT P0, RZ, R58, 0x40, RZ, 0xc0, !PT ;  /* 0x000000403aff7812 */ /* 0x000fc6000780c0ff */
[----:B-1----:R-:W-:-:S04]  /*3170*/  @P1 IMAD R36, R36, R32, RZ ;  /* 0x0000002024241224 */ /* 0x002fc800078e02ff */
[----:B------:R-:W-:Y:S01]  /*3180*/  @P1 IMAD R33, R44, R33, R36 ;  /* 0x000000212c211224 */ /* 0x000fe200078e0224 */
[----:B------:R-:W-:-:S05]  /*3190*/  @P1 MOV R36, R52 ;  /* 0x0000003400241202 */ /* 0x000fca0000000f00 */
[----:B------:R-:W-:Y:S01]  /*31a0*/  @P1 IMAD.WIDE.U32 R36, R44, R32, R36 ;  /* 0x000000202c241225 */ /* 0x000fe200078e0024 */
[----:B------:R-:W-:-:S03]  /*31b0*/  SHF.R.S32.HI R44, RZ, 0x1f, R46 ;  /* 0x0000001fff2c7819 */ /* 0x000fc6000001142e */
[----:B------:R-:W-:Y:S01]  /*31c0*/  @P1 IMAD.IADD R33, R37, 0x1, R33 ;  /* 0x0000000125211824 */ /* 0x000fe200078e0221 */
[----:B0-----:R-:W-:-:S04]  /*31d0*/  @P1 LEA R42, P3, R36, R42, 0x2 ;  /* 0x0000002a242a1211 */ /* 0x001fc800078610ff */
[----:B------:R-:W-:Y:S02]  /*31e0*/  @P1 LEA.HI.X R43, R36, R43, R33, 0x2, P3 ;  /* 0x0000002b242b1211 */ /* 0x000fe400018f1421 */
[----:B------:R-:W0:Y:S01]  /*31f0*/  @P2 LDC.64 R36, c[0x0][0x270] ;  /* 0x00009c00ff242b82 */ /* 0x000e220000000a00 */
[----:B------:R-:W-:-:S07]  /*3200*/  LOP3.LUT P1, RZ, R58, 0x20, RZ, 0xc0, !PT ;  /* 0x000000203aff7812 */ /* 0x000fce000782c0ff */
[----:B------:R-:W1:Y:S01]  /*3210*/  @P2 LDC.64 R32, c[0x0][0x220] ;  /* 0x00008800ff202b82 */ /* 0x000e620000000a00 */
[----:B0-----:R-:W-:-:S04]  /*3220*/  @P2 IMAD R44, R44, R36, RZ ;  /* 0x000000242c2c2224 */ /* 0x001fc800078e02ff */
[----:B------:R-:W-:Y:S02]  /*3230*/  @P2 IMAD R37, R46, R37, R44 ;  /* 0x000000252e252224 */ /* 0x000fe400078e022c */
[----:B------:R-:W-:-:S04]  /*3240*/  @P2 IMAD.MOV.U32 R44, RZ, RZ, R52 ;  /* 0x000000ffff2c2224 */ /* 0x000fc800078e0034 */
[----:B------:R-:W-:-:S04]  /*3250*/  @P2 IMAD.WIDE.U32 R44, R46, R36, R44 ;  /* 0x000000242e2c2225 */ /* 0x000fc800078e002c */
[----:B------:R-:W-:Y:S01]  /*3260*/  VIADD R46, R50, 0xb0 ;  /* 0x000000b0322e7836 */ /* 0x000fe20000000000 */
[----:B------:R-:W-:Y:S02]  /*3270*/  @P2 IADD3 R37, R45, R37, RZ ;  /* 0x000000252d252210 */ /* 0x000fe40007ffe0ff */
[C---:B-1----:R-:W-:Y:S02]  /*3280*/  @P2 LEA R48, P3, R44.reuse, R32, 0x2 ;  /* 0x000000202c302211 */ /* 0x042fe400078610ff */
[----:B------:R-:W-:Y:S02]  /*3290*/  @P0 MOV R45, R55 ;  /* 0x00000037002d0202 */ /* 0x000fe40000000f00 */
[----:B------:R-:W-:Y:S02]  /*32a0*/  @P2 LEA.HI.X R49, R44, R33, R37, 0x2, P3 ;  /* 0x000000212c312211 */ /* 0x000fe400018f1425 */
[----:B------:R-:W0:Y:S01]  /*32b0*/  @P0 LDC.64 R36, c[0x0][0x270] ;  /* 0x00009c00ff240b82 */ /* 0x000e220000000a00 */
[----:B------:R-:W-:-:S02]  /*32c0*/  SHF.R.S32.HI R44, RZ, 0x1f, R46 ;  /* 0x0000001fff2c7819 */ /* 0x000fc4000001142e */
[----:B------:R-:W-:Y:S01]  /*32d0*/  @P2 STL.64 [R1+0x2c8], R48 ;  /* 0x0002c83001002387 */ /* 0x000fe20000100a00 */
[----:B------:R-:W-:-:S04]  /*32e0*/  LOP3.LUT P2, RZ, R58, 0x10, RZ, 0xc0, !PT ;  /* 0x000000103aff7812 */ /* 0x000fc8000784c0ff */
[----:B------:R-:W1:Y:S01]  /*32f0*/  @P0 LDC.64 R32, c[0x0][0x220] ;  /* 0x00008800ff200b82 */ /* 0x000e620000000a00 */
        /* <DEDUP_REMOVED lines=11> */
[----:B------:R1:W-:Y:S01]  /*33b0*/  @P0 STL.64 [R1+0x2c0], R2 ;  /* 0x0002c00201000387 */ /* 0x0003e20000100a00 */
[----:B------:R-:W-:-:S04]  /*33c0*/  LOP3.LUT P0, RZ, R58, 0x8, RZ, 0xc0, !PT ;  /* 0x000000083aff7812 */ /* 0x000fc8000780c0ff */
[----:B------:R-:W1:Y:S01]  /*33d0*/  @P1 LDC.64 R32, c[0x0][0x220] ;  /* 0x00008800ff201b82 */ /* 0x000e620000000a00 */
[----:B0-----:R-:W-:-:S04]  /*33e0*/  @P1 IMAD R44, R44, R36, RZ ;  /* 0x000000242c2c1224 */ /* 0x001fc800078e02ff */
[----:B------:R-:W-:Y:S01]  /*33f0*/  @P1 IMAD R37, R46, R37, R44 ;  /* 0x000000252e251224 */ /* 0x000fe200078e022c */
[----:B------:R-:W-:-:S05]  /*3400*/  @P1 MOV R44, R52 ;  /* 0x00000034002c1202 */ /* 0x000fca0000000f00 */
[----:B------:R-:W-:Y:S01]  /*3410*/  @P1 IMAD.WIDE.U32 R44, R46, R36, R44 ;  /* 0x000000242e2c1225 */ /* 0x000fe200078e002c */
[----:B------:R-:W-:-:S03]  /*3420*/  IADD3 R46, R50, 0xc0, RZ ;  /* 0x000000c0322e7810 */ /* 0x000fc60007ffe0ff */
[----:B------:R-:W-:Y:S01]  /*3430*/  @P1 IMAD.IADD R37, R45, 0x1, R37 ;  /* 0x000000012d251824 */ /* 0x000fe200078e0225 */
[----:B-1----:R-:W-:Y:S01]  /*3440*/  @P1 LEA R2, P3, R44, R32, 0x2 ;  /* 0x000000202c021211 */ /* 0x002fe200078610ff */
[----:B------:R-:W-:-:S03]  /*3450*/  @P2 IMAD.MOV.U32 R45, RZ, RZ, R55 ;  /* 0x000000ffff2d2224 */ /* 0x000fc600078e0037 */
[----:B------:R-:W-:Y:S02]  /*3460*/  @P1 LEA.HI.X R3, R44, R33, R37, 0x2, P3 ;  /* 0x000000212c031211 */ /* 0x000fe400018f1425 */
[----:B------:R-:W0:Y:S01]  /*3470*/  @P2 LDC.64 R36, c[0x0][0x270] ;  /* 0x00009c00ff242b82 */ /* 0x000e220000000a00 */
[----:B------:R-:W-:Y:S02]  /*3480*/  SHF.R.S32.HI R44, RZ, 0x1f, R46 ;  /* 0x0000001fff2c7819 */ /* 0x000fe4000001142e */
[----:B------:R1:W-:Y:S01]  /*3490*/  @P1 STL.64 [R1+0x2b8], R2 ;  /* 0x0002b80201001387 */ /* 0x0003e20000100a00 */
[----:B------:R-:W-:-:S04]  /*34a0*/  LOP3.LUT P1, RZ, R58, 0x4, RZ, 0xc0, !PT ;  /* 0x000000043aff7812 */ /* 0x000fc8000782c0ff */
        /* <DEDUP_REMOVED lines=12> */
[----:B------:R1:W-:Y:S01]  /*3570*/  @P2 STL.64 [R1+0x2b0], R2 ;  /* 0x0002b00201002387 */ /* 0x0003e20000100a00 */
        /* <DEDUP_REMOVED lines=117> */
[----:B------:R-:W-:-:S05]  /*3cd0*/  @P2 IMAD.WIDE.U32 R44, R46, R36, R44 ;  /* 0x000000242e2c2225 */ /* 0x000fca00078e002c */
[----:B------:R-:W-:Y:S02]  /*3ce0*/  @P2 IADD3 R37, R45, R37, RZ ;  /* 0x000000252d252210 */ /* 0x000fe40007ffe0ff */
[----:B-1----:R-:W-:-:S04]  /*3cf0*/  @P2 LEA R2, P3, R44, R32, 0x2 ;  /* 0x000000202c022211 */ /* 0x002fc800078610ff */
[----:B------:R-:W-:Y:S02]  /*3d00*/  @P2 LEA.HI.X R3, R44, R33, R37, 0x2, P3 ;  /* 0x000000212c032211 */ /* 0x000fe400018f1425 */
[----:B------:R-:W0:Y:S01]  /*3d10*/  @P0 LDC.64 R36, c[0x0][0x270] ;  /* 0x00009c00ff240b82 */ /* 0x000e220000000a00 */
[----:B------:R-:W-:-:S07]  /*3d20*/  VIADD R46, R50, 0x110 ;  /* 0x00000110322e7836 */ /* 0x000fce0000000000 */
[----:B------:R-:W1:Y:S01]  /*3d30*/  @P0 LDC.64 R32, c[0x0][0x220] ;  /* 0x00008800ff200b82 */ /* 0x000e620000000a00 */
[----:B------:R-:W-:Y:S02]  /*3d40*/  SHF.R.S32.HI R44, RZ, 0x1f, R46 ;  /* 0x0000001fff2c7819 */ /* 0x000fe4000001142e */
[----:B------:R-:W-:-:S03]  /*3d50*/  @P0 MOV R45, R55 ;  /* 0x00000037002d0202 */ /* 0x000fc60000000f00 */
[----:B0-----:R-:W-:-:S04]  /*3d60*/  @P0 IMAD R44, R44, R36, RZ ;  /* 0x000000242c2c0224 */ /* 0x001fc800078e02ff */
[----:B------:R-:W-:Y:S02]  /*3d70*/  @P0 IMAD R37, R46, R37, R44 ;  /* 0x000000252e250224 */ /* 0x000fe400078e022c */
[----:B------:R-:W-:-:S04]  /*3d80*/  @P0 IMAD.MOV.U32 R44, RZ, RZ, R52 ;  /* 0x000000ffff2c0224 */ /* 0x000fc800078e0034 */
[----:B------:R-:W-:-:S04]  /*3d90*/  @P0 IMAD.WIDE.U32 R44, R46, R36, R44 ;  /* 0x000000242e2c0225 */ /* 0x000fc800078e002c */
[----:B------:R-:W-:Y:S01]  /*3da0*/  @P0 IMAD.IADD R37, R45, 0x1, R37 ;  /* 0x000000012d250824 */ /* 0x000fe200078e0225 */
[----:B-1----:R-:W-:-:S04]  /*3db0*/  @P0 LEA R40, P3, R44, R32, 0x2 ;  /* 0x000000202c280211 */ /* 0x002fc800078610ff */
[----:B------:R-:W-:Y:S02]  /*3dc0*/  @P0 LEA.HI.X R41, R44, R33, R37, 0x2, P3 ;  /* 0x000000212c290211 */ /* 0x000fe400018f1425 */
[----:B------:R-:W0:Y:S01]  /*3dd0*/  @P1 LDC.64 R36, c[0x0][0x270] ;  /* 0x00009c00ff241b82 */ /* 0x000e220000000a00 */
[----:B------:R-:W-:-:S07]  /*3de0*/  VIADD R46, R50, 0x118 ;  /* 0x00000118322e7836 */ /* 0x000fce0000000000 */
[----:B------:R-:W1:Y:S01]  /*3df0*/  @P1 LDC.64 R32, c[0x0][0x220] ;  /* 0x00008800ff201b82 */ /* 0x000e620000000a00 */
[----:B------:R-:W-:Y:S01]  /*3e00*/  SHF.R.S32.HI R44, RZ, 0x1f, R46 ;  /* 0x0000001fff2c7819 */ /* 0x000fe2000001142e */
[----:B------:R3:W-:Y:S01]  /*3e10*/  @P2 STL.64 [R1+0x268], R2 ;  /* 0x0002680201002387 */ /* 0x0007e20000100a00 */
[----:B------:R-:W-:Y:S01]  /*3e20*/  @P1 IMAD.MOV.U32 R45, RZ, RZ, R55 ;  /* 0x000000ffff2d1224 */ /* 0x000fe200078e0037 */
[----:B------:R-:W-:Y:S02]  /*3e30*/  LOP3.LUT P2, RZ, R51, 0x1000000, RZ, 0xc0, !PT ;  /* 0x0100000033ff7812 */ /* 0x000fe4000784c0ff */
        /* <DEDUP_REMOVED lines=8> */
[----:B------:R-:W-:-:S07]  /*3ec0*/  IADD3 R46, R50, 0x120, RZ ;  /* 0x00000120322e7810 */ /* 0x000fce0007ffe0ff */
[----:B------:R-:W1:Y:S01]  /*3ed0*/  @P2 LDC.64 R32, c[0x0][0x220] ;  /* 0x00008800ff202b82 */ /* 0x000e620000000a00 */
[----:B------:R-:W-:Y:S01]  /*3ee0*/  SHF.R.S32.HI R44, RZ, 0x1f, R46 ;  /* 0x0000001fff2c7819 */ /* 0x000fe2000001142e */
[----:B------:R-:W-:Y:S01]  /*3ef0*/  @P2 IMAD.MOV.U32 R45, RZ, RZ, R55 ;  /* 0x000000ffff2d2224 */ /* 0x000fe200078e0037 */
[----:B------:R-:W-:-:S03]  /*3f00*/  LOP3.LUT P0, RZ, R51, 0x800000, RZ, 0xc0, !PT ;  /* 0x0080000033ff7812 */ /* 0x000fc6000780c0ff */
        /* <DEDUP_REMOVED lines=11> */
[----:B------:R-:W-:Y:S02]  /*3fc0*/  @P0 MOV R45, R55 ;  /* 0x00000037002d0202 */ /* 0x000fe40000000f00 */
[----:B------:R-:W-:Y:S01]  /*3fd0*/  LOP3.LUT P1, RZ, R51, 0x400000, RZ, 0xc0, !PT ;  /* 0x0040000033ff7812 */ /* 0x000fe2000782c0ff */
        /* <DEDUP_REMOVED lines=11> */
[----:B------:R-:W-:Y:S01]  /*4090*/  @P1 IMAD.MOV.U32 R45, RZ, RZ, R55 ;  /* 0x000000ffff2d1224 */ /* 0x000fe200078e0037 */
[----:B------:R-:W-:-:S03]  /*40a0*/  LOP3.LUT P2, RZ, R51, 0x200000, RZ, 0xc0, !PT ;  /* 0x0020000033ff7812 */ /* 0x000fc6000784c0ff */
        /* <DEDUP_REMOVED lines=21> */
[----:B------:R-:W-:-:S07]  /*4200*/  SHF.R.S32.HI R48, RZ, 0x1f, R56 ;  /* 0x0000001fff307819 */ /* 0x000fce0000011438 */
[----:B------:R-:W1:Y:S01]  /*4210*/  @P0 LDC.64 R44, c[0x0][0x220] ;  /* 0x00008800ff2c0b82 */ /* 0x000e620000000a00 */
        /* <DEDUP_REMOVED lines=89> */
[----:B------:R-:W3:Y:S01]  /*47b0*/  @P1 LDC.64 R44, c[0x0][0x220] ;  /* 0x00008800ff2c1b82 */ /* 0x000ee20000000a00 */
        /* <DEDUP_REMOVED lines=8> */
[----:B---3--:R-:W-:-:S04]  /*4840*/  @P1 LEA R2, P3, R48, R44, 0x2 ;  /* 0x0000002c30021211 */ /* 0x008fc800078610ff */
        /* <DEDUP_REMOVED lines=32> */
[----:B------:R-:W-:Y:S01]  /*4a50*/  LOP3.LUT P2, RZ, R51, 0x200, RZ, 0xc0, !PT ;  /* 0x0000020033ff7812 */ /* 0x000fe2000784c0ff */
[----:B------:R-:W3:Y:S02]  /*4a60*/  LDL R50, [R1+0x3a8] ;  /* 0x0003a80001327983 */ /* 0x000ee40000100800 */
[----:B0-----:R-:W-:-:S04]  /*4a70*/  @P1 IMAD R48, R48, R46, RZ ;  /* 0x0000002e30301224 */ /* 0x001fc800078e02ff */
[----:B------:R-:W-:Y:S01]  /*4a80*/  @P1 IMAD R47, R56, R47, R48 ;  /* 0x0000002f382f1224 */ /* 0x000fe200078e0230 */
[----:B------:R-:W-:-:S05]  /*4a90*/  @P1 MOV R48, R52 ;  /* 0x0000003400301202 */ /* 0x000fca0000000f00 */
[----:B------:R-:W-:Y:S01]  /*4aa0*/  @P1 IMAD.WIDE.U32 R48, R56, R46, R48 ;  /* 0x0000002e38301225 */ /* 0x000fe200078e0030 */
[----:B------:R-:W-:Y:S01]  /*4ab0*/  LOP3.LUT P0, RZ, R51, 0x100, RZ, 0xc0, !PT ;  /* 0x0000010033ff7812 */ /* 0x000fe2000780c0ff */
[----:B------:R-:W3:Y:S02]  /*4ac0*/  LDL R56, [R1+0x3dc] ;  /* 0x0003dc0001387983 */ /* 0x000ee40000100800 */
[----:B------:R-:W-:Y:S01]  /*4ad0*/  @P1 IMAD.IADD R47, R49, 0x1, R47 ;  /* 0x00000001312f1824 */ /* 0x000fe200078e022f */
[----:B-1----:R-:W-:-:S04]  /*4ae0*/  @P1 LEA R16, P3, R48, R44, 0x2 ;  /* 0x0000002c30101211 */ /* 0x002fc800078610ff */
[----:B------:R-:W-:Y:S02]  /*4af0*/  @P1 LEA.HI.X R17, R48, R45, R47, 0x2, P3 ;  /* 0x0000002d30111211 */ /* 0x000fe400018f142f */
[----:B------:R-:W4:Y:S08]  /*4b00*/  @P2 LDC.64 R46, c[0x0][0x270] ;  /* 0x00009c00ff2e2b82 */ /* 0x000f300000000a00 */
[----:B------:R-:W0:Y:S01]  /*4b10*/  @P2 LDC.64 R44, c[0x0][0x220] ;  /* 0x00008800ff2c2b82 */ /* 0x000e220000000a00 */
[----:B------:R-:W-:-:S02]  /*4b20*/  @P2 IMAD.MOV.U32 R49, RZ, RZ, R55 ;  /* 0x000000ffff312224 */ /* 0x000fc400078e0037 */
[----:B----4-:R-:W-:-:S04]  /*4b30*/  @P2 IMAD R48, R7, R46, RZ ;  /* 0x0000002e07302224 */ /* 0x010fc800078e02ff */
[----:B--2---:R-:W-:Y:S01]  /*4b40*/  @P2 IMAD R47, R6, R47, R48 ;  /* 0x0000002f062f2224 */ /* 0x004fe200078e0230 */
[----:B------:R-:W-:-:S05]  /*4b50*/  @P2 MOV R48, R52 ;  /* 0x0000003400302202 */ /* 0x000fca0000000f00 */
[----:B------:R-:W-:-:S04]  /*4b60*/  @P2 IMAD.WIDE.U32 R48, R6, R46, R48 ;  /* 0x0000002e06302225 */ /* 0x000fc800078e0030 */
[----:B------:R-:W-:Y:S01]  /*4b70*/  @P2 IMAD.IADD R47, R49, 0x1, R47 ;  /* 0x00000001312f2824 */ /* 0x000fe200078e022f */
[----:B0-----:R-:W-:-:S04]  /*4b80*/  @P2 LEA R6, P3, R48, R44, 0x2 ;  /* 0x0000002c30062211 */ /* 0x001fc800078610ff */
[----:B------:R-:W-:Y:S02]  /*4b90*/  @P2 LEA.HI.X R7, R48, R45, R47, 0x2, P3 ;  /* 0x0000002d30072211 */ /* 0x000fe400018f142f */
[----:B------:R-:W0:Y:S08]  /*4ba0*/  @P0 LDC.64 R46, c[0x0][0x270] ;  /* 0x00009c00ff2e0b82 */ /* 0x000e300000000a00 */
[----:B------:R-:W1:Y:S01]  /*4bb0*/  @P0 LDC.64 R44, c[0x0][0x220] ;  /* 0x00008800ff2c0b82 */ /* 0x000e620000000a00 */
[----:B------:R-:W-:-:S02]  /*4bc0*/  @P0 IMAD.MOV.U32 R49, RZ, RZ, R55 ;  /* 0x000000ffff310224 */ /* 0x000fc400078e0037 */
[----:B0-----:R-:W-:-:S04]  /*4bd0*/  @P0 IMAD R48, R5, R46, RZ ;  /* 0x0000002e05300224 */ /* 0x001fc800078e02ff */
[----:B------:R-:W-:Y:S01]  /*4be0*/  @P0 IMAD R47, R4, R47, R48 ;  /* 0x0000002f042f0224 */ /* 0x000fe200078e0230 */
[----:B------:R-:W-:-:S05]  /*4bf0*/  @P0 MOV R48, R52 ;  /* 0x0000003400300202 */ /* 0x000fca0000000f00 */
[----:B------:R-:W-:-:S04]  /*4c00*/  @P0 IMAD.WIDE.U32 R48, R4, R46, R48 ;  /* 0x0000002e04300225 */ /* 0x000fc800078e0030 */
[----:B------:R-:W-:Y:S01]  /*4c10*/  @P0 IMAD.IADD R47, R49, 0x1, R47 ;  /* 0x00000001312f0824 */ /* 0x000fe200078e022f */
[----:B-1----:R-:W-:-:S04]  /*4c20*/  @P0 LEA R4, P3, R48, R44, 0x2 ;  /* 0x0000002c30040211 */ /* 0x002fc800078610ff */
[----:B------:R-:W-:-:S05]  /*4c30*/  @P0 LEA.HI.X R5, R48, R45, R47, 0x2, P3 ;  /* 0x0000002d30050211 */ /* 0x000fca00018f142f */
[----:B------:R0:W-:Y:S04]  /*4c40*/  @P0 STL.64 [R1+0x240], R4 ;  /* 0x0002400401000387 */ /* 0x0001e80000100a00 */
[----:B0-----:R-:W2:Y:S04]  /*4c50*/  LDL R5, [R1+0x3d8] ;  /* 0x0003d80001057983 */ /* 0x001ea80000100800 */
[----:B------:R-:W4:Y:S01]  /*4c60*/  LDL R4, [R1+0x3a4] ;  /* 0x0003a40001047983 */ /* 0x000f220000100800 */
[----:B------:R-:W-:-:S13]  /*4c70*/  LOP3.LUT P1, RZ, R51, 0x80, RZ, 0xc0, !PT ;  /* 0x0000008033ff7812 */ /* 0x000fda000782c0ff */
[----:B------:R-:W3:Y:S08]  /*4c80*/  @P1 LDC.64 R46, c[0x0][0x270] ;  /* 0x00009c00ff2e1b82 */ /* 0x000ef00000000a00 */
[----:B------:R-:W0:Y:S01]  /*4c90*/  @P1 LDC.64 R44, c[0x0][0x220] ;  /* 0x00008800ff2c1b82 */ /* 0x000e220000000a00 */
[----:B------:R-:W-:Y:S01]  /*4ca0*/  @P1 IMAD.MOV.U32 R49, RZ, RZ, R55 ;  /* 0x000000ffff311224 */ /* 0x000fe200078e0037 */
[----:B------:R-:W-:Y:S01]  /*4cb0*/  LOP3.LUT P2, RZ, R51, 0x40, RZ, 0xc0, !PT ;  /* 0x0000004033ff7812 */ /* 0x000fe2000784c0ff */
[----:B---3--:R-:W-:-:S04]  /*4cc0*/  @P1 IMAD R48, R56, R46, RZ ;  /* 0x0000002e38301224 */ /* 0x008fc800078e02ff */
[----:B------:R-:W-:Y:S01]  /*4cd0*/  @P1 IMAD R47, R50, R47, R48 ;  /* 0x0000002f322f1224 */ /* 0x000fe200078e0230 */
[----:B------:R-:W-:-:S05]  /*4ce0*/  @P1 MOV R48, R52 ;  /* 0x0000003400301202 */ /* 0x000fca0000000f00 */
[----:B------:R-:W-:Y:S02]  /*4cf0*/  @P1 IMAD.WIDE.U32 R48, R50, R46, R48 ;  /* 0x0000002e32301225 */ /* 0x000fe400078e0030 */
[----:B------:R-:W3:Y:S02]  /*4d00*/  LDL R50, [R1+0x3a0] ;  /* 0x0003a00001327983 */ /* 0x000ee40000100800 */
[----:B------:R-:W-:Y:S01]  /*4d10*/  @P1 IMAD.IADD R47, R49, 0x1, R47 ;  /* 0x00000001312f1824 */ /* 0x000fe200078e022f */
[----:B0-----:R-:W-:-:S04]  /*4d20*/  @P1 LEA R56, P3, R48, R44, 0x2 ;  /* 0x0000002c30381211 */ /* 0x001fc800078610ff */
[----:B------:R-:W-:Y:S02]  /*4d30*/  @P1 LEA.HI.X R57, R48, R45, R47, 0x2, P3 ;  /* 0x0000002d30391211 */ /* 0x000fe400018f142f */
[----:B------:R-:W2:Y:S03]  /*4d40*/  @P2 LDC.64 R46, c[0x0][0x270] ;  /* 0x00009c00ff2e2b82 */ /* 0x000ea60000000a00 */
[----:B------:R0:W-:Y:S05]  /*4d50*/  @P1 STL.64 [R1+0x238], R56 ;  /* 0x0002383801001387 */ /* 0x0001ea0000100a00 */
[----:B------:R-:W1:Y:S01]  /*4d60*/  @P2 LDC.64 R44, c[0x0][0x220] ;  /* 0x00008800ff2c2b82 */ /* 0x000e620000000a00 */
[----:B0-----:R-:W3:Y:S01]  /*4d70*/  LDL R56, [R1+0x3d4] ;  /* 0x0003d40001387983 */ /* 0x001ee20000100800 */
[----:B------:R-:W-:-:S02]  /*4d80*/  @P2 IMAD.MOV.U32 R49, RZ, RZ, R55 ;  /* 0x000000ffff312224 */ /* 0x000fc400078e0037 */
[----:B--2---:R-:W-:-:S04]  /*4d90*/  @P2 IMAD R48, R5, R46, RZ ;  /* 0x0000002e05302224 */ /* 0x004fc800078e02ff */
[----:B----4-:R-:W-:Y:S01]  /*4da0*/  @P2 IMAD R47, R4, R47, R48 ;  /* 0x0000002f042f2224 */ /* 0x010fe200078e0230 */
        /* <DEDUP_REMOVED lines=39> */
[----:B------:R-:W-:Y:S02]  /*5020*/  @P2 IMAD.MOV.U32 R49, RZ, RZ, R55 ;  /* 0x000000ffff312224 */ /* 0x000fe400078e0037 */
        /* <DEDUP_REMOVED lines=19> */
[----:B------:R-:W-:Y:S02]  /*5160*/  @P6 LEA.HI.X R5, R48, R45, R46, 0x2, P3 ;  /* 0x0000002d30056211 */ /* 0x000fe400018f142e */
[----:B------:R-:W3:Y:S03]  /*5170*/  @P5 LDC.64 R46, c[0x0][0x270] ;  /* 0x00009c00ff2e5b82 */ /* 0x000ee60000000a00 */
[----:B------:R0:W-:Y:S05]  /*5180*/  @P6 STL.64 [R1+0x210], R4 ;  /* 0x0002100401006387 */ /* 0x0001ea0000100a00 */
[----:B------:R-:W1:Y:S01]  /*5190*/  @P5 LDC.64 R44, c[0x0][0x220] ;  /* 0x00008800ff2c5b82 */ /* 0x000e620000000a00 */
[----:B0-----:R-:W2:Y:S04]  /*51a0*/  LDL R5, [R1+0x3c0] ;  /* 0x0003c00001057983 */ /* 0x001ea80000100800 */
[----:B------:R-:W4:Y:S01]  /*51b0*/  LDL R4, [R1+0x38c] ;  /* 0x00038c0001047983 */ /* 0x000f220000100800 */
[----:B------:R-:W-:-:S02]  /*51c0*/  @P5 IMAD.MOV.U32 R49, RZ, RZ, R55 ;  /* 0x000000ffff315224 */ /* 0x000fc400078e0037 */
[----:B---3--:R-:W-:-:S04]  /*51d0*/  @P5 IMAD R48, R56, R46, RZ ;  /* 0x0000002e38305224 */ /* 0x008fc800078e02ff */
[----:B------:R-:W-:Y:S01]  /*51e0*/  @P5 IMAD R47, R50, R47, R48 ;  /* 0x0000002f322f5224 */ /* 0x000fe200078e0230 */
[----:B------:R-:W-:-:S05]  /*51f0*/  @P5 MOV R48, R52 ;  /* 0x0000003400305202 */ /* 0x000fca0000000f00 */
[----:B------:R-:W-:Y:S02]  /*5200*/  @P5 IMAD.WIDE.U32 R48, R50, R46, R48 ;  /* 0x0000002e32305225 */ /* 0x000fe400078e0030 */
[----:B------:R-:W3:Y:S02]  /*5210*/  LDL R50, [R1+0x388] ;  /* 0x0003880001327983 */ /* 0x000ee40000100800 */
[----:B------:R-:W-:Y:S01]  /*5220*/  @P5 IMAD.IADD R46, R49, 0x1, R47 ;  /* 0x00000001312e5824 */ /* 0x000fe200078e022f */
[----:B-1----:R-:W-:-:S04]  /*5230*/  @P5 LEA R56, P3, R48, R44, 0x2 ;  /* 0x0000002c30385211 */ /* 0x002fc800078610ff */
        /* <DEDUP_REMOVED lines=20> */
[----:B------:R-:W-:-:S02]  /*5380*/  LOP3.LUT P1, RZ, R0, 0x100000, RZ, 0xc0, !PT ;  /* 0x0010000000ff7812 */ /* 0x000fc4000782c0ff */
[----:B------:R-:W-:Y:S01]  /*5390*/  LOP3.LUT P2, RZ, R0, 0x80000, RZ, 0xc0, !PT ;  /* 0x0008000000ff7812 */ /* 0x000fe2000784c0ff */
[----:B---3--:R-:W-:-:S10]  /*53a0*/  @P0 IMAD R46, R56, R44, RZ ;  /* 0x0000002c382e0224 */ /* 0x008fd400078e02ff */
[----:B------:R-:W1:Y:S01]  /*53b0*/  @P1 LDC.64 R48, c[0x0][0x220] ;  /* 0x00008800ff301b82 */ /* 0x000e620000000a00 */
[----:B------:R-:W-:Y:S01]  /*53c0*/  @P0 IMAD R45, R50, R45, R46 ;  /* 0x0000002d322d0224 */ /* 0x000fe200078e022e */
[----:B------:R-:W-:Y:S02]  /*53d0*/  @P0 MOV R46, R52 ;  /* 0x00000034002e0202 */ /* 0x000fe40000000f00 */
[----:B------:R-:W-:-:S04]  /*53e0*/  LOP3.LUT R0, R0, 0xfffffffb, RZ, 0xc0, !PT ;  /* 0xfffffffb00007812 */ /* 0x000fc800078ec0ff */
[----:B------:R-:W3:Y:S01]  /*53f0*/  @P2 LDC.64 R56, c[0x0][0x220] ;  /* 0x00008800ff382b82 */ /* 0x000ee20000000a00 */
[----:B------:R-:W-:Y:S02]  /*5400*/  @P0 IMAD.WIDE.U32 R46, R50, R44, R46 ;  /* 0x0000002c322e0225 */ /* 0x000fe400078e002e */
[----:B------:R-:W3:Y:S02]  /*5410*/  LDL R50, [R1+0x380] ;  /* 0x0003800001327983 */ /* 0x000ee40000100800 */
[----:B------:R-:W-:Y:S01]  /*5420*/  @P0 IMAD.IADD R44, R47, 0x1, R45 ;  /* 0x000000012f2c0824 */ /* 0x000fe200078e022d */
[----:B0-----:R-:W-:-:S04]  /*5430*/  @P0 LEA R60, P3, R46, R60, 0x2 ;  /* 0x0000003c2e3c0211 */ /* 0x001fc800078610ff */
[----:B------:R-:W-:Y:S02]  /*5440*/  @P0 LEA.HI.X R61, R46, R61, R44, 0x2, P3 ;  /* 0x0000003d2e3d0211 */ /* 0x000fe400018f142c */
[----:B------:R-:W2:Y:S01]  /*5450*/  @P1 LDC.64 R44, c[0x0][0x270] ;  /* 0x00009c00ff2c1b82 */ /* 0x000ea20000000a00 */
[----:B------:R-:W-:Y:S02]  /*5460*/  @P1 IMAD.MOV.U32 R47, RZ, RZ, R55 ;  /* 0x000000ffff2f1224 */ /* 0x000fe400078e0037 */
[----:B--2---:R-:W-:-:S04]  /*5470*/  @P1 IMAD R46, R5, R44, RZ ;  /* 0x0000002c052e1224 */ /* 0x004fc800078e02ff */
[----:B----4-:R-:W-:Y:S01]  /*5480*/  @P1 IMAD R45, R4, R45, R46 ;  /* 0x0000002d042d1224 */ /* 0x010fe200078e022e */
[----:B------:R-:W-:-:S05]  /*5490*/  @P1 MOV R46, R52 ;  /* 0x00000034002e1202 */ /* 0x000fca0000000f00 */
[----:B------:R-:W-:Y:S02]  /*54a0*/  @P1 IMAD.WIDE.U32 R46, R4, R44, R46 ;  /* 0x0000002c042e1225 */ /* 0x000fe400078e002e */
[----:B------:R-:W2:Y:S01]  /*54b0*/  LDL.LU.64 R4, [R1+0x250] ;  /* 0x0002500001047983 */ /* 0x000ea20000300a00 */
[----:B------:R-:W-:Y:S02]  /*54c0*/  @P6 LOP3.LUT R0, R0, 0x4, RZ, 0xfc, !PT ;  /* 0x0000000400006812 */ /* 0x000fe400078efcff */
[----:B------:R-:W-:Y:S02]  /*54d0*/  LOP3.LUT P6, RZ, R58, 0x100000, RZ, 0xc0, !PT ;  /* 0x001000003aff7812 */ /* 0x000fe400078cc0ff */
[----:B------:R-:W-:Y:S01]  /*54e0*/  LOP3.LUT R0, R0, 0xfffdffff, RZ, 0xc0, !PT ;  /* 0xfffdffff00007812 */ /* 0x000fe200078ec0ff */
[----:B------:R-:W-:Y:S01]  /*54f0*/  @P1 IMAD.IADD R44, R47, 0x1, R45 ;  /* 0x000000012f2c1824 */ /* 0x000fe200078e022d */
[----:B-1----:R-:W-:-:S09]  /*5500*/  @P1 LEA R48, P3, R46, R48, 0x2 ;  /* 0x000000302e301211 */ /* 0x002fd200078610ff */
[----:B------:R-:W-:Y:S02]  /*5510*/  @P6 LOP3.LUT R0, R0, 0x20000, RZ, 0xfc, !PT ;  /* 0x0002000000006812 */ /* 0x000fe400078efcff */
[----:B------:R-:W-:Y:S02]  /*5520*/  LOP3.LUT P6, RZ, R58, 0x1000000, RZ, 0xc0, !PT ;  /* 0x010000003aff7812 */ /* 0x000fe400078cc0ff */
[----:B------:R-:W-:Y:S02]  /*5530*/  @P1 LEA.HI.X R49, R46, R49, R44, 0x2, P3 ;  /* 0x000000312e311211 */ /* 0x000fe400018f142c */
[----:B------:R-:W-:Y:S01]  /*5540*/  LOP3.LUT R0, R0, 0xfffbffff, RZ, 0xc0, !PT ;  /* 0xfffbffff00007812 */ /* 0x000fe200078ec0ff */
[----:B------:R-:W0:Y:S08]  /*5550*/  @P2 LDC.64 R44, c[0x0][0x270] ;  /* 0x00009c00ff2c2b82 */ /* 0x000e300000000a00 */
[----:B------:R-:W-:-:S04]  /*5560*/  @P6 LOP3.LUT R0, R0, 0x40000, RZ, 0xfc, !PT ;  /* 0x0004000000006812 */ /* 0x000fc800078efcff */
[----:B------:R-:W-:-:S04]  /*5570*/  LOP3.LUT R0, R0, 0xfffffff7, RZ, 0xc0, !PT ;  /* 0xfffffff700007812 */ /* 0x000fc800078ec0ff */
[----:B------:R-:W-:-:S04]  /*5580*/  @P5 LOP3.LUT R0, R0, 0x8, RZ, 0xfc, !PT ;  /* 0x0000000800005812 */ /* 0x000fc800078efcff */
[----:B------:R-:W-:-:S04]  /*5590*/  LOP3.LUT R0, R0, 0xffffffef, RZ, 0xc0, !PT ;  /* 0xffffffef00007812 */ /* 0x000fc800078ec0ff */
[----:B------:R-:W-:Y:S01]  /*55a0*/  @P4 LOP3.LUT R0, R0, 0x10, RZ, 0xfc, !PT ;  /* 0x0000001000004812 */ /* 0x000fe200078efcff */
[----:B0-----:R-:W-:-:S03]  /*55b0*/  @P2 IMAD R46, R59, R44, RZ ;  /* 0x0000002c3b2e2224 */ /* 0x001fc600078e02ff */
[----:B------:R-:W-:Y:S01]  /*55c0*/  LOP3.LUT R0, R0, 0xffffffdf, RZ, 0xc0, !PT ;  /* 0xffffffdf00007812 */ /* 0x000fe200078ec0ff */
[----:B------:R-:W-:-:S03]  /*55d0*/  @P2 IMAD.MOV.U32 R47, RZ, RZ, R55 ;  /* 0x000000ffff2f2224 */ /* 0x000fc600078e0037 */
[----:B------:R-:W-:-:S04]  /*55e0*/  @P0 LOP3.LUT R0, R0, 0x20, RZ, 0xfc, !PT ;  /* 0x0000002000000812 */ /* 0x000fc800078efcff */
[----:B------:R-:W-:-:S04]  /*55f0*/  LOP3.LUT R0, R0, 0xffffffbf, RZ, 0xc0, !PT ;  /* 0xffffffbf00007812 */ /* 0x000fc800078ec0ff */
[----:B------:R-:W-:Y:S02]  /*5600*/  @P1 LOP3.LUT R0, R0, 0x40, RZ, 0xfc, !PT ;  /* 0x0000004000001812 */ /* 0x000fe400078efcff */
[----:B------:R-:W-:Y:S01]  /*5610*/  LOP3.LUT P1, RZ, R58, 0x10000000, RZ, 0xc0, !PT ;  /* 0x100000003aff7812 */ /* 0x000fe2000782c0ff */
[----:B---3--:R-:W-:Y:S01]  /*5620*/  @P2 IMAD R45, R50, R45, R46 ;  /* 0x0000002d322d2224 */ /* 0x008fe200078e022e */
[----:B------:R-:W-:-:S05]  /*5630*/  @P2 MOV R46, R52 ;  /* 0x00000034002e2202 */ /* 0x000fca0000000f00 */
[----:B------:R-:W-:-:S05]  /*5640*/  @P2 IMAD.WIDE.U32 R46, R50, R44, R46 ;  /* 0x0000002c322e2225 */ /* 0x000fca00078e002e */
[----:B------:R-:W-:Y:S02]  /*5650*/  @P2 IADD3 R44, R47, R45, RZ ;  /* 0x0000002d2f2c2210 */ /* 0x000fe40007ffe0ff */
[----:B------:R-:W-:-:S04]  /*5660*/  @P2 LEA R56, P3, R46, R56, 0x2 ;  /* 0x000000382e382211 */ /* 0x000fc800078610ff */
[----:B------:R-:W-:Y:S02]  /*5670*/  @P2 LEA.HI.X R57, R46, R57, R44, 0x2, P3 ;  /* 0x000000392e392211 */ /* 0x000fe400018f142c */
[----:B------:R-:W-:Y:S01]  /*5680*/  CS2R R46, SRZ ;  /* 0x00000000002e7805 */ /* 0x000fe2000001ff00 */
[----:B------:R-:W-:Y:S04]  /*5690*/  STL [R1+0x50c], R56 ;  /* 0x00050c3801007387 */ /* 0x000fe80000100800 */
[----:B------:R0:W-:Y:S04]  /*56a0*/  STL [R1+0x508], R57 ;  /* 0x0005083901007387 */ /* 0x0001e80000100800 */
[----:B0-----:R-:W3:Y:S04]  /*56b0*/  LDL.LU.64 R56, [R1+0x248] ;  /* 0x0002480001387983 */ /* 0x001ee80000300a00 */
[----:B--2---:R-:W2:Y:S01]  /*56c0*/  @P1 LDG.E.64 R46, desc[UR14][R4.64] ;  /* 0x0000000e042e1981 */ /* 0x004ea2000c1e1b00 */
[----:B------:R-:W-:-:S02]  /*56d0*/  LOP3.LUT P3, RZ, R51, 0x8, RZ, 0xc0, !PT ;  /* 0x0000000833ff7812 */ /* 0x000fc4000786c0ff */
[----:B------:R-:W-:-:S04]  /*56e0*/  LOP3.LUT R0, R0, 0xffffff7f, RZ, 0xc0, !PT ;  /* 0xffffff7f00007812 */ /* 0x000fc800078ec0ff */
[----:B------:R-:W-:Y:S01]  /*56f0*/  @P2 LOP3.LUT R0, R0, 0x80, RZ, 0xfc, !PT ;  /* 0x0000008000002812 */ /* 0x000fe200078efcff */
[----:B------:R-:W-:Y:S02]  /*5700*/  IMAD.MOV.U32 R45, RZ, RZ, R7 ;  /* 0x000000ffff2d7224 */ /* 0x000fe400078e0007 */
[----:B------:R-:W-:Y:S01]  /*5710*/  IMAD.MOV.U32 R44, RZ, RZ, R6 ;  /* 0x000000ffff2c7224 */ /* 0x000fe200078e0006 */
[----:B------:R-:W-:Y:S01]  /*5720*/  LOP3.LUT R0, R0, 0xfffffeff, RZ, 0xc0, !PT ;  /* 0xfffffeff00007812 */ /* 0x000fe200078ec0ff */
[----:B------:R-:W4:Y:S03]  /*5730*/  LDL.LU.64 R4, [R1+0x578] ;  /* 0x0005780001047983 */ /* 0x000f260000300a00 */
[----:B------:R-:W-:Y:S01]  /*5740*/  @P3 LOP3.LUT R0, R0, 0x100, RZ, 0xfc, !PT ;  /* 0x0000010000003812 */ /* 0x000fe200078efcff */
[----:B------:R-:W4:Y:S01]  /*5750*/  LDL.LU.64 R6, [R1+0x580] ;  /* 0x0005800001067983 */ /* 0x000f220000300a00 */
[----:B------:R-:W-:-:S02]  /*5760*/  LOP3.LUT P3, RZ, R58, 0x8000000, RZ, 0xc0, !PT ;  /* 0x080000003aff7812 */ /* 0x000fc4000786c0ff */
[----:B--2---:R-:W-:Y:S01]  /*5770*/  MOV R59, R46 ;  /* 0x0000002e003b7202 */ /* 0x004fe20000000f00 */
[----:B------:R0:W-:Y:S01]  /*5780*/  STL [R1+0x378], R46 ;  /* 0x0003782e01007387 */ /* 0x0001e20000100800 */
[----:B------:R-:W-:Y:S01]  /*5790*/  IMAD.MOV.U32 R50, RZ, RZ, R47 ;  /* 0x000000ffff327224 */ /* 0x000fe200078e002f */
[----:B------:R-:W-:Y:S01]  /*57a0*/  MOV R47, R45 ;  /* 0x0000002d002f7202 */ /* 0x000fe20000000f00 */
[----:B------:R-:W-:Y:S02]  /*57b0*/  IMAD.MOV.U32 R45, RZ, RZ, R3 ;  /* 0x000000ffff2d7224 */ /* 0x000fe400078e0003 */
[----:B0-----:R-:W-:Y:S02]  /*57c0*/  IMAD.MOV.U32 R46, RZ, RZ, R44 ;  /* 0x000000ffff2e7224 */ /* 0x001fe400078e002c */
[----:B------:R-:W-:Y:S01]  /*57d0*/  IMAD.MOV.U32 R44, RZ, RZ, R2 ;  /* 0x000000ffff2c7224 */ /* 0x000fe200078e0002 */
[----:B------:R-:W-:-:S06]  /*57e0*/  CS2R R2, SRZ ;  /* 0x0000000000027805 */ /* 0x000fcc000001ff00 */
[----:B---3--:R-:W2:Y:S01]  /*57f0*/  @P3 LDG.E.64 R2, desc[UR14][R56.64] ;  /* 0x0000000e38023981 */ /* 0x008ea2000c1e1b00 */
[----:B------:R-:W-:Y:S02]  /*5800*/  LOP3.LUT P2, RZ, R58, 0x4000000, RZ, 0xc0, !PT ;  /* 0x040000003aff7812 */ /* 0x000fe4000784c0ff */
[----:B--2---:R-:W-:Y:S01]  /*5810*/  MOV R56, R3 ;  /* 0x0000000300387202 */ /* 0x004fe20000000f00 */
[----:B------:R0:W-:Y:S01]  /*5820*/  STL.64 [R1+0x370], R2 ;  /* 0x0003700201007387 */ /* 0x0001e20000100a00 */
[----:B------:R-:W-:Y:S01]  /*5830*/  IMAD.MOV.U32 R57, RZ, RZ, R2 ;  /* 0x000000ffff397224 */ /* 0x000fe200078e0002 */
[----:B0-----:R-:W-:-:S08]  /*5840*/  CS2R R2, SRZ ;  /* 0x0000000000027805 */ /* 0x001fd0000001ff00 */
[----:B----4-:R-:W2:Y:S01]  /*5850*/  @P2 LDG.E.64 R2, desc[UR14][R4.64] ;  /* 0x0000000e04022981 */ /* 0x010ea2000c1e1b00 */
[----:B------:R-:W-:-:S03]  /*5860*/  LOP3.LUT P6, RZ, R58, 0x2000000, RZ, 0xc0, !PT ;  /* 0x020000003aff7812 */ /* 0x000fc600078cc0ff */
[----:B--2---:R0:W-:Y:S04]  /*5870*/  STL.64 [R1+0x368], R2 ;  /* 0x0003680201007387 */ /* 0x0041e80000100a00 */
[----:B0-----:R-:W2:Y:S01]  /*5880*/  LDL.LU.64 R2, [R1+0x570] ;  /* 0x0005700001027983 */ /* 0x001ea20000300a00 */
[----:B------:R-:W-:Y:S01]  /*5890*/  IMAD.MOV.U32 R4, RZ, RZ, R10 ;  /* 0x000000ffff047224 */ /* 0x000fe200078e000a */
[----:B------:R-:W-:Y:S02]  /*58a0*/  MOV R5, R11 ;  /* 0x0000000b00057202 */ /* 0x000fe40000000f00 */
[----:B------:R-:W-:-:S06]  /*58b0*/  CS2R R10, SRZ ;  /* 0x00000000000a7805 */ /* 0x000fcc000001ff00 */
[----:B--2---:R-:W2:Y:S01]  /*58c0*/  @P6 LDG.E.64 R10, desc[UR14][R2.64] ;  /* 0x0000000e020a6981 */ /* 0x004ea2000c1e1b00 */
[----:B------:R-:W-:-:S03]  /*58d0*/  LOP3.LUT P6, RZ, R0, 0x40000, RZ, 0xc0, !PT ;  /* 0x0004000000ff7812 */ /* 0x000fc600078cc0ff */
[----:B--2---:R0:W-:Y:S04]  /*58e0*/  STL.64 [R1+0x360], R10 ;  /* 0x0003600a01007387 */ /* 0x0041e80000100a00 */
[----:B0-----:R-:W2:Y:S01]  /*58f0*/  LDL.LU.64 R10, [R1+0x568] ;  /* 0x00056800010a7983 */ /* 0x001ea20000300a00 */
[----:B------:R-:W-:Y:S02]  /*5900*/  IMAD.MOV.U32 R2, RZ, RZ, R12 ;  /* 0x000000ffff027224 */ /* 0x000fe400078e000c */
[----:B------:R-:W-:Y:S01]  /*5910*/  IMAD.MOV.U32 R3, RZ, RZ, R13 ;  /* 0x000000ffff037224 */ /* 0x000fe200078e000d */
[----:B------:R-:W-:-:S06]  /*5920*/  CS2R R12, SRZ ;  /* 0x00000000000c7805 */ /* 0x000fcc000001ff00 */
[----:B--2---:R-:W2:Y:S01]  /*5930*/  @P6 LDG.E.64 R12, desc[UR14][R10.64] ;  /* 0x0000000e0a0c6981 */ /* 0x004ea2000c1e1b00 */
[----:B------:R-:W-:-:S03]  /*5940*/  LOP3.LUT P0, RZ, R58, 0x800000, RZ, 0xc0, !PT ;  /* 0x008000003aff7812 */ /* 0x000fc6000780c0ff */
[----:B--2---:R0:W-:Y:S04]  /*5950*/  STL.64 [R1+0x358], R12 ;  /* 0x0003580c01007387 */ /* 0x0041e80000100a00 */
[----:B0-----:R-:W2:Y:S01]  /*5960*/  LDL.LU.64 R12, [R1+0x560] ;  /* 0x00056000010c7983 */ /* 0x001ea20000300a00 */
[----:B------:R-:W-:Y:S01]  /*5970*/  MOV R10, R14 ;  /* 0x0000000e000a7202 */ /* 0x000fe20000000f00 */
[----:B------:R-:W-:Y:S01]  /*5980*/  IMAD.MOV.U32 R11, RZ, RZ, R15 ;  /* 0x000000ffff0b7224 */ /* 0x000fe200078e000f */
[----:B------:R-:W-:-:S06]  /*5990*/  CS2R R14, SRZ ;  /* 0x00000000000e7805 */ /* 0x000fcc000001ff00 */
[----:B--2---:R-:W2:Y:S01]  /*59a0*/  @P0 LDG.E.64 R14, desc[UR14][R12.64] ;  /* 0x0000000e0c0e0981 */ /* 0x004ea2000c1e1b00 */
        /* <DEDUP_REMOVED lines=10> */
[----:B------:R-:W-:Y:S01]  /*5a50*/  IMAD.MOV.U32 R14, RZ, RZ, R10 ;  /* 0x000000ffff0e7224 */ /* 0x000fe200078e000a */
[----:B------:R-:W-:Y:S01]  /*5a60*/  MOV R10, R20 ;  /* 0x00000014000a7202 */ /* 0x000fe20000000f00 */
[----:B------:R-:W-:Y:S02]  /*5a70*/  IMAD.MOV.U32 R15, RZ, RZ, R11 ;  /* 0x000000ffff0f7224 */ /* 0x000fe400078e000b */
        /* <DEDUP_REMOVED lines=55> */
[----:B------:R-:W-:-:S03]  /*5df0*/  CS2R R38, SRZ ;  /* 0x0000000000267805 */ /* 0x000fc6000001ff00 */
[----:B------:R0:W-:Y:S02]  /*5e00*/  STL.64 [R1+0x3f0], R52 ;  /* 0x0003f03401007387 */ /* 0x0001e40000100a00 */
[----:B0-----:R-:W-:Y:S01]  /*5e10*/  IMAD.MOV.U32 R52, RZ, RZ, R18 ;  /* 0x000000ffff347224 */ /* 0x001fe200078e0012 */
[----:B------:R-:W-:Y:S02]  /*5e20*/  MOV R53, R19 ;  /* 0x0000001300357202 */ /* 0x000fe40000000f00 */
[----:B------:R-:W3:Y:S01]  /*5e30*/  LDL.LU.64 R18, [R1+0x598] ;  /* 0x0005980001127983 */ /* 0x000ee20000300a00 */
[----:B------:R-:W-:-:S03]  /*5e40*/  LOP3.LUT P2, RZ, R58, 0x100, RZ, 0xc0, !PT ;  /* 0x000001003aff7812 */ /* 0x000fc6000784c0ff */
[----:B--2---:R-:W2:Y:S01]  /*5e50*/  @P6 LDG.E.64 R38, desc[UR14][R40.64] ;  /* 0x0000000e28266981 */ /* 0x004ea2000c1e1b00 */
[----:B------:R-:W-:-:S09]  /*5e60*/  LOP3.LUT R0, R0, 0xffff7fff, RZ, 0xc0, !PT ;  /* 0xffff7fff00007812 */ /* 0x000fd200078ec0ff */
[----:B------:R-:W-:Y:S02]  /*5e70*/  @P2 LOP3.LUT R0, R0, 0x8000, RZ, 0xfc, !PT ;  /* 0x0000800000002812 */ /* 0x000fe400078efcff */
[C---:B------:R-:W-:Y:S02]  /*5e80*/  LOP3.LUT P2, RZ, R58.reuse, 0x200, RZ, 0xc0, !PT ;  /* 0x000002003aff7812 */ /* 0x040fe4000784c0ff */
[----:B------:R-:W-:Y:S01]  /*5e90*/  LOP3.LUT P1, RZ, R58, 0x1000, RZ, 0xc0, !PT ;  /* 0x000010003aff7812 */ /* 0x000fe2000782c0ff */
[----:B------:R-:W-:Y:S01]  /*5ea0*/  STL.64 [R1+0x3e8], R54 ;  /* 0x0003e83601007387 */ /* 0x000fe20000100a00 */
[----:B------:R-:W-:Y:S02]  /*5eb0*/  LOP3.LUT R0, R0, 0xfffeffff, RZ, 0xc0, !PT ;  /* 0xfffeffff00007812 */ /* 0x000fe400078ec0ff */
[----:B------:R-:W-:Y:S01]  /*5ec0*/  LOP3.LUT P3, RZ, R58, 0x800, RZ, 0xc0, !PT ;  /* 0x000008003aff7812 */ /* 0x000fe2000786c0ff */
[----:B------:R-:W4:Y:S06]  /*5ed0*/  LDL.LU.64 R40, [R1+0x2c8] ;  /* 0x0002c80001287983 */ /* 0x000f2c0000300a00 */
[----:B------:R-:W-:-:S02]  /*5ee0*/  @P2 LOP3.LUT R0, R0, 0x10000, RZ, 0xfc, !PT ;  /* 0x0001000000002812 */ /* 0x000fc400078efcff */
[----:B------:R-:W-:Y:S01]  /*5ef0*/  LOP3.LUT P2, RZ, R58, 0x400, RZ, 0xc0, !PT ;  /* 0x000004003aff7812 */ /* 0x000fe2000784c0ff */
[----:B--2---:R0:W-:Y:S02]  /*5f00*/  STL.64 [R1+0x300], R38 ;  /* 0x0003002601007387 */ /* 0x0041e40000100a00 */
[----:B0-----:R-:W-:-:S06]  /*5f10*/  CS2R R38, SRZ ;  /* 0x0000000000267805 */ /* 0x001fcc000001ff00 */
[----:B------:R0:W2:Y:S02]  /*5f20*/  @P1 LDG.E.64 R38, desc[UR14][R6.64] ;  /* 0x0000000e06261981 */ /* 0x0000a4000c1e1b00 */
[----:B0-----:R-:W-:-:S06]  /*5f30*/  CS2R R6, SRZ ;  /* 0x0000000000067805 */ /* 0x001fcc000001ff00 */
[----:B---3--:R-:W3:Y:S01]  /*5f40*/  @P2 LDG.E.64 R6, desc[UR14][R18.64] ;  /* 0x0000000e12062981 */ /* 0x008ee2000c1e1b00 */
[----:B------:R-:W-:Y:S01]  /*5f50*/  LOP3.LUT P2, RZ, R0, 0x10000, RZ, 0xc0, !PT ;  /* 0x0001000000ff7812 */ /* 0x000fe2000784c0ff */
[----:B------:R-:W-:Y:S02]  /*5f60*/  IMAD.MOV.U32 R54, RZ, RZ, R8 ;  /* 0x000000ffff367224 */ /* 0x000fe400078e0008 */
[----:B------:R-:W-:Y:S02]  /*5f70*/  IMAD.MOV.U32 R55, RZ, RZ, R9 ;  /* 0x000000ffff377224 */ /* 0x000fe400078e0009 */
[----:B------:R-:W4:Y:S01]  /*5f80*/  LDL.LU.64 R8, [R1+0x590] ;  /* 0x0005900001087983 */ /* 0x000f220000300a00 */
[C---:B------:R-:W-:Y:S02]  /*5f90*/  LOP3.LUT P0, RZ, R58.reuse, 0x80, RZ, 0xc0, !PT ;  /* 0x000000803aff7812 */ /* 0x040fe4000780c0ff */
[----:B------:R-:W-:Y:S01]  /*5fa0*/  LOP3.LUT P4, RZ, R58, 0x40, RZ, 0xc0, !PT ;  /* 0x000000403aff7812 */ /* 0x000fe2000788c0ff */
[----:B------:R-:W4:Y:S04]  /*5fb0*/  LDL.LU.64 R18, [R1+0x2b8] ;  /* 0x0002b80001127983 */ /* 0x000f280000300a00 */
[----:B---3--:R0:W-:Y:S02]  /*5fc0*/  STL.64 [R1+0x2e8], R6 ;  /* 0x0002e80601007387 */ /* 0x0081e40000100a00 */
[----:B0-----:R-:W-:-:S06]  /*5fd0*/  CS2R R6, SRZ ;  /* 0x0000000000067805 */ /* 0x001fcc000001ff00 */
[----:B------:R-:W3:Y:S01]  /*5fe0*/  @P2 LDG.E.64 R6, desc[UR14][R28.64] ;  /* 0x0000000e1c062981 */ /* 0x000ee2000c1e1b00 */
[----:B------:R-:W-:-:S03]  /*5ff0*/  LOP3.LUT P2, RZ, R0, 0x8000, RZ, 0xc0, !PT ;  /* 0x0000800000ff7812 */ /* 0x000fc6000784c0ff */
[----:B--2---:R0:W-:Y:S02]  /*6000*/  STL.64 [R1+0x2f8], R38 ;  /* 0x0002f82601007387 */ /* 0x0041e40000100a00 */
[----:B0-----:R-:W-:-:S06]  /*6010*/  CS2R R38, SRZ ;  /* 0x0000000000267805 */ /* 0x001fcc000001ff00 */
[----:B----4-:R-:W2:Y:S01]  /*6020*/  @P3 LDG.E.64 R38, desc[UR14][R8.64] ;  /* 0x0000000e08263981 */ /* 0x010ea2000c1e1b00 */
[----:B------:R-:W-:-:S03]  /*6030*/  LOP3.LUT P5, RZ, R58, 0x20, RZ, 0xc0, !PT ;  /* 0x000000203aff7812 */ /* 0x000fc600078ac0ff */
[----:B------:R-:W4:Y:S04]  /*6040*/  LDL.LU.64 R8, [R1+0x2b0] ;  /* 0x0002b00001087983 */ /* 0x000f280000300a00 */
[----:B---3--:R0:W-:Y:S02]  /*6050*/  STL.64 [R1+0x2e0], R6 ;  /* 0x0002e00601007387 */ /* 0x0081e40000100a00 */
[----:B0-----:R-:W-:-:S06]  /*6060*/  CS2R R6, SRZ ;  /* 0x0000000000067805 */ /* 0x001fcc000001ff00 */
[----:B------:R-:W3:Y:S04]  /*6070*/  @P2 LDG.E.64 R6, desc[UR14][R42.64] ;  /* 0x0000000e2a062981 */ /* 0x000ee8000c1e1b00 */
[----:B--2---:R0:W-:Y:S01]  /*6080*/  STL.64 [R1+0x2f0], R38 ;  /* 0x0002f02601007387 */ /* 0x0041e20000100a00 */
[C---:B------:R-:W-:Y:S02]  /*6090*/  LOP3.LUT P6, RZ, R58.reuse, 0x10, RZ, 0xc0, !PT ;  /* 0x000000103aff7812 */ /* 0x040fe400078cc0ff */
[C---:B------:R-:W-:Y:S02]  /*60a0*/  LOP3.LUT P1, RZ, R58.reuse, 0x8, RZ, 0xc0, !PT ;  /* 0x000000083aff7812 */ /* 0x040fe4000782c0ff */
[----:B------:R-:W-:Y:S01]  /*60b0*/  LOP3.LUT P3, RZ, R58, 0x4, RZ, 0xc0, !PT ;  /* 0x000000043aff7812 */ /* 0x000fe2000786c0ff */
[----:B------:R-:W2:Y:S04]  /*60c0*/  LDL.LU.64 R42, [R1+0x220] ;  /* 0x00022000012a7983 */ /* 0x000ea80000300a00 */
[----:B0-----:R-:W4:Y:S04]  /*60d0*/  LDL.LU.64 R38, [R1+0x2c0] ;  /* 0x0002c00001267983 */ /* 0x001f280000300a00 */
[----:B---3--:R0:W-:Y:S02]  /*60e0*/  STL.64 [R1+0x2d8], R6 ;  /* 0x0002d80601007387 */ /* 0x0081e40000100a00 */
[----:B0-----:R-:W-:-:S06]  /*60f0*/  CS2R R6, SRZ ;  /* 0x0000000000067805 */ /* 0x001fcc000001ff00 */
[----:B------:R-:W3:Y:S04]  /*6100*/  @P0 LDG.E.64 R6, desc[UR14][R40.64] ;  /* 0x0000000e28060981 */ /* 0x000ee8000c1e1b00 */
[----:B------:R-:W2:Y:S04]  /*6110*/  LDL.LU.64 R40, [R1+0x2a8] ;  /* 0x0002a80001287983 */ /* 0x000ea80000300a00 */
[----:B---3--:R0:W-:Y:S02]  /*6120*/  STL.64 [R1+0x2d0], R6 ;  /* 0x0002d00601007387 */ /* 0x0081e40000100a00 */
[----:B0-----:R-:W-:-:S06]  /*6130*/  CS2R R6, SRZ ;  /* 0x0000000000067805 */ /* 0x001fcc000001ff00 */
[----:B----4-:R-:W3:Y:S04]  /*6140*/  @P4 LDG.E.64 R6, desc[UR14][R38.64] ;  /* 0x0000000e26064981 */ /* 0x010ee8000c1e1b00 */
[----:B------:R-:W4:Y:S04]  /*6150*/  LDL.LU.64 R38, [R1+0x2a0] ;  /* 0x0002a00001267983 */ /* 0x000f280000300a00 */
[----:B---3--:R0:W-:Y:S02]  /*6160*/  STL.64 [R1+0x2c8], R6 ;  /* 0x0002c80601007387 */ /* 0x0081e40000100a00 */
[----:B0-----:R-:W-:-:S06]  /*6170*/  CS2R R6, SRZ ;  /* 0x0000000000067805 */ /* 0x001fcc000001ff00 */
[----:B------:R-:W3:Y:S01]  /*6180*/  @P5 LDG.E.64 R6, desc[UR14][R18.64] ;  /* 0x0000000e12065981 */ /* 0x000ee2000c1e1b00 */
[C---:B------:R-:W-:Y:S02]  /*6190*/  LOP3.LUT P2, RZ, R58.reuse, 0x2, RZ, 0xc0, !PT ;  /* 0x000000023aff7812 */ /* 0x040fe4000784c0ff */
[----:B------:R-:W-:Y:S02]  /*61a0*/  LOP3.LUT P0, RZ, R58, 0x1, RZ, 0xc0, !PT ;  /* 0x000000013aff7812 */ /* 0x000fe4000780c0ff */
[----:B------:R-:W-:Y:S01]  /*61b0*/  LOP3.LUT P4, RZ, R51, 0x80000000, RZ, 0xc0, !PT ;  /* 0x8000000033ff7812 */ /* 0x000fe2000788c0ff */
[----:B------:R-:W4:Y:S04]  /*61c0*/  LDL.LU.64 R18, [R1+0x280] ;  /* 0x0002800001127983 */ /* 0x000f280000300a00 */
[----:B---3--:R0:W-:Y:S02]  /*61d0*/  STL.64 [R1+0x2c0], R6 ;  /* 0x0002c00601007387 */ /* 0x0081e40000100a00 */
[----:B0-----:R-:W-:-:S06]  /*61e0*/  CS2R R6, SRZ ;  /* 0x0000000000067805 */ /* 0x001fcc000001ff00 */
[----:B------:R-:W3:Y:S04]  /*61f0*/  @P6 LDG.E.64 R6, desc[UR14][R8.64] ;  /* 0x0000000e08066981 */ /* 0x000ee8000c1e1b00 */
[----:B------:R-:W4:Y:S04]  /*6200*/  LDL.LU.64 R8, [R1+0x298] ;  /* 0x0002980001087983 */ /* 0x000f280000300a00 */
[----:B---3--:R0:W-:Y:S02]  /*6210*/  STL.64 [R1+0x2b8], R6 ;  /* 0x0002b80601007387 */ /* 0x0081e40000100a00 */
[----:B0-----:R-:W-:-:S06]  /*6220*/  CS2R R6, SRZ ;  /* 0x0000000000067805 */ /* 0x001fcc000001ff00 */
[----:B--2---:R-:W2:Y:S04]  /*6230*/  @P1 LDG.E.64 R6, desc[UR14][R40.64] ;  /* 0x0000000e28061981 */ /* 0x004ea8000c1e1b00 */
[----:B------:R-:W3:Y:S04]  /*6240*/  LDL.LU.64 R40, [R1+0x290] ;  /* 0x0002900001287983 */ /* 0x000ee80000300a00 */
[----:B--2---:R0:W-:Y:S02]  /*6250*/  STL.64 [R1+0x2b0], R6 ;  /* 0x0002b00601007387 */ /* 0x0041e40000100a00 */
[----:B0-----:R-:W-:-:S06]  /*6260*/  CS2R R6, SRZ ;  /* 0x0000000000067805 */ /* 0x001fcc000001ff00 */
[----:B----4-:R-:W2:Y:S04]  /*6270*/  @P3 LDG.E.64 R6, desc[UR14][R38.64] ;  /* 0x0000000e26063981 */ /* 0x010ea8000c1e1b00 */
[----:B------:R-:W4:Y:S04]  /*6280*/  LDL.LU.64 R38, [R1+0x288] ;  /* 0x0002880001267983 */ /* 0x000f280000300a00 */
[----:B--2---:R0:W-:Y:S02]  /*6290*/  STL.64 [R1+0x2a8], R6 ;  /* 0x0002a80601007387 */ /* 0x0041e40000100a00 */
[----:B0-----:R-:W-:-:S06]  /*62a0*/  CS2R R6, SRZ ;  /* 0x0000000000067805 */ /* 0x001fcc000001ff00 */
[----:B------:R-:W2:Y:S01]  /*62b0*/  @P2 LDG.E.64 R6, desc[UR14][R8.64] ;  /* 0x0000000e08062981 */ /* 0x000ea2000c1e1b00 */
[----:B------:R-:W-:-:S03]  /*62c0*/  LOP3.LUT P5, RZ, R51, 0x40000000, RZ, 0xc0, !PT ;  /* 0x4000000033ff7812 */ /* 0x000fc600078ac0ff */
[----:B------:R-:W4:Y:S04]  /*62d0*/  LDL.LU.64 R8, [R1+0x278] ;  /* 0x0002780001087983 */ /* 0x000f280000300a00 */
[----:B--2---:R0:W-:Y:S02]  /*62e0*/  STL.64 [R1+0x2a0], R6 ;  /* 0x0002a00601007387 */ /* 0x0041e40000100a00 */
[----:B0-----:R-:W-:-:S06]  /*62f0*/  CS2R R6, SRZ ;  /* 0x0000000000067805 */ /* 0x001fcc000001ff00 */
[----:B---3--:R-:W2:Y:S01]  /*6300*/  @P0 LDG.E.64 R6, desc[UR14][R40.64] ;  /* 0x0000000e28060981 */ /* 0x008ea2000c1e1b00 */
[----:B------:R-:W-:-:S03]  /*6310*/  LOP3.LUT P6, RZ, R51, 0x20000000, RZ, 0xc0, !PT ;  /* 0x2000000033ff7812 */ /* 0x000fc600078cc0ff */
[----:B------:R-:W3:Y:S04]  /*6320*/  LDL.LU.64 R40, [R1+0x270] ;  /* 0x0002700001287983 */ /* 0x000ee80000300a00 */
[----:B--2---:R0:W-:Y:S02]  /*6330*/  STL.64 [R1+0x298], R6 ;  /* 0x0002980601007387 */ /* 0x0041e40000100a00 */
[----:B0-----:R-:W-:-:S06]  /*6340*/  CS2R R6, SRZ ;  /* 0x0000000000067805 */ /* 0x001fcc000001ff00 */
[----:B----4-:R-:W2:Y:S01]  /*6350*/  @P4 LDG.E.64 R6, desc[UR14][R38.64] ;  /* 0x0000000e26064981 */ /* 0x010ea2000c1e1b00 */
[----:B------:R-:W-:-:S03]  /*6360*/  LOP3.LUT P1, RZ, R51, 0x10000000, RZ, 0xc0, !PT ;  /* 0x1000000033ff7812 */ /* 0x000fc6000782c0ff */
[----:B------:R-:W4:Y:S04]  /*6370*/  LDL.LU.64 R38, [R1+0x268] ;  /* 0x0002680001267983 */ /* 0x000f280000300a00 */
[----:B--2---:R0:W-:Y:S02]  /*6380*/  STL.64 [R1+0x290], R6 ;  /* 0x0002900601007387 */ /* 0x0041e40000100a00 */
[----:B0-----:R-:W-:-:S06]  /*6390*/  CS2R R6, SRZ ;  /* 0x0000000000067805 */ /* 0x001fcc000001ff00 */
[----:B------:R-:W2:Y:S04]  /*63a0*/  @P5 LDG.E.64 R6, desc[UR14][R18.64] ;  /* 0x0000000e12065981 */ /* 0x000ea8000c1e1b00 */
[----:B--2---:R0:W-:Y:S02]  /*63b0*/  STL.64 [R1+0x288], R6 ;  /* 0x0002880601007387 */ /* 0x0041e40000100a00 */
[----:B0-----:R-:W-:-:S06]  /*63c0*/  CS2R R6, SRZ ;  /* 0x0000000000067805 */ /* 0x001fcc000001ff00 */
[----:B------:R-:W2:Y:S01]  /*63d0*/  @P6 LDG.E.64 R6, desc[UR14][R8.64] ;  /* 0x0000000e08066981 */ /* 0x000ea2000c1e1b00 */
[----:B------:R-:W-:Y:S02]  /*63e0*/  LOP3.LUT P3, RZ, R51, 0x2000000, RZ, 0xc0, !PT ;  /* 0x0200000033ff7812 */ /* 0x000fe4000786c0ff */
[----:B------:R-:W-:-:S11]  /*63f0*/  LOP3.LUT R0, R0, 0xffffdfff, RZ, 0xc0, !PT ;  /* 0xffffdfff00007812 */ /* 0x000fd600078ec0ff */
[----:B------:R-:W-:Y:S01]  /*6400*/  @P3 LOP3.LUT R0, R0, 0x2000, RZ, 0xfc, !PT ;  /* 0x0000200000003812 */ /* 0x000fe200078efcff */
[----:B--2---:R0:W-:Y:S02]  /*6410*/  STL.64 [R1+0x280], R6 ;  /* 0x0002800601007387 */ /* 0x0041e40000100a00 */
[----:B0-----:R-:W-:-:S06]  /*6420*/  CS2R R6, SRZ ;  /* 0x0000000000067805 */ /* 0x001fcc000001ff00 */
[----:B---3--:R-:W2:Y:S01]  /*6430*/  @P1 LDG.E.64 R6, desc[UR14][R40.64] ;  /* 0x0000000e28061981 */ /* 0x008ea2000c1e1b00 */
[C---:B------:R-:W-:Y:S02]  /*6440*/  LOP3.LUT P3, RZ, R51.reuse, 0x4000000, RZ, 0xc0, !PT ;  /* 0x0400000033ff7812 */ /* 0x040fe4000786c0ff */
[----:B------:R-:W-:Y:S02]  /*6450*/  LOP3.LUT R0, R0, 0xffffbfff, RZ, 0xc0, !PT ;  /* 0xffffbfff00007812 */ /* 0x000fe400078ec0ff */
[C---:B------:R-:W-:Y:S02]  /*6460*/  LOP3.LUT P5, RZ, R51.reuse, 0x200000, RZ, 0xc0, !PT ;  /* 0x0020000033ff7812 */ /* 0x040fe400078ac0ff */
[C---:B------:R-:W-:Y:S02]  /*6470*/  LOP3.LUT P2, RZ, R51.reuse, 0x1000000, RZ, 0xc0, !PT ;  /* 0x0100000033ff7812 */ /* 0x040fe4000784c0ff */
[C---:B------:R-:W-:Y:S02]  /*6480*/  LOP3.LUT P0, RZ, R51.reuse, 0x800000, RZ, 0xc0, !PT ;  /* 0x0080000033ff7812 */ /* 0x040fe4000780c0ff */
[----:B------:R-:W-:-:S02]  /*6490*/  LOP3.LUT P4, RZ, R51, 0x400000, RZ, 0xc0, !PT ;  /* 0x0040000033ff7812 */ /* 0x000fc4000788c0ff */
[----:B------:R-:W-:Y:S02]  /*64a0*/  CS2R R8, SRZ ;  /* 0x0000000000087805 */ /* 0x000fe4000001ff00 */
[C---:B------:R-:W-:Y:S02]  /*64b0*/  LOP3.LUT P6, RZ, R51.reuse, 0x100000, RZ, 0xc0, !PT ;  /* 0x0010000033ff7812 */ /* 0x040fe400078cc0ff */
[----:B------:R-:W-:Y:S02]  /*64c0*/  CS2R R18, SRZ ;  /* 0x0000000000127805 */ /* 0x000fe4000001ff00 */
[----:B------:R-:W-:Y:S01]  /*64d0*/  @P3 LOP3.LUT R0, R0, 0x4000, RZ, 0xfc, !PT ;  /* 0x0000400000003812 */ /* 0x000fe200078efcff */
[----:B------:R-:W3:Y:S01]  /*64e0*/  LDL.LU.64 R40, [R1+0x210] ;  /* 0x0002100001287983 */ /* 0x000ee20000300a00 */
[----:B------:R-:W-:-:S03]  /*64f0*/  LOP3.LUT P3, RZ, R51, 0x8000000, RZ, 0xc0, !PT ;  /* 0x0800000033ff7812 */ /* 0x000fc6000786c0ff */
[----:B--2---:R0:W-:Y:S02]  /*6500*/  STL.64 [R1+0x278], R6 ;  /* 0x0002780601007387 */ /* 0x0041e40000100a00 */
[----:B0-----:R-:W-:-:S08]  /*6510*/  CS2R R6, SRZ ;  /* 0x0000000000067805 */ /* 0x001fd0000001ff00 */
[----:B----4-:R-:W2:Y:S01]  /*6520*/  @P3 LDG.E.64 R6, desc[UR14][R38.64] ;  /* 0x0000000e26063981 */ /* 0x010ea2000c1e1b00 */
[----:B------:R-:W-:Y:S02]  /*6530*/  LOP3.LUT P3, RZ, R0, 0x4000, RZ, 0xc0, !PT ;  /* 0x0000400000ff7812 */ /* 0x000fe4000786c0ff */
[----:B------:R-:W-:Y:S01]  /*6540*/  LOP3.LUT P1, RZ, R51, 0x80000, RZ, 0xc0, !PT ;  /* 0x0008000033ff7812 */ /* 0x000fe2000782c0ff */
[----:B------:R-:W4:Y:S04]  /*6550*/  LDL.LU.64 R38, [R1+0x218] ;  /* 0x0002180001267983 */ /* 0x000f280000300a00 */
[----:B--2---:R0:W-:Y:S02]  /*6560*/  STL.64 [R1+0x270], R6 ;  /* 0x0002700601007387 */ /* 0x0041e40000100a00 */
[----:B0-----:R-:W-:-:S06]  /*6570*/  CS2R R6, SRZ ;  /* 0x0000000000067805 */ /* 0x001fcc000001ff00 */
[----:B------:R-:W2:Y:S01]  /*6580*/  @P3 LDG.E.64 R6, desc[UR14][R34.64] ;  /* 0x0000000e22063981 */ /* 0x000ea2000c1e1b00 */
[----:B------:R-:W-:-:S03]  /*6590*/  LOP3.LUT P3, RZ, R0, 0x2000, RZ, 0xc0, !PT ;  /* 0x0000200000ff7812 */ /* 0x000fc6000786c0ff */
[----:B------:R-:W3:Y:S04]  /*65a0*/  LDL.LU.64 R34, [R1+0x228] ;  /* 0x0002280001227983 */ /* 0x000ee80000300a00 */
[----:B--2---:R0:W-:Y:S02]  /*65b0*/  STL.64 [R1+0x268], R6 ;  /* 0x0002680601007387 */ /* 0x0041e40000100a00 */
[----:B0-----:R-:W-:-:S06]  /*65c0*/  CS2R R6, SRZ ;  /* 0x0000000000067805 */ /* 0x001fcc000001ff00 */
[----:B------:R0:W2:Y:S02]  /*65d0*/  @P3 LDG.E.64 R6, desc[UR14][R30.64] ;  /* 0x0000000e1e063981 */ /* 0x0000a4000c1e1b00 */
[----:B0-----:R-:W-:Y:S01]  /*65e0*/  IMAD.MOV.U32 R30, RZ, RZ, R22 ;  /* 0x000000ffff1e7224 */ /* 0x001fe200078e0016 */
[----:B------:R-:W-:Y:S01]  /*65f0*/  MOV R22, R2 ;  /* 0x0000000200167202 */ /* 0x000fe20000000f00 */
[----:B------:R-:W-:Y:S02]  /*6600*/  IMAD.MOV.U32 R31, RZ, RZ, R23 ;  /* 0x000000ffff1f7224 */ /* 0x000fe400078e0017 */
[----:B------:R-:W-:Y:S01]  /*6610*/  IMAD.MOV.U32 R23, RZ, RZ, R3 ;  /* 0x000000ffff177224 */ /* 0x000fe200078e0003 */
[----:B------:R-:W-:-:S06]  /*6620*/  CS2R R2, SRZ ;  /* 0x0000000000027805 */ /* 0x000fcc000001ff00 */
[----:B------:R-:W4:Y:S01]  /*6630*/  @P5 LDG.E.64 R2, desc[UR14][R32.64] ;  /* 0x0000000e20025981 */ /* 0x000f22000c1e1b00 */
[----:B------:R-:W-:Y:S02]  /*6640*/  LOP3.LUT P3, RZ, R51, 0x400, RZ, 0xc0, !PT ;  /* 0x0000040033ff7812 */ /* 0x000fe4000786c0ff */
[----:B------:R-:W-:-:S11]  /*6650*/  LOP3.LUT R0, R0, 0xfffffdff, RZ, 0xc0, !PT ;  /* 0xfffffdff00007812 */ /* 0x000fd600078ec0ff */
[----:B------:R-:W-:Y:S02]  /*6660*/  @P3 LOP3.LUT R0, R0, 0x200, RZ, 0xfc, !PT ;  /* 0x0000020000003812 */ /* 0x000fe400078efcff */
[----:B------:R-:W-:Y:S01]  /*6670*/  LOP3.LUT P3, RZ, R51, 0x800, RZ, 0xc0, !PT ;  /* 0x0000080033ff7812 */ /* 0x000fe2000786c0ff */
[----:B--2---:R0:W-:Y:S02]  /*6680*/  STL.64 [R1+0x260], R6 ;  /* 0x0002600601007387 */ /* 0x0041e40000100a00 */
[----:B0-----:R-:W-:-:S06]  /*6690*/  CS2R R6, SRZ ;  /* 0x0000000000067805 */ /* 0x001fcc000001ff00 */
[----:B------:R0:W2:Y:S01]  /*66a0*/  @P2 LDG.E.64 R6, desc[UR14][R24.64] ;  /* 0x0000000e18062981 */ /* 0x0000a2000c1e1b00 */
[----:B------:R-:W-:Y:S01]  /*66b0*/  LOP3.LUT R0, R0, 0xfffffbff, RZ, 0xc0, !PT ;  /* 0xfffffbff00007812 */ /* 0x000fe200078ec0ff */
[----:B0-----:R-:W-:Y:S01]  /*66c0*/  IMAD.MOV.U32 R24, RZ, RZ, R52 ;  /* 0x000000ffff187224 */ /* 0x001fe200078e0034 */
[----:B------:R-:W-:Y:S02]  /*66d0*/  MOV R25, R53 ;  /* 0x0000003500197202 */ /* 0x000fe40000000f00 */
[----:B------:R-:W-:Y:S02]  /*66e0*/  CS2R R52, SRZ ;  /* 0x0000000000347805 */ /* 0x000fe4000001ff00 */
[----:B------:R-:W-:Y:S02]  /*66f0*/  @P3 LOP3.LUT R0, R0, 0x400, RZ, 0xfc, !PT ;  /* 0x0000040000003812 */ /* 0x000fe400078efcff */
[----:B------:R-:W-:Y:S02]  /*6700*/  LOP3.LUT P3, RZ, R51, 0x1000, RZ, 0xc0, !PT ;  /* 0x0000100033ff7812 */ /* 0x000fe4000786c0ff */
[----:B------:R0:W3:Y:S02]  /*6710*/  @P0 LDG.E.64 R52, desc[UR14][R54.64] ;  /* 0x0000000e36340981 */ /* 0x0000e4000c1e1b00 */
[----:B0-----:R-:W-:-:S02]  /*6720*/  CS2R R54, SRZ ;  /* 0x0000000000367805 */ /* 0x001fc4000001ff00 */
[----:B------:R-:W-:-:S04]  /*6730*/  LOP3.LUT R0, R0, 0xfffff7ff, RZ, 0xc0, !PT ;  /* 0xfffff7ff00007812 */ /* 0x000fc800078ec0ff */
[----:B------:R-:W3:Y:S01]  /*6740*/  @P4 LDG.E.64 R54, desc[UR14][R36.64] ;  /* 0x0000000e24364981 */ /* 0x000ee2000c1e1b00 */
[C---:B------:R-:W-:Y:S02]  /*6750*/  LOP3.LUT P4, RZ, R51.reuse, 0x20000, RZ, 0xc0, !PT ;  /* 0x0002000033ff7812 */ /* 0x040fe4000788c0ff */
[C---:B------:R-:W-:Y:S01]  /*6760*/  LOP3.LUT P5, RZ, R51.reuse, 0x10000, RZ, 0xc0, !PT ;  /* 0x0001000033ff7812 */ /* 0x040fe200078ac0ff */
[----:B----4-:R0:W-:Y:S01]  /*6770*/  STL.64 [R1+0x248], R2 ;  /* 0x0002480201007387 */ /* 0x0101e20000100a00 */
[----:B------:R-:W-:Y:S02]  /*6780*/  @P3 LOP3.LUT R0, R0, 0x800, RZ, 0xfc, !PT ;  /* 0x0000080000003812 */ /* 0x000fe400078efcff */
[----:B------:R-:W-:-:S07]  /*6790*/  LOP3.LUT P3, RZ, R51, 0x2000, RZ, 0xc0, !PT ;  /* 0x0000200033ff7812 */ /* 0x000fce000786c0ff */
[----:B------:R1:W4:Y:S01]  /*67a0*/  @P4 LDG.E.64 R8, desc[UR14][R20.64] ;  /* 0x0000000e14084981 */ /* 0x000322000c1e1b00 */
[----:B0-----:R-:W-:Y:S02]  /*67b0*/  CS2R R2, SRZ ;  /* 0x0000000000027805 */ /* 0x001fe4000001ff00 */
[----:B------:R-:W-:-:S04]  /*67c0*/  LOP3.LUT R0, R0, 0xffffefff, RZ, 0xc0, !PT ;  /* 0xffffefff00007812 */ /* 0x000fc800078ec0ff */
[----:B------:R-:W4:Y:S01]  /*67d0*/  @P6 LDG.E.64 R2, desc[UR14][R26.64] ;  /* 0x0000000e1a026981 */ /* 0x000f22000c1e1b00 */
[----:B-1----:R-:W-:Y:S01]  /*67e0*/  MOV R20, R10 ;  /* 0x0000000a00147202 */ /* 0x002fe20000000f00 */
[----:B------:R-:W-:Y:S01]  /*67f0*/  IMAD.MOV.U32 R21, RZ, RZ, R11 ;  /* 0x000000ffff157224 */ /* 0x000fe200078e000b */
[----:B------:R-:W-:Y:S02]  /*6800*/  CS2R R10, SRZ ;  /* 0x00000000000a7805 */ /* 0x000fe4000001ff00 */
[C---:B------:R-:W-:Y:S02]  /*6810*/  LOP3.LUT P6, RZ, R51.reuse, 0x8000, RZ, 0xc0, !PT ;  /* 0x0000800033ff7812 */ /* 0x040fe400078cc0ff */
[----:B------:R-:W-:Y:S02]  /*6820*/  @P3 LOP3.LUT R0, R0, 0x1000, RZ, 0xfc, !PT ;  /* 0x0000100000003812 */ /* 0x000fe400078efcff */
[----:B------:R0:W3:Y:S01]  /*6830*/  @P5 LDG.E.64 R10, desc[UR14][R24.64] ;  /* 0x0000000e180a5981 */ /* 0x0000e2000c1e1b00 */
[----:B------:R-:W-:-:S02]  /*6840*/  LOP3.LUT P3, RZ, R51, 0x4000, RZ, 0xc0, !PT ;  /* 0x0000400033ff7812 */ /* 0x000fc4000786c0ff */
[----:B------:R-:W-:Y:S01]  /*6850*/  LOP3.LUT P0, RZ, R51, 0x40000, RZ, 0xc0, !PT ;  /* 0x0004000033ff7812 */ /* 0x000fe2000780c0ff */
[----:B0-----:R-:W-:Y:S01]  /*6860*/  IMAD.MOV.U32 R24, RZ, RZ, R12 ;  /* 0x000000ffff187224 */ /* 0x001fe200078e000c */
[----:B------:R-:W-:Y:S02]  /*6870*/  MOV R25, R13 ;  /* 0x0000000d00197202 */ /* 0x000fe40000000f00 */
[----:B------:R-:W-:Y:S01]  /*6880*/  CS2R R12, SRZ ;  /* 0x00000000000c7805 */ /* 0x000fe2000001ff00 */
[----:B------:R-:W-:Y:S02]  /*6890*/  IMAD.MOV.U32 R26, RZ, RZ, R4 ;  /* 0x000000ffff1a7224 */ /* 0x000fe400078e0004 */
[----:B------:R-:W-:-:S03]  /*68a0*/  IMAD.MOV.U32 R27, RZ, RZ, R5 ;  /* 0x000000ffff1b7224 */ /* 0x000fc600078e0005 */
[----:B------:R0:W4:Y:S01]  /*68b0*/  @P6 LDG.E.64 R12, desc[UR14][R14.64] ;  /* 0x0000000e0e0c6981 */ /* 0x000122000c1e1b00 */
[----:B------:R-:W-:-:S06]  /*68c0*/  CS2R R4, SRZ ;  /* 0x0000000000047805 */ /* 0x000fcc000001ff00 */
[----:B------:R-:W3:Y:S01]  /*68d0*/  @P1 LDG.E.64 R4, desc[UR14][R30.64] ;  /* 0x0000000e1e041981 */ /* 0x000ee2000c1e1b00 */
[----:B0-----:R-:W-:-:S06]  /*68e0*/  CS2R R14, SRZ ;  /* 0x00000000000e7805 */ /* 0x001fcc000001ff00 */
[----:B------:R0:W3:Y:S01]  /*68f0*/  @P3 LDG.E.64 R14, desc[UR14][R16.64] ;  /* 0x0000000e100e3981 */ /* 0x0000e2000c1e1b00 */
[----:B------:R-:W-:-:S03]  /*6900*/  LOP3.LUT P3, RZ, R0, 0x1000, RZ, 0xc0, !PT ;  /* 0x0000100000ff7812 */ /* 0x000fc6000786c0ff */
[----:B------:R-:W4:Y:S01]  /*6910*/  LDL.LU.64 R30, [R1+0x238] ;  /* 0x00023800011e7983 */ /* 0x000f220000300a00 */
[----:B0-----:R-:W-:-:S09]  /*6920*/  CS2R R16, SRZ ;  /* 0x0000000000107805 */ /* 0x001fd2000001ff00 */
[----:B------:R-:W3:Y:S04]  /*6930*/  @P3 LDG.E.64 R16, desc[UR14][R44.64] ;  /* 0x0000000e2c103981 */ /* 0x000ee8000c1e1b00 */
[----:B------:R-:W3:Y:S04]  /*6940*/  LDL.LU.64 R44, [R1+0x230] ;  /* 0x00023000012c7983 */ /* 0x000ee80000300a00 */
[----:B--2---:R0:W-:Y:S02]  /*6950*/  STL.64 [R1+0x258], R6 ;  /* 0x0002580601007387 */ /* 0x0041e40000100a00 */
[----:B0-----:R-:W-:-:S06]  /*6960*/  CS2R R6, SRZ ;  /* 0x0000000000067805 */ /* 0x001fcc000001ff00 */
[----:B------:R0:W2:Y:S02]  /*6970*/  @P0 LDG.E.64 R6, desc[UR14][R26.64] ;  /* 0x0000000e1a060981 */ /* 0x0000a4000c1e1b00 */
[----:B0-----:R-:W-:Y:S02]  /*6980*/  IMAD.MOV.U32 R26, RZ, RZ, R46 ;  /* 0x000000ffff1a7224 */ /* 0x001fe400078e002e */
[----:B------:R-:W-:Y:S02]  /*6990*/  IMAD.MOV.U32 R27, RZ, RZ, R47 ;  /* 0x000000ffff1b7224 */ /* 0x000fe400078e002f */
[----:B------:R-:W2:Y:S01]  /*69a0*/  LDL.LU.64 R46, [R1+0x240] ;  /* 0x00024000012e7983 */ /* 0x000ea20000300a00 */
[----:B------:R-:W-:-:S13]  /*69b0*/  LOP3.LUT P3, RZ, R0, 0x800, RZ, 0xc0, !PT ;  /* 0x0000080000ff7812 */ /* 0x000fda000786c0ff */
[----:B------:R0:W2:Y:S01]  /*69c0*/  @P3 LDG.E.64 R18, desc[UR14][R20.64] ;  /* 0x0000000e14123981 */ /* 0x0000a2000c1e1b00 */
[----:B------:R-:W-:Y:S02]  /*69d0*/  LOP3.LUT P3, RZ, R0, 0x400, RZ, 0xc0, !PT ;  /* 0x0000040000ff7812 */ /* 0x000fe4000786c0ff */
[----:B0-----:R-:W-:-:S11]  /*69e0*/  CS2R R20, SRZ ;  /* 0x0000000000147805 */ /* 0x001fd6000001ff00 */
[----:B------:R0:W2:Y:S01]  /*69f0*/  @P3 LDG.E.64 R20, desc[UR14][R22.64] ;  /* 0x0000000e16143981 */ /* 0x0000a2000c1e1b00 */
[----:B------:R-:W-:Y:S02]  /*6a00*/  LOP3.LUT P3, RZ, R0, 0x200, RZ, 0xc0, !PT ;  /* 0x0000020000ff7812 */ /* 0x000fe4000786c0ff */
[C---:B------:R-:W-:Y:S02]  /*6a10*/  LOP3.LUT P2, RZ, R51.reuse, 0x200, RZ, 0xc0, !PT ;  /* 0x0000020033ff7812 */ /* 0x040fe4000784c0ff */
[----:B0-----:R-:W-:Y:S02]  /*6a20*/  CS2R R22, SRZ ;  /* 0x0000000000167805 */ /* 0x001fe4000001ff00 */
[----:B------:R-:W-:-:S07]  /*6a30*/  LOP3.LUT P1, RZ, R51, 0x100, RZ, 0xc0, !PT ;  /* 0x0000010033ff7812 */ /* 0x000fce000782c0ff */
[----:B------:R0:W2:Y:S01]  /*6a40*/  @P3 LDG.E.64 R22, desc[UR14][R24.64] ;  /* 0x0000000e18163981 */ /* 0x0000a2000c1e1b00 */
[----:B------:R-:W-:Y:S02]  /*6a50*/  LOP3.LUT P0, RZ, R51, 0x80, RZ, 0xc0, !PT ;  /* 0x0000008033ff7812 */ /* 0x000fe4000780c0ff */
[----:B0-----:R-:W-:-:S06]  /*6a60*/  CS2R R24, SRZ ;  /* 0x0000000000187805 */ /* 0x001fcc000001ff00 */
[----:B------:R0:W2:Y:S01]  /*6a70*/  @P2 LDG.E.64 R24, desc[UR14][R26.64] ;  /* 0x0000000e1a182981 */ /* 0x0000a2000c1e1b00 */
[----:B------:R-:W-:Y:S02]  /*6a80*/  LOP3.LUT P4, RZ, R51, 0x40, RZ, 0xc0, !PT ;  /* 0x0000004033ff7812 */ /* 0x000fe4000788c0ff */
[----:B------:R-:W-:Y:S02]  /*6a90*/  CS2R R28, SRZ ;  /* 0x00000000001c7805 */ /* 0x000fe4000001ff00 */
[----:B0-----:R-:W-:-:S04]  /*6aa0*/  CS2R R26, SRZ ;  /* 0x00000000001a7805 */ /* 0x001fc8000001ff00 */
[----:B----4-:R0:W4:Y:S02]  /*6ab0*/  @P0 LDG.E.64 R28, desc[UR14][R30.64] ;  /* 0x0000000e1e1c0981 */ /* 0x010124000c1e1b00 */
[----:B0-----:R-:W-:-:S06]  /*6ac0*/  CS2R R30, SRZ ;  /* 0x00000000001e7805 */ /* 0x001fcc000001ff00 */
[----:B---3--:R-:W3:Y:S04]  /*6ad0*/  @P4 LDG.E.64 R30, desc[UR14][R44.64] ;  /* 0x0000000e2c1e4981 */ /* 0x008ee8000c1e1b00 */
[----:B------:R-:W4:Y:S04]  /*6ae0*/  LDL.LU.64 R44, [R1+0x200] ;  /* 0x00020000012c7983 */ /* 0x000f280000300a00 */
[----:B------:R0:W-:Y:S04]  /*6af0*/  STL [R1+0x4d8], R13 ;  /* 0x0004d80d01007387 */ /* 0x0001e80000100800 */
[----:B------:R1:W-:Y:S04]  /*6b00*/  STL [R1+0x4dc], R10 ;  /* 0x0004dc0a01007387 */ /* 0x0003e80000100800 */
[----:B0-----:R-:W3:Y:S04]  /*6b10*/  LDL.LU R13, [R1+0x36c] ;  /* 0x00036c00010d7983 */ /* 0x001ee80000300800 */
[----:B-1----:R-:W3:Y:S04]  /*6b20*/  LDL.LU R10, [R1+0x368] ;  /* 0x00036800010a7983 */ /* 0x002ee80000300800 */
[----:B--2---:R-:W2:Y:S04]  /*6b30*/  @P1 LDG.E.64 R26, desc[UR14][R46.64] ;  /* 0x0000000e2e1a1981 */ /* 0x004ea8000c1e1b00 */
[----:B------:R-:W3:Y:S01]  /*6b40*/  LDL.LU.64 R46, [R1+0x208] ;  /* 0x00020800012e7983 */ /* 0x000ee20000300a00 */
[----:B------:R-:W-:-:S02]  /*6b50*/  LOP3.LUT P5, RZ, R51, 0x20, RZ, 0xc0, !PT ;  /* 0x0000002033ff7812 */ /* 0x000fc400078ac0ff */
[----:B------:R-:W-:Y:S02]  /*6b60*/  CS2R R32, SRZ ;  /* 0x0000000000207805 */ /* 0x000fe4000001ff00 */
[----:B------:R-:W-:Y:S02]  /*6b70*/  LOP3.LUT P6, RZ, R51, 0x10, RZ, 0xc0, !PT ;  /* 0x0000001033ff7812 */ /* 0x000fe400078cc0ff */
[----:B------:R-:W-:Y:S02]  /*6b80*/  LOP3.LUT P3, RZ, R0, 0x100, RZ, 0xc0, !PT ;  /* 0x0000010000ff7812 */ /* 0x000fe4000786c0ff */
[----:B------:R-:W-:-:S05]  /*6b90*/  CS2R R36, SRZ ;  /* 0x0000000000247805 */ /* 0x000fca000001ff00 */
[----:B------:R0:W2:Y:S01]  /*6ba0*/  @P5 LDG.E.64 R32, desc[UR14][R34.64] ;  /* 0x0000000e22205981 */ /* 0x0000a2000c1e1b00 */
[----:B------:R-:W-:-:S05]  /*6bb0*/  LOP3.LUT R58, R58, 0xbfffffff, RZ, 0xc0, !PT ;  /* 0xbfffffff3a3a7812 */ /* 0x000fca00078ec0ff */
[----:B------:R1:W2:Y:S01]  /*6bc0*/  @P3 LDG.E.64 R36, desc[UR14][R38.64] ;  /* 0x0000000e26243981 */ /* 0x0002a2000c1e1b00 */
[----:B0-----:R-:W-:Y:S02]  /*6bd0*/  CS2R R34, SRZ ;  /* 0x0000000000227805 */ /* 0x001fe4000001ff00 */
[----:B------:R-:W-:-:S04]  /*6be0*/  @P3 LOP3.LUT R58, R58, 0x40000000, RZ, 0xfc, !PT ;  /* 0x400000003a3a3812 */ /* 0x000fc800078efcff */
[----:B------:R-:W2:Y:S01]  /*6bf0*/  @P6 LDG.E.64 R34, desc[UR14][R42.64] ;  /* 0x0000000e2a226981 */ /* 0x000ea2000c1e1b00 */
[C---:B------:R-:W-:Y:S02]  /*6c00*/  LOP3.LUT P6, RZ, R0.reuse, 0x4, RZ, 0xc0, !PT ;  /* 0x0000000400ff7812 */ /* 0x040fe400078cc0ff */
[----:B-1----:R-:W-:Y:S02]  /*6c10*/  CS2R R38, SRZ ;  /* 0x0000000000267805 */ /* 0x002fe4000001ff00 */
[----:B------:R-:W-:Y:S02]  /*6c20*/  LOP3.LUT P5, RZ, R0, 0x8, RZ, 0xc0, !PT ;  /* 0x0000000800ff7812 */ /* 0x000fe400078ac0ff */
[C---:B------:R-:W-:Y:S02]  /*6c30*/  LOP3.LUT P3, RZ, R58.reuse, 0x8000000, RZ, 0xc0, !PT ;  /* 0x080000003aff7812 */ /* 0x040fe4000786c0ff */
[----:B------:R-:W-:Y:S02]  /*6c40*/  LOP3.LUT R58, R58, 0x7fffffff, RZ, 0xc0, !PT ;  /* 0x7fffffff3a3a7812 */ /* 0x000fe400078ec0ff */
[----:B------:R-:W-:-:S03]  /*6c50*/  LOP3.LUT P1, RZ, R0, 0x40, RZ, 0xc0, !PT ;  /* 0x0000004000ff7812 */ /* 0x000fc6000782c0ff */
[----:B------:R0:W2:Y:S01]  /*6c60*/  @P6 LDG.E.64 R38, desc[UR14][R40.64] ;  /* 0x0000000e28266981 */ /* 0x0000a2000c1e1b00 */
[----:B------:R-:W-:Y:S02]  /*6c70*/  @P6 LOP3.LUT R58, R58, 0x80000000, RZ, 0xfc, !PT ;  /* 0x800000003a3a6812 */ /* 0x000fe400078efcff */
[----:B------:R-:W-:Y:S02]  /*6c80*/  LOP3.LUT P4, RZ, R0, 0x10, RZ, 0xc0, !PT ;  /* 0x0000001000ff7812 */ /* 0x000fe4000788c0ff */
[----:B------:R-:W-:Y:S02]  /*6c90*/  LOP3.LUT P6, RZ, R58, 0x10000000, RZ, 0xc0, !PT ;  /* 0x100000003aff7812 */ /* 0x000fe400078cc0ff */
[----:B0-----:R-:W-:Y:S02]  /*6ca0*/  CS2R R40, SRZ ;  /* 0x0000000000287805 */ /* 0x001fe4000001ff00 */
[----:B------:R-:W-:Y:S02]  /*6cb0*/  LOP3.LUT P0, RZ, R0, 0x20, RZ, 0xc0, !PT ;  /* 0x0000002000ff7812 */ /* 0x000fe4000780c0ff */
[----:B------:R-:W-:Y:S01]  /*6cc0*/  CS2R R42, SRZ ;  /* 0x00000000002a7805 */ /* 0x000fe2000001ff00 */
[----:B------:R0:W-:Y:S04]  /*6cd0*/  STL [R1+0x4e0], R11 ;  /* 0x0004e00b01007387 */ /* 0x0001e80000100800 */
[----:B------:R1:W-:Y:S04]  /*6ce0*/  STL [R1+0x4e4], R8 ;  /* 0x0004e40801007387 */ /* 0x0003e80000100800 */
[----:B0-----:R-:W2:Y:S04]  /*6cf0*/  LDL.LU R11, [R1+0x364] ;  /* 0x00036400010b7983 */ /* 0x001ea80000300800 */
[----:B-1----:R-:W2:Y:S04]  /*6d00*/  LDL.LU R8, [R1+0x360] ;  /* 0x0003600001087983 */ /* 0x002ea80000300800 */
[----:B----4-:R0:W4:Y:S02]  /*6d10*/  @P4 LDG.E.64 R42, desc[UR14][R44.64] ;  /* 0x0000000e2c2a4981 */ /* 0x010124000c1e1b00 */
[----:B0-----:R-:W-:-:S06]  /*6d20*/  CS2R R44, SRZ ;  /* 0x00000000002c7805 */ /* 0x001fcc000001ff00 */
[----:B------:R0:W4:Y:S02]  /*6d30*/  @P0 LDG.E.64 R44, desc[UR14][R60.64] ;  /* 0x0000000e3c2c0981 */ /* 0x000124000c1e1b00 */
[----:B0-----:R-:W-:Y:S01]  /*6d40*/  IMAD.MOV.U32 R61, RZ, RZ, RZ ;  /* 0x000000ffff3d7224 */ /* 0x001fe200078e00ff */
[----:B------:R-:W-:Y:S02]  /*6d50*/  @P3 MOV R61, R56 ;  /* 0x00000038003d3202 */ /* 0x000fe40000000f00 */
[----:B------:R-:W4:Y:S01]  /*6d60*/  LDL.LU R56, [R1+0x50c] ;  /* 0x00050c0001387983 */ /* 0x000f220000300800 */
[----:B------:R-:W-:-:S03]  /*6d70*/  LOP3.LUT P2, RZ, R0, 0x80, RZ, 0xc0, !PT ;  /* 0x0000008000ff7812 */ /* 0x000fc6000784c0ff */
[----:B------:R0:W-:Y:S01]  /*6d80*/  STL [R1+0x4e8], R9 ;  /* 0x0004e80901007387 */ /* 0x0001e20000100800 */
[----:B------:R-:W-:-:S03]  /*6d90*/  LOP3.LUT R0, R0, 0xfffffffe, RZ, 0xc0, !PT ;  /* 0xfffffffe00007812 */ /* 0x000fc600078ec0ff */
[----:B------:R1:W-:Y:S01]  /*6da0*/  STL [R1+0x4ec], R6 ;  /* 0x0004ec0601007387 */ /* 0x0003e20000100800 */
[----:B------:R-:W-:-:S03]  /*6db0*/  @P5 LOP3.LUT R0, R0, 0x1, RZ, 0xfc, !PT ;  /* 0x0000000100005812 */ /* 0x000fc600078efcff */
[----:B0-----:R-:W4:Y:S04]  /*6dc0*/  LDL.LU R9, [R1+0x35c] ;  /* 0x00035c0001097983 */ /* 0x001f280000300800 */
[----:B-1----:R-:W4:Y:S01]  /*6dd0*/  LDL.LU R6, [R1+0x358] ;  /* 0x0003580001067983 */ /* 0x002f220000300800 */
[----:B------:R-:W-:-:S03]  /*6de0*/  FMUL.FTZ R60, R61, R61 ;  /* 0x0000003d3d3c7220 */ /* 0x000fc60000410000 */
[----:B------:R0:W-:Y:S04]  /*6df0*/  STL [R1+0x4f0], R7 ;  /* 0x0004f00701007387 */ /* 0x0001e80000100800 */
[----:B------:R-:W-:Y:S04]  /*6e00*/  STL [R1+0x4fc], R2 ;  /* 0x0004fc0201007387 */ /* 0x000fe80000100800 */
[----:B------:R1:W-:Y:S04]  /*6e10*/  STL [R1+0x4f4], R4 ;  /* 0x0004f40401007387 */ /* 0x0003e80000100800 */
[----:B0-----:R-:W4:Y:S04]  /*6e20*/  LDL.LU R7, [R1+0x354] ;  /* 0x0003540001077983 */ /* 0x001f280000300800 */
[----:B-1----:R-:W4:Y:S04]  /*6e30*/  LDL.LU R4, [R1+0x350] ;  /* 0x0003500001047983 */ /* 0x002f280000300800 */
[----:B------:R0:W-:Y:S04]  /*6e40*/  STL [R1+0x4f8], R5 ;  /* 0x0004f80501007387 */ /* 0x0001e80000100800 */
[----:B0-----:R-:W4:Y:S04]  /*6e50*/  LDL.LU R5, [R1+0x34c] ;  /* 0x00034c0001057983 */ /* 0x001f280000300800 */
[----:B------:R0:W-:Y:S04]  /*6e60*/  STL [R1+0x500], R3 ;  /* 0x0005000301007387 */ /* 0x0001e80000100800 */
[----:B------:R1:W-:Y:S04]  /*6e70*/  STL [R1+0x504], R12 ;  /* 0x0005040c01007387 */ /* 0x0003e80000100800 */
[----:B0-----:R-:W4:Y:S04]  /*6e80*/  LDL.LU R3, [R1+0x344] ;  /* 0x0003440001037983 */ /* 0x001f280000300800 */
[----:B-1----:R-:W4:Y:S04]  /*6e90*/  LDL.LU R12, [R1+0x340] ;  /* 0x00034000010c7983 */ /* 0x002f280000300800 */
[----:B---3--:R0:W3:Y:S02]  /*6ea0*/  @P5 LDG.E.64 R40, desc[UR14][R46.64] ;  /* 0x0000000e2e285981 */ /* 0x0080e4000c1e1b00 */
[----:B0-----:R-:W-:-:S06]  /*6eb0*/  CS2R R46, SRZ ;  /* 0x00000000002e7805 */ /* 0x001fcc000001ff00 */
[----:B------:R0:W3:Y:S02]  /*6ec0*/  @P1 LDG.E.64 R46, desc[UR14][R48.64] ;  /* 0x0000000e302e1981 */ /* 0x0000e4000c1e1b00 */
[----:B0-----:R-:W-:Y:S02]  /*6ed0*/  CS2R R48, SRZ ;  /* 0x0000000000307805 */ /* 0x001fe4000001ff00 */
[----:B------:R-:W-:Y:S01]  /*6ee0*/  @P6 MOV R48, R50 ;  /* 0x0000003200306202 */ /* 0x000fe20000000f00 */
[----:B------:R-:W-:-:S04]  /*6ef0*/  @P6 IMAD.MOV.U32 R49, RZ, RZ, R59 ;  /* 0x000000ffff316224 */ /* 0x000fc800078e003b */
[C---:B------:R-:W-:Y:S01]  /*6f00*/  FMUL.FTZ R59, R48.reuse, R48 ;  /* 0x00000030303b7220 */ /* 0x040fe20000410000 */
[----:B------:R-:W-:-:S03]  /*6f10*/  FADD.FTZ R48, R48, R49 ;  /* 0x0000003130307221 */ /* 0x000fc60000010000 */
[----:B------:R-:W-:Y:S01]  /*6f20*/  FFMA.FTZ R49, R49, R49, R59 ;  /* 0x0000003131317223 */ /* 0x000fe2000001003b */
[----:B------:R-:W-:Y:S02]  /*6f30*/  IMAD.MOV.U32 R59, RZ, RZ, RZ ;  /* 0x000000ffff3b7224 */ /* 0x000fe400078e00ff */
[----:B------:R-:W-:Y:S02]  /*6f40*/  @P3 IMAD.MOV.U32 R59, RZ, RZ, R57 ;  /* 0x000000ffff3b3224 */ /* 0x000fe400078e0039 */
[----:B------:R-:W4:Y:S01]  /*6f50*/  LDL.LU R57, [R1+0x508] ;  /* 0x0005080001397983 */ /* 0x000f220000300800 */
[----:B------:R-:W-:Y:S01]  /*6f60*/  LOP3.LUT P5, RZ, R58, 0x4000000, RZ, 0xc0, !PT ;  /* 0x040000003aff7812 */ /* 0x000fe200078ac0ff */
[----:B------:R-:W-:Y:S01]  /*6f70*/  FADD.FTZ R61, R61, R59 ;  /* 0x0000003b3d3d7221 */ /* 0x000fe20000010000 */
[----:B------:R-:W-:Y:S01]  /*6f80*/  FFMA.FTZ R60, R59, R59, R60 ;  /* 0x0000003b3b3c7223 */ /* 0x000fe2000001003c */
[----:B------:R-:W-:Y:S01]  /*6f90*/  HFMA2.MMA R59, -RZ, RZ, 0, 0 ;  /* 0x00000000ff3b7435 */ /* 0x000fe200000001ff */
[----:B------:R-:W-:Y:S01]  /*6fa0*/  FADD.FTZ R49, RZ, R49 ;  /* 0x00000031ff317221 */ /* 0x000fe20000010000 */
[----:B------:R-:W-:-:S03]  /*6fb0*/  FADD.FTZ R48, RZ, R48 ;  /* 0x00000030ff307221 */ /* 0x000fc60000010000 */
[----:B------:R-:W-:Y:S01]  /*6fc0*/  FADD.FTZ R2, R49, R60 ;  /* 0x0000003c31027221 */ /* 0x000fe20000010000 */
[----:B------:R-:W-:Y:S02]  /*6fd0*/  IMAD.MOV.U32 R60, RZ, RZ, RZ ;  /* 0x000000ffff3c7224 */ /* 0x000fe400078e00ff */
[----:B------:R-:W-:Y:S02]  /*6fe0*/  FADD.FTZ R61, R48, R61 ;  /* 0x0000003d303d7221 */ /* 0x000fe40000010000 */
[----:B------:R-:W-:Y:S01]  /*6ff0*/  @P5 IMAD.MOV.U32 R59, RZ, RZ, R13 ;  /* 0x000000ffff3b5224 */ /* 0x000fe200078e000d */
[----:B------:R-:W-:-:S03]  /*7000*/  @P5 MOV R60, R10 ;  /* 0x0000000a003c5202 */ /* 0x000fc60000000f00 */
[C---:B------:R-:W-:Y:S02]  /*7010*/  FMUL.FTZ R48, R59.reuse, R59 ;  /* 0x0000003b3b307220 */ /* 0x040fe40000410000 */
[----:B------:R-:W-:Y:S02]  /*7020*/  FADD.FTZ R59, R59, R60 ;  /* 0x0000003c3b3b7221 */ /* 0x000fe40000010000 */
[----:B------:R-:W-:-:S04]  /*7030*/  FFMA.FTZ R60, R60, R60, R48 ;  /* 0x0000003c3c3c7223 */ /* 0x000fc80000010030 */
[----:B------:R-:W-:Y:S02]  /*7040*/  FADD.FTZ R60, R2, R60 ;  /* 0x0000003c023c7221 */ /* 0x000fe40000010000 */
[----:B------:R-:W3:Y:S01]  /*7050*/  LDL.LU R2, [R1+0x348] ;  /* 0x0003480001027983 */ /* 0x000ee20000300800 */
[C---:B------:R-:W-:Y:S02]  /*7060*/  LOP3.LUT P6, RZ, R58.reuse, 0x2000000, RZ, 0xc0, !PT ;  /* 0x020000003aff7812 */ /* 0x040fe400078cc0ff */
[----:B------:R-:W-:Y:S02]  /*7070*/  CS2R R48, SRZ ;  /* 0x0000000000307805 */ /* 0x000fe4000001ff00 */
[----:B------:R-:W-:Y:S01]  /*7080*/  LOP3.LUT P3, RZ, R58, 0x1000000, RZ, 0xc0, !PT ;  /* 0x010000003aff7812 */ /* 0x000fe2000786c0ff */
[----:B------:R-:W-:Y:S01]  /*7090*/  FADD.FTZ R61, R61, R59 ;  /* 0x0000003b3d3d7221 */ /* 0x000fe20000010000 */
[----:B------:R-:W-:-:S07]  /*70a0*/  IMAD.MOV.U32 R59, RZ, RZ, RZ ;  /* 0x000000ffff3b7224 */ /* 0x000fce00078e00ff */
[----:B--2---:R-:W-:Y:S01]  /*70b0*/  @P6 IMAD.MOV.U32 R59, RZ, RZ, R11 ;  /* 0x000000ffff3b6224 */ /* 0x004fe200078e000b */
[----:B------:R-:W-:-:S04]  /*70c0*/  LOP3.LUT R0, R0, 0xfffffffd, RZ, 0xc0, !PT ;  /* 0xfffffffd00007812 */ /* 0x000fc800078ec0ff */
[----:B------:R-:W-:Y:S02]  /*70d0*/  @P4 LOP3.LUT R0, R0, 0x2, RZ, 0xfc, !PT ;  /* 0x0000000200004812 */ /* 0x000fe400078efcff */
[C---:B------:R-:W-:Y:S02]  /*70e0*/  LOP3.LUT P4, RZ, R58.reuse, 0x800000, RZ, 0xc0, !PT ;  /* 0x008000003aff7812 */ /* 0x040fe4000788c0ff */
[----:B------:R-:W-:Y:S01]  /*70f0*/  LOP3.LUT P5, RZ, R58, 0x400000, RZ, 0xc0, !PT ;  /* 0x004000003aff7812 */ /* 0x000fe200078ac0ff */
[----:B----4-:R0:W2:Y:S02]  /*7100*/  @P2 LDG.E.64 R48, desc[UR14][R56.64] ;  /* 0x0000000e38302981 */ /* 0x0100a4000c1e1b00 */
[----:B0-----:R-:W-:Y:S01]  /*7110*/  HFMA2.MMA R56, -RZ, RZ, 0, 0 ;  /* 0x00000000ff387435 */ /* 0x001fe200000001ff */
[----:B------:R-:W-:-:S05]  /*7120*/  FMUL.FTZ R57, R59, R59 ;  /* 0x0000003b3b397220 */ /* 0x000fca0000410000 */
[----:B------:R-:W-:-:S04]  /*7130*/  @P6 IMAD.MOV.U32 R56, RZ, RZ, R8 ;  /* 0x000000ffff386224 */ /* 0x000fc800078e0008 */
[----:B------:R-:W-:Y:S01]  /*7140*/  FADD.FTZ R59, R59, R56 ;  /* 0x000000383b3b7221 */ /* 0x000fe20000010000 */
[----:B------:R-:W-:-:S03]  /*7150*/  FFMA.FTZ R56, R56, R56, R57 ;  /* 0x0000003838387223 */ /* 0x000fc60000010039 */
[----:B------:R-:W-:Y:S01]  /*7160*/  FADD.FTZ R57, R61, R59 ;  /* 0x0000003b3d397221 */ /* 0x000fe20000010000 */
[----:B------:R-:W-:Y:S01]  /*7170*/  IMAD.MOV.U32 R61, RZ, RZ, RZ ;  /* 0x000000ffff3d7224 */ /* 0x000fe200078e00ff */
[----:B------:R-:W-:Y:S01]  /*7180*/  @P3 MOV R61, R9 ;  /* 0x00000009003d3202 */ /* 0x000fe20000000f00 */
[----:B------:R-:W-:Y:S02]  /*7190*/  IMAD.MOV.U32 R59, RZ, RZ, RZ ;  /* 0x000000ffff3b7224 */ /* 0x000fe400078e00ff */
[----:B------:R-:W-:Y:S02]  /*71a0*/  @P3 IMAD.MOV.U32 R59, RZ, RZ, R6 ;  /* 0x000000ffff3b3224 */ /* 0x000fe400078e0006 */
[----:B------:R-:W-:Y:S01]  /*71b0*/  FADD.FTZ R56, R60, R56 ;  /* 0x000000383c387221 */ /* 0x000fe20000010000 */
[C---:B------:R-:W-:Y:S01]  /*71c0*/  FMUL.FTZ R60, R61.reuse, R61 ;  /* 0x0000003d3d3c7220 */ /* 0x040fe20000410000 */
[----:B------:R-:W-:-:S04]  /*71d0*/  FADD.FTZ R61, R61, R59 ;  /* 0x0000003b3d3d7221 */ /* 0x000fc80000010000 */
[----:B------:R-:W-:Y:S01]  /*71e0*/  FADD.FTZ R57, R57, R61 ;  /* 0x0000003d39397221 */ /* 0x000fe20000010000 */
[----:B------:R-:W-:Y:S01]  /*71f0*/  HFMA2.MMA R61, -RZ, RZ, 0, 0 ;  /* 0x00000000ff3d7435 */ /* 0x000fe200000001ff */
[----:B------:R-:W-:Y:S01]  /*7200*/  FFMA.FTZ R60, R59, R59, R60 ;  /* 0x0000003b3b3c7223 */ /* 0x000fe2000001003c */
[----:B------:R-:W-:Y:S01]  /*7210*/  IMAD.MOV.U32 R59, RZ, RZ, RZ ;  /* 0x000000ffff3b7224 */ /* 0x000fe200078e00ff */
[----:B------:R-:W-:-:S03]  /*7220*/  @P4 MOV R59, R4 ;  /* 0x00000004003b4202 */ /* 0x000fc60000000f00 */
[----:B------:R-:W-:Y:S02]  /*7230*/  @P4 IMAD.MOV.U32 R61, RZ, RZ, R7 ;  /* 0x000000ffff3d4224 */ /* 0x000fe400078e0007 */
[----:B------:R-:W-:Y:S02]  /*7240*/  FADD.FTZ R56, R56, R60 ;  /* 0x0000003c38387221 */ /* 0x000fe40000010000 */
[C---:B------:R-:W-:Y:S01]  /*7250*/  FMUL.FTZ R60, R61.reuse, R61 ;  /* 0x0000003d3d3c7220 */ /* 0x040fe20000410000 */
[----:B------:R-:W-:-:S03]  /*7260*/  FADD.FTZ R61, R61, R59 ;  /* 0x0000003b3d3d7221 */ /* 0x000fc60000010000 */
[----:B------:R-:W-:Y:S01]  /*7270*/  FFMA.FTZ R60, R59, R59, R60 ;  /* 0x0000003b3b3c7223 */ /* 0x000fe2000001003c */
[----:B------:R-:W-:Y:S01]  /*7280*/  HFMA2.MMA R59, -RZ, RZ, 0, 0 ;  /* 0x00000000ff3b7435 */ /* 0x000fe200000001ff */
[----:B------:R-:W-:Y:S01]  /*7290*/  LOP3.LUT P6, RZ, R58, 0x200000, RZ, 0xc0, !PT ;  /* 0x002000003aff7812 */ /* 0x000fe200078cc0ff */
[----:B------:R-:W-:Y:S01]  /*72a0*/  FADD.FTZ R57, R57, R61 ;  /* 0x0000003d39397221 */ /* 0x000fe20000010000 */
[----:B------:R-:W-:Y:S02]  /*72b0*/  IMAD.MOV.U32 R61, RZ, RZ, RZ ;  /* 0x000000ffff3d7224 */ /* 0x000fe400078e00ff */
[----:B------:R-:W-:Y:S02]  /*72c0*/  @P5 IMAD.MOV.U32 R61, RZ, RZ, R5 ;  /* 0x000000ffff3d5224 */ /* 0x000fe400078e0005 */
[----:B---3--:R-:W-:Y:S02]  /*72d0*/  @P5 IMAD.MOV.U32 R59, RZ, RZ, R2 ;  /* 0x000000ffff3b5224 */ /* 0x008fe400078e0002 */
[----:B------:R-:W-:Y:S01]  /*72e0*/  FADD.FTZ R56, R56, R60 ;  /* 0x0000003c38387221 */ /* 0x000fe20000010000 */
[C---:B------:R-:W-:Y:S01]  /*72f0*/  FMUL.FTZ R60, R61.reuse, R61 ;  /* 0x0000003d3d3c7220 */ /* 0x040fe20000410000 */
[----:B------:R-:W-:-:S03]  /*7300*/  FADD.FTZ R61, R61, R59 ;  /* 0x0000003b3d3d7221 */ /* 0x000fc60000010000 */
[----:B------:R-:W-:Y:S01]  /*7310*/  FFMA.FTZ R60, R59, R59, R60 ;  /* 0x0000003b3b3c7223 */ /* 0x000fe2000001003c */
[----:B------:R-:W-:Y:S01]  /*7320*/  FADD.FTZ R57, R57, R61 ;  /* 0x0000003d39397221 */ /* 0x000fe20000010000 */
[----:B------:R-:W-:Y:S01]  /*7330*/  IMAD.MOV.U32 R61, RZ, RZ, RZ ;  /* 0x000000ffff3d7224 */ /* 0x000fe200078e00ff */
[----:B------:R-:W-:Y:S01]  /*7340*/  @P6 MOV R61, R3 ;  /* 0x00000003003d6202 */ /* 0x000fe20000000f00 */
[----:B------:R-:W-:Y:S01]  /*7350*/  FADD.FTZ R56, R56, R60 ;  /* 0x0000003c38387221 */ /* 0x000fe20000010000 */
[----:B------:R-:W-:Y:S02]  /*7360*/  IMAD.MOV.U32 R59, RZ, RZ, RZ ;  /* 0x000000ffff3b7224 */ /* 0x000fe400078e00ff */
[----:B------:R-:W-:Y:S02]  /*7370*/  @P6 IMAD.MOV.U32 R59, RZ, RZ, R12 ;  /* 0x000000ffff3b6224 */ /* 0x000fe400078e000c */
[----:B------:R-:W-:-:S04]  /*7380*/  FMUL.FTZ R60, R61, R61 ;  /* 0x0000003d3d3c7220 */ /* 0x000fc80000410000 */
[----:B------:R-:W-:Y:S01]  /*7390*/  FFMA.FTZ R60, R59, R59, R60 ;  /* 0x0000003b3b3c7223 */ /* 0x000fe2000001003c */
[----:B------:R-:W-:Y:S02]  /*73a0*/  FADD.FTZ R61, R61, R59 ;  /* 0x0000003b3d3d7221 */ /* 0x000fe40000010000 */
[----:B------:R-:W3:Y:S01]  /*73b0*/  LDL R59, [R1+0x33c] ;  /* 0x00033c00013b7983 */ /* 0x000ee20000100800 */
[----:B------:R-:W-:-:S03]  /*73c0*/  FADD.FTZ R56, R56, R60 ;  /* 0x0000003c38387221 */ /* 0x000fc60000010000 */
[----:B------:R-:W4:Y:S01]  /*73d0*/  LDL R60, [R1+0x338] ;  /* 0x00033800013c7983 */ /* 0x000f220000100800 */
[----:B------:R-:W-:Y:S01]  /*73e0*/  LOP3.LUT P3, RZ, R58, 0x100000, RZ, 0xc0, !PT ;  /* 0x001000003aff7812 */ /* 0x000fe2000786c0ff */
[----:B------:R-:W-:Y:S01]  /*73f0*/  FADD.FTZ R57, R57, R61 ;  /* 0x0000003d39397221 */ /* 0x000fe20000010000 */
[----:B------:R-:W-:-:S11]  /*7400*/  HFMA2.MMA R61, -RZ, RZ, 0, 0 ;  /* 0x00000000ff3d7435 */ /* 0x000fd600000001ff */
[----:B---3--:R-:W-:Y:S02]  /*7410*/  @P3 IMAD.MOV.U32 R61, RZ, RZ, R59 ;  /* 0x000000ffff3d3224 */ /* 0x008fe400078e003b */
[----:B------:R-:W-:Y:S01]  /*7420*/  IMAD.MOV.U32 R59, RZ, RZ, RZ ;  /* 0x000000ffff3b7224 */ /* 0x000fe200078e00ff */
[----:B----4-:R-:W-:Y:S01]  /*7430*/  @P3 MOV R59, R60 ;  /* 0x0000003c003b3202 */ /* 0x010fe20000000f00 */
[----:B------:R-:W-:-:S04]  /*7440*/  FMUL.FTZ R60, R61, R61 ;  /* 0x0000003d3d3c7220 */ /* 0x000fc80000410000 */
[----:B------:R-:W-:Y:S01]  /*7450*/  FADD.FTZ R61, R61, R59 ;  /* 0x0000003b3d3d7221 */ /* 0x000fe20000010000 */
[----:B------:R-:W-:Y:S02]  /*7460*/  FFMA.FTZ R60, R59, R59, R60 ;  /* 0x0000003b3b3c7223 */ /* 0x000fe4000001003c */
[----:B------:R-:W3:Y:S02]  /*7470*/  LDL R59, [R1+0x334] ;  /* 0x00033400013b7983 */ /* 0x000ee40000100800 */
[----:B------:R-:W-:Y:S02]  /*7480*/  FADD.FTZ R56, R56, R60 ;  /* 0x0000003c38387221 */ /* 0x000fe40000010000 */
[----:B------:R-:W4:Y:S01]  /*7490*/  LDL R60, [R1+0x330] ;  /* 0x00033000013c7983 */ /* 0x000f220000100800 */
[----:B------:R-:W-:Y:S01]  /*74a0*/  LOP3.LUT P4, RZ, R58, 0x80000, RZ, 0xc0, !PT ;  /* 0x000800003aff7812 */ /* 0x000fe2000788c0ff */
[----:B------:R-:W-:Y:S01]  /*74b0*/  FADD.FTZ R57, R57, R61 ;  /* 0x0000003d39397221 */ /* 0x000fe20000010000 */
[----:B------:R-:W-:-:S11]  /*74c0*/  IMAD.MOV.U32 R61, RZ, RZ, RZ ;  /* 0x000000ffff3d7224 */ /* 0x000fd600078e00ff */
[----:B---3--:R-:W-:Y:S01]  /*74d0*/  @P4 IMAD.MOV.U32 R61, RZ, RZ, R59 ;  /* 0x000000ffff3d4224 */ /* 0x008fe200078e003b */
[----:B------:R-:W-:-:S06]  /*74e0*/  HFMA2.MMA R59, -RZ, RZ, 0, 0 ;  /* 0x00000000ff3b7435 */ /* 0x000fcc00000001ff */
[----:B----4-:R-:W-:Y:S02]  /*74f0*/  @P4 IMAD.MOV.U32 R59, RZ, RZ, R60 ;  /* 0x000000ffff3b4224 */ /* 0x010fe400078e003c */
[C---:B------:R-:W-:Y:S02]  /*7500*/  FMUL.FTZ R60, R61.reuse, R61 ;  /* 0x0000003d3d3c7220 */ /* 0x040fe40000410000 */
[----:B------:R-:W-:Y:S02]  /*7510*/  FADD.FTZ R61, R61, R59 ;  /* 0x0000003b3d3d7221 */ /* 0x000fe40000010000 */
[----:B------:R-:W-:Y:S02]  /*7520*/  FFMA.FTZ R60, R59, R59, R60 ;  /* 0x0000003b3b3c7223 */ /* 0x000fe4000001003c */
[----:B------:R-:W3:Y:S02]  /*7530*/  LDL R59, [R1+0x32c] ;  /* 0x00032c00013b7983 */ /* 0x000ee40000100800 */
[----:B------:R-:W-:-:S02]  /*7540*/  FADD.FTZ R56, R56, R60 ;  /* 0x0000003c38387221 */ /* 0x000fc40000010000 */
[----:B------:R-:W4:Y:S01]  /*7550*/  LDL R60, [R1+0x328] ;  /* 0x00032800013c7983 */ /* 0x000f220000100800 */
[----:B------:R-:W-:Y:S01]  /*7560*/  LOP3.LUT P5, RZ, R58, 0x40000, RZ, 0xc0, !PT ;  /* 0x000400003aff7812 */ /* 0x000fe200078ac0ff */
[----:B------:R-:W-:Y:S01]  /*7570*/  FADD.FTZ R57, R57, R61 ;  /* 0x0000003d39397221 */ /* 0x000fe20000010000 */
[----:B------:R-:W-:-:S11]  /*7580*/  IMAD.MOV.U32 R61, RZ, RZ, RZ ;  /* 0x000000ffff3d7224 */ /* 0x000fd600078e00ff */
[----:B---3--:R-:W-:Y:S01]  /*7590*/  @P5 MOV R61, R59 ;  /* 0x0000003b003d5202 */ /* 0x008fe20000000f00 */
[----:B------:R-:W-:Y:S02]  /*75a0*/  IMAD.MOV.U32 R59, RZ, RZ, RZ ;  /* 0x000000ffff3b7224 */ /* 0x000fe400078e00ff */
[----:B----4-:R-:W-:Y:S02]  /*75b0*/  @P5 IMAD.MOV.U32 R59, RZ, RZ, R60 ;  /* 0x000000ffff3b5224 */ /* 0x010fe400078e003c */
        /* <DEDUP_REMOVED lines=308> */
[----:B------:R-:W-:Y:S01]  /*8900*/  IMAD.MOV.U32 R61, RZ, RZ, RZ ;  /* 0x000000ffff3d7224 */ /* 0x000fe200078e00ff */
[C---:B------:R-:W-:Y:S01]  /*8910*/  LOP3.LUT P4, RZ, R51.reuse, 0x800000, RZ, 0xc0, !PT ;  /* 0x0080000033ff7812 */ /* 0x040fe2000788c0ff */
[----:B------:R0:W-:Y:S01]  /*8920*/  STL.64 [R1+0x3f8], R52 ;  /* 0x0003f83401007387 */ /* 0x0001e20000100a00 */
[----:B------:R-:W-:-:S08]  /*8930*/  LOP3.LUT P5, RZ, R51, 0x400000, RZ, 0xc0, !PT ;  /* 0x0040000033ff7812 */ /* 0x000fd000078ac0ff */
[----:B---3--:R-:W-:Y:S01]  /*8940*/  @P3 IMAD.MOV.U32 R61, RZ, RZ, R59 ;  /* 0x000000ffff3d3224 */ /* 0x008fe200078e003b */
[----:B------:R-:W-:-:S06]  /*8950*/  HFMA2.MMA R59, -RZ, RZ, 0, 0 ;  /* 0x00000000ff3b7435 */ /* 0x000fcc00000001ff */
[----:B----4-:R-:W-:Y:S02]  /*8960*/  @P3 IMAD.MOV.U32 R59, RZ, RZ, R60 ;  /* 0x000000ffff3b3224 */ /* 0x010fe400078e003c */
[C---:B------:R-:W-:Y:S02]  /*8970*/  FMUL.FTZ R60, R61.reuse, R61 ;  /* 0x0000003d3d3c7220 */ /* 0x040fe40000410000 */
[----:B------:R-:W-:-:S04]  /*8980*/  FADD.FTZ R61, R61, R59 ;  /* 0x0000003b3d3d7221 */ /* 0x000fc80000010000 */
[----:B------:R-:W-:Y:S01]  /*8990*/  FADD.FTZ R57, R57, R61 ;  /* 0x0000003d39397221 */ /* 0x000fe20000010000 */
[----:B------:R-:W-:Y:S01]  /*89a0*/  IMAD.MOV.U32 R61, RZ, RZ, RZ ;  /* 0x000000ffff3d7224 */ /* 0x000fe200078e00ff */
[----:B------:R-:W-:Y:S02]  /*89b0*/  @P4 MOV R61, R53 ;  /* 0x00000035003d4202 */ /* 0x000fe40000000f00 */
[----:B0-----:R-:W3:Y:S01]  /*89c0*/  LDL R53, [R1+0x248] ;  /* 0x0002480001357983 */ /* 0x001ee20000100800 */
[----:B------:R-:W-:Y:S01]  /*89d0*/  FFMA.FTZ R60, R59, R59, R60 ;  /* 0x0000003b3b3c7223 */ /* 0x000fe2000001003c */
[----:B------:R-:W-:Y:S02]  /*89e0*/  IMAD.MOV.U32 R59, RZ, RZ, RZ ;  /* 0x000000ffff3b7224 */ /* 0x000fe400078e00ff */
[----:B------:R-:W-:Y:S02]  /*89f0*/  @P4 IMAD.MOV.U32 R59, RZ, RZ, R52 ;  /* 0x000000ffff3b4224 */ /* 0x000fe400078e0034 */
[----:B------:R-:W-:Y:S01]  /*8a00*/  FADD.FTZ R56, R56, R60 ;  /* 0x0000003c38387221 */ /* 0x000fe20000010000 */
[----:B------:R-:W-:Y:S01]  /*8a10*/  FMUL.FTZ R60, R61, R61 ;  /* 0x0000003d3d3c7220 */ /* 0x000fe20000410000 */
[----:B------:R-:W-:Y:S01]  /*8a20*/  LOP3.LUT P6, RZ, R51, 0x200000, RZ, 0xc0, !PT ;  /* 0x0020000033ff7812 */ /* 0x000fe200078cc0ff */
[----:B------:R-:W-:Y:S01]  /*8a30*/  FADD.FTZ R61, R61, R59 ;  /* 0x0000003b3d3d7221 */ /* 0x000fe20000010000 */
[----:B------:R-:W4:Y:S03]  /*8a40*/  LDL R52, [R1+0x24c] ;  /* 0x00024c0001347983 */ /* 0x000f260000100800 */
        /* <DEDUP_REMOVED lines=11> */
[----:B------:R0:W-:Y:S02]  /*8b00*/  STL.64 [R1+0x400], R54 ;  /* 0x0004003601007387 */ /* 0x0001e40000100a00 */
[----:B0-----:R-:W-:Y:S02]  /*8b10*/  IMAD.MOV.U32 R54, RZ, RZ, R2 ;  /* 0x000000ffff367224 */ /* 0x001fe400078e0002 */
[----:B------:R-:W2:Y:S01]  /*8b20*/  LDL.LU R2, [R1+0x4fc] ;  /* 0x0004fc0001027983 */ /* 0x000ea20000300800 */
[----:B---3--:R-:W-:Y:S01]  /*8b30*/  @P6 IMAD.MOV.U32 R59, RZ, RZ, R53 ;  /* 0x000000ffff3b6224 */ /* 0x008fe200078e0035 */
[----:B------:R-:W-:Y:S02]  /*8b40*/  MOV R53, R3 ;  /* 0x0000000300357202 */ /* 0x000fe40000000f00 */
[----:B------:R-:W3:Y:S01]  /*8b50*/  LDL.LU R3, [R1+0x500] ;  /* 0x0005000001037983 */ /* 0x000ee20000300800 */
[----:B------:R-:W-:Y:S01]  /*8b60*/  LOP3.LUT P3, RZ, R51, 0x100000, RZ, 0xc0, !PT ;  /* 0x0010000033ff7812 */ /* 0x000fe2000786c0ff */
[----:B------:R-:W-:Y:S01]  /*8b70*/  FADD.FTZ R57, R57, R61 ;  /* 0x0000003d39397221 */ /* 0x000fe20000010000 */
[----:B------:R-:W-:-:S02]  /*8b80*/  IMAD.MOV.U32 R61, RZ, RZ, RZ ;  /* 0x000000ffff3d7224 */ /* 0x000fc400078e00ff */
[----:B----4-:R-:W-:Y:S02]  /*8b90*/  @P6 IMAD.MOV.U32 R61, RZ, RZ, R52 ;  /* 0x000000ffff3d6224 */ /* 0x010fe400078e0034 */
[----:B------:R-:W-:Y:S02]  /*8ba0*/  FADD.FTZ R56, R56, R60 ;  /* 0x0000003c38387221 */ /* 0x000fe40000010000 */
[C---:B------:R-:W-:Y:S01]  /*8bb0*/  FMUL.FTZ R60, R61.reuse, R61 ;  /* 0x0000003d3d3c7220 */ /* 0x040fe20000410000 */
[----:B------:R-:W-:-:S03]  /*8bc0*/  FADD.FTZ R61, R61, R59 ;  /* 0x0000003b3d3d7221 */ /* 0x000fc60000010000 */
[----:B------:R-:W-:Y:S01]  /*8bd0*/  FFMA.FTZ R60, R59, R59, R60 ;  /* 0x0000003b3b3c7223 */ /* 0x000fe2000001003c */
[----:B------:R-:W-:Y:S02]  /*8be0*/  IMAD.MOV.U32 R59, RZ, RZ, RZ ;  /* 0x000000ffff3b7224 */ /* 0x000fe400078e00ff */
[----:B------:R-:W-:Y:S02]  /*8bf0*/  IMAD.MOV.U32 R55, RZ, RZ, R5 ;  /* 0x000000ffff377224 */ /* 0x000fe400078e0005 */
[----:B------:R-:W4:Y:S01]  /*8c00*/  LDL.LU R5, [R1+0x4f8] ;  /* 0x0004f80001057983 */ /* 0x000f220000300800 */
[----:B--2---:R-:W-:-:S03]  /*8c10*/  @P3 MOV R59, R2 ;  /* 0x00000002003b3202 */ /* 0x004fc60000000f00 */
[----:B---3--:R0:W-:Y:S02]  /*8c20*/  STL.64 [R1+0x408], R2 ;  /* 0x0004080201007387 */ /* 0x0081e40000100a00 */
[----:B0-----:R-:W-:Y:S02]  /*8c30*/  IMAD.MOV.U32 R2, RZ, RZ, R4 ;  /* 0x000000ffff027224 */ /* 0x001fe400078e0004 */
[----:B------:R-:W2:Y:S01]  /*8c40*/  LDL.LU R4, [R1+0x4f4] ;  /* 0x0004f40001047983 */ /* 0x000ea20000300800 */
[----:B------:R-:W-:Y:S01]  /*8c50*/  FADD.FTZ R57, R57, R61 ;  /* 0x0000003d39397221 */ /* 0x000fe20000010000 */
[----:B------:R-:W-:Y:S01]  /*8c60*/  HFMA2.MMA R61, -RZ, RZ, 0, 0 ;  /* 0x00000000ff3d7435 */ /* 0x000fe200000001ff */
[----:B------:R-:W-:Y:S01]  /*8c70*/  LOP3.LUT P4, RZ, R51, 0x80000, RZ, 0xc0, !PT ;  /* 0x0008000033ff7812 */ /* 0x000fe2000788c0ff */
[----:B------:R-:W-:-:S04]  /*8c80*/  FADD.FTZ R56, R56, R60 ;  /* 0x0000003c38387221 */ /* 0x000fc80000010000 */
[----:B------:R-:W-:-:S04]  /*8c90*/  @P3 IMAD.MOV.U32 R61, RZ, RZ, R3 ;  /* 0x000000ffff3d3224 */ /* 0x000fc800078e0003 */
[C---:B------:R-:W-:Y:S01]  /*8ca0*/  FMUL.FTZ R60, R61.reuse, R61 ;  /* 0x0000003d3d3c7220 */ /* 0x040fe20000410000 */
[----:B------:R-:W-:-:S03]  /*8cb0*/  FADD.FTZ R61, R61, R59 ;  /* 0x0000003b3d3d7221 */ /* 0x000fc60000010000 */
[----:B------:R-:W-:Y:S01]  /*8cc0*/  FFMA.FTZ R60, R59, R59, R60 ;  /* 0x0000003b3b3c7223 */ /* 0x000fe2000001003c */
[----:B------:R-:W-:Y:S02]  /*8cd0*/  IMAD.MOV.U32 R59, RZ, RZ, RZ ;  /* 0x000000ffff3b7224 */ /* 0x000fe400078e00ff */
[----:B------:R-:W-:Y:S02]  /*8ce0*/  IMAD.MOV.U32 R3, RZ, RZ, R7 ;  /* 0x000000ffff037224 */ /* 0x000fe400078e0007 */
[----:B------:R-:W3:Y:S01]  /*8cf0*/  LDL.LU R7, [R1+0x4f0] ;  /* 0x0004f00001077983 */ /* 0x000ee20000300800 */
[----:B--2---:R-:W-:-:S03]  /*8d00*/  @P4 MOV R59, R4 ;  /* 0x00000004003b4202 */ /* 0x004fc60000000f00 */
[----:B----4-:R0:W-:Y:S02]  /*8d10*/  STL.64 [R1+0x410], R4 ;  /* 0x0004100401007387 */ /* 0x0101e40000100a00 */
        /* <DEDUP_REMOVED lines=23> */
[----:B------:R-:W-:Y:S02]  /*8e90*/  IMAD.MOV.U32 R7, RZ, RZ, R11 ;  /* 0x000000ffff077224 */ /* 0x000fe400078e000b */
[----:B------:R-:W-:Y:S01]  /*8ea0*/  FADD.FTZ R61, R61, R59 ;  /* 0x0000003b3d3d7221 */ /* 0x000fe20000010000 */
[----:B------:R-:W3:Y:S01]  /*8eb0*/  LDL.LU R11, [R1+0x4e0] ;  /* 0x0004e000010b7983 */ /* 0x000ee20000300800 */
[----:B------:R-:W-:Y:S01]  /*8ec0*/  FFMA.FTZ R60, R59, R59, R60 ;  /* 0x0000003b3b3c7223 */ /* 0x000fe2000001003c */
[----:B------:R-:W-:Y:S02]  /*8ed0*/  IMAD.MOV.U32 R59, RZ, RZ, RZ ;  /* 0x000000ffff3b7224 */ /* 0x000fe400078e00ff */
[----:B------:R-:W-:Y:S01]  /*8ee0*/  FADD.FTZ R57, R57, R61 ;  /* 0x0000003d39397221 */ /* 0x000fe20000010000 */
[----:B------:R-:W-:Y:S01]  /*8ef0*/  HFMA2.MMA R61, -RZ, RZ, 0, 0 ;  /* 0x00000000ff3d7435 */ /* 0x000fe200000001ff */
[----:B------:R-:W-:-:S02]  /*8f00*/  IMAD.MOV.U32 R52, RZ, RZ, R12 ;  /* 0x000000ffff347224 */ /* 0x000fc400078e000c */
[----:B------:R-:W3:Y:S03]  /*8f10*/  LDL.LU R12, [R1+0x504] ;  /* 0x00050400010c7983 */ /* 0x000ee60000300800 */
[----:B----4-:R-:W-:Y:S01]  /*8f20*/  @P6 IMAD.MOV.U32 R61, RZ, RZ, R9 ;  /* 0x000000ffff3d6224 */ /* 0x010fe200078e0009 */
[----:B--2---:R-:W-:Y:S01]  /*8f30*/  @P6 MOV R59, R8 ;  /* 0x00000008003b6202 */ /* 0x004fe20000000f00 */
[----:B------:R0:W-:Y:S02]  /*8f40*/  STL.64 [R1+0x420], R8 ;  /* 0x0004200801007387 */ /* 0x0001e40000100a00 */
[----:B0-----:R-:W-:Y:S02]  /*8f50*/  IMAD.MOV.U32 R8, RZ, RZ, R10 ;  /* 0x000000ffff087224 */ /* 0x001fe400078e000a */
[----:B------:R-:W2:Y:S01]  /*8f60*/  LDL.LU R10, [R1+0x4dc] ;  /* 0x0004dc00010a7983 */ /* 0x000ea20000300800 */
[----:B------:R-:W-:-:S03]  /*8f70*/  IMAD.MOV.U32 R9, RZ, RZ, R13 ;  /* 0x000000ffff097224 */ /* 0x000fc600078e000d */
[----:B------:R-:W4:Y:S01]  /*8f80*/  LDL.LU R13, [R1+0x4d8] ;  /* 0x0004d800010d7983 */ /* 0x000f220000300800 */
[----:B------:R-:W-:Y:S01]  /*8f90*/  LOP3.LUT P3, RZ, R51, 0x10000, RZ, 0xc0, !PT ;  /* 0x0001000033ff7812 */ /* 0x000fe2000786c0ff */
[----:B------:R-:W-:Y:S01]  /*8fa0*/  FADD.FTZ R56, R56, R60 ;  /* 0x0000003c38387221 */ /* 0x000fe20000010000 */
[C---:B------:R-:W-:Y:S01]  /*8fb0*/  FMUL.FTZ R60, R61.reuse, R61 ;  /* 0x0000003d3d3c7220 */ /* 0x040fe20000410000 */
[----:B------:R-:W-:-:S04]  /*8fc0*/  FADD.FTZ R61, R61, R59 ;  /* 0x0000003b3d3d7221 */ /* 0x000fc80000010000 */
[----:B------:R-:W-:Y:S01]  /*8fd0*/  FADD.FTZ R57, R57, R61 ;  /* 0x0000003d39397221 */ /* 0x000fe20000010000 */
[----:B------:R-:W-:Y:S01]  /*8fe0*/  HFMA2.MMA R61, -RZ, RZ, 0, 0 ;  /* 0x00000000ff3d7435 */ /* 0x000fe200000001ff */
[----:B------:R-:W-:Y:S01]  /*8ff0*/  FFMA.FTZ R60, R59, R59, R60 ;  /* 0x0000003b3b3c7223 */ /* 0x000fe2000001003c */
[----:B------:R-:W-:Y:S01]  /*9000*/  LOP3.LUT P4, RZ, R51, 0x8000, RZ, 0xc0, !PT ;  /* 0x0000800033ff7812 */ /* 0x000fe2000788c0ff */
[----:B------:R-:W-:-:S03]  /*9010*/  IMAD.MOV.U32 R59, RZ, RZ, RZ ;  /* 0x000000ffff3b7224 */ /* 0x000fc600078e00ff */
[----:B---3--:R-:W-:Y:S02]  /*9020*/  @P3 IMAD.MOV.U32 R61, RZ, RZ, R11 ;  /* 0x000000ffff3d3224 */ /* 0x008fe400078e000b */
[----:B------:R-:W-:Y:S02]  /*9030*/  FADD.FTZ R56, R56, R60 ;  /* 0x0000003c38387221 */ /* 0x000fe40000010000 */
[----:B------:R-:W-:Y:S01]  /*9040*/  FMUL.FTZ R60, R61, R61 ;  /* 0x0000003d3d3c7220 */ /* 0x000fe20000410000 */
[C---:B------:R-:W-:Y:S02]  /*9050*/  LOP3.LUT P5, RZ, R51.reuse, 0x4000, RZ, 0xc0, !PT ;  /* 0x0000400033ff7812 */ /* 0x040fe400078ac0ff */
[----:B------:R-:W-:Y:S01]  /*9060*/  LOP3.LUT P6, RZ, R51, 0x2000, RZ, 0xc0, !PT ;  /* 0x0000200033ff7812 */ /* 0x000fe200078cc0ff */
[----:B------:R-:W-:Y:S04]  /*9070*/  STL.64 [R1+0x438], R14 ;  /* 0x0004380e01007387 */ /* 0x000fe80000100a00 */
[----:B------:R0:W-:Y:S04]  /*9080*/  STL.64 [R1+0x30], R54 ;  /* 0x0000303601007387 */ /* 0x0001e80000100a00 */
[----:B------:R1:W-:Y:S04]  /*9090*/  STL.64 [R1+0x38], R52 ;  /* 0x0000383401007387 */ /* 0x0003e80000100a00 */
[----:B0-----:R-:W3:Y:S04]  /*90a0*/  LDL.LU R54, [R1+0x260] ;  /* 0x0002600001367983 */ /* 0x001ee80000300800 */
[----:B------:R-:W3:Y:S04]  /*90b0*/  LDL.LU R55, [R1+0x264] ;  /* 0x0002640001377983 */ /* 0x000ee80000300800 */
[----:B-1----:R-:W3:Y:S04]  /*90c0*/  LDL.LU R52, [R1+0x258] ;  /* 0x0002580001347983 */ /* 0x002ee80000300800 */
[----:B------:R-:W3:Y:S01]  /*90d0*/  LDL.LU R53, [R1+0x25c] ;  /* 0x00025c0001357983 */ /* 0x000ee20000300800 */
[----:B--2---:R-:W-:-:S05]  /*90e0*/  @P3 MOV R59, R10 ;  /* 0x0000000a003b3202 */ /* 0x004fca0000000f00 */
[----:B------:R-:W-:Y:S01]  /*90f0*/  FADD.FTZ R61, R61, R59 ;  /* 0x0000003b3d3d7221 */ /* 0x000fe20000010000 */
[----:B------:R-:W-:Y:S01]  /*9100*/  FFMA.FTZ R60, R59, R59, R60 ;  /* 0x0000003b3b3c7223 */ /* 0x000fe2000001003c */
[----:B------:R-:W-:Y:S02]  /*9110*/  HFMA2.MMA R59, -RZ, RZ, 0, 0 ;  /* 0x00000000ff3b7435 */ /* 0x000fe400000001ff */
[----:B------:R-:W-:Y:S01]  /*9120*/  FADD.FTZ R57, R57, R61 ;  /* 0x0000003d39397221 */ /* 0x000fe20000010000 */
[----:B------:R-:W-:Y:S02]  /*9130*/  IMAD.MOV.U32 R61, RZ, RZ, RZ ;  /* 0x000000ffff3d7224 */ /* 0x000fe400078e00ff */
[----:B----4-:R-:W-:Y:S02]  /*9140*/  @P4 IMAD.MOV.U32 R61, RZ, RZ, R13 ;  /* 0x000000ffff3d4224 */ /* 0x010fe400078e000d */
[----:B------:R-:W-:Y:S02]  /*9150*/  @P4 IMAD.MOV.U32 R59, RZ, RZ, R12 ;  /* 0x000000ffff3b4224 */ /* 0x000fe400078e000c */
[----:B------:R-:W-:Y:S01]  /*9160*/  FADD.FTZ R56, R56, R60 ;  /* 0x0000003c38387221 */ /* 0x000fe20000010000 */
[C---:B------:R-:W-:Y:S01]  /*9170*/  FMUL.FTZ R60, R61.reuse, R61 ;  /* 0x0000003d3d3c7220 */ /* 0x040fe20000410000 */
[----:B------:R-:W-:-:S03]  /*9180*/  FADD.FTZ R61, R61, R59 ;  /* 0x0000003b3d3d7221 */ /* 0x000fc60000010000 */
[----:B------:R-:W-:Y:S01]  /*9190*/  FFMA.FTZ R60, R59, R59, R60 ;  /* 0x0000003b3b3c7223 */ /* 0x000fe2000001003c */
[----:B------:R-:W-:Y:S01]  /*91a0*/  FADD.FTZ R57, R57, R61 ;  /* 0x0000003d39397221 */ /* 0x000fe20000010000 */
[----:B------:R-:W-:Y:S01]  /*91b0*/  MOV R61, RZ ;  /* 0x000000ff003d7202 */ /* 0x000fe20000000f00 */
[----:B------:R-:W-:Y:S02]  /*91c0*/  @P5 IMAD.MOV.U32 R61, RZ, RZ, R15 ;  /* 0x000000ffff3d5224 */ /* 0x000fe400078e000f */
[----:B------:R-:W-:Y:S01]  /*91d0*/  FADD.FTZ R56, R56, R60 ;  /* 0x0000003c38387221 */ /* 0x000fe20000010000 */
[----:B------:R-:W-:Y:S01]  /*91e0*/  IMAD.MOV.U32 R59, RZ, RZ, RZ ;  /* 0x000000ffff3b7224 */ /* 0x000fe200078e00ff */
[----:B------:R-:W-:Y:S01]  /*91f0*/  @P5 MOV R59, R14 ;  /* 0x0000000e003b5202 */ /* 0x000fe20000000f00 */
[----:B------:R-:W-:Y:S01]  /*9200*/  FMUL.FTZ R60, R61, R61 ;  /* 0x0000003d3d3c7220 */ /* 0x000fe20000410000 */
[----:B------:R-:W-:Y:S01]  /*9210*/  LOP3.LUT P3, RZ, R51, 0x1000, RZ, 0xc0, !PT ;  /* 0x0000100033ff7812 */ /* 0x000fe2000786c0ff */
[----:B------:R0:W-:Y:S02]  /*9220*/  STL.64 [R1+0x428], R10 ;  /* 0x0004280a01007387 */ /* 0x0001e40000100a00 */
[----:B------:R-:W-:Y:S01]  /*9230*/  FADD.FTZ R61, R61, R59 ;  /* 0x0000003b3d3d7221 */ /* 0x000fe20000010000 */
[----:B------:R-:W-:Y:S01]  /*9240*/  FFMA.FTZ R60, R59, R59, R60 ;  /* 0x0000003b3b3c7223 */ /* 0x000fe2000001003c */
[----:B------:R-:W-:Y:S01]  /*9250*/  HFMA2.MMA R59, -RZ, RZ, 0, 0 ;  /* 0x00000000ff3b7435 */ /* 0x000fe200000001ff */
[----:B------:R-:W-:Y:S01]  /*9260*/  LOP3.LUT P4, RZ, R51, 0x800, RZ, 0xc0, !PT ;  /* 0x0000080033ff7812 */ /* 0x000fe2000788c0ff */
[----:B------:R-:W-:Y:S01]  /*9270*/  FADD.FTZ R57, R57, R61 ;  /* 0x0000003d39397221 */ /* 0x000fe20000010000 */
[----:B------:R-:W-:Y:S01]  /*9280*/  IMAD.MOV.U32 R61, RZ, RZ, RZ ;  /* 0x000000ffff3d7224 */ /* 0x000fe200078e00ff */
[----:B------:R1:W-:Y:S01]  /*9290*/  STL.64 [R1+0x430], R12 ;  /* 0x0004300c01007387 */ /* 0x0003e20000100a00 */
[----:B------:R-:W-:-:S02]  /*92a0*/  @P6 IMAD.MOV.U32 R61, RZ, RZ, R17 ;  /* 0x000000ffff3d6224 */ /* 0x000fc400078e0011 */
[----:B------:R-:W-:Y:S02]  /*92b0*/  @P6 IMAD.MOV.U32 R59, RZ, RZ, R16 ;  /* 0x000000ffff3b6224 */ /* 0x000fe400078e0010 */
[----:B------:R-:W-:Y:S01]  /*92c0*/  FADD.FTZ R56, R56, R60 ;  /* 0x0000003c38387221 */ /* 0x000fe20000010000 */
[----:B------:R-:W-:Y:S01]  /*92d0*/  FMUL.FTZ R60, R61, R61 ;  /* 0x0000003d3d3c7220 */ /* 0x000fe20000410000 */
[----:B------:R-:W-:Y:S01]  /*92e0*/  LOP3.LUT P5, RZ, R51, 0x400, RZ, 0xc0, !PT ;  /* 0x0000040033ff7812 */ /* 0x000fe200078ac0ff */
[----:B------:R-:W-:Y:S01]  /*92f0*/  FADD.FTZ R61, R61, R59 ;  /* 0x0000003b3d3d7221 */ /* 0x000fe20000010000 */
[----:B0-----:R-:W2:Y:S01]  /*9300*/  LDL.LU R10, [R1+0x370] ;  /* 0x00037000010a7983 */ /* 0x001ea20000300800 */
[----:B------:R-:W-:Y:S02]  /*9310*/  FFMA.FTZ R60, R59, R59, R60 ;  /* 0x0000003b3b3c7223 */ /* 0x000fe4000001003c */
[----:B------:R-:W-:Y:S01]  /*9320*/  FADD.FTZ R57, R57, R61 ;  /* 0x0000003d39397221 */ /* 0x000fe20000010000 */
[----:B------:R-:W-:Y:S01]  /*9330*/  IMAD.MOV.U32 R61, RZ, RZ, RZ ;  /* 0x000000ffff3d7224 */ /* 0x000fe200078e00ff */
[----:B------:R-:W-:Y:S01]  /*9340*/  @P3 MOV R61, R19 ;  /* 0x00000013003d3202 */ /* 0x000fe20000000f00 */
[----:B------:R-:W-:Y:S01]  /*9350*/  IMAD.MOV.U32 R59, RZ, RZ, RZ ;  /* 0x000000ffff3b7224 */ /* 0x000fe200078e00ff */
[----:B------:R-:W2:Y:S01]  /*9360*/  LDL.LU R11, [R1+0x374] ;  /* 0x00037400010b7983 */ /* 0x000ea20000300800 */
[----:B------:R-:W-:-:S02]  /*9370*/  @P3 IMAD.MOV.U32 R59, RZ, RZ, R18 ;  /* 0x000000ffff3b3224 */ /* 0x000fc400078e0012 */
[----:B------:R-:W-:Y:S01]  /*9380*/  FADD.FTZ R56, R56, R60 ;  /* 0x0000003c38387221 */ /* 0x000fe20000010000 */
[C---:B------:R-:W-:Y:S01]  /*9390*/  FMUL.FTZ R60, R61.reuse, R61 ;  /* 0x0000003d3d3c7220 */ /* 0x040fe20000410000 */
[----:B-1----:R-:W4:Y:S01]  /*93a0*/  LDL.LU R12, [R1+0x378] ;  /* 0x00037800010c7983 */ /* 0x002f220000300800 */
[----:B------:R-:W-:-:S03]  /*93b0*/  FADD.FTZ R61, R61, R59 ;  /* 0x0000003b3d3d7221 */ /* 0x000fc60000010000 */
[----:B------:R-:W3:Y:S01]  /*93c0*/  LDL R15, [R1+0x37c] ;  /* 0x00037c00010f7983 */ /* 0x000ee20000100800 */
[----:B------:R-:W-:Y:S01]  /*93d0*/  FADD.FTZ R57, R57, R61 ;  /* 0x0000003d39397221 */ /* 0x000fe20000010000 */
[----:B------:R-:W-:Y:S01]  /*93e0*/  HFMA2.MMA R61, -RZ, RZ, 0, 0 ;  /* 0x00000000ff3d7435 */ /* 0x000fe200000001ff */
[----:B------:R-:W-:Y:S01]  /*93f0*/  FFMA.FTZ R60, R59, R59, R60 ;  /* 0x0000003b3b3c7223 */ /* 0x000fe2000001003c */
[----:B------:R-:W-:Y:S01]  /*9400*/  IMAD.MOV.U32 R59, RZ, RZ, RZ ;  /* 0x000000ffff3b7224 */ /* 0x000fe200078e00ff */
[----:B------:R-:W-:Y:S01]  /*9410*/  @P4 MOV R59, R20 ;  /* 0x00000014003b4202 */ /* 0x000fe20000000f00 */
[----:B------:R-:W-:Y:S02]  /*9420*/  STL.64 [R1+0x440], R16 ;  /* 0x0004401001007387 */ /* 0x000fe40000100a00 */
[----:B------:R-:W-:Y:S02]  /*9430*/  @P4 IMAD.MOV.U32 R61, RZ, RZ, R21 ;  /* 0x000000ffff3d4224 */ /* 0x000fe400078e0015 */
[----:B------:R-:W-:Y:S01]  /*9440*/  FADD.FTZ R56, R56, R60 ;  /* 0x0000003c38387221 */ /* 0x000fe20000010000 */
[----:B------:R-:W-:Y:S01]  /*9450*/  STL.64 [R1+0x448], R18 ;  /* 0x0004481201007387 */ /* 0x000fe20000100a00 */
[C---:B------:R-:W-:Y:S01]  /*9460*/  FMUL.FTZ R60, R61.reuse, R61 ;  /* 0x0000003d3d3c7220 */ /* 0x040fe20000410000 */
[----:B------:R-:W-:-:S02]  /*9470*/  FADD.FTZ R61, R61, R59 ;  /* 0x0000003b3d3d7221 */ /* 0x000fc40000010000 */
[----:B------:R-:W-:Y:S01]  /*9480*/  STL.64 [R1+0x450], R20 ;  /* 0x0004501401007387 */ /* 0x000fe20000100a00 */
[----:B------:R-:W-:Y:S01]  /*9490*/  FFMA.FTZ R60, R59, R59, R60 ;  /* 0x0000003b3b3c7223 */ /* 0x000fe2000001003c */
[----:B------:R-:W-:Y:S01]  /*94a0*/  HFMA2.MMA R59, -RZ, RZ, 0, 0 ;  /* 0x00000000ff3b7435 */ /* 0x000fe200000001ff */
[----:B------:R-:W-:Y:S01]  /*94b0*/  LOP3.LUT P6, RZ, R51, 0x200, RZ, 0xc0, !PT ;  /* 0x0000020033ff7812 */ /* 0x000fe200078cc0ff */
[----:B------:R-:W-:Y:S01]  /*94c0*/  FADD.FTZ R57, R57, R61 ;  /* 0x0000003d39397221 */ /* 0x000fe20000010000 */
[----:B------:R-:W-:Y:S01]  /*94d0*/  IMAD.MOV.U32 R61, RZ, RZ, RZ ;  /* 0x000000ffff3d7224 */ /* 0x000fe200078e00ff */
[C---:B------:R-:W-:Y:S01]  /*94e0*/  LOP3.LUT P3, RZ, R51.reuse, 0x100, RZ, 0xc0, !PT ;  /* 0x0000010033ff7812 */ /* 0x040fe2000786c0ff */
[----:B------:R-:W-:Y:S01]  /*94f0*/  @P5 IMAD.MOV.U32 R61, RZ, RZ, R23 ;  /* 0x000000ffff3d5224 */ /* 0x000fe200078e0017 */
[----:B------:R-:W-:Y:S01]  /*9500*/  LOP3.LUT P4, RZ, R51, 0x80, RZ, 0xc0, !PT ;  /* 0x0000008033ff7812 */ /* 0x000fe2000788c0ff */
[----:B------:R-:W-:Y:S02]  /*9510*/  @P5 IMAD.MOV.U32 R59, RZ, RZ, R22 ;  /* 0x000000ffff3b5224 */ /* 0x000fe400078e0016 */
[----:B------:R-:W-:Y:S01]  /*9520*/  FADD.FTZ R56, R56, R60 ;  /* 0x0000003c38387221 */ /* 0x000fe20000010000 */
[----:B------:R-:W-:Y:S01]  /*9530*/  FMUL.FTZ R60, R61, R61 ;  /* 0x0000003d3d3c7220 */ /* 0x000fe20000410000 */
[----:B------:R-:W-:-:S02]  /*9540*/  IMAD.MOV.U32 R13, RZ, RZ, R50 ;  /* 0x000000ffff0d7224 */ /* 0x000fc400078e0032 */
[----:B------:R-:W-:Y:S01]  /*9550*/  FADD.FTZ R61, R61, R59 ;  /* 0x0000003b3d3d7221 */ /* 0x000fe20000010000 */
[----:B------:R-:W-:Y:S01]  /*9560*/  LOP3.LUT P5, RZ, R51, 0x40, RZ, 0xc0, !PT ;  /* 0x0000004033ff7812 */ /* 0x000fe200078ac0ff */
[----:B------:R-:W-:Y:S01]  /*9570*/  FFMA.FTZ R60, R59, R59, R60 ;  /* 0x0000003b3b3c7223 */ /* 0x000fe2000001003c */
[----:B------:R-:W3:Y:S01]  /*9580*/  LDL.LU R50, [R1+0x4d4] ;  /* 0x0004d40001327983 */ /* 0x000ee20000300800 */
[----:B------:R-:W-:Y:S01]  /*9590*/  FADD.FTZ R57, R57, R61 ;  /* 0x0000003d39397221 */ /* 0x000fe20000010000 */
[----:B------:R-:W-:Y:S01]  /*95a0*/  IMAD.MOV.U32 R61, RZ, RZ, RZ ;  /* 0x000000ffff3d7224 */ /* 0x000fe200078e00ff */
[----:B------:R-:W-:Y:S01]  /*95b0*/  @P6 MOV R61, R25 ;  /* 0x00000019003d6202 */ /* 0x000fe20000000f00 */
[----:B------:R-:W-:Y:S01]  /*95c0*/  IMAD.MOV.U32 R59, RZ, RZ, RZ ;  /* 0x000000ffff3b7224 */ /* 0x000fe200078e00ff */
[----:B------:R-:W-:Y:S01]  /*95d0*/  STL.64 [R1+0x458], R22 ;  /* 0x0004581601007387 */ /* 0x000fe20000100a00 */
[----:B------:R-:W-:Y:S02]  /*95e0*/  @P6 IMAD.MOV.U32 R59, RZ, RZ, R24 ;  /* 0x000000ffff3b6224 */ /* 0x000fe400078e0018 */
[----:B------:R-:W-:Y:S01]  /*95f0*/  FADD.FTZ R56, R56, R60 ;  /* 0x0000003c38387221 */ /* 0x000fe20000010000 */
[C---:B------:R-:W-:Y:S01]  /*9600*/  FMUL.FTZ R60, R61.reuse, R61 ;  /* 0x0000003d3d3c7220 */ /* 0x040fe20000410000 */
[----:B------:R-:W-:Y:S01]  /*9610*/  STL.64 [R1+0x460], R24 ;  /* 0x0004601801007387 */ /* 0x000fe20000100a00 */
[----:B------:R-:W-:-:S03]  /*9620*/  FADD.FTZ R61, R61, R59 ;  /* 0x0000003b3d3d7221 */ /* 0x000fc60000010000 */
[----:B------:R-:W-:Y:S01]  /*9630*/  STL.64 [R1+0x468], R26 ;  /* 0x0004681a01007387 */ /* 0x000fe20000100a00 */
        /* <DEDUP_REMOVED lines=8> */
[----:B------:R-:W-:Y:S01]  /*96c0*/  LOP3.LUT P6, RZ, R51, 0x20, RZ, 0xc0, !PT ;  /* 0x0000002033ff7812 */ /* 0x000fe200078cc0ff */
[----:B------:R-:W-:Y:S01]  /*96d0*/  STL.64 [R1+0x480], R30 ;  /* 0x0004801e01007387 */ /* 0x000fe20000100a00 */
[C---:B------:R-:W-:Y:S01]  /*96e0*/  FMUL.FTZ R60, R61.reuse, R61 ;  /* 0x0000003d3d3c7220 */ /* 0x040fe20000410000 */
[----:B------:R-:W-:-:S02]  /*96f0*/  FADD.FTZ R61, R61, R59 ;  /* 0x0000003b3d3d7221 */ /* 0x000fc40000010000 */
[----:B------:R-:W-:Y:S01]  /*9700*/  STL.64 [R1+0x488], R32 ;  /* 0x0004882001007387 */ /* 0x000fe20000100a00 */
[----:B------:R-:W-:Y:S01]  /*9710*/  FFMA.FTZ R60, R59, R59, R60 ;  /* 0x0000003b3b3c7223 */ /* 0x000fe2000001003c */
[----:B------:R-:W-:Y:S01]  /*9720*/  FADD.FTZ R57, R57, R61 ;  /* 0x0000003d39397221 */ /* 0x000fe20000010000 */
[----:B------:R-:W-:Y:S01]  /*9730*/  HFMA2.MMA R59, -RZ, RZ, 0, 0 ;  /* 0x00000000ff3b7435 */ /* 0x000fe200000001ff */
[----:B------:R-:W-:Y:S01]  /*9740*/  IMAD.MOV.U32 R61, RZ, RZ, RZ ;  /* 0x000000ffff3d7224 */ /* 0x000fe200078e00ff */
[----:B------:R-:W-:Y:S01]  /*9750*/  STL.64 [R1+0x490], R34 ;  /* 0x0004902201007387 */ /* 0x000fe20000100a00 */
[----:B------:R-:W-:Y:S02]  /*9760*/  @P4 IMAD.MOV.U32 R61, RZ, RZ, R29 ;  /* 0x000000ffff3d4224 */ /* 0x000fe400078e001d */
[----:B------:R-:W-:Y:S01]  /*9770*/  FADD.FTZ R56, R56, R60 ;  /* 0x0000003c38387221 */ /* 0x000fe20000010000 */
[----:B------:R-:W-:Y:S02]  /*9780*/  @P4 IMAD.MOV.U32 R59, RZ, RZ, R28 ;  /* 0x000000ffff3b4224 */ /* 0x000fe400078e001c */
[----:B------:R-:W-:Y:S01]  /*9790*/  FMUL.FTZ R60, R61, R61 ;  /* 0x0000003d3d3c7220 */ /* 0x000fe20000410000 */
[----:B------:R-:W-:Y:S01]  /*97a0*/  LOP3.LUT P3, RZ, R51, 0x10, RZ, 0xc0, !PT ;  /* 0x0000001033ff7812 */ /* 0x000fe2000786c0ff */
[----:B------:R-:W-:Y:S02]  /*97b0*/  STL.64 [R1+0x498], R36 ;  /* 0x0004982401007387 */ /* 0x000fe40000100a00 */
[----:B------:R-:W-:Y:S01]  /*97c0*/  FFMA.FTZ R60, R59, R59, R60 ;  /* 0x0000003b3b3c7223 */ /* 0x000fe2000001003c */
[----:B------:R-:W-:Y:S01]  /*97d0*/  FADD.FTZ R61, R61, R59 ;  /* 0x0000003b3d3d7221 */ /* 0x000fe20000010000 */
[----:B------:R-:W-:Y:S02]  /*97e0*/  STL.64 [R1+0x4a0], R38 ;  /* 0x0004a02601007387 */ /* 0x000fe40000100a00 */
[----:B------:R-:W-:Y:S01]  /*97f0*/  FADD.FTZ R56, R56, R60 ;  /* 0x0000003c38387221 */ /* 0x000fe20000010000 */
[----:B------:R-:W-:Y:S01]  /*9800*/  IMAD.MOV.U32 R60, RZ, RZ, RZ ;  /* 0x000000ffff3c7224 */ /* 0x000fe200078e00ff */
[----:B------:R-:W-:Y:S01]  /*9810*/  @P5 MOV R60, R31 ;  /* 0x0000001f003c5202 */ /* 0x000fe20000000f00 */
[----:B------:R-:W-:Y:S01]  /*9820*/  IMAD.MOV.U32 R59, RZ, RZ, RZ ;  /* 0x000000ffff3b7224 */ /* 0x000fe200078e00ff */
[C---:B------:R-:W-:Y:S01]  /*9830*/  LOP3.LUT P4, RZ, R0.reuse, 0x2, RZ, 0xc0, !PT ;  /* 0x0000000200ff7812 */ /* 0x040fe2000788c0ff */
[----:B------:R-:W-:Y:S01]  /*9840*/  @P5 IMAD.MOV.U32 R59, RZ, RZ, R30 ;  /* 0x000000ffff3b5224 */ /* 0x000fe200078e001e */
[----:B------:R-:W-:Y:S01]  /*9850*/  LOP3.LUT P5, RZ, R0, 0x1, RZ, 0xc0, !PT ;  /* 0x0000000100ff7812 */ /* 0x000fe200078ac0ff */
[C---:B------:R-:W-:Y:S01]  /*9860*/  FMUL.FTZ R0, R60.reuse, R60 ;  /* 0x0000003c3c007220 */ /* 0x040fe20000410000 */
[----:B------:R-:W-:Y:S01]  /*9870*/  FADD.FTZ R57, R57, R61 ;  /* 0x0000003d39397221 */ /* 0x000fe20000010000 */
[----:B------:R-:W-:Y:S01]  /*9880*/  FADD.FTZ R60, R60, R59 ;  /* 0x0000003b3c3c7221 */ /* 0x000fe20000010000 */
[----:B------:R-:W-:Y:S03]  /*9890*/  STL.64 [R1+0x4a8], R40 ;  /* 0x0004a82801007387 */ /* 0x000fe60000100a00 */
[----:B------:R-:W-:Y:S01]  /*98a0*/  FADD.FTZ R57, R57, R60 ;  /* 0x0000003c39397221 */ /* 0x000fe20000010000 */
[----:B------:R-:W-:Y:S01]  /*98b0*/  HFMA2.MMA R60, -RZ, RZ, 0, 0 ;  /* 0x00000000ff3c7435 */ /* 0x000fe200000001ff */
[----:B------:R-:W-:Y:S01]  /*98c0*/  FFMA.FTZ R0, R59, R59, R0 ;  /* 0x0000003b3b007223 */ /* 0x000fe20000010000 */
[----:B------:R-:W-:Y:S03]  /*98d0*/  STL.64 [R1+0x4b0], R42 ;  /* 0x0004b02a01007387 */ /* 0x000fe60000100a00 */
[----:B------:R-:W-:Y:S01]  /*98e0*/  FADD.FTZ R56, R56, R0 ;  /* 0x0000000038387221 */ /* 0x000fe20000010000 */
[----:B------:R-:W-:Y:S01]  /*98f0*/  @P6 IMAD.MOV.U32 R60, RZ, RZ, R33 ;  /* 0x000000ffff3c6224 */ /* 0x000fe200078e0021 */
[----:B------:R-:W-:Y:S01]  /*9900*/  STL.64 [R1+0x4b8], R44 ;  /* 0x0004b82c01007387 */ /* 0x000fe20000100a00 */
[----:B------:R-:W-:Y:S01]  /*9910*/  IMAD.MOV.U32 R0, RZ, RZ, RZ ;  /* 0x000000ffff007224 */ /* 0x000fe200078e00ff */
[----:B------:R-:W-:Y:S01]  /*9920*/  @P6 MOV R0, R32 ;  /* 0x0000002000006202 */ /* 0x000fe20000000f00 */
[C---:B------:R-:W-:Y:S01]  /*9930*/  FMUL.FTZ R59, R60.reuse, R60 ;  /* 0x0000003c3c3b7220 */ /* 0x040fe20000410000 */
[----:B------:R-:W0:Y:S03]  /*9940*/  S2R R61, SR_LANEID ;  /* 0x00000000003d7919 */ /* 0x000e260000000000 */
[----:B------:R-:W-:Y:S01]  /*9950*/  FADD.FTZ R60, R60, R0 ;  /* 0x000000003c3c7221 */ /* 0x000fe20000010000 */
[----:B------:R-:W-:Y:S01]  /*9960*/  FFMA.FTZ R59, R0, R0, R59 ;  /* 0x00000000003b7223 */ /* 0x000fe2000001003b */
[----:B------:R-:W-:Y:S01]  /*9970*/  HFMA2.MMA R0, -RZ, RZ, 0, 0 ;  /* 0x00000000ff007435 */ /* 0x000fe200000001ff */
[----:B------:R-:W-:Y:S01]  /*9980*/  STL.64 [R1+0x4c0], R46 ;  /* 0x0004c02e01007387 */ /* 0x000fe20000100a00 */
[----:B------:R-:W-:Y:S01]  /*9990*/  FADD.FTZ R57, R57, R60 ;  /* 0x0000003c39397221 */ /* 0x000fe20000010000 */
[----:B------:R-:W-:-:S02]  /*99a0*/  IMAD.MOV.U32 R60, RZ, RZ, RZ ;  /* 0x000000ffff3c7224 */ /* 0x000fc400078e00ff */
[----:B------:R-:W-:Y:S01]  /*99b0*/  @P3 IMAD.MOV.U32 R60, RZ, RZ, R35 ;  /* 0x000000ffff3c3224 */ /* 0x000fe200078e0023 */
[----:B------:R-:W-:Y:S01]  /*99c0*/  STL.64 [R1+0x4c8], R48 ;  /* 0x0004c83001007387 */ /* 0x000fe20000100a00 */
[----:B------:R-:W-:Y:S01]  /*99d0*/  @P3 IMAD.MOV.U32 R0, RZ, RZ, R34 ;  /* 0x000000ffff003224 */ /* 0x000fe200078e0022 */
[----:B------:R-:W-:Y:S01]  /*99e0*/  LOP3.LUT P3, RZ, R58, 0x40000000, RZ, 0xc0, !PT ;  /* 0x400000003aff7812 */ /* 0x000fe2000786c0ff */
[----:B------:R-:W-:Y:S01]  /*99f0*/  FADD.FTZ R56, R56, R59 ;  /* 0x0000003b38387221 */ /* 0x000fe20000010000 */
[C---:B------:R-:W-:Y:S01]  /*9a00*/  FMUL.FTZ R59, R60.reuse, R60 ;  /* 0x0000003c3c3b7220 */ /* 0x040fe20000410000 */
[----:B------:R-:W-:Y:S01]  /*9a10*/  FADD.FTZ R60, R60, R0 ;  /* 0x000000003c3c7221 */ /* 0x000fe20000010000 */
[----:B------:R-:W-:Y:S01]  /*9a20*/  LOP3.LUT P6, RZ, R58, 0x80000000, RZ, 0xc0, !PT ;  /* 0x800000003aff7812 */ /* 0x000fe200078cc0ff */
[----:B------:R-:W-:Y:S02]  /*9a30*/  STL.64 [R1+0x10], R8 ;  /* 0x0000100801007387 */ /* 0x000fe40000100a00 */
[----:B------:R-:W-:Y:S01]  /*9a40*/  FADD.FTZ R57, R57, R60 ;  /* 0x0000003c39397221 */ /* 0x000fe20000010000 */
[----:B------:R-:W-:-:S02]  /*9a50*/  IMAD.MOV.U32 R60, RZ, RZ, RZ ;  /* 0x000000ffff3c7224 */ /* 0x000fc400078e00ff */
[----:B------:R-:W-:Y:S01]  /*9a60*/  FFMA.FTZ R59, R0, R0, R59 ;  /* 0x00000000003b7223 */ /* 0x000fe2000001003b */
[----:B------:R-:W-:Y:S01]  /*9a70*/  IMAD.MOV.U32 R0, RZ, RZ, RZ ;  /* 0x000000ffff007224 */ /* 0x000fe200078e00ff */
[----:B------:R-:W-:Y:S01]  /*9a80*/  STL.64 [R1+0x18], R6 ;  /* 0x0000180601007387 */ /* 0x000fe20000100a00 */
[----:B------:R-:W-:Y:S01]  /*9a90*/  @P3 MOV R60, R37 ;  /* 0x00000025003c3202 */ /* 0x000fe20000000f00 */
[----:B------:R-:W-:Y:S02]  /*9aa0*/  @P3 IMAD.MOV.U32 R0, RZ, RZ, R36 ;  /* 0x000000ffff003224 */ /* 0x000fe400078e0024 */
[----:B------:R-:W-:Y:S01]  /*9ab0*/  FADD.FTZ R56, R56, R59 ;  /* 0x0000003b38387221 */ /* 0x000fe20000010000 */
[----:B------:R1:W-:Y:S01]  /*9ac0*/  STL.64 [R1+0x20], R4 ;  /* 0x0000200401007387 */ /* 0x0003e20000100a00 */
[C---:B------:R-:W-:Y:S01]  /*9ad0*/  FMUL.FTZ R59, R60.reuse, R60 ;  /* 0x0000003c3c3b7220 */ /* 0x040fe20000410000 */
[----:B------:R-:W-:Y:S02]  /*9ae0*/  FADD.FTZ R60, R60, R0 ;  /* 0x000000003c3c7221 */ /* 0x000fe40000010000 */
[----:B------:R-:W-:Y:S02]  /*9af0*/  STL.64 [R1+0x28], R2 ;  /* 0x0000280201007387 */ /* 0x000fe40000100a00 */
[----:B------:R-:W-:Y:S01]  /*9b00*/  FADD.FTZ R57, R57, R60 ;  /* 0x0000003c39397221 */ /* 0x000fe20000010000 */
[----:B------:R-:W-:Y:S01]  /*9b10*/  HFMA2.MMA R60, -RZ, RZ, 0, 0 ;  /* 0x00000000ff3c7435 */ /* 0x000fe200000001ff */
[----:B------:R-:W-:Y:S01]  /*9b20*/  FFMA.FTZ R59, R0, R0, R59 ;  /* 0x00000000003b7223 */ /* 0x000fe2000001003b */
[----:B------:R-:W-:Y:S01]  /*9b30*/  IMAD.MOV.U32 R0, RZ, RZ, RZ ;  /* 0x000000ffff007224 */ /* 0x000fe200078e00ff */
[----:B------:R-:W-:Y:S01]  /*9b40*/  @P6 MOV R0, R38 ;  /* 0x0000002600006202 */ /* 0x000fe20000000f00 */
[----:B-1----:R-:W3:Y:S02]  /*9b50*/  LDL.LU R4, [R1+0x270] ;  /* 0x0002700001047983 */ /* 0x002ee40000300800 */
[----:B------:R-:W-:-:S02]  /*9b60*/  @P6 IMAD.MOV.U32 R60, RZ, RZ, R39 ;  /* 0x000000ffff3c6224 */ /* 0x000fc400078e0027 */
[----:B------:R-:W-:Y:S01]  /*9b70*/  FADD.FTZ R56, R56, R59 ;  /* 0x0000003b38387221 */ /* 0x000fe20000010000 */
[----:B0-----:R-:W-:Y:S01]  /*9b80*/  ISETP.GT.AND P3, PT, R61, 0x1e, PT ;  /* 0x0000001e3d00780c */ /* 0x001fe20003f64270 */
[----:B------:R-:W3:Y:S01]  /*9b90*/  LDL.LU R5, [R1+0x274] ;  /* 0x0002740001057983 */ /* 0x000ee20000300800 */
[C---:B------:R-:W-:Y:S01]  /*9ba0*/  FMUL.FTZ R59, R60.reuse, R60 ;  /* 0x0000003c3c3b7220 */ /* 0x040fe20000410000 */
[----:B------:R-:W-:Y:S02]  /*9bb0*/  FADD.FTZ R60, R60, R0 ;  /* 0x000000003c3c7221 */ /* 0x000fe40000010000 */
[----:B------:R-:W3:Y:S01]  /*9bc0*/  LDL.LU R8, [R1+0x280] ;  /* 0x0002800001087983 */ /* 0x000ee20000300800 */
[----:B------:R-:W-:Y:S01]  /*9bd0*/  FFMA.FTZ R59, R0, R0, R59 ;  /* 0x00000000003b7223 */ /* 0x000fe2000001003b */
[----:B------:R-:W-:Y:S01]  /*9be0*/  HFMA2.MMA R0, -RZ, RZ, 0, 0 ;  /* 0x00000000ff007435 */ /* 0x000fe200000001ff */
[----:B------:R-:W-:Y:S01]  /*9bf0*/  FADD.FTZ R57, R57, R60 ;  /* 0x0000003c39397221 */ /* 0x000fe20000010000 */
[----:B------:R-:W-:Y:S01]  /*9c00*/  IMAD.MOV.U32 R60, RZ, RZ, RZ ;  /* 0x000000ffff3c7224 */ /* 0x000fe200078e00ff */
[----:B------:R-:W3:Y:S01]  /*9c10*/  LDL.LU R9, [R1+0x284] ;  /* 0x0002840001097983 */ /* 0x000ee20000300800 */
[----:B------:R-:W-:-:S02]  /*9c20*/  @P5 IMAD.MOV.U32 R60, RZ, RZ, R41 ;  /* 0x000000ffff3c5224 */ /* 0x000fc400078e0029 */
[----:B------:R-:W-:Y:S02]  /*9c30*/  @P5 IMAD.MOV.U32 R0, RZ, RZ, R40 ;  /* 0x000000ffff005224 */ /* 0x000fe400078e0028 */
[----:B------:R-:W-:Y:S01]  /*9c40*/  FADD.FTZ R56, R56, R59 ;  /* 0x0000003b38387221 */ /* 0x000fe20000010000 */
[C---:B------:R-:W-:Y:S01]  /*9c50*/  FMUL.FTZ R59, R60.reuse, R60 ;  /* 0x0000003c3c3b7220 */ /* 0x040fe20000410000 */
[----:B------:R-:W3:Y:S01]  /*9c60*/  LDL.LU R16, [R1+0x2a0] ;  /* 0x0002a00001107983 */ /* 0x000ee20000300800 */
[----:B------:R-:W-:Y:S02]  /*9c70*/  FADD.FTZ R60, R60, R0 ;  /* 0x000000003c3c7221 */ /* 0x000fe40000010000 */
[----:B------:R-:W-:Y:S01]  /*9c80*/  FFMA.FTZ R59, R0, R0, R59 ;  /* 0x00000000003b7223 */ /* 0x000fe2000001003b */
[----:B------:R-:W3:Y:S01]  /*9c90*/  LDL.LU R17, [R1+0x2a4] ;  /* 0x0002a40001117983 */ /* 0x000ee20000300800 */
[----:B------:R-:W-:Y:S01]  /*9ca0*/  FADD.FTZ R57, R57, R60 ;  /* 0x0000003c39397221 */ /* 0x000fe20000010000 */
[----:B------:R-:W-:Y:S01]  /*9cb0*/  IMAD.MOV.U32 R60, RZ, RZ, RZ ;  /* 0x000000ffff3c7224 */ /* 0x000fe200078e00ff */
[----:B------:R-:W-:Y:S01]  /*9cc0*/  @P4 MOV R60, R43 ;  /* 0x0000002b003c4202 */ /* 0x000fe20000000f00 */
[----:B------:R-:W-:-:S02]  /*9cd0*/  IMAD.MOV.U32 R0, RZ, RZ, RZ ;  /* 0x000000ffff007224 */ /* 0x000fc400078e00ff */
[----:B------:R-:W-:Y:S01]  /*9ce0*/  FADD.FTZ R56, R56, R59 ;  /* 0x0000003b38387221 */ /* 0x000fe20000010000 */
[----:B------:R-:W-:Y:S01]  /*9cf0*/  @P4 IMAD.MOV.U32 R0, RZ, RZ, R42 ;  /* 0x000000ffff004224 */ /* 0x000fe200078e002a */
[----:B------:R-:W3:Y:S01]  /*9d00*/  LDL.LU R20, [R1+0x2b0] ;  /* 0x0002b00001147983 */ /* 0x000ee20000300800 */
[C---:B------:R-:W-:Y:S02]  /*9d10*/  FMUL.FTZ R59, R60.reuse, R60 ;  /* 0x0000003c3c3b7220 */ /* 0x040fe40000410000 */
[----:B------:R-:W-:Y:S01]  /*9d20*/  FADD.FTZ R60, R60, R0 ;  /* 0x000000003c3c7221 */ /* 0x000fe20000010000 */
[----:B------:R-:W3:Y:S03]  /*9d30*/  LDL.LU R21, [R1+0x2b4] ;  /* 0x0002b40001157983 */ /* 0x000ee60000300800 */
[----:B------:R-:W-:Y:S01]  /*9d40*/  FADD.FTZ R57, R57, R60 ;  /* 0x0000003c39397221 */ /* 0x000fe20000010000 */
[----:B------:R-:W-:Y:S01]  /*9d50*/  HFMA2.MMA R60, -RZ, RZ, 0, 0 ;  /* 0x00000000ff3c7435 */ /* 0x000fe200000001ff */
[----:B------:R-:W-:Y:S01]  /*9d60*/  FFMA.FTZ R59, R0, R0, R59 ;  /* 0x00000000003b7223 */ /* 0x000fe2000001003b */
[----:B------:R-:W-:Y:S01]  /*9d70*/  IMAD.MOV.U32 R0, RZ, RZ, RZ ;  /* 0x000000ffff007224 */ /* 0x000fe200078e00ff */
[----:B------:R-:W-:Y:S01]  /*9d80*/  @P0 MOV R0, R44 ;  /* 0x0000002c00000202 */ /* 0x000fe20000000f00 */
[----:B------:R-:W3:Y:S02]  /*9d90*/  LDL.LU R24, [R1+0x2c0] ;  /* 0x0002c00001187983 */ /* 0x000ee40000300800 */
[----:B------:R-:W-:-:S02]  /*9da0*/  @P0 IMAD.MOV.U32 R60, RZ, RZ, R45 ;  /* 0x000000ffff3c0224 */ /* 0x000fc400078e002d */
[----:B------:R-:W-:Y:S01]  /*9db0*/  FADD.FTZ R56, R56, R59 ;  /* 0x0000003b38387221 */ /* 0x000fe20000010000 */
        /* <DEDUP_REMOVED lines=20> */
[----:B------:R-:W-:Y:S01]  /*9f00*/  FADD.FTZ R56, R56, R59 ;  /* 0x0000003b38387221 */ /* 0x000fe20000010000 */
[----:B------:R-:W-:Y:S01]  /*9f10*/  IMAD.MOV.U32 R0, RZ, RZ, RZ ;  /* 0x000000ffff007224 */ /* 0x000fe200078e00ff */
[----:B------:R-:W3:Y:S01]  /*9f20*/  LDL.LU R38, [R1+0x300] ;  /* 0x0003000001267983 */ /* 0x000ee20000300800 */
[----:B------:R-:W-:-:S02]  /*9f30*/  @P2 IMAD.MOV.U32 R0, RZ, RZ, R48 ;  /* 0x000000ffff002224 */ /* 0x000fc400078e0030 */
[C---:B------:R-:W-:Y:S01]  /*9f40*/  FMUL.FTZ R59, R60.reuse, R60 ;  /* 0x0000003c3c3b7220 */ /* 0x040fe20000410000 */
[----:B------:R-:W3:Y:S01]  /*9f50*/  LDL.LU R39, [R1+0x304] ;  /* 0x0003040001277983 */ /* 0x000ee20000300800 */
[----:B------:R-:W-:Y:S02]  /*9f60*/  FADD.FTZ R60, R60, R0 ;  /* 0x000000003c3c7221 */ /* 0x000fe40000010000 */
[----:B------:R-:W-:Y:S01]  /*9f70*/  FFMA.FTZ R59, R0, R0, R59 ;  /* 0x00000000003b7223 */ /* 0x000fe2000001003b */
[----:B------:R-:W3:Y:S01]  /*9f80*/  LDL.LU R42, [R1+0x310] ;  /* 0x00031000012a7983 */ /* 0x000ee20000300800 */
[----:B------:R-:W-:Y:S02]  /*9f90*/  FADD.FTZ R57, R57, R60 ;  /* 0x0000003c39397221 */ /* 0x000fe40000010000 */
[----:B------:R-:W-:Y:S01]  /*9fa0*/  FADD.FTZ R59, R56, R59 ;  /* 0x0000003b383b7221 */ /* 0x000fe20000010000 */
[----:B------:R-:W3:Y:S04]  /*9fb0*/  LDL.LU R60, [R1+0x338] ;  /* 0x00033800013c7983 */ /* 0x000ee80000300800 */
[----:B------:R-:W0:Y:S04]  /*9fc0*/  SHFL.DOWN PT, R0, R57, 0x1, 0x1f ;  /* 0x08201f0039007f89 */ /* 0x000e2800000e0000 */
[----:B------:R-:W1:Y:S04]  /*9fd0*/  SHFL.DOWN PT, R56, R59, 0x1, 0x1f ;  /* 0x08201f003b387f89 */ /* 0x000e6800000e0000 */
[----:B------:R-:W3:Y:S04]  /*9fe0*/  LDL.LU R43, [R1+0x314] ;  /* 0x00031400012b7983 */ /* 0x000ee80000300800 */
[----:B------:R-:W3:Y:S04]  /*9ff0*/  LDL.LU R46, [R1+0x320] ;  /* 0x00032000012e7983 */ /* 0x000ee80000300800 */
[----:B------:R-:W3:Y:S04]  /*a000*/  LDL.LU R47, [R1+0x324] ;  /* 0x00032400012f7983 */ /* 0x000ee80000300800 */
[----:B------:R-:W3:Y:S01]  /*a010*/  LDL.LU R48, [R1+0x328] ;  /* 0x0003280001307983 */ /* 0x000ee20000300800 */
[----:B0-----:R-:W-:-:S03]  /*a020*/  @!P3 FADD.FTZ R57, R57, R0 ;  /* 0x000000003939b221 */ /* 0x001fc60000010000 */
[----:B------:R-:W3:Y:S01]  /*a030*/  LDL.LU R49, [R1+0x32c] ;  /* 0x00032c0001317983 */ /* 0x000ee20000300800 */
[----:B-1----:R-:W-:-:S03]  /*a040*/  @!P3 FADD.FTZ R59, R59, R56 ;  /* 0x000000383b3bb221 */ /* 0x002fc60000010000 */
[----:B------:R-:W0:Y:S04]  /*a050*/  SHFL.DOWN PT, R0, R57, 0x2, 0x1f ;  /* 0x08401f0039007f89 */ /* 0x000e2800000e0000 */
[----:B------:R-:W1:Y:S01]  /*a060*/  SHFL.DOWN PT, R56, R59, 0x2, 0x1f ;  /* 0x08401f003b387f89 */ /* 0x000e6200000e0000 */
[----:B------:R-:W-:-:S03]  /*a070*/  ISETP.GT.AND P3, PT, R61, 0x1d, PT ;  /* 0x0000001d3d00780c */ /* 0x000fc60003f64270 */
        /* <DEDUP_REMOVED lines=10> */
[----:B----4-:R4:W-:Y:S04]  /*a120*/  STL.64 [R1], R12 ;  /* 0x0000000c01007387 */ /* 0x0109e80000100a00 */
[----:B--2---:R-:W-:Y:S04]  /*a130*/  STL.64 [R1+0x8], R10 ;  /* 0x0000080a01007387 */ /* 0x004fe80000100a00 */
[----:B------:R-:W2:Y:S04]  /*a140*/  LDL.LU R37, [R1+0x2fc] ;  /* 0x0002fc0001257983 */ /* 0x000ea80000300800 */
[----:B----4-:R-:W4:Y:S01]  /*a150*/  LDL.LU R12, [R1+0x290] ;  /* 0x00029000010c7983 */ /* 0x010f220000300800 */
[----:B0-----:R-:W-:-:S03]  /*a160*/  @!P3 FADD.FTZ R57, R57, R0 ;  /* 0x000000003939b221 */ /* 0x001fc60000010000 */
[----:B------:R-:W4:Y:S01]  /*a170*/  LDL.LU R13, [R1+0x294] ;  /* 0x00029400010d7983 */ /* 0x000f220000300800 */
[----:B-1----:R-:W-:-:S03]  /*a180*/  @!P3 FADD.FTZ R59, R59, R56 ;  /* 0x000000383b3bb221 */ /* 0x002fc60000010000 */
[----:B------:R-:W0:Y:S04]  /*a190*/  SHFL.DOWN PT, R0, R57, 0x8, 0x1f ;  /* 0x09001f0039007f89 */ /* 0x000e2800000e0000 */
[----:B------:R-:W1:Y:S01]  /*a1a0*/  SHFL.DOWN PT, R56, R59, 0x8, 0x1f ;  /* 0x09001f003b387f89 */ /* 0x000e6200000e0000 */
[----:B------:R-:W-:-:S03]  /*a1b0*/  ISETP.GT.AND P3, PT, R61, 0x17, PT ;  /* 0x000000173d00780c */ /* 0x000fc60003f64270 */
[----:B------:R-:W4:Y:S04]  /*a1c0*/  LDL.LU R32, [R1+0x2e8] ;  /* 0x0002e80001207983 */ /* 0x000f280000300800 */
[----:B------:R-:W4:Y:S04]  /*a1d0*/  LDL.LU R33, [R1+0x2ec] ;  /* 0x0002ec0001217983 */ /* 0x000f280000300800 */
[----:B------:R-:W4:Y:S04]  /*a1e0*/  LDL.LU R28, [R1+0x2d8] ;  /* 0x0002d800011c7983 */ /* 0x000f280000300800 */
[----:B------:R-:W4:Y:S01]  /*a1f0*/  LDL.LU R29, [R1+0x2dc] ;  /* 0x0002dc00011d7983 */ /* 0x000f220000300800 */
        /* <DEDUP_REMOVED lines=12> */
[----:B-1----:R-:W-:Y:S01]  /*a2c0*/  @!P3 FADD.FTZ R59, R59, R56 ;  /* 0x000000383b3bb221 */ /* 0x002fe20000010000 */
[----:B------:R-:W-:Y:S02]  /*a2d0*/  ISETP.NE.AND P3, PT, R61, RZ, PT ;  /* 0x000000ff3d00720c */ /* 0x000fe40003f65270 */
[----:B------:R-:W4:Y:S04]  /*a2e0*/  LDL.LU R14, [R1+0x298] ;  /* 0x00029800010e7983 */ /* 0x000f280000300800 */
[----:B------:R-:W4:Y:S01]  /*a2f0*/  LDL.LU R61, [R1+0x33c] ;  /* 0x00033c00013d7983 */ /* 0x000f220000300800 */
[----:B------:R-:W-:Y:S01]  /*a300*/  MOV R56, R57 ;  /* 0x0000003900387202 */ /* 0x000fe20000000f00 */
[----:B------:R-:W-:-:S02]  /*a310*/  IMAD.MOV.U32 R57, RZ, RZ, R59 ;  /* 0x000000ffff397224 */ /* 0x000fc400078e003b */
[----:B------:R-:W4:Y:S04]  /*a320*/  LDL.LU R10, [R1+0x288] ;  /* 0x00028800010a7983 */ /* 0x000f280000300800 */
[----:B---3--:R0:W-:Y:S04]  /*a330*/  @!P3 STS.64 [R15+0x10], R56 ;  /* 0x000010380f00b388 */ /* 0x0081e80000000a00 */
[----:B------:R-:W3:Y:S04]  /*a340*/  LDL.LU R11, [R1+0x28c] ;  /* 0x00028c00010b7983 */ /* 0x000ee80000300800 */
[----:B------:R-:W3:Y:S04]  /*a350*/  LDL.LU R6, [R1+0x278] ;  /* 0x0002780001067983 */ /* 0x000ee80000300800 */
[----:B0-----:R-:W3:Y:S04]  /*a360*/  LDL.LU R15, [R1+0x29c] ;  /* 0x00029c00010f7983 */ /* 0x001ee80000300800 */
[----:B------:R-:W3:Y:S04]  /*a370*/  LDL.LU R7, [R1+0x27c] ;  /* 0x00027c0001077983 */ /* 0x000ee80000300800 */
[----:B------:R-:W3:Y:S04]  /*a380*/  LDL.LU R2, [R1+0x268] ;  /* 0x0002680001027983 */ /* 0x000ee80000300800 */
[----:B------:R-:W3:Y:S04]  /*a390*/  LDL.LU R3, [R1+0x26c] ;  /* 0x00026c0001037983 */ /* 0x000ee80000300800 */
[----:B------:R0:W-:Y:S04]  /*a3a0*/  STL.64 [R1+0x470], R50 ;  /* 0x0004703201007387 */ /* 0x0001e80000100a00 */
[----:B------:R1:W-:Y:S04]  /*a3b0*/  STL [R1+0x4d0], R58 ;  /* 0x0004d03a01007387 */ /* 0x0003e80000100800 */
[----:B------:R1:W-:Y:S04]  /*a3c0*/  STL.64 [R1+0x118], R54 ;  /* 0x0001183601007387 */ /* 0x0003e80000100a00 */
[----:B------:R1:W-:Y:S04]  /*a3d0*/  STL.64 [R1+0x120], R52 ;  /* 0x0001203401007387 */ /* 0x0003e80000100a00 */
[----:B0-----:R-:W3:Y:S04]  /*a3e0*/  LDL.LU R50, [R1+0x2d0] ;  /* 0x0002d00001327983 */ /* 0x001ee80000300800 */
[----:B------:R-:W3:Y:S04]  /*a3f0*/  LDL.LU R51, [R1+0x2d4] ;  /* 0x0002d40001337983 */ /* 0x000ee80000300800 */
[----:B-1----:R-:W3:Y:S04]  /*a400*/  LDL.LU R58, [R1+0x330] ;  /* 0x00033000013a7983 */ /* 0x002ee80000300800 */
[----:B------:R-:W3:Y:S04]  /*a410*/  LDL.LU R59, [R1+0x334] ;  /* 0x00033400013b7983 */ /* 0x000ee80000300800 */
[----:B------:R-:W3:Y:S04]  /*a420*/  LDL.LU.64 R54, [R1+0x400] ;  /* 0x0004000001367983 */ /* 0x000ee80000300a00 */
[----:B------:R-:W3:Y:S04]  /*a430*/  LDL.LU.64 R52, [R1+0x3f8] ;  /* 0x0003f80001347983 */ /* 0x000ee80000300a00 */
[----:B------:R0:W-:Y:S04]  /*a440*/  STL.64 [R1+0xf8], R8 ;  /* 0x0000f80801007387 */ /* 0x0001e80000100a00 */
[----:B------:R1:W-:Y:S04]  /*a450*/  STL.64 [R1+0x108], R4 ;  /* 0x0001080401007387 */ /* 0x0003e80000100a00 */
[----:B------:R1:W-:Y:S04]  /*a460*/  STL.64 [R1+0xd8], R16 ;  /* 0x0000d81001007387 */ /* 0x0003e80000100a00 */
[----:B0-----:R-:W3:Y:S04]  /*a470*/  LDL.LU.64 R8, [R1+0x420] ;  /* 0x0004200001087983 */ /* 0x001ee80000300a00 */
[----:B-1----:R-:W3:Y:S04]  /*a480*/  LDL.LU.64 R4, [R1+0x410] ;  /* 0x0004100001047983 */ /* 0x002ee80000300a00 */
[----:B------:R0:W-:Y:S04]  /*a490*/  STL.64 [R1+0xc8], R20 ;  /* 0x0000c81401007387 */ /* 0x0001e80000100a00 */
[----:B------:R-:W3:Y:S04]  /*a4a0*/  LDL.LU.64 R16, [R1+0x440] ;  /* 0x0004400001107983 */ /* 0x000ee80000300a00 */
[----:B------:R1:W-:Y:S04]  /*a4b0*/  STL.64 [R1+0xb8], R24 ;  /* 0x0000b81801007387 */ /* 0x0003e80000100a00 */
[----:B0-----:R-:W3:Y:S04]  /*a4c0*/  LDL.LU.64 R20, [R1+0x450] ;  /* 0x0004500001147983 */ /* 0x001ee80000300a00 */
[----:B------:R0:W-:Y:S04]  /*a4d0*/  STL.64 [R1+0x98], R30 ;  /* 0x0000981e01007387 */ /* 0x0001e80000100a00 */
[----:B-1----:R-:W3:Y:S04]  /*a4e0*/  LDL.LU.64 R24, [R1+0x460] ;  /* 0x0004600001187983 */ /* 0x002ee80000300a00 */
[----:B------:R1:W-:Y:S04]  /*a4f0*/  STL.64 [R1+0x88], R34 ;  /* 0x0000882201007387 */ /* 0x0003e80000100a00 */
[----:B0-----:R-:W3:Y:S04]  /*a500*/  LDL.LU.64 R30, [R1+0x480] ;  /* 0x00048000011e7983 */ /* 0x001ee80000300a00 */
[----:B------:R0:W-:Y:S04]  /*a510*/  STL.64 [R1+0x78], R38 ;  /* 0x0000782601007387 */ /* 0x0001e80000100a00 */
[----:B-1----:R-:W3:Y:S04]  /*a520*/  LDL.LU.64 R34, [R1+0x490] ;  /* 0x0004900001227983 */ /* 0x002ee80000300a00 */
[----:B0-----:R-:W3:Y:S04]  /*a530*/  LDL.LU.64 R38, [R1+0x4a0] ;  /* 0x0004a00001267983 */ /* 0x001ee80000300a00 */
[----:B------:R0:W-:Y:S04]  /*a540*/  STL.64 [R1+0x68], R42 ;  /* 0x0000682a01007387 */ /* 0x0001e80000100a00 */
        /* <DEDUP_REMOVED lines=8> */
[----:B-1----:R-:W3:Y:S04]  /*a5d0*/  LDL.LU.64 R40, [R1+0x4a8] ;  /* 0x0004a80001287983 */ /* 0x002ee80000300a00 */
[----:B--2---:R0:W-:Y:S04]  /*a5e0*/  STL.64 [R1+0x80], R36 ;  /* 0x0000802401007387 */ /* 0x0041e80000100a00 */
[----:B----4-:R1:W-:Y:S04]  /*a5f0*/  STL.64 [R1+0xe8], R12 ;  /* 0x0000e80c01007387 */ /* 0x0103e80000100a00 */
[----:B0-----:R-:W2:Y:S04]  /*a600*/  LDL.LU.64 R36, [R1+0x498] ;  /* 0x0004980001247983 */ /* 0x001ea80000300a00 */
[----:B-1----:R-:W4:Y:S04]  /*a610*/  LDL.LU.64 R12, [R1+0x430] ;  /* 0x00043000010c7983 */ /* 0x002f280000300a00 */
[----:B------:R0:W-:Y:S04]  /*a620*/  STL.64 [R1+0x90], R32 ;  /* 0x0000902001007387 */ /* 0x0001e80000100a00 */
[----:B------:R1:W-:Y:S04]  /*a630*/  STL.64 [R1+0xa0], R28 ;  /* 0x0000a01c01007387 */ /* 0x0003e80000100a00 */
[----:B0-----:R-:W4:Y:S04]  /*a640*/  LDL.LU.64 R32, [R1+0x488] ;  /* 0x0004880001207983 */ /* 0x001f280000300a00 */
[----:B-1----:R-:W4:Y:S04]  /*a650*/  LDL.LU.64 R28, [R1+0x478] ;  /* 0x00047800011c7983 */ /* 0x002f280000300a00 */
[----:B------:R0:W-:Y:S04]  /*a660*/  STL.64 [R1+0x40], R60 ;  /* 0x0000403c01007387 */ /* 0x0001e80000100a00 */
[----:B0-----:R-:W4:Y:S04]  /*a670*/  LDL.LU R60, [R1+0x248] ;  /* 0x00024800013c7983 */ /* 0x001f280000300800 */
[----:B------:R-:W4:Y:S04]  /*a680*/  LDL.LU R61, [R1+0x24c] ;  /* 0x00024c00013d7983 */ /* 0x000f280000300800 */
[----:B------:R0:W-:Y:S04]  /*a690*/  STL.64 [R1+0xb0], R26 ;  /* 0x0000b01a01007387 */ /* 0x0001e80000100a00 */
[----:B------:R1:W-:Y:S04]  /*a6a0*/  STL.64 [R1+0xc0], R22 ;  /* 0x0000c01601007387 */ /* 0x0003e80000100a00 */
[----:B------:R1:W-:Y:S04]  /*a6b0*/  STL.64 [R1+0xd0], R18 ;  /* 0x0000d01201007387 */ /* 0x0003e80000100a00 */
[----:B---3--:R3:W-:Y:S04]  /*a6c0*/  STL.64 [R1+0xe0], R14 ;  /* 0x0000e00e01007387 */ /* 0x0087e80000100a00 */
[----:B------:R3:W-:Y:S04]  /*a6d0*/  STL.64 [R1+0xf0], R10 ;  /* 0x0000f00a01007387 */ /* 0x0007e80000100a00 */
[----:B------:R3:W-:Y:S04]  /*a6e0*/  STL.64 [R1+0x100], R6 ;  /* 0x0001000601007387 */ /* 0x0007e80000100a00 */
[----:B------:R3:W-:Y:S04]  /*a6f0*/  STL.64 [R1+0x110], R2 ;  /* 0x0001100201007387 */ /* 0x0007e80000100a00 */
[----:B0-----:R-:W4:Y:S04]  /*a700*/  LDL.LU.64 R26, [R1+0x468] ;  /* 0x00046800011a7983 */ /* 0x001f280000300a00 */
[----:B-1----:R-:W4:Y:S04]  /*a710*/  LDL.LU.64 R22, [R1+0x458] ;  /* 0x0004580001167983 */ /* 0x002f280000300a00 */
[----:B------:R-:W4:Y:S04]  /*a720*/  LDL.LU.64 R18, [R1+0x448] ;  /* 0x0004480001127983 */ /* 0x000f280000300a00 */
[----:B---3--:R-:W3:Y:S04]  /*a730*/  LDL.LU.64 R14, [R1+0x438] ;  /* 0x00043800010e7983 */ /* 0x008ee80000300a00 */
[----:B------:R-:W3:Y:S04]  /*a740*/  LDL.LU.64 R10, [R1+0x428] ;  /* 0x00042800010a7983 */ /* 0x000ee80000300a00 */
[----:B------:R-:W3:Y:S04]  /*a750*/  LDL.LU.64 R6, [R1+0x418] ;  /* 0x0004180001067983 */ /* 0x000ee80000300a00 */
[----:B------:R-:W3:Y:S04]  /*a760*/  LDL.LU.64 R2, [R1+0x408] ;  /* 0x0004080001027983 */ /* 0x000ee80000300a00 */
[----:B------:R0:W-:Y:S04]  /*a770*/  STL.64 [R1+0x48], R58 ;  /* 0x0000483a01007387 */ /* 0x0001e80000100a00 */
[----:B------:R1:W-:Y:S04]  /*a780*/  STL.64 [R1+0xa8], R50 ;  /* 0x0000a83201007387 */ /* 0x0003e80000100a00 */
[----:B------:R1:W-:Y:S04]  /*a790*/  STL.64 [R1+0x128], R52 ;  /* 0x0001283401007387 */ /* 0x0003e80000100a00 */
[----:B------:R1:W-:Y:S04]  /*a7a0*/  STL.64 [R1+0x130], R54 ;  /* 0x0001303601007387 */ /* 0x0003e80000100a00 */
[----:B0-----:R0:W5:Y:S04]  /*a7b0*/  LDL.LU R58, [R1+0x4d0] ;  /* 0x0004d000013a7983 */ /* 0x0011680000300800 */
[----:B-1----:R0:W5:Y:S04]  /*a7c0*/  LDL.LU.64 R50, [R1+0x470] ;  /* 0x0004700001327983 */ /* 0x0021680000300a00 */
[----:B------:R0:W5:Y:S04]  /*a7d0*/  LDL.LU.64 R52, [R1+0x3f0] ;  /* 0x0003f00001347983 */ /* 0x0001680000300a00 */
[----:B------:R0:W5:Y:S04]  /*a7e0*/  LDL.LU.64 R54, [R1+0x3e8] ;  /* 0x0003e80001367983 */ /* 0x0001680000300a00 */
        /* <DEDUP_REMOVED lines=8> */
[----:B------:R-:W-:Y:S03]  /*a870*/  BSSY B0, `(.L_x_5110) ;  /* 0x000003d000007945 */ /* 0x000fe60003800000 */
[----:B------:R-:W-:Y:S04]  /*a880*/  STL.64 [R1+0x1e0], R42 ;  /* 0x0001e02a01007387 */ /* 0x000fe80000100a00 */
[----:B------:R-:W-:Y:S04]  /*a890*/  STL.64 [R1+0x1f0], R46 ;  /* 0x0001f02e01007387 */ /* 0x000fe80000100a00 */
[----:B------:R-:W-:Y:S04]  /*a8a0*/  STL.64 [R1+0x1f8], R48 ;  /* 0x0001f83001007387 */ /* 0x000fe80000100a00 */
[----:B------:R-:W-:Y:S04]  /*a8b0*/  STL.64 [R1+0x1e8], R44 ;  /* 0x0001e82c01007387 */ /* 0x000fe80000100a00 */
[----:B------:R-:W-:Y:S04]  /*a8c0*/  STL.64 [R1+0x1d8], R40 ;  /* 0x0001d82801007387 */ /* 0x000fe80000100a00 */
[----:B--2---:R-:W-:Y:S04]  /*a8d0*/  STL.64 [R1+0x1c8], R36 ;  /* 0x0001c82401007387 */ /* 0x004fe80000100a00 */
[----:B----4-:R-:W-:Y:S04]  /*a8e0*/  STL.64 [R1+0x168], R12 ;  /* 0x0001680c01007387 */ /* 0x010fe80000100a00 */
[----:B------:R-:W-:Y:S04]  /*a8f0*/  STL.64 [R1+0x1b8], R32 ;  /* 0x0001b82001007387 */ /* 0x000fe80000100a00 */
[----:B------:R-:W-:Y:S04]  /*a900*/  STL.64 [R1+0x1a8], R28 ;  /* 0x0001a81c01007387 */ /* 0x000fe80000100a00 */
[----:B------:R1:W-:Y:S02]  /*a910*/  STL.64 [R1+0x138], R60 ;  /* 0x0001383c01007387 */ /* 0x0003e40000100a00 */
[----:B-1----:R-:W1:Y:S02]  /*a920*/  S2R R60, SR_TID.X ;  /* 0x00000000003c7919 */ /* 0x002e640000002100 */
[----:B------:R0:W-:Y:S04]  /*a930*/  STL.64 [R1+0x1a0], R26 ;  /* 0x0001a01a01007387 */ /* 0x0001e80000100a00 */
[----:B------:R0:W-:Y:S04]  /*a940*/  STL.64 [R1+0x190], R22 ;  /* 0x0001901601007387 */ /* 0x0001e80000100a00 */
[----:B------:R0:W-:Y:S04]  /*a950*/  STL.64 [R1+0x180], R18 ;  /* 0x0001801201007387 */ /* 0x0001e80000100a00 */
[----:B---3--:R0:W-:Y:S04]  /*a960*/  STL.64 [R1+0x170], R14 ;  /* 0x0001700e01007387 */ /* 0x0081e80000100a00 */
[----:B------:R0:W-:Y:S04]  /*a970*/  STL.64 [R1+0x160], R10 ;  /* 0x0001600a01007387 */ /* 0x0001e80000100a00 */
[----:B------:R0:W-:Y:S04]  /*a980*/  STL.64 [R1+0x150], R6 ;  /* 0x0001500601007387 */ /* 0x0001e80000100a00 */
[----:B------:R0:W-:Y:S01]  /*a990*/  STL.64 [R1+0x140], R2 ;  /* 0x0001400201007387 */ /* 0x0001e20000100a00 */
[----:B------:R-:W-:Y:S01]  /*a9a0*/  BAR.SYNC.DEFER_BLOCKING 0x0 ;  /* 0x0000000000007b1d */ /* 0x000fe20000010000 */
[----:B-1----:R-:W-:-:S13]  /*a9b0*/  ISETP.NE.AND P3, PT, R60, RZ, PT ;  /* 0x000000ff3c00720c */ /* 0x002fda0003f65270 */
[----:B0-----:R-:W-:Y:S05]  /*a9c0*/  @P3 BRA `(.L_x_5111) ;  /* 0x00000000009c3947 */ /* 0x001fea0003800000 */
        /* <DEDUP_REMOVED lines=39> */
.L_x_5111:
[----:B------:R-:W-:Y:S05]  /*ac40*/  BSYNC B0 ;  /* 0x0000000000007941 */ /* 0x000fea0003800000 */
.L_x_5110:
[----:B------:R-:W-:-:S06]  /*ac50*/  UISETP.GE.U32.AND UP0, UPT, UR19, 0x2, UPT ;  /* 0x000000021300788c */ /* 0x000fcc000bf06070 */
[----:B------:R-:W-:-:S13]  /*ac60*/  PLOP3.LUT P4, PT, PT, PT, UP0, 0x40, 0x0 ;  /* 0x000000000000781c */ /* 0x000fda0003f8e808 */
[----:B------:R-:W-:Y:S05]  /*ac70*/  @P4 BRA `(.L_x_5112) ;  /* 0x0000001800144947 */ /* 0x000fea0003800000 */
[----:B------:R-:W-:Y:S01]  /*ac80*/  ULOP3.LUT UR5, UR4, 0x1, URZ, 0xc0, !UPT ;  /* 0x0000000104057892 */ /* 0x000fe2000f8ec03f */
[----:B------:R-:W-:-:S03]  /*ac90*/  ULDC.64 UR12, c[0x0][0x248] ;  /* 0x00009200000c7ab9 */ /* 0x000fc60000000a00 */
[----:B------:R-:W-:-:S04]  /*aca0*/  UIMAD UR5, UR5, UR17, URZ ;  /* 0x00000011050572a4 */ /* 0x000fc8000f8e023f */
[----:B------:R-:W-:Y:S02]  /*acb0*/  UIMAD UR6, UR5, UR19, URZ ;  /* 0x00000013050672a4 */ /* 0x000fe4000f8e023f */
[----:B------:R-:W-:Y:S02]  /*acc0*/  UIADD3 UR20, UR5, UR8, URZ ;  /* 0x0000000805147290 */ /* 0x000fe4000fffe03f */
[----:B------:R-:W-:-:S03]  /*acd0*/  USHF.L.U32 UR5, UR6, 0x1, URZ ;  /* 0x0000000106057899 */ /* 0x000fc6000800063f */
[----:B------:R-:W-:Y:S02]  /*ace0*/  ULDC.64 UR6, c[0x0][0x240] ;  /* 0x0000900000067ab9 */ /* 0x000fe40000000a00 */
[----:B------:R-:W-:Y:S02]  /*acf0*/  UIMAD.WIDE.U32 UR20, UR20, 0x4, UR6 ;  /* 0x00000004141478a5 */ /* 0x000fe4000f8e0006 */
[----:B------:R-:W-:Y:S01]  /*ad00*/  UIMAD.WIDE UR6, UR5, 0x4, UR12 ;  /* 0x00000004050678a5 */ /* 0x000fe2000f8e020c */
[----:B------:R-:W-:Y:S11]  /*ad10*/  @P3 BRA `(.L_x_5113) ;  /* 0x0000000000643947 */ /* 0x000ff60003800000 */
[----:B------:R-:W-:Y:S01]  /*ad20*/  ULOP3.LUT UP0, URZ, UR4, 0x2, URZ, 0xc0, !UPT ;  /* 0x00000002043f7892 */ /* 0x000fe2000f80c03f */
[----:B------:R-:W-:Y:S01]  /*ad30*/  IMAD.U32 R2, RZ, RZ, UR20 ;  /* 0x00000014ff027e24 */ /* 0x000fe2000f8e00ff */
[----:B------:R-:W-:Y:S01]  /*ad40*/  UIMAD UR12, UR16, UR17, UR8 ;  /* 0x00000011100c72a4 */ /* 0x000fe2000f8e0208 */
[----:B------:R-:W-:Y:S01]  /*ad50*/  IMAD.U32 R3, RZ, RZ, UR21 ;  /* 0x00000015ff037e24 */ /* 0x000fe2000f8e00ff */
[----:B------:R-:W-:Y:S02]  /*ad60*/  UMOV UR5, 0xffffffff ;  /* 0xffffffff00057882 */ /* 0x000fe40000000000 */
[----:B------:R-:W-:Y:S01]  /*ad70*/  PLOP3.LUT P4, PT, PT, PT, UP0, 0x40, 0x0 ;  /* 0x000000000000781c */ /* 0x000fe20003f8e808 */
[----:B------:R-:W-:Y:S02]  /*ad80*/  ULEA UR13, UP1, UR12, UR6, 0x3 ;  /* 0x000000060c0d7291 */ /* 0x000fe4000f82183f */
[----:B------:R-:W-:Y:S01]  /*ad90*/  USEL UR5, UR5, 0x1, UP0 ;  /* 0x0000000105057887 */ /* 0x000fe20008000000 */
[----:B------:R-:W-:Y:S01]  /*ada0*/  SEL R7, RZ, UR19, !P4 ;  /* 0x00000013ff077c07 */ /* 0x000fe2000e000000 */
[----:B------:R-:W-:-:S02]  /*adb0*/  ULEA.HI.X UR12, UR12, UR7, URZ, 0x3, UP1 ;  /* 0x000000070c0c7291 */ /* 0x000fc400088f1c3f */
[----:B------:R-:W-:Y:S01]  /*adc0*/  IMAD.U32 R4, RZ, RZ, UR13 ;  /* 0x0000000dff047e24 */ /* 0x000fe2000f8e00ff */
[----:B------:R-:W-:Y:S02]  /*add0*/  ISETP.NE.AND P4, PT, R7, -0x1, PT ;  /* 0xffffffff0700780c */ /* 0x000fe40003f85270 */
[----:B------:R-:W-:Y:S02]  /*ade0*/  MOV R9, UR5 ;  /* 0x0000000500097c02 */ /* 0x000fe40008000f00 */
[----:B------:R-:W-:-:S05]  /*adf0*/  MOV R5, UR12 ;  /* 0x0000000c00057c02 */ /* 0x000fca0008000f00 */
[----:B------:R0:W-:Y:S01]  /*ae00*/  STG.E.64 desc[UR14][R4.64], R56 ;  /* 0x0000003804007986 */ /* 0x0001e2000c101b0e */
[----:B------:R-:W-:Y:S06]  /*ae10*/  MEMBAR.ALL.GPU ;  /* 0x0000000000007992 */ /* 0x000fec000000a000 */
[----:B------:R-:W-:-:S00]  /*ae20*/  ERRBAR ;  /* 0x00000000000079ab */ /* 0x000fc00000000000 */
[----:B------:R-:W-:Y:S06]  /*ae30*/  CGAERRBAR ;  /* 0x00000000000075ab */ /* 0x000fec0000000000 */
[----:B------:R0:W-:Y:S01]  /*ae40*/  REDG.E.ADD.S32.STRONG.GPU desc[UR14][R2.64], R9 ;  /* 0x000000090200798e */ /* 0x0001e2000c10e38e */
[----:B------:R-:W-:Y:S05]  /*ae50*/  @!P4 BRA `(.L_x_5113) ;  /* 0x000000000014c947 */ /* 0x000fea0003800000 */
.L_x_5114:
[----:B------:R-:W2:Y:S04]  /*ae60*/  LDG.E.STRONG.GPU R0, desc[UR14][R2.64] ;  /* 0x0000000e02007981 */ /* 0x000ea8000c1ef900 */
[----:B--2---:R-:W-:Y:S01]  /*ae70*/  CCTL.IVALL ;  /* 0x00000000ff00798f */ /* 0x004fe20002000000 */
[----:B------:R-:W-:Y:S05]  /*ae80*/  YIELD ;  /* 0x0000000000007946 */ /* 0x000fea0003800000 */
[----:B------:R-:W-:-:S13]  /*ae90*/  ISETP.NE.AND P4, PT, R0, R7, PT ;  /* 0x000000070000720c */ /* 0x000fda0003f85270 */
[----:B------:R-:W-:Y:S05]  /*aea0*/  @P4 BRA `(.L_x_5114) ;  /* 0xfffffffc00ec4947 */ /* 0x000fea000383ffff */
.L_x_5113:
[----:B------:R-:W-:Y:S01]  /*aeb0*/  ISETP.NE.AND P4, PT, RZ, UR19, PT ;  /* 0x00000013ff007c0c */ /* 0x000fe2000bf85270 */
[----:B------:R-:W-:Y:S05]  /*aec0*/  WARPSYNC.ALL ;  /* 0x0000000000007948 */ /* 0x000fea0003800000 */
[----:B------:R-:W-:Y:S07]  /*aed0*/  BAR.SYNC.DEFER_BLOCKING 0x0 ;  /* 0x0000000000007b1d */ /* 0x000fee0000010000 */
[----:B------:R-:W-:Y:S05]  /*aee0*/  @!P4 BRA `(.L_x_5112) ;  /* 0x000000140078c947 */ /* 0x000fea0003800000 */
[----:B------:R-:W-:Y:S02]  /*aef0*/  UIADD3 UR5, UR19, -0x1, URZ ;  /* 0xffffffff13057890 */ /* 0x000fe4000fffe03f */
[----:B------:R-:W-:Y:S02]  /*af00*/  ULOP3.LUT UR20, UR19, 0x3, URZ, 0xc0, !UPT ;  /* 0x0000000313147892 */ /* 0x000fe4000f8ec03f */
[----:B------:R-:W-:-:S03]  /*af10*/  UISETP.GE.U32.AND UP0, UPT, UR5, 0x3, UPT ;  /* 0x000000030500788c */ /* 0x000fc6000bf06070 */
[----:B------:R-:W-:-:S03]  /*af20*/  UMOV UR5, URZ ;  /* 0x0000003f00057c82 */ /* 0x000fc60008000000 */
[----:B------:R-:W-:-:S13]  /*af30*/  PLOP3.LUT P4, PT, PT, PT, UP0, 0x40, 0x0 ;  /* 0x000000000000781c */ /* 0x000fda0003f8e808 */
[----:B------:R-:W-:Y:S05]  /*af40*/  @P4 BRA `(.L_x_5115) ;  /* 0x0000001000c44947 */ /* 0x000fea0003800000 */
[----:B------:R-:W-:Y:S01]  /*af50*/  UIADD3 UR12, -UR20, UR19, URZ ;  /* 0x00000013140c7290 */ /* 0x000fe2000fffe13f */
[----:B------:R-:W-:-:S05]  /*af60*/  UMOV UR5, URZ ;  /* 0x0000003f00057c82 */ /* 0x000fca0008000000 */
[----:B------:R-:W-:Y:S01]  /*af70*/  ISETP.LT.AND P4, PT, RZ, UR12, PT ;  /* 0x0000000cff007c0c */ /* 0x000fe2000bf81270 */
[----:B------:R-:W-:-:S12]  /*af80*/  IMAD.U32 R0, RZ, RZ, UR12 ;  /* 0x0000000cff007e24 */ /* 0x000fd8000f8e00ff */
[----:B------:R-:W-:Y:S05]  /*af90*/  @!P4 BRA `(.L_x_5116) ;  /* 0x000000100000c947 */ /* 0x000fea0003800000 */
[----:B------:R-:W-:Y:S02]  /*afa0*/  ISETP.GT.AND P4, PT, R0, 0xc, PT ;  /* 0x0000000c0000780c */ /* 0x000fe40003f84270 */
[----:B------:R-:W-:-:S11]  /*afb0*/  PLOP3.LUT P5, PT, PT, PT, PT, 0x80, 0x0 ;  /* 0x000000000000781c */ /* 0x000fd60003faf070 */
[----:B------:R-:W-:Y:S05]  /*afc0*/  @!P4 BRA `(.L_x_5117) ;  /* 0x000000080094c947 */ /* 0x000fea0003800000 */
[----:B------:R-:W-:-:S13]  /*afd0*/  PLOP3.LUT P5, PT, PT, PT, PT, 0x8, 0x0 ;  /* 0x000000000000781c */ /* 0x000fda0003fae170 */
.L_x_5118:
[----:B0-----:R-:W0:Y:S02]  /*afe0*/  S2R R2, SR_CTAID.X ;  /* 0x0000000000027919 */ /* 0x001e240000002500 */
[----:B0-----:R-:W-:-:S13]  /*aff0*/  ISETP.EQ.OR P4, PT, R2, UR5, P3 ;  /* 0x0000000502007c0c */ /* 0x001fda0009f82670 */
[----:B------:R-:W-:-:S05]  /*b000*/  VOTEU.ALL UP0, P4 ;  /* 0x00000000003f7886 */ /* 0x000fca0002000000 */
[----:B------:R-:W-:-:S04]  /*b010*/  @!UP0 UIMAD UR12, UR17, UR5, UR8 ;  /* 0x00000005110c82a4 */ /* 0x000fc8000f8e0208 */
[----:B------:R-:W-:-:S06]  /*b020*/  @!UP0 UIMAD.WIDE.U32 UR12, UR12, 0x8, UR6 ;  /* 0x000000080c0c88a5 */ /* 0x000fcc000f8e0006 */
[----:B------:R-:W-:Y:S01]  /*b030*/  IMAD.U32 R4, RZ, RZ, UR12 ;  /* 0x0000000cff047e24 */ /* 0x000fe2000f8e00ff */
        /* <DEDUP_REMOVED lines=9> */
[----:B------:R-:W-:Y:S02]  /*b0d0*/  IMAD.U32 R4, RZ, RZ, UR12 ;  /* 0x0000000cff047e24 */ /* 0x000fe4000f8e00ff */
[----:B------:R-:W-:-:S06]  /*b0e0*/  IMAD.U32 R5, RZ, RZ, UR13 ;  /* 0x0000000dff057e24 */ /* 0x000fcc000f8e00ff */
        /* <DEDUP_REMOVED lines=8> */
[----:B------:R-:W-:Y:S01]  /*b170*/  MOV R4, UR12 ;  /* 0x0000000c00047c02 */ /* 0x000fe20008000f00 */
        /* <DEDUP_REMOVED lines=132> */
[----:B------:R-:W-:Y:S01]  /*b9c0*/  IADD3 R0, R0, -0x10, RZ ;  /* 0xfffffff000007810 */ /* 0x000fe20007ffe0ff */
[----:B------:R-:W-:Y:S01]  /*b9d0*/  UIADD3 UR5, UR5, 0x10, URZ ;  /* 0x0000001005057890 */ /* 0x000fe2000fffe03f */
[----:B--2---:R-:W-:Y:S01]  /*b9e0*/  @!P4 FADD.FTZ R56, R56, R2 ;  /* 0x000000023838c221 */ /* 0x004fe20000010000 */
[----:B------:R-:W-:Y:S01]  /*b9f0*/  @!P4 FADD.FTZ R57, R57, R3 ;  /* 0x000000033939c221 */ /* 0x000fe20000010000 */
[----:B------:R-:W-:-:S13]  /*ba00*/  ISETP.GT.AND P4, PT, R0, 0xc, PT ;  /* 0x0000000c0000780c */ /* 0x000fda0003f84270 */
[----:B------:R-:W-:Y:S05]  /*ba10*/  @P4 BRA `(.L_x_5118) ;  /* 0xfffffff400704947 */ /* 0x000fea000383ffff */
.L_x_5117:
[----:B------:R-:W-:-:S13]  /*ba20*/  ISETP.GT.AND P4, PT, R0, 0x4, PT ;  /* 0x000000040000780c */ /* 0x000fda0003f84270 */
[----:B------:R-:W-:Y:S05]  /*ba30*/  @!P4 BRA `(.L_x_5119) ;  /* 0x000000040050c947 */ /* 0x000fea0003800000 */
        /* <DEDUP_REMOVED lines=78> */
[----:B------:R-:W-:Y:S01]  /*bf20*/  VIADD R0, R0, 0xfffffffc ;  /* 0xfffffffc00007836 */ /* 0x000fe20000000000 */
[----:B------:R-:W-:Y:S01]  /*bf30*/  PLOP3.LUT P5, PT, PT, PT, PT, 0x8, 0x0 ;  /* 0x000000000000781c */ /* 0x000fe20003fae170 */
[----:B------:R-:W-:-:S03]  /*bf40*/  UIADD3 UR5, UR5, 0x4, URZ ;  /* 0x0000000405057890 */ /* 0x000fc6000fffe03f */
[----:B------:R-:W-:Y:S01]  /*bf50*/  IADD3 R0, R0, -0x4, RZ ;  /* 0xfffffffc00007810 */ /* 0x000fe20007ffe0ff */
[----:B--2---:R-:W-:Y:S01]  /*bf60*/  @!P4 FADD.FTZ R56, R56, R2 ;  /* 0x000000023838c221 */ /* 0x004fe20000010000 */
[----:B------:R-:W-:-:S07]  /*bf70*/  @!P4 FADD.FTZ R57, R57, R3 ;  /* 0x000000033939c221 */ /* 0x000fce0000010000 */
.L_x_5119:
[----:B------:R-:W-:-:S13]  /*bf80*/  ISETP.NE.OR P5, PT, R0, RZ, P5 ;  /* 0x000000ff0000720c */ /* 0x000fda0002fa5670 */
[----:B------:R-:W-:Y:S05]  /*bf90*/  @!P5 BRA `(.L_x_5115) ;  /* 0x0000000000b0d947 */ /* 0x000fea0003800000 */
.L_x_5116:
        /* <DEDUP_REMOVED lines=39> */
[----:B------:R-:W-:Y:S01]  /*c210*/  UIADD3 UR5, UR5, 0x4, URZ ;  /* 0x0000000405057890 */ /* 0x000fe2000fffe03f */
[----:B--2---:R-:W-:Y:S01]  /*c220*/  @!P4 FADD.FTZ R56, R56, R2 ;  /* 0x000000023838c221 */ /* 0x004fe20000010000 */
[----:B------:R-:W-:Y:S02]  /*c230*/  @!P4 FADD.FTZ R57, R57, R3 ;  /* 0x000000033939c221 */ /* 0x000fe40000010000 */
[----:B------:R-:W-:-:S13]  /*c240*/  ISETP.NE.AND P4, PT, R0, RZ, PT ;  /* 0x000000ff0000720c */ /* 0x000fda0003f85270 */
[----:B------:R-:W-:Y:S05]  /*c250*/  @P4 BRA `(.L_x_5116) ;  /* 0xfffffffc00504947 */ /* 0x000fea000383ffff */
.L_x_5115:
[----:B------:R-:W-:-:S13]  /*c260*/  ISETP.NE.AND P4, PT, RZ, UR20, PT ;  /* 0x00000014ff007c0c */ /* 0x000fda000bf85270 */
[----:B------:R-:W-:Y:S05]  /*c270*/  @!P4 BRA `(.L_x_5112) ;  /* 0x000000000094c947 */ /* 0x000fea0003800000 */
[----:B0-----:R-:W0:Y:S01]  /*c280*/  S2R R4, SR_CTAID.X ;  /* 0x0000000000047919 */ /* 0x001e220000002500 */
[----:B------:R-:W-:Y:S01]  /*c290*/  BSSY B0, `(.L_x_5120) ;  /* 0x000000a000007945 */ /* 0x000fe20003800000 */
[----:B0-----:R-:W-:-:S13]  /*c2a0*/  ISETP.EQ.OR P4, PT, R4, UR5, P3 ;  /* 0x0000000504007c0c */ /* 0x001fda0009f82670 */
[----:B------:R-:W-:Y:S05]  /*c2b0*/  @P4 BRA `(.L_x_5121) ;  /* 0x00000000001c4947 */ /* 0x000fea0003800000 */
[----:B------:R-:W-:-:S04]  /*c2c0*/  UIMAD UR12, UR17, UR5, UR8 ;  /* 0x00000005110c72a4 */ /* 0x000fc8000f8e0208 */
[----:B------:R-:W-:-:S06]  /*c2d0*/  UIMAD.WIDE.U32 UR12, UR12, 0x8, UR6 ;  /* 0x000000080c0c78a5 */ /* 0x000fcc000f8e0006 */
[----:B------:R-:W-:Y:S01]  /*c2e0*/  MOV R2, UR12 ;  /* 0x0000000c00027c02 */ /* 0x000fe20008000f00 */
[----:B------:R-:W-:-:S06]  /*c2f0*/  IMAD.U32 R3, RZ, RZ, UR13 ;  /* 0x0000000dff037e24 */ /* 0x000fcc000f8e00ff */
[----:B------:R-:W2:Y:S02]  /*c300*/  LDG.E.64 R2, desc[UR14][R2.64] ;  /* 0x0000000e02027981 */ /* 0x000ea4000c1e1b00 */
[----:B--2---:R-:W-:Y:S01]  /*c310*/  FADD.FTZ R56, R56, R2 ;  /* 0x0000000238387221 */ /* 0x004fe20000010000 */
[----:B------:R-:W-:-:S07]  /*c320*/  FADD.FTZ R57, R57, R3 ;  /* 0x0000000339397221 */ /* 0x000fce0000010000 */
.L_x_5121:
[----:B------:R-:W-:Y:S05]  /*c330*/  BSYNC B0 ;  /* 0x0000000000007941 */ /* 0x000fea0003800000 */
.L_x_5120:
        /* <DEDUP_REMOVED lines=20> */
[----:B------:R-:W-:Y:S01]  /*c480*/  IMAD.U32 R2, RZ, RZ, UR6 ;  /* 0x00000006ff027e24 */ /* 0x000fe2000f8e00ff */
[----:B------:R-:W-:-:S06]  /*c490*/  MOV R3, UR7 ;  /* 0x0000000700037c02 */ /* 0x000fcc0008000f00 */
[----:B------:R-:W2:Y:S02]  /*c4a0*/  @!P4 LDG.E.64 R2, desc[UR14][R2.64] ;  /* 0x0000000e0202c981 */ /* 0x000ea4000c1e1b00 */
[----:B--2---:R-:W-:Y:S01]  /*c4b0*/  @!P4 FADD.FTZ R56, R56, R2 ;  /* 0x000000023838c221 */ /* 0x004fe20000010000 */
[----:B------:R-:W-:-:S07]  /*c4c0*/  @!P4 FADD.FTZ R57, R57, R3 ;  /* 0x000000033939c221 */ /* 0x000fce0000010000 */
.L_x_5112:
[----:B-----5:R-:W-:Y:S01]  /*c4d0*/  LOP3.LUT P4, RZ, R58, 0x20000000, RZ, 0xc0, !PT ;  /* 0x200000003aff7812 */ /* 0x020fe2000788c0ff */
[----:B------:R-:W1:Y:S01]  /*c4e0*/  S2UR UR6, SR_CgaCtaId ;  /* 0x00000000000679c3 */ /* 0x000e620000008800 */
[----:B------:R-:W-:Y:S01]  /*c4f0*/  UMOV UR5, 0x400 ;  /* 0x0000040000057882 */ /* 0x000fe20000000000 */
[----:B0-----:R-:W-:Y:S01]  /*c500*/  IMAD.U32 R5, RZ, RZ, UR10 ;  /* 0x0000000aff057e24 */ /* 0x001fe2000f8e00ff */
[----:B------:R-:W0:Y:S01]  /*c510*/  S2R R10, SR_TID.X ;  /* 0x00000000000a7919 */ /* 0x000e220000002100 */
[----:B------:R-:W-:-:S04]  /*c520*/  UIADD3 UR11, -UR11, URZ, URZ ;  /* 0x0000003f0b0b7290 */ /* 0x000fc8000fffe13f */
[----:B------:R-:W2:Y:S01]  /*c530*/  LDC.64 R8, c[0x0][0x228] ;  /* 0x00008a00ff087b82 */ /* 0x000ea20000000a00 */
[----:B------:R-:W-:Y:S01]  /*c540*/  IMAD.MOV.U32 R12, RZ, RZ, RZ ;  /* 0x000000ffff0c7224 */ /* 0x000fe200078e00ff */
[----:B------:R-:W-:Y:S01]  /*c550*/  ULDC.64 UR20, c[0x0][0x270] ;  /* 0x00009c0000147ab9 */ /* 0x000fe20000000a00 */
[----:B------:R-:W-:-:S05]  /*c560*/  ULDC.64 UR12, c[0x0][0x278] ;  /* 0x00009e00000c7ab9 */ /* 0x000fca0000000a00 */
[----:B------:R-:W3:Y:S01]  /*c570*/  @P4 LDC.64 R2, c[0x0][0x218] ;  /* 0x00008600ff024b82 */ /* 0x000ee20000000a00 */
[----:B-1----:R-:W-:-:S03]  /*c580*/  ULEA UR5, UR6, UR5, 0x18 ;  /* 0x0000000506057291 */ /* 0x002fc6000f8ec03f */
[----:B------:R-:W-:-:S06]  /*c590*/  ULDC UR6, c[0x0][0x2a4] ;  /* 0x0000a90000067ab9 */ /* 0x000fcc0000000800 */
[----:B------:R1:W-:Y:S01]  /*c5a0*/  @!P3 STS.64 [UR5+0x90], R56 ;  /* 0x00009038ff00b988 */ /* 0x0003e20008000a05 */
[----:B0-----:R-:W-:-:S04]  /*c5b0*/  IMAD.WIDE.U32 R6, R10, -0x77777777, RZ ;  /* 0x888888890a067825 */ /* 0x001fc800078e00ff */
[----:B---3--:R-:W-:Y:S01]  /*c5c0*/  @P4 IMAD.WIDE R2, R5, 0x8, R2 ;  /* 0x0000000805024825 */ /* 0x008fe200078e0202 */
[----:B------:R-:W-:-:S03]  /*c5d0*/  SHF.R.U32.HI R6, RZ, 0x5, R7 ;  /* 0x00000005ff067819 */ /* 0x000fc60000011607 */
[----:B-1----:R-:W-:Y:S01]  /*c5e0*/  @P4 FMUL.FTZ R57, R57, UR6 ;  /* 0x0000000639394c20 */ /* 0x002fe20008410000 */
[----:B------:R-:W-:Y:S01]  /*c5f0*/  @P4 FMUL.FTZ R56, R56, UR6 ;  /* 0x0000000638384c20 */ /* 0x000fe20008410000 */
[----:B------:R-:W-:-:S04]  /*c600*/  IMAD R6, R6, -0x3c, R10 ;  /* 0xffffffc406067824 */ /* 0x000fc800078e020a */
[----:B------:R-:W-:Y:S01]  /*c610*/  @P4 STG.E.64 desc[UR14][R2.64], R56 ;  /* 0x0000003802004986 */ /* 0x000fe2000c101b0e */
[----:B------:R-:W-:Y:S01]  /*c620*/  SHF.L.U32 R6, R6, 0x1, RZ ;  /* 0x0000000106067819 */ /* 0x000fe200000006ff */
[----:B------:R-:W-:Y:S06]  /*c630*/  BAR.SYNC.DEFER_BLOCKING 0x0 ;  /* 0x0000000000007b1d */ /* 0x000fec0000010000 */
[----:B------:R-:W0:Y:S01]  /*c640*/  LDS.64 R2, [UR5+0x90] ;  /* 0x00009005ff027984 */ /* 0x000e220008000a00 */
[----:B------:R-:W-:Y:S02]  /*c650*/  ULDC UR5, c[0x0][0x288] ;  /* 0x0000a20000057ab9 */ /* 0x000fe40000000800 */
[----:B------:R-:W-:-:S06]  /*c660*/  UIMAD UR5, UR5, UR11, UR10 ;  /* 0x0000000b050572a4 */ /* 0x000fcc000f8e020a */
[----:B------:R-:W-:-:S04]  /*c670*/  IMAD.U32 R7, RZ, RZ, UR5 ;  /* 0x00000005ff077e24 */ /* 0x000fc8000f8e00ff */
[----:B------:R-:W-:-:S04]  /*c680*/  IMAD R7, R7, 0x78, R6 ;  /* 0x0000007807077824 */ /* 0x000fc800078e0206 */
[----:B--2---:R-:W-:-:S05]  /*c690*/  IMAD.WIDE R8, R7, 0x4, R8 ;  /* 0x0000000407087825 */ /* 0x004fca00078e0208 */
[----:B------:R1:W5:Y:S01]  /*c6a0*/  LDG.E.64 R10, desc[UR14][R8.64] ;  /* 0x0000000e080a7981 */ /* 0x000362000c1e1b00 */
[----:B0-----:R-:W-:-:S04]  /*c6b0*/  FMUL.FTZ R2, R2, UR6 ;  /* 0x0000000602027c20 */ /* 0x001fc80008410000 */
[----:B------:R-:W-:-:S04]  /*c6c0*/  FMUL.FTZ R0, R2, R2 ;  /* 0x0000000202007220 */ /* 0x000fc80000410000 */
[----:B------:R-:W-:Y:S01]  /*c6d0*/  FFMA.FTZ R0, R3, UR6, -R0 ;  /* 0x0000000603007c23 */ /* 0x000fe20008010800 */
[----:B------:R-:W-:Y:S01]  /*c6e0*/  HFMA2.MMA R3, -RZ, RZ, 1.875, 0 ;  /* 0x3f800000ff037435 */ /* 0x000fe200000001ff */
[----:B------:R-:W-:-:S03]  /*c6f0*/  ULDC.64 UR6, c[0x0][0x210] ;  /* 0x0000840000067ab9 */ /* 0x000fc60000000a00 */
[----:B------:R-:W-:-:S13]  /*c700*/  FSETP.GTU.FTZ.AND P3, PT, R0, RZ, PT ;  /* 0x000000ff0000720b */ /* 0x000fda0003f7c000 */
[----:B------:R-:W0:Y:S02]  /*c710*/  @P3 LDC R5, c[0x0][0x238] ;  /* 0x00008e00ff053b82 */ /* 0x000e240000000800 */
[----:B0-----:R-:W-:-:S06]  /*c720*/  @P3 FADD.FTZ R0, R0, R5 ;  /* 0x0000000500003221 */ /* 0x001fcc0000010000 */
[----:B------:R-:W0:Y:S01]  /*c730*/  LDC.64 R4, c[0x0][0x230] ;  /* 0x00008c00ff047b82 */ /* 0x000e220000000a00 */
[----:B------:R2:W3:Y:S01]  /*c740*/  @P3 MUFU.RSQ R3, R0 ;  /* 0x0000000000033308 */ /* 0x0004e20000001400 */
[----:B0-----:R-:W-:-:S05]  /*c750*/  IMAD.WIDE R4, R7, 0x4, R4 ;  /* 0x0000000407047825 */ /* 0x001fca00078e0204 */
[----:B------:R1:W5:Y:S01]  /*c760*/  LDG.E.64 R8, desc[UR14][R4.64] ;  /* 0x0000000e04087981 */ /* 0x000362000c1e1b00 */
[----:B--2---:R-:W-:Y:S02]  /*c770*/  MOV R0, R1 ;  /* 0x0000000100007202 */ /* 0x004fe40000000f00 */
[----:B---3--:R-:W-:-:S13]  /*c780*/  ISETP.NE.AND P3, PT, RZ, UR18, PT ;  /* 0x00000012ff007c0c */ /* 0x008fda000bf65270 */
.L_x_5132:
[----:B01----:R-:W2:Y:S01]  /*c790*/  LDL.128 R4, [R0] ;  /* 0x0000000000047983 */ /* 0x003ea20000100c00 */
[----:B------:R-:W-:Y:S01]  /*c7a0*/  BSSY B0, `(.L_x_5122) ;  /* 0x0000026000007945 */ /* 0x000fe20003800000 */
[----:B------:R-:W0:Y:S02]  /*c7b0*/  S2R R19, SR_TID.X ;  /* 0x0000000000137919 */ /* 0x000e240000002100 */
[----:B0-----:R-:W-:Y:S01]  /*c7c0*/  ISETP.GT.U32.AND P4, PT, R19, 0x1df, PT ;  /* 0x000001df1300780c */ /* 0x001fe20003f84070 */
[C---:B--2---:R-:W-:Y:S01]  /*c7d0*/  FADD.FTZ R14, -R2.reuse, R5 ;  /* 0x00000005020e7221 */ /* 0x044fe20000010100 */
[C---:B------:R-:W-:Y:S01]  /*c7e0*/  FADD.FTZ R4, -R2.reuse, R4 ;  /* 0x0000000402047221 */ /* 0x040fe20000010100 */
[----:B------:R-:W-:Y:S02]  /*c7f0*/  FADD.FTZ R6, -R2, R6 ;  /* 0x0000000602067221 */ /* 0x000fe40000010100 */
[-C--:B------:R-:W-:Y:S01]  /*c800*/  FMUL.FTZ R14, R14, R3.reuse ;  /* 0x000000030e0e7220 */ /* 0x080fe20000410000 */
[----:B------:R-:W-:-:S03]  /*c810*/  FMUL.FTZ R13, R4, R3 ;  /* 0x00000003040d7220 */ /* 0x000fc60000410000 */
[----:B-----5:R-:W-:Y:S01]  /*c820*/  FFMA.FTZ R5, R11, R14, R9 ;  /* 0x0000000e0b057223 */ /* 0x020fe20000010009 */
[----:B------:R-:W-:Y:S01]  /*c830*/  FFMA.FTZ R4, R10, R13, R8 ;  /* 0x0000000d0a047223 */ /* 0x000fe20000010008 */
[----:B------:R-:W-:Y:S02]  /*c840*/  IMAD R13, R12, 0x8, R50 ;  /* 0x000000080c0d7824 */ /* 0x000fe400078e0232 */
[----:B------:R-:W-:Y:S01]  /*c850*/  @P3 FMUL.FTZ R16, R5, -1.4426950216293334961 ;  /* 0xbfb8aa3b05103820 */ /* 0x000fe20000410000 */
[----:B------:R-:W-:Y:S02]  /*c860*/  @P3 FMUL.FTZ R15, R4, -1.4426950216293334961 ;  /* 0xbfb8aa3b040f3820 */ /* 0x000fe40000410000 */
[----:B------:R-:W-:Y:S02]  /*c870*/  SHF.R.S32.HI R20, RZ, 0x1f, R13 ;  /* 0x0000001fff147819 */ /* 0x000fe4000001140d */
[C---:B------:R-:W-:Y:S01]  /*c880*/  ISETP.GE.U32.AND P5, PT, R13.reuse, UR12, PT ;  /* 0x0000000c0d007c0c */ /* 0x040fe2000bfa6070 */
[----:B------:R-:W0:Y:S01]  /*c890*/  @P3 MUFU.EX2 R16, R16 ;  /* 0x0000001000103308 */ /* 0x000e220000000800 */
[----:B------:R-:W-:-:S02]  /*c8a0*/  IADD3 R19, R13, 0x8, RZ ;  /* 0x000000080d137810 */ /* 0x000fc40007ffe0ff */
[----:B------:R-:W-:-:S05]  /*c8b0*/  ISETP.GE.OR.EX P5, PT, R20, UR13, P4, P5 ;  /* 0x0000000d14007c0c */ /* 0x000fca000a7a6750 */
[----:B------:R-:W1:Y:S01]  /*c8c0*/  @P3 MUFU.EX2 R15, R15 ;  /* 0x0000000f000f3308 */ /* 0x000e620000000800 */
[----:B0-----:R-:W-:Y:S01]  /*c8d0*/  @P3 FADD.FTZ R18, R16, 1 ;  /* 0x3f80000010123421 */ /* 0x001fe20000010000 */
[----:B------:R-:W-:-:S04]  /*c8e0*/  FADD.FTZ R16, -R2, R7 ;  /* 0x0000000702107221 */ /* 0x000fc80000010100 */
[----:B------:R-:W-:Y:S02]  /*c8f0*/  FMUL.FTZ R16, R16, R3 ;  /* 0x0000000310107220 */ /* 0x000fe40000410000 */
[----:B------:R-:W0:Y:S01]  /*c900*/  @P3 MUFU.RCP R18, R18 ;  /* 0x0000001200123308 */ /* 0x000e220000001000 */
[----:B-1----:R-:W-:-:S07]  /*c910*/  @P3 FADD.FTZ R14, R15, 1 ;  /* 0x3f8000000f0e3421 */ /* 0x002fce0000010000 */
[----:B------:R-:W1:Y:S01]  /*c920*/  @P3 MUFU.RCP R17, R14 ;  /* 0x0000000e00113308 */ /* 0x000e620000001000 */
[----:B0-----:R-:W-:Y:S01]  /*c930*/  @P3 FMUL.FTZ R5, R5, R18 ;  /* 0x0000001205053220 */ /* 0x001fe20000410000 */
[----:B-1----:R-:W-:Y:S01]  /*c940*/  @P3 FMUL.FTZ R4, R4, R17 ;  /* 0x0000001104043220 */ /* 0x002fe20000410000 */
[----:B------:R-:W-:Y:S01]  /*c950*/  FMUL.FTZ R17, R6, R3 ;  /* 0x0000000306117220 */ /* 0x000fe20000410000 */
[----:B------:R-:W-:Y:S06]  /*c960*/  @P5 BRA `(.L_x_5123) ;  /* 0x0000000000245947 */ /* 0x000fec0003800000 */
[----:B------:R-:W-:Y:S01]  /*c970*/  MOV R7, R55 ;  /* 0x0000003700077202 */ /* 0x000fe20000000f00 */
[----:B------:R-:W-:Y:S02]  /*c980*/  IMAD R14, R20, UR20, RZ ;  /* 0x00000014140e7c24 */ /* 0x000fe4000f8e02ff */
[----:B------:R-:W-:Y:S02]  /*c990*/  IMAD.MOV.U32 R6, RZ, RZ, R52 ;  /* 0x000000ffff067224 */ /* 0x000fe400078e0034 */
[C---:B------:R-:W-:Y:S02]  /*c9a0*/  IMAD R15, R13.reuse, UR21, R14 ;  /* 0x000000150d0f7c24 */ /* 0x040fe4000f8e020e */
[----:B------:R-:W-:-:S04]  /*c9b0*/  IMAD.WIDE.U32 R6, R13, UR20, R6 ;  /* 0x000000140d067c25 */ /* 0x000fc8000f8e0006 */
[----:B------:R-:W-:Y:S01]  /*c9c0*/  IMAD.IADD R7, R7, 0x1, R15 ;  /* 0x0000000107077824 */ /* 0x000fe200078e020f */
[----:B------:R-:W-:-:S04]  /*c9d0*/  LEA R14, P5, R6, UR6, 0x2 ;  /* 0x00000006060e7c11 */ /* 0x000fc8000f8a10ff */
[----:B------:R-:W-:-:S05]  /*c9e0*/  LEA.HI.X R15, R6, UR7, R7, 0x2, P5 ;  /* 0x00000007060f7c11 */ /* 0x000fca000a8f1407 */
[----:B------:R0:W-:Y:S04]  /*c9f0*/  STG.E.64 desc[UR14][R14.64], R4 ;  /* 0x000000040e007986 */ /* 0x0001e8000c101b0e */
.L_x_5123:
[----:B------:R-:W-:Y:S05]  /*ca00*/  BSYNC B0 ;  /* 0x0000000000007941 */ /* 0x000fea0003800000 */
.L_x_5122:
        /* <DEDUP_REMOVED lines=14> */
.L_x_5124:
[----:B------:R-:W-:Y:S01]  /*caf0*/  ISETP.GE.U32.AND P5, PT, R19, UR12, PT ;  /* 0x0000000c13007c0c */ /* 0x000fe2000bfa6070 */
[----:B------:R-:W-:Y:S01]  /*cb00*/  BSSY B0, `(.L_x_5125) ;  /* 0x0000010000007945 */ /* 0x000fe20003800000 */
[C---:B------:R-:W-:Y:S01]  /*cb10*/  IADD3 R17, R13.reuse, 0x10, RZ ;  /* 0x000000100d117810 */ /* 0x040fe20007ffe0ff */
[----:B------:R-:W-:Y:S01]  /*cb20*/  VIADD R13, R13, 0x18 ;  /* 0x000000180d0d7836 */ /* 0x000fe20000000000 */
[----:B------:R-:W-:Y:S02]  /*cb30*/  ISETP.GE.OR.EX P5, PT, R6, UR13, P4, P5 ;  /* 0x0000000d06007c0c */ /* 0x000fe4000a7a6750 */
[----:B------:R-:W-:Y:S02]  /*cb40*/  SHF.R.S32.HI R18, RZ, 0x1f, R17 ;  /* 0x0000001fff127819 */ /* 0x000fe40000011411 */
[----:B------:R-:W-:-:S09]  /*cb50*/  SHF.R.S32.HI R16, RZ, 0x1f, R13 ;  /* 0x0000001fff107819 */ /* 0x000fd2000001140d */
[----:B------:R-:W-:Y:S05]  /*cb60*/  @P5 BRA `(.L_x_5126) ;  /* 0x0000000000245947 */ /* 0x000fea0003800000 */
[----:B------:R-:W-:Y:S01]  /*cb70*/  IMAD R14, R6, UR20, RZ ;  /* 0x00000014060e7c24 */ /* 0x000fe2000f8e02ff */
[----:B------:R-:W-:Y:S01]  /*cb80*/  MOV R6, R52 ;  /* 0x0000003400067202 */ /* 0x000fe20000000f00 */
[----:B------:R-:W-:Y:S02]  /*cb90*/  IMAD.MOV.U32 R7, RZ, RZ, R55 ;  /* 0x000000ffff077224 */ /* 0x000fe400078e0037 */
[C---:B------:R-:W-:Y:S02]  /*cba0*/  IMAD R15, R19.reuse, UR21, R14 ;  /* 0x00000015130f7c24 */ /* 0x040fe4000f8e020e */
[----:B------:R-:W-:-:S05]  /*cbb0*/  IMAD.WIDE.U32 R6, R19, UR20, R6 ;  /* 0x0000001413067c25 */ /* 0x000fca000f8e0006 */
[----:B------:R-:W-:Y:S02]  /*cbc0*/  IADD3 R7, R7, R15, RZ ;  /* 0x0000000f07077210 */ /* 0x000fe40007ffe0ff */
[----:B------:R-:W-:-:S04]  /*cbd0*/  LEA R14, P5, R6, UR6, 0x2 ;  /* 0x00000006060e7c11 */ /* 0x000fc8000f8a10ff */
[----:B------:R-:W-:-:S05]  /*cbe0*/  LEA.HI.X R15, R6, UR7, R7, 0x2, P5 ;  /* 0x00000007060f7c11 */ /* 0x000fca000a8f1407 */
[----:B------:R0:W-:Y:S04]  /*cbf0*/  STG.E.64 desc[UR14][R14.64], R4 ;  /* 0x000000040e007986 */ /* 0x0001e8000c101b0e */
.L_x_5126:
[----:B------:R-:W-:Y:S05]  /*cc00*/  BSYNC B0 ;  /* 0x0000000000007941 */ /* 0x000fea0003800000 */
.L_x_5125:
[----:B0-----:R-:W2:Y:S01]  /*cc10*/  LDL.128 R4, [R0+0x10] ;  /* 0x0000100000047983 */ /* 0x001ea20000100c00 */
[----:B------:R-:W-:Y:S02]  /*cc20*/  ISETP.GE.U32.AND P5, PT, R17, UR12, PT ;  /* 0x0000000c11007c0c */ /* 0x000fe4000bfa6070 */
[----:B------:R-:W-:Y:S02]  /*cc30*/  ISETP.GE.U32.AND P6, PT, R13, UR12, PT ;  /* 0x0000000c0d007c0c */ /* 0x000fe4000bfc6070 */
[----:B------:R-:W-:Y:S01]  /*cc40*/  ISETP.GE.OR.EX P5, PT, R18, UR13, P4, P5 ;  /* 0x0000000d12007c0c */ /* 0x000fe2000a7a6750 */
[----:B------:R-:W-:Y:S01]  /*cc50*/  BSSY B0, `(.L_x_5127) ;  /* 0x0000020000007945 */ /* 0x000fe20003800000 */
[----:B------:R-:W-:Y:S01]  /*cc60*/  ISETP.GE.OR.EX P6, PT, R16, UR13, P4, P6 ;  /* 0x0000000d10007c0c */ /* 0x000fe2000a7c6760 */
[C---:B--2---:R-:W-:Y:S01]  /*cc70*/  FADD.FTZ R14, -R2.reuse, R5 ;  /* 0x00000005020e7221 */ /* 0x044fe20000010100 */
[----:B------:R-:W-:-:S03]  /*cc80*/  FADD.FTZ R4, -R2, R4 ;  /* 0x0000000402047221 */ /* 0x000fc60000010100 */
[-C--:B------:R-:W-:Y:S01]  /*cc90*/  FMUL.FTZ R14, R14, R3.reuse ;  /* 0x000000030e0e7220 */ /* 0x080fe20000410000 */
[----:B------:R-:W-:-:S03]  /*cca0*/  FMUL.FTZ R15, R4, R3 ;  /* 0x00000003040f7220 */ /* 0x000fc60000410000 */
[----:B------:R-:W-:Y:S01]  /*ccb0*/  FFMA.FTZ R5, R11, R14, R9 ;  /* 0x0000000e0b057223 */ /* 0x000fe20000010009 */
[----:B------:R-:W-:-:S03]  /*ccc0*/  FFMA.FTZ R4, R10, R15, R8 ;  /* 0x0000000f0a047223 */ /* 0x000fc60000010008 */
[----:B------:R-:W-:Y:S01]  /*ccd0*/  @P3 FMUL.FTZ R21, R5, -1.4426950216293334961 ;  /* 0xbfb8aa3b05153820 */ /* 0x000fe20000410000 */
[----:B------:R-:W-:-:S05]  /*cce0*/  @P3 FMUL.FTZ R15, R4, -1.4426950216293334961 ;  /* 0xbfb8aa3b040f3820 */ /* 0x000fca0000410000 */
[----:B------:R-:W0:Y:S08]  /*ccf0*/  @P3 MUFU.EX2 R21, R21 ;  /* 0x0000001500153308 */ /* 0x000e300000000800 */
[----:B------:R-:W1:Y:S01]  /*cd00*/  @P3 MUFU.EX2 R15, R15 ;  /* 0x0000000f000f3308 */ /* 0x000e620000000800 */
[----:B0-----:R-:W-:Y:S01]  /*cd10*/  @P3 FADD.FTZ R22, R21, 1 ;  /* 0x3f80000015163421 */ /* 0x001fe20000010000 */
[----:B-1----:R-:W-:-:S06]  /*cd20*/  @P3 FADD.FTZ R14, R15, 1 ;  /* 0x3f8000000f0e3421 */ /* 0x002fcc0000010000 */
[----:B------:R-:W0:Y:S08]  /*cd30*/  @P3 MUFU.RCP R22, R22 ;  /* 0x0000001600163308 */ /* 0x000e300000001000 */
[----:B------:R-:W1:Y:S01]  /*cd40*/  @P3 MUFU.RCP R19, R14 ;  /* 0x0000000e00133308 */ /* 0x000e620000001000 */
[C---:B------:R-:W-:Y:S01]  /*cd50*/  FADD.FTZ R6, -R2.reuse, R6 ;  /* 0x0000000602067221 */ /* 0x040fe20000010100 */
[----:B------:R-:W-:-:S04]  /*cd60*/  FADD.FTZ R20, -R2, R7 ;  /* 0x0000000702147221 */ /* 0x000fc80000010100 */
[----:B------:R-:W-:Y:S01]  /*cd70*/  FMUL.FTZ R20, R20, R3 ;  /* 0x0000000314147220 */ /* 0x000fe20000410000 */
        /* <DEDUP_REMOVED lines=13> */
.L_x_5128:
[----:B------:R-:W-:Y:S05]  /*ce50*/  BSYNC B0 ;  /* 0x0000000000007941 */ /* 0x000fea0003800000 */
.L_x_5127:
        /* <DEDUP_REMOVED lines=13> */
.L_x_5129:
[----:B------:R-:W-:Y:S04]  /*cf30*/  BSSY B0, `(.L_x_5130) ;  /* 0x000000b000007945 */ /* 0x000fe80003800000 */
[----:B------:R-:W-:Y:S05]  /*cf40*/  @P6 BRA `(.L_x_5131) ;  /* 0x0000000000246947 */ /* 0x000fea0003800000 */
[----:B------:R-:W-:Y:S01]  /*cf50*/  MOV R6, R52 ;  /* 0x0000003400067202 */ /* 0x000fe20000000f00 */
[----:B------:R-:W-:Y:S02]  /*cf60*/  IMAD R16, R16, UR20, RZ ;  /* 0x0000001410107c24 */ /* 0x000fe4000f8e02ff */
[----:B------:R-:W-:Y:S02]  /*cf70*/  IMAD.MOV.U32 R7, RZ, RZ, R55 ;  /* 0x000000ffff077224 */ /* 0x000fe400078e0037 */
[C---:B------:R-:W-:Y:S02]  /*cf80*/  IMAD R15, R13.reuse, UR21, R16 ;  /* 0x000000150d0f7c24 */ /* 0x040fe4000f8e0210 */
[----:B------:R-:W-:-:S05]  /*cf90*/  IMAD.WIDE.U32 R6, R13, UR20, R6 ;  /* 0x000000140d067c25 */ /* 0x000fca000f8e0006 */
[----:B------:R-:W-:Y:S02]  /*cfa0*/  IADD3 R7, R7, R15, RZ ;  /* 0x0000000f07077210 */ /* 0x000fe40007ffe0ff */
[----:B------:R-:W-:-:S04]  /*cfb0*/  LEA R14, P4, R6, UR6, 0x2 ;  /* 0x00000006060e7c11 */ /* 0x000fc8000f8810ff */
[----:B------:R-:W-:-:S05]  /*cfc0*/  LEA.HI.X R15, R6, UR7, R7, 0x2, P4 ;  /* 0x00000007060f7c11 */ /* 0x000fca000a0f1407 */
[----:B------:R0:W-:Y:S04]  /*cfd0*/  STG.E.64 desc[UR14][R14.64], R4 ;  /* 0x000000040e007986 */ /* 0x0001e8000c101b0e */
.L_x_5131:
[----:B------:R-:W-:Y:S05]  /*cfe0*/  BSYNC B0 ;  /* 0x0000000000007941 */ /* 0x000fea0003800000 */
.L_x_5130:
[----:B------:R-:W-:Y:S01]  /*cff0*/  VIADD R12, R12, 0x4 ;  /* 0x000000040c0c7836 */ /* 0x000fe20000000000 */
[----:B------:R-:W-:-:S04]  /*d000*/  IADD3 R0, R0, 0x20, RZ ;  /* 0x0000002000007810 */ /* 0x000fc80007ffe0ff */
[----:B------:R-:W-:-:S13]  /*d010*/  ISETP.NE.AND P4, PT, R12, 0x40, PT ;  /* 0x000000400c00780c */ /* 0x000fda0003f85270 */
[----:B------:R-:W-:Y:S05]  /*d020*/  @P4 BRA `(.L_x_5132) ;  /* 0xfffffff400d84947 */ /* 0x000fea000383ffff */
[----:B------:R-:W-:Y:S02]  /*d030*/  UIADD3 UR10, UR17, UR10, URZ ;  /* 0x0000000a110a7290 */ /* 0x000fe4000fffe03f */
[----:B------:R-:W-:Y:S02]  /*d040*/  UIADD3 UR4, UR4, 0x1, URZ ;  /* 0x0000000104047890 */ /* 0x000fe4000fffe03f */
[----:B------:R-:W-:-:S06]  /*d050*/  UISETP.GE.AND UP0, UPT, UR10, UR9, UPT ;  /* 0x000000090a00728c */ /* 0x000fcc000bf06270 */
[----:B------:R-:W-:-:S13]  /*d060*/  PLOP3.LUT P3, PT, PT, PT, UP0, 0x40, 0x0 ;  /* 0x000000000000781c */ /* 0x000fda0003f6e808 */
[----:B------:R-:W-:Y:S05]  /*d070*/  @P3 BRA `(.L_x_5133) ;  /* 0xffffff4800c03947 */ /* 0x000fea000383ffff */
[----:B------:R-:W-:Y:S05]  /*d080*/  EXIT ;  /* 0x000000000000794d */ /* 0x000fea0003800000 */
.L_x_5134:
        /* <DEDUP_REMOVED lines=15> */
.L_x_5657:


//--------------------- .text._Z35group_norm_nhwc_fwd_one_pass_kernelI11Fp32IOBf16WLi64ELi120ELi480EEv26Group_norm_nhwc_fwd_params --------------------------
	.section	.text._Z35group_norm_nhwc_fwd_one_pass_kernelI11Fp32IOBf16WLi64ELi120ELi480EEv26Group_norm_nhwc_fwd_params,"ax",@progbits
	.align	128
        .global         _Z35group_norm_nhwc_fwd_one_pass_kernelI11Fp32IOBf16WLi64ELi120ELi480EEv26Group_norm_nhwc_fwd_params
        .type           _Z35group_norm_nhwc_fwd_one_pass_kernelI11Fp32IOBf16WLi64ELi120ELi480EEv26Group_norm_nhwc_fwd_params,@function
        .size           _Z35group_norm_nhwc_fwd_one_pass_kernelI11Fp32IOBf16WLi64ELi120ELi480EEv26Group_norm_nhwc_fwd_params,(.L_x_5658 - _Z35group_norm_nhwc_fwd_one_pass_kernelI11Fp32IOBf16WLi64ELi120ELi480EEv26Group_norm_nhwc_fwd_params)
        .other          _Z35group_norm_nhwc_fwd_one_pass_kernelI11Fp32IOBf16WLi64ELi120ELi480EEv26Group_norm_nhwc_fwd_params,@"STO_CUDA_ENTRY STV_DEFAULT"
_Z35group_norm_nhwc_fwd_one_pass_kernelI11Fp32IOBf16WLi64ELi120ELi480EEv26Group_norm_nhwc_fwd_params:
.text._Z35group_norm_nhwc_fwd_one_pass_kernelI11Fp32IOBf16WLi64ELi120ELi480EEv26Group_norm_nhwc_fwd_params:
        /* <DEDUP_REMOVED lines=45> */
.L_x_5171:
[----:B------:R-:W0:Y:S01]  /*02d0*/  LDC R21, c[0x0][0x288] ;  /* 0x0000a200ff157b82 */ /* 0x000e220000000800 */
[----:B------:R-:W-:Y:S01]  /*02e0*/  ULDC.64 UR14, c[0x0][0x278] ;  /* 0x00009e00000e7ab9 */ /* 0x000fe20000000a00 */
[----:B------:R-:W-:-:S06]  /*02f0*/  ULDC.64 UR12, c[0x0][0x280] ;  /* 0x0000a000000c7ab9 */ /* 0x000fcc0000000a00 */
[----:B------:R-:W1:Y:S08]  /*0300*/  LDC R25, c[0x0][0x294] ;  /* 0x0000a500ff197b82 */ /* 0x000e700000000800 */
[----:B------:R-:W2:Y:S01]  /*0310*/  @P4 LDC.64 R36, c[0x0][0x220] ;  /* 0x00008800ff244b82 */ /* 0x000ea20000000a00 */
[----:B0-----:R-:W-:-:S07]  /*0320*/  IABS R17, R21 ;  /* 0x0000001500117213 */ /* 0x001fce0000000000 */
[----:B------:R-:W0:Y:S01]  /*0330*/  @P3 LDC.64 R38, c[0x0][0x220] ;  /* 0x00008800ff263b82 */ /* 0x000e220000000a00 */
[----:B------:R-:W3:Y:S07]  /*0340*/  I2F.RP R16, R17 ;  /* 0x0000001100107306 */ /* 0x000eee0000209400 */
[----:B------:R-:W4:Y:S08]  /*0350*/  @P2 LDC.64 R26, c[0x0][0x220] ;  /* 0x00008800ff1a2b82 */ /* 0x000f300000000a00 */
[----:B------:R-:W5:Y:S01]  /*0360*/  @P1 LDC.64 R28, c[0x0][0x270] ;  /* 0x00009c00ff1c1b82 */ /* 0x000f620000000a00 */
[----:B---3--:R-:W3:Y:S02]  /*0370*/  MUFU.RCP R16, R16 ;  /* 0x0000001000107308 */ /* 0x008ee40000001000 */
[----:B---3--:R-:W-:-:S06]  /*0380*/  IADD3 R14, R16, 0xffffffe, RZ ;  /* 0x0ffffffe100e7810 */ /* 0x008fcc0007ffe0ff */
[----:B------:R3:W1:Y:S02]  /*0390*/  F2I.FTZ.U32.TRUNC.NTZ R15, R14 ;  /* 0x0000000e000f7305 */ /* 0x000664000021f000 */
[----:B---3--:R-:W-:Y:S02]  /*03a0*/  MOV R14, RZ ;  /* 0x000000ff000e7202 */ /* 0x008fe40000000f00 */
[----:B-1----:R-:W-:-:S05]  /*03b0*/  IADD3 R18, RZ, -R15, RZ ;  /* 0x8000000fff127210 */ /* 0x002fca0007ffe0ff */
        /* <DEDUP_REMOVED lines=8> */
[----:B------:R-:W1:Y:S03]  /*0440*/  @P4 LDC.64 R18, c[0x0][0x270] ;  /* 0x00009c00ff124b82 */ /* 0x000e660000000a00 */
[----:B------:R-:W-:-:S13]  /*0450*/  ISETP.GT.U32.AND P6, PT, R17, R16, PT ;  /* 0x000000101100720c */ /* 0x000fda0003fc4070 */
[-C--:B------:R-:W-:Y:S02]  /*0460*/  @!P6 IADD3 R16, R16, -R17.reuse, RZ ;  /* 0x800000111010e210 */ /* 0x080fe40007ffe0ff */
[----:B------:R-:W-:Y:S02]  /*0470*/  @!P6 IADD3 R15, R15, 0x1, RZ ;  /* 0x000000010f0fe810 */ /* 0x000fe40007ffe0ff */
[----:B------:R-:W-:Y:S02]  /*0480*/  ISETP.GE.U32.AND P0, PT, R16, R17, PT ;  /* 0x000000111000720c */ /* 0x000fe40003f06070 */
[----:B------:R-:W-:Y:S02]  /*0490*/  ISETP.NE.AND P6, PT, R21, RZ, PT ;  /* 0x000000ff1500720c */ /* 0x000fe40003fc5270 */
[----:B------:R-:W-:-:S09]  /*04a0*/  SHF.R.S32.HI R16, RZ, 0x1f, R44 ;  /* 0x0000001fff107819 */ /* 0x000fd2000001142c */
[----:B------:R-:W-:-:S04]  /*04b0*/  @P0 IADD3 R15, R15, 0x1, RZ ;  /* 0x000000010f0f0810 */ /* 0x000fc80007ffe0ff */
[----:B------:R-:W-:Y:S01]  /*04c0*/  MOV R17, R15 ;  /* 0x0000000f00117202 */ /* 0x000fe20000000f00 */
[----:B------:R-:W-:-:S03]  /*04d0*/  IMAD.WIDE.U32 R14, R0, -0x77777777, RZ ;  /* 0x88888889000e7825 */ /* 0x000fc600078e00ff */
[----:B------:R-:W-:Y:S02]  /*04e0*/  @!P5 IADD3 R17, -R17, RZ, RZ ;  /* 0x000000ff1111d210 */ /* 0x000fe40007ffe1ff */
[----:B------:R-:W-:Y:S02]  /*04f0*/  @!P6 LOP3.LUT R17, RZ, R21, RZ, 0x33, !PT ;  /* 0x00000015ff11e212 */ /* 0x000fe400078e33ff */
[----:B------:R-:W-:Y:S02]  /*0500*/  SHF.R.U32.HI R14, RZ, 0x5, R15 ;  /* 0x00000005ff0e7819 */ /* 0x000fe4000001160f */
[----:B------:R-:W-:-:S03]  /*0510*/  IADD3 R43, -R17, RZ, RZ ;  /* 0x000000ff112b7210 */ /* 0x000fc60007ffe1ff */
[----:B------:R-:W-:Y:S01]  /*0520*/  IMAD R42, R25, UR7, R14 ;  /* 0x00000007192a7c24 */ /* 0x000fe2000f8e020e */
[----:B------:R-:W-:Y:S01]  /*0530*/  SHF.R.S32.HI R14, RZ, 0x1f, R17 ;  /* 0x0000001fff0e7819 */ /* 0x000fe20000011411 */
[----:B------:R-:W-:Y:S01]  /*0540*/  IMAD R43, R21, R43, R6 ;  /* 0x0000002b152b7224 */ /* 0x000fe200078e0206 */
[----:B------:R-:W3:Y:S02]  /*0550*/  @P2 LDC.64 R24, c[0x0][0x270] ;  /* 0x00009c00ff182b82 */ /* 0x000ee40000000a00 */
[C---:B------:R-:W-:Y:S01]  /*0560*/  IADD3 R32, R42.reuse, 0x20, RZ ;  /* 0x000000202a207810 */ /* 0x040fe20007ffe0ff */
[----:B------:R-:W-:Y:S01]  /*0570*/  IMAD R43, R43, 0x78, RZ ;  /* 0x000000782b2b7824 */ /* 0x000fe200078e02ff */
[----:B------:R-:W-:Y:S01]  /*0580*/  IADD3 R51, R42, 0x30, RZ ;  /* 0x000000302a337810 */ /* 0x000fe20007ffe0ff */
[----:B------:R-:W-:Y:S01]  /*0590*/  IMAD R14, R14, UR12, RZ ;  /* 0x0000000c0e0e7c24 */ /* 0x000fe2000f8e02ff */
[----:B------:R-:W-:Y:S02]  /*05a0*/  ISETP.GE.U32.AND P6, PT, R32, UR14, PT ;  /* 0x0000000e20007c0c */ /* 0x000fe4000bfc6070 */
[----:B------:R-:W2:Y:S01]  /*05b0*/  @P3 LDC.64 R20, c[0x0][0x270] ;  /* 0x00009c00ff143b82 */ /* 0x000ea20000000a00 */
[----:B------:R-:W-:Y:S01]  /*05c0*/  IADD3 R46, P0, R44, R43, RZ ;  /* 0x0000002b2c2e7210 */ /* 0x000fe20007f1e0ff */
[----:B------:R-:W-:Y:S01]  /*05d0*/  IMAD R49, R17, UR13, R14 ;  /* 0x0000000d11317c24 */ /* 0x000fe2000f8e020e */
[----:B------:R-:W-:-:S02]  /*05e0*/  SHF.R.S32.HI R33, RZ, 0x1f, R32 ;  /* 0x0000001fff217819 */ /* 0x000fc40000011420 */
[----:B------:R-:W-:Y:S01]  /*05f0*/  LEA.HI.X.SX32 R47, R43, R16, 0x1, P0 ;  /* 0x000000102b2f7211 */ /* 0x000fe200000f0eff */
[----:B-1----:R-:W-:Y:S01]  /*0600*/  @P4 IMAD R16, R7, R18, RZ ;  /* 0x0000001207104224 */ /* 0x002fe200078e02ff */
[----:B------:R-:W-:Y:S01]  /*0610*/  ISETP.GE.AND.EX P6, PT, R33, UR15, PT, P6 ;  /* 0x0000000f21007c0c */ /* 0x000fe2000bfc6360 */
[----:B------:R-:W-:-:S03]  /*0620*/  IMAD.WIDE.U32 R46, R17, UR12, R46 ;  /* 0x0000000c112e7c25 */ /* 0x000fc6000f8e002e */
[----:B------:R-:W-:Y:S01]  /*0630*/  ISETP.LT.U32.AND P6, PT, R0, 0x1e0, !P6 ;  /* 0x000001e00000780c */ /* 0x000fe200077c1070 */
[----:B------:R-:W-:Y:S01]  /*0640*/  @P4 IMAD R31, R23, R19, R16 ;  /* 0x00000013171f4224 */ /* 0x000fe200078e0210 */
[----:B------:R-:W-:Y:S01]  /*0650*/  IADD3 R49, R47, R49, RZ ;  /* 0x000000312f317210 */ /* 0x000fe20007ffe0ff */
[----:B---3--:R-:W-:Y:S01]  /*0660*/  @P2 IMAD R34, R11, R24, RZ ;  /* 0x000000180b222224 */ /* 0x008fe200078e02ff */
[----:B------:R-:W-:Y:S02]  /*0670*/  @P4 MOV R48, R46 ;  /* 0x0000002e00304202 */ /* 0x000fe40000000f00 */
[----:B------:R-:W-:Y:S01]  /*0680*/  IADD3 R16, R42, 0x28, RZ ;  /* 0x000000282a107810 */ /* 0x000fe20007ffe0ff */
[----:B------:R-:W-:Y:S02]  /*0690*/  @P2 IMAD R41, R4, R25, R34 ;  /* 0x0000001904292224 */ /* 0x000fe400078e0222 */
[----:B------:R-:W-:Y:S01]  /*06a0*/  @P4 IMAD.WIDE.U32 R22, R23, R18, R48 ;  /* 0x0000001217164225 */ /* 0x000fe200078e0030 */
[----:B------:R-:W-:-:S03]  /*06b0*/  ISETP.GE.U32.AND P5, PT, R16, UR14, PT ;  /* 0x0000000e10007c0c */ /* 0x000fc6000bfa6070 */
[----:B------:R-:W1:Y:S01]  /*06c0*/  @P6 LDC.64 R14, c[0x0][0x270] ;  /* 0x00009c00ff0e6b82 */ /* 0x000e620000000a00 */
[----:B------:R-:W-:Y:S01]  /*06d0*/  SHF.R.S32.HI R17, RZ, 0x1f, R16 ;  /* 0x0000001fff117819 */ /* 0x000fe20000011410 */
[----:B--2---:R-:W-:Y:S01]  /*06e0*/  @P3 IMAD R30, R9, R20, RZ ;  /* 0x00000014091e3224 */ /* 0x004fe200078e02ff */
[----:B------:R-:W-:Y:S01]  /*06f0*/  @P4 IADD3 R23, R23, R31, RZ ;  /* 0x0000001f17174210 */ /* 0x000fe20007ffe0ff */
[----:B-----5:R-:W-:Y:S01]  /*0700*/  @P1 IMAD R34, R13, R28, RZ ;  /* 0x0000001c0d221224 */ /* 0x020fe200078e02ff */
[----:B------:R-:W-:Y:S01]  /*0710*/  @P3 MOV R31, R49 ;  /* 0x00000031001f3202 */ /* 0x000fe20000000f00 */
[----:B------:R-:W-:Y:S01]  /*0720*/  @P3 IMAD R35, R3, R21, R30 ;  /* 0x0000001503233224 */ /* 0x000fe200078e021e */
[----:B------:R-:W-:Y:S01]  /*0730*/  @P3 MOV R30, R46 ;  /* 0x0000002e001e3202 */ /* 0x000fe20000000f00 */
[----:B------:R-:W2:Y:S01]  /*0740*/  @P1 LDC.64 R18, c[0x0][0x220] ;  /* 0x00008800ff121b82 */ /* 0x000ea20000000a00 */
[----:B------:R-:W-:Y:S01]  /*0750*/  ISETP.GE.AND.EX P5, PT, R17, UR15, PT, P5 ;  /* 0x0000000f11007c0c */ /* 0x000fe2000bfa6350 */
[----:B------:R-:W-:Y:S01]  /*0760*/  @P1 IMAD R29, R5, R29, R34 ;  /* 0x0000001d051d1224 */ /* 0x000fe200078e0222 */
[----:B------:R-:W-:Y:S01]  /*0770*/  @P4 LEA R36, P0, R22, R36, 0x2 ;  /* 0x0000002416244211 */ /* 0x000fe200078010ff */
[----:B------:R-:W-:Y:S01]  /*0780*/  @P3 IMAD.WIDE.U32 R20, R3, R20, R30 ;  /* 0x0000001403143225 */ /* 0x000fe200078e001e */
[----:B------:R-:W-:-:S02]  /*0790*/  ISETP.LT.U32.AND P5, PT, R0, 0x1e0, !P5 ;  /* 0x000001e00000780c */ /* 0x000fc40006fa1070 */
[----:B------:R-:W-:Y:S02]  /*07a0*/  @P4 LEA.HI.X R37, R22, R37, R23, 0x2, P0 ;  /* 0x0000002516254211 */ /* 0x000fe400000f1417 */
[----:B------:R-:W-:Y:S01]  /*07b0*/  @P2 MOV R30, R46 ;  /* 0x0000002e001e2202 */ /* 0x000fe20000000f00 */
[----:B------:R-:W3:Y:S01]  /*07c0*/  @P6 LDC.64 R22, c[0x0][0x220] ;  /* 0x00008800ff166b82 */ /* 0x000ee20000000a00 */
[----:B------:R-:W-:Y:S02]  /*07d0*/  @P2 MOV R31, R49 ;  /* 0x00000031001f2202 */ /* 0x000fe40000000f00 */
[----:B------:R-:W-:Y:S02]  /*07e0*/  @P3 IADD3 R21, R21, R35, RZ ;  /* 0x0000002315153210 */ /* 0x000fe40007ffe0ff */
[----:B0-----:R-:W-:Y:S01]  /*07f0*/  @P3 LEA R38, P0, R20, R38, 0x2 ;  /* 0x0000002614263211 */ /* 0x001fe200078010ff */
[----:B------:R-:W-:Y:S01]  /*0800*/  @P2 IMAD.WIDE.U32 R24, R4, R24, R30 ;  /* 0x0000001804182225 */ /* 0x000fe200078e001e */
[----:B------:R-:W-:-:S02]  /*0810*/  @P1 MOV R30, R46 ;  /* 0x0000002e001e1202 */ /* 0x000fc40000000f00 */
[----:B------:R-:W-:Y:S01]  /*0820*/  @P3 LEA.HI.X R39, R20, R39, R21, 0x2, P0 ;  /* 0x0000002714273211 */ /* 0x000fe200000f1415 */
[----:B-1----:R-:W-:Y:S01]  /*0830*/  @P6 IMAD R33, R33, R14, RZ ;  /* 0x0000000e21216224 */ /* 0x002fe200078e02ff */
[----:B------:R-:W-:Y:S01]  /*0840*/  @P2 IADD3 R25, R25, R41, RZ ;  /* 0x0000002919192210 */ /* 0x000fe20007ffe0ff */
[----:B------:R-:W0:Y:S01]  /*0850*/  @P5 LDC.64 R20, c[0x0][0x270] ;  /* 0x00009c00ff145b82 */ /* 0x000e220000000a00 */
[----:B----4-:R-:W-:Y:S01]  /*0860*/  @P2 LEA R26, P0, R24, R26, 0x2 ;  /* 0x0000001a181a2211 */ /* 0x010fe200078010ff */
[----:B------:R-:W-:Y:S01]  /*0870*/  @P6 IMAD R33, R32, R15, R33 ;  /* 0x0000000f20216224 */ /* 0x000fe200078e0221 */
[----:B------:R-:W-:Y:S02]  /*0880*/  @P1 MOV R31, R49 ;  /* 0x00000031001f1202 */ /* 0x000fe40000000f00 */
[----:B------:R-:W-:Y:S02]  /*0890*/  @P2 LEA.HI.X R27, R24, R27, R25, 0x2, P0 ;  /* 0x0000001b181b2211 */ /* 0x000fe400000f1419 */
[----:B------:R-:W-:Y:S01]  /*08a0*/  @P6 MOV R24, R46 ;  /* 0x0000002e00186202 */ /* 0x000fe20000000f00 */
[----:B------:R-:W-:Y:S01]  /*08b0*/  @P1 IMAD.WIDE.U32 R30, R5, R28, R30 ;  /* 0x0000001c051e1225 */ /* 0x000fe200078e001e */
[----:B------:R-:W-:-:S04]  /*08c0*/  @P6 MOV R25, R49 ;  /* 0x0000003100196202 */ /* 0x000fc80000000f00 */
[----:B------:R-:W-:Y:S01]  /*08d0*/  @P1 IADD3 R28, R31, R29, RZ ;  /* 0x0000001d1f1c1210 */ /* 0x000fe20007ffe0ff */
[----:B------:R-:W-:Y:S01]  /*08e0*/  @P6 IMAD.WIDE.U32 R14, R32, R14, R24 ;  /* 0x0000000e200e6225 */ /* 0x000fe200078e0018 */
[C---:B--2---:R-:W-:Y:S01]  /*08f0*/  @P1 LEA R18, P0, R30.reuse, R18, 0x2 ;  /* 0x000000121e121211 */ /* 0x044fe200078010ff */
[----:B------:R-:W1:Y:S01]  /*0900*/  @P5 LDC.64 R24, c[0x0][0x220] ;  /* 0x00008800ff185b82 */ /* 0x000e620000000a00 */
[----:B------:R-:W-:Y:S02]  /*0910*/  SHF.R.S32.HI R31, RZ, 0x1f, R51 ;  /* 0x0000001fff1f7819 */ /* 0x000fe40000011433 */
[----:B------:R-:W-:Y:S02]  /*0920*/  @P1 LEA.HI.X R19, R30, R19, R28, 0x2, P0 ;  /* 0x000000131e131211 */ /* 0x000fe400000f141c */
[----:B------:R-:W-:Y:S02]  /*0930*/  @P6 IADD3 R15, R15, R33, RZ ;  /* 0x000000210f0f6210 */ /* 0x000fe40007ffe0ff */
[----:B---3--:R-:W-:Y:S01]  /*0940*/  @P6 LEA R28, P0, R14, R22, 0x2 ;  /* 0x000000160e1c6211 */ /* 0x008fe200078010ff */
[----:B0-----:R-:W-:Y:S01]  /*0950*/  @P5 IMAD R17, R17, R20, RZ ;  /* 0x0000001411115224 */ /* 0x001fe200078e02ff */
[----:B------:R-:W-:-:S02]  /*0960*/  @P5 MOV R22, R46 ;  /* 0x0000002e00165202 */ /* 0x000fc40000000f00 */
[----:B------:R-:W-:Y:S01]  /*0970*/  @P6 LEA.HI.X R29, R14, R23, R15, 0x2, P0 ;  /* 0x000000170e1d6211 */ /* 0x000fe200000f140f */
[C---:B------:R-:W-:Y:S01]  /*0980*/  @P5 IMAD R17, R16.reuse, R21, R17 ;  /* 0x0000001510115224 */ /* 0x040fe200078e0211 */
[----:B------:R-:W-:Y:S02]  /*0990*/  ISETP.GE.U32.AND P0, PT, R51, UR14, PT ;  /* 0x0000000e33007c0c */ /* 0x000fe4000bf06070 */
[----:B------:R-:W-:Y:S02]  /*09a0*/  @P5 MOV R23, R49 ;  /* 0x0000003100175202 */ /* 0x000fe40000000f00 */
[----:B------:R-:W-:Y:S02]  /*09b0*/  ISETP.GE.AND.EX P0, PT, R31, UR15, PT, P0 ;  /* 0x0000000f1f007c0c */ /* 0x000fe4000bf06300 */
[----:B------:R-:W-:Y:S01]  /*09c0*/  MOV R15, RZ ;  /* 0x000000ff000f7202 */ /* 0x000fe20000000f00 */
[----:B------:R-:W-:Y:S01]  /*09d0*/  @P5 IMAD.WIDE.U32 R22, R16, R20, R22 ;  /* 0x0000001410165225 */ /* 0x000fe200078e0016 */
[----:B------:R-:W-:-:S02]  /*09e0*/  MOV R14, RZ ;  /* 0x000000ff000e7202 */ /* 0x000fc40000000f00 */
[----:B------:R-:W-:Y:S02]  /*09f0*/  ISETP.LT.U32.AND P0, PT, R0, 0x1e0, !P0 ;  /* 0x000001e00000780c */ /* 0x000fe40004701070 */
[----:B------:R-:W-:Y:S02]  /*0a00*/  @P5 IADD3 R16, R23, R17, RZ ;  /* 0x0000001117105210 */ /* 0x000fe40007ffe0ff */
[----:B------:R0:W2:Y:S01]  /*0a10*/  @P6 LDG.E.64 R14, desc[UR8][R28.64] ;  /* 0x000000081c0e6981 */ /* 0x0000a2000c1e1b00 */
[C---:B-1----:R-:W-:Y:S02]  /*0a20*/  @P5 LEA R20, P6, R22.reuse, R24, 0x2 ;  /* 0x0000001816145211 */ /* 0x042fe400078c10ff */
[----:B------:R-:W-:Y:S02]  /*0a30*/  SHF.R.S32.HI R45, RZ, 0x1f, R12 ;  /* 0x0000001fff2d7819 */ /* 0x000fe4000001140c */
[----:B------:R-:W-:Y:S02]  /*0a40*/  @P5 LEA.HI.X R21, R22, R25, R16, 0x2, P6 ;  /* 0x0000001916155211 */ /* 0x000fe400030f1410 */
[----:B------:R-:W-:-:S02]  /*0a50*/  ISETP.GE.U32.AND P6, PT, R12, UR14, PT ;  /* 0x0000000e0c007c0c */ /* 0x000fc4000bfc6070 */
[----:B------:R-:W1:Y:S01]  /*0a60*/  @P0 LDC.64 R34, c[0x0][0x270] ;  /* 0x00009c00ff220b82 */ /* 0x000e620000000a00 */
[----:B0-----:R-:W-:Y:S02]  /*0a70*/  CS2R R28, SRZ ;  /* 0x00000000001c7805 */ /* 0x001fe4000001ff00 */
[----:B------:R-:W-:-:S04]  /*0a80*/  ISETP.GE.AND.EX P6, PT, R45, UR15, PT, P6 ;  /* 0x0000000f2d007c0c */ /* 0x000fc8000bfc6360 */
[----:B------:R-:W-:Y:S01]  /*0a90*/  ISETP.GT.U32.OR P6, PT, R0, 0x1df, P6 ;  /* 0x000001df0000780c */ /* 0x000fe200037c4470 */
[----:B------:R0:W3:Y:S01]  /*0aa0*/  @P4 LDG.E.64 R28, desc[UR8][R36.64] ;  /* 0x00000008241c4981 */ /* 0x0000e2000c1e1b00 */
[----:B------:R-:W4:Y:S11]  /*0ab0*/  @P0 LDC.64 R24, c[0x0][0x220] ;  /* 0x00008800ff180b82 */ /* 0x000f360000000a00 */
[----:B------:R-:W5:Y:S01]  /*0ac0*/  @!P6 LDC.64 R22, c[0x0][0x270] ;  /* 0x00009c00ff16eb82 */ /* 0x000f620000000a00 */
[----:B-1----:R-:W-:Y:S01]  /*0ad0*/  @P0 IMAD R16, R31, R34, RZ ;  /* 0x000000221f100224 */ /* 0x002fe200078e02ff */
[----:B------:R-:W-:-:S02]  /*0ae0*/  CS2R R30, SRZ ;  /* 0x00000000001e7805 */ /* 0x000fc4000001ff00 */
[----:B------:R-:W-:Y:S01]  /*0af0*/  @P0 MOV R40, R46 ;  /* 0x0000002e00280202 */ /* 0x000fe20000000f00 */
[C---:B------:R-:W-:Y:S01]  /*0b00*/  @P0 IMAD R53, R51.reuse, R35, R16 ;  /* 0x0000002333350224 */ /* 0x040fe200078e0210 */
[----:B------:R-:W-:Y:S02]  /*0b10*/  @P0 MOV R41, R49 ;  /* 0x0000003100290202 */ /* 0x000fe40000000f00 */
[----:B------:R-:W1:Y:S01]  /*0b20*/  @!P6 LDC.64 R16, c[0x0][0x220] ;  /* 0x00008800ff10eb82 */ /* 0x000e620000000a00 */
[----:B------:R-:W-:Y:S01]  /*0b30*/  CS2R R32, SRZ ;  /* 0x0000000000207805 */ /* 0x000fe2000001ff00 */
[----:B------:R4:W2:Y:S01]  /*0b40*/  @P3 LDG.E.64 R30, desc[UR8][R38.64] ;  /* 0x00000008261e3981 */ /* 0x0008a2000c1e1b00 */
[----:B------:R-:W-:Y:S01]  /*0b50*/  @P0 IMAD.WIDE.U32 R40, R51, R34, R40 ;  /* 0x0000002233280225 */ /* 0x000fe200078e0028 */
[----:B------:R-:W-:-:S03]  /*0b60*/  CS2R R34, SRZ ;  /* 0x0000000000227805 */ /* 0x000fc6000001ff00 */
[----:B------:R-:W2:Y:S01]  /*0b70*/  @P2 LDG.E.64 R32, desc[UR8][R26.64] ;  /* 0x000000081a202981 */ /* 0x000ea2000c1e1b00 */
[----:B0-----:R-:W-:-:S03]  /*0b80*/  CS2R R36, SRZ ;  /* 0x0000000000247805 */ /* 0x001fc6000001ff00 */
[----:B------:R0:W2:Y:S01]  /*0b90*/  @P1 LDG.E.64 R34, desc[UR8][R18.64] ;  /* 0x0000000812221981 */ /* 0x0000a2000c1e1b00 */
[----:B-----5:R-:W-:Y:S01]  /*0ba0*/  @!P6 IMAD R50, R45, R22, RZ ;  /* 0x000000162d32e224 */ /* 0x020fe200078e02ff */
[----:B----4-:R-:W-:Y:S02]  /*0bb0*/  @P0 IADD3 R38, R41, R53, RZ ;  /* 0x0000003529260210 */ /* 0x010fe40007ffe0ff */
[----:B------:R2:W4:Y:S01]  /*0bc0*/  @P5 LDG.E.64 R36, desc[UR8][R20.64] ;  /* 0x0000000814245981 */ /* 0x000522000c1e1b00 */
[----:B------:R-:W-:Y:S01]  /*0bd0*/  @P0 LEA R24, P5, R40, R24, 0x2 ;  /* 0x0000001828180211 */ /* 0x000fe200078a10ff */
[----:B------:R-:W-:Y:S01]  /*0be0*/  @!P6 IMAD R51, R12, R23, R50 ;  /* 0x000000170c33e224 */ /* 0x000fe200078e0232 */
[----:B0-----:R-:W-:Y:S02]  /*0bf0*/  @!P6 MOV R18, R46 ;  /* 0x0000002e0012e202 */ /* 0x001fe40000000f00 */
[----:B------:R-:W-:Y:S02]  /*0c00*/  @!P6 MOV R19, R49 ;  /* 0x000000310013e202 */ /* 0x000fe40000000f00 */
[----:B------:R-:W-:Y:S01]  /*0c10*/  @P0 LEA.HI.X R25, R40, R25, R38, 0x2, P5 ;  /* 0x0000001928190211 */ /* 0x000fe200028f1426 */
[----:B------:R-:W-:Y:S01]  /*0c20*/  @!P6 IMAD.WIDE.U32 R22, R12, R22, R18 ;  /* 0x000000160c16e225 */ /* 0x000fe200078e0012 */
[----:B------:R-:W-:-:S02]  /*0c30*/  CS2R R38, SRZ ;  /* 0x0000000000267805 */ /* 0x000fc4000001ff00 */
[----:B------:R-:W-:Y:S02]  /*0c40*/  CS2R R40, SRZ ;  /* 0x0000000000287805 */ /* 0x000fe4000001ff00 */
[----:B------:R-:W-:Y:S02]  /*0c50*/  @!P6 IADD3 R23, R23, R51, RZ ;  /* 0x000000331717e210 */ /* 0x000fe40007ffe0ff */
[C---:B-1----:R-:W-:Y:S01]  /*0c60*/  @!P6 LEA R16, P5, R22.reuse, R16, 0x2 ;  /* 0x000000101610e211 */ /* 0x042fe200078a10ff */
[----:B------:R-:W5:Y:S03]  /*0c70*/  @P0 LDG.E.64 R38, desc[UR8][R24.64] ;  /* 0x0000000818260981 */ /* 0x000f66000c1e1b00 */
[----:B------:R-:W-:-:S05]  /*0c80*/  @!P6 LEA.HI.X R17, R22, R17, R23, 0x2, P5 ;  /* 0x000000111611e211 */ /* 0x000fca00028f1417 */
[----:B------:R0:W5:Y:S01]  /*0c90*/  @!P6 LDG.E.64 R40, desc[UR8][R16.64] ;  /* 0x000000081028e981 */ /* 0x000162000c1e1b00 */
        /* <DEDUP_REMOVED lines=26> */
[----:B----4-:R-:W-:Y:S01]  /*0e40*/  FADD.FTZ R18, R36, R37 ;  /* 0x0000002524127221 */ /* 0x010fe20000010000 */
[----:B------:R-:W-:Y:S01]  /*0e50*/  FADD.FTZ R16, R16, R21 ;  /* 0x0000001510107221 */ /* 0x000fe20000010000 */
[----:B------:R-:W-:Y:S01]  /*0e60*/  FFMA.FTZ R19, R14, R14, R19 ;  /* 0x0000000e0e137223 */ /* 0x000fe20000010013 */
[----:B------:R-:W-:Y:S01]  /*0e70*/  FMUL.FTZ R21, R37, R37 ;  /* 0x0000002525157220 */ /* 0x000fe20000410000 */
[----:B------:R-:W-:-:S02]  /*0e80*/  FADD.FTZ R17, R17, R18 ;  /* 0x0000001211117221 */ /* 0x000fc40000010000 */
[----:B------:R-:W-:Y:S01]  /*0e90*/  FADD.FTZ R16, R16, R19 ;  /* 0x0000001310107221 */ /* 0x000fe20000010000 */
[----:B------:R-:W-:Y:S01]  /*0ea0*/  FFMA.FTZ R21, R36, R36, R21 ;  /* 0x0000002424157223 */ /* 0x000fe20000010015 */
[----:B-----5:R-:W-:Y:S01]  /*0eb0*/  FADD.FTZ R18, R38, R39 ;  /* 0x0000002726127221 */ /* 0x020fe20000010000 */
        /* <DEDUP_REMOVED lines=77> */
.L_x_5136:
[----:B------:R-:W-:Y:S05]  /*1390*/  BSYNC B0 ;  /* 0x0000000000007941 */ /* 0x000fea0003800000 */
.L_x_5135:
[----:B------:R-:W1:Y:S02]  /*13a0*/  LDC R24, c[0x0][0xc] ;  /* 0x00000300ff187b82 */ /* 0x000e640000000800 */
[----:B-1----:R-:W-:-:S13]  /*13b0*/  ISETP.GE.U32.AND P0, PT, R24, 0x2, PT ;  /* 0x000000021800780c */ /* 0x002fda0003f06070 */
[----:B------:R-:W-:Y:S05]  /*13c0*/  @!P0 BRA `(.L_x_5137) ;  /* 0x0000001000708947 */ /* 0x000fea0003800000 */
        /* <DEDUP_REMOVED lines=25> */
.L_x_5139:
[----:B-1----:R-:W2:Y:S04]  /*1560*/  LDG.E.STRONG.GPU R22, desc[UR8][R20.64] ;  /* 0x0000000814167981 */ /* 0x002ea8000c1ef900 */
[----:B--2---:R-:W-:Y:S01]  /*1570*/  CCTL.IVALL ;  /* 0x00000000ff00798f */ /* 0x004fe20002000000 */
[----:B------:R-:W-:Y:S05]  /*1580*/  YIELD ;  /* 0x0000000000007946 */ /* 0x000fea0003800000 */
[----:B------:R-:W-:-:S13]  /*1590*/  ISETP.NE.AND P0, PT, R22, R27, PT ;  /* 0x0000001b1600720c */ /* 0x000fda0003f05270 */
[----:B------:R-:W-:Y:S05]  /*15a0*/  @P0 BRA `(.L_x_5139) ;  /* 0xfffffffc00ec0947 */ /* 0x000fea000383ffff */
.L_x_5138:
        /* <DEDUP_REMOVED lines=17> */
.L_x_5143:
        /* <DEDUP_REMOVED lines=115> */
.L_x_5142:
        /* <DEDUP_REMOVED lines=61> */
.L_x_5144:
[----:B------:R-:W-:-:S13]  /*21c0*/  ISETP.NE.OR P0, PT, R25, RZ, P0 ;  /* 0x000000ff1900720c */ /* 0x000fda0000705670 */
[----:B------:R-:W-:Y:S05]  /*21d0*/  @!P0 BRA `(.L_x_5140) ;  /* 0x00000000007c8947 */ /* 0x000fea0003800000 */
.L_x_5141:
        /* <DEDUP_REMOVED lines=31> */
.L_x_5140:
        /* <DEDUP_REMOVED lines=11> */
.L_x_5146:
[----:B------:R-:W-:Y:S05]  /*2480*/  BSYNC B0 ;  /* 0x0000000000007941 */ /* 0x000fea0003800000 */
.L_x_5145:
        /* <DEDUP_REMOVED lines=16> */
.L_x_5137:
        /* <DEDUP_REMOVED lines=17> */
[----:B-1----:R-:W-:Y:S01]  /*26a0*/  IMAD.WIDE R20, R43, 0x2, R20 ;  /* 0x000000022b147825 */ /* 0x002fe200078e0214 */
[----:B0-----:R-:W0:Y:S03]  /*26b0*/  LDC R16, c[0x0][0x294] ;  /* 0x0000a500ff107b82 */ /* 0x001e260000000800 */
[----:B----4-:R-:W-:-:S05]  /*26c0*/  @!P0 IMAD.WIDE R24, R6, 0x8, R24 ;  /* 0x0000000806188825 */ /* 0x010fca00078e0218 */
[----:B------:R1:W-:Y:S01]  /*26d0*/  @!P0 STG.E.64 desc[UR8][R24.64], R22 ;  /* 0x0000001618008986 */ /* 0x0003e2000c101b08 */
[----:B------:R-:W-:Y:S06]  /*26e0*/  BAR.SYNC.DEFER_BLOCKING 0x0 ;  /* 0x0000000000007b1d */ /* 0x000fec0000010000 */
[----:B------:R-:W2:Y:S04]  /*26f0*/  LDG.E.U16 R43, desc[UR8][R26.64] ;  /* 0x000000081a2b7981 */ /* 0x000ea8000c1e1500 */
[----:B------:R-:W3:Y:S04]  /*2700*/  LDG.E.U16 R50, desc[UR8][R26.64+0x2] ;  /* 0x000002081a327981 */ /* 0x000ee8000c1e1500 */
[----:B------:R-:W4:Y:S04]  /*2710*/  LDG.E.U16 R51, desc[UR8][R20.64] ;  /* 0x0000000814337981 */ /* 0x000f28000c1e1500 */
[----:B------:R5:W4:Y:S01]  /*2720*/  LDG.E.U16 R52, desc[UR8][R20.64+0x2] ;  /* 0x0000020814347981 */ /* 0x000b22000c1e1500 */
[----:B------:R-:W-:Y:S01]  /*2730*/  HFMA2.MMA R17, -RZ, RZ, 1.875, 0 ;  /* 0x3f800000ff117435 */ /* 0x000fe200000001ff */
[----:B-1----:R-:W-:Y:S01]  /*2740*/  IMAD.WIDE.U32 R22, R0, -0x77777777, RZ ;  /* 0x8888888900167825 */ /* 0x002fe200078e00ff */
[----:B------:R-:W-:Y:S01]  /*2750*/  ISETP.NE.AND P6, PT, RZ, UR10, PT ;  /* 0x0000000aff007c0c */ /* 0x000fe2000bfc5270 */
[----:B------:R-:W1:Y:S03]  /*2760*/  LDS.64 R18, [UR5+0x90] ;  /* 0x00009005ff127984 */ /* 0x000e660008000a00 */
[----:B------:R-:W-:-:S05]  /*2770*/  SHF.R.U32.HI R23, RZ, 0x5, R23 ;  /* 0x00000005ff177819 */ /* 0x000fca0000011617 */
[----:B0-----:R-:W-:-:S05]  /*2780*/  IMAD R23, R16, UR7, R23 ;  /* 0x0000000710177c24 */ /* 0x001fca000f8e0217 */
[----:B------:R-:W-:Y:S01]  /*2790*/  IADD3 R16, R23, 0x20, RZ ;  /* 0x0000002017107810 */ /* 0x000fe20007ffe0ff */
[----:B-1----:R-:W-:-:S04]  /*27a0*/  FMUL.FTZ R18, R18, UR6 ;  /* 0x0000000612127c20 */ /* 0x002fc80008410000 */
[C---:B------:R-:W-:Y:S01]  /*27b0*/  FMUL.FTZ R54, R18.reuse, R18 ;  /* 0x0000001212367220 */ /* 0x040fe20000410000 */
[C---:B-----5:R-:W-:Y:S01]  /*27c0*/  FADD.FTZ R20, -R18.reuse, R28 ;  /* 0x0000001c12147221 */ /* 0x060fe20000010100 */
        /* <DEDUP_REMOVED lines=10> */
[----:B--2---:R-:W-:Y:S02]  /*2870*/  SHF.L.U32 R19, R43, 0x10, RZ ;  /* 0x000000102b137819 */ /* 0x004fe400000006ff */
[----:B---3--:R-:W-:Y:S01]  /*2880*/  SHF.L.U32 R22, R50, 0x10, RZ ;  /* 0x0000001032167819 */ /* 0x008fe200000006ff */
[----:B------:R-:W-:Y:S01]  /*2890*/  FADD.FTZ R50, -R18, R31 ;  /* 0x0000001f12327221 */ /* 0x000fe20000010100 */
[----:B----4-:R-:W-:Y:S02]  /*28a0*/  SHF.L.U32 R28, R51, 0x10, RZ ;  /* 0x00000010331c7819 */ /* 0x010fe400000006ff */
        /* <DEDUP_REMOVED lines=14> */
.L_x_5147:
        /* <DEDUP_REMOVED lines=13> */
.L_x_5149:
[----:B------:R-:W-:Y:S05]  /*2a60*/  BSYNC B0 ;  /* 0x0000000000007941 */ /* 0x000fea0003800000 */
.L_x_5148:
        /* <DEDUP_REMOVED lines=17> */
.L_x_5150:
        /* <DEDUP_REMOVED lines=13> */
.L_x_5152:
[----:B------:R-:W-:Y:S05]  /*2c50*/  BSYNC B0 ;  /* 0x0000000000007941 */ /* 0x000fea0003800000 */
.L_x_5151:
        /* <DEDUP_REMOVED lines=17> */
.L_x_5153:
        /* <DEDUP_REMOVED lines=13> */
.L_x_5155:
[----:B------:R-:W-:Y:S05]  /*2e40*/  BSYNC B0 ;  /* 0x0000000000007941 */ /* 0x000fea0003800000 */
.L_x_5154:
        /* <DEDUP_REMOVED lines=17> */
.L_x_5156:
        /* <DEDUP_REMOVED lines=13> */
.L_x_5158:
[----:B------:R-:W-:Y:S05]  /*3030*/  BSYNC B0 ;  /* 0x0000000000007941 */ /* 0x000fea0003800000 */
.L_x_5157:
[C---:B------:R-:W-:Y:S01]  /*3040*/  FADD.FTZ R14, -R18.reuse, R14 ;  /* 0x0000000e120e7221 */ /* 0x040fe20000010100 */
[----:B0-----:R-:W-:Y:S01]  /*3050*/  FADD.FTZ R20, -R18, R15 ;  /* 0x0000000f12147221 */ /* 0x001fe20000010100 */
        /* <DEDUP_REMOVED lines=21> */
.L_x_5159:
        /* <DEDUP_REMOVED lines=13> */
.L_x_5161:
[----:B------:R-:W-:Y:S05]  /*3280*/  BSYNC B0 ;  /* 0x0000000000007941 */ /* 0x000fea0003800000 */
.L_x_5160:
[----:B0-----:R-:W-:Y:S01]  /*3290*/  FADD.FTZ R14, -R18, R37 ;  /* 0x00000025120e7221 */ /* 0x001fe20000010100 */
[-C--:B------:R-:W-:Y:S01]  /*32a0*/  FMUL.FTZ R36, R36, R17.reuse ;  /* 0x0000001124247220 */ /* 0x080fe20000410000 */
[----:B------:R-:W-:Y:S02]  /*32b0*/  ISETP.GE.U32.AND P0, PT, R12, UR14, PT ;  /* 0x0000000e0c007c0c */ /* 0x000fe4000bf06070 */
[----:B------:R-:W-:Y:S01]  /*32c0*/  FMUL.FTZ R15, R14, R17 ;  /* 0x000000110e0f7220 */ /* 0x000fe20000410000 */
        /* <DEDUP_REMOVED lines=15> */
.L_x_5162:
        /* <DEDUP_REMOVED lines=13> */
.L_x_5164:
[----:B------:R-:W-:Y:S05]  /*3490*/  BSYNC B0 ;  /* 0x0000000000007941 */ /* 0x000fea0003800000 */
.L_x_5163:
[----:B------:R-:W-:Y:S01]  /*34a0*/  ISETP.GE.U32.AND P5, PT, R16, UR14, PT ;  /* 0x0000000e10007c0c */ /* 0x000fe2000bfa6070 */
[C---:B------:R-:W-:Y:S01]  /*34b0*/  FADD.FTZ R38, -R18.reuse, R38 ;  /* 0x0000002612267221 */ /* 0x040fe20000010100 */
[----:B------:R-:W-:Y:S01]  /*34c0*/  SHF.R.S32.HI R26, RZ, 0x1f, R16 ;  /* 0x0000001fff1a7819 */ /* 0x000fe20000011410 */
[C---:B0-----:R-:W-:Y:S01]  /*34d0*/  FADD.FTZ R14, -R18.reuse, R39 ;  /* 0x00000027120e7221 */ /* 0x041fe20000010100 */
[C---:B------:R-:W-:Y:S01]  /*34e0*/  FADD.FTZ R40, -R18.reuse, R40 ;  /* 0x0000002812287221 */ /* 0x040fe20000010100 */
[----:B------:R-:W-:Y:S01]  /*34f0*/  ISETP.GE.AND.EX P0, PT, R45, UR15, PT, P0 ;  /* 0x0000000f2d007c0c */ /* 0x000fe2000bf06300 */
[----:B------:R-:W-:Y:S01]  /*3500*/  FADD.FTZ R18, -R18, R41 ;  /* 0x0000002912127221 */ /* 0x000fe20000010100 */
[----:B------:R-:W-:Y:S01]  /*3510*/  ISETP.GE.AND.EX P5, PT, R26, UR15, PT, P5 ;  /* 0x0000000f1a007c0c */ /* 0x000fe2000bfa6350 */
[-C--:B------:R-:W-:Y:S01]  /*3520*/  FMUL.FTZ R38, R38, R17.reuse ;  /* 0x0000001126267220 */ /* 0x080fe20000410000 */
[-C--:B------:R-:W-:Y:S01]  /*3530*/  FMUL.FTZ R15, R14, R17.reuse ;  /* 0x000000110e0f7220 */ /* 0x080fe20000410000 */
[----:B------:R-:W-:Y:S01]  /*3540*/  ISETP.GT.U32.OR P0, PT, R0, 0x1df, P0 ;  /* 0x000001df0000780c */ /* 0x000fe20000704470 */
[-C--:B------:R-:W-:Y:S01]  /*3550*/  FMUL.FTZ R40, R40, R17.reuse ;  /* 0x0000001128287220 */ /* 0x080fe20000410000 */
[----:B------:R-:W-:Y:S01]  /*3560*/  ISETP.LT.U32.AND P5, PT, R0, 0x1e0, !P5 ;  /* 0x000001e00000780c */ /* 0x000fe20006fa1070 */
        /* <DEDUP_REMOVED lines=14> */
.L_x_5165:
        /* <DEDUP_REMOVED lines=13> */
.L_x_5167:
[----:B------:R-:W-:Y:S05]  /*3720*/  BSYNC B0 ;  /* 0x0000000000007941 */ /* 0x000fea0003800000 */
.L_x_5166:
        /* <DEDUP_REMOVED lines=13> */
.L_x_5168:
        /* <DEDUP_REMOVED lines=12> */
.L_x_5170:
[----:B------:R-:W-:Y:S05]  /*38c0*/  BSYNC B0 ;  /* 0x0000000000007941 */ /* 0x000fea0003800000 */
.L_x_5169:
[----:B01----:R-:W0:Y:S01]  /*38d0*/  LDC R15, c[0x0][0x10] ;  /* 0x00000400ff0f7b82 */ /* 0x003e220000000800 */
[----:B------:R-:W-:Y:S02]  /*38e0*/  IADD3 R8, R8, 0x1, RZ ;  /* 0x0000000108087810 */ /* 0x000fe40007ffe0ff */
[----:B0-----:R-:W-:-:S04]  /*38f0*/  IADD3 R6, R15, R6, RZ ;  /* 0x000000060f067210 */ /* 0x001fc80007ffe0ff */
[----:B------:R-:W-:-:S13]  /*3900*/  ISETP.GE.AND P0, PT, R6, UR4, PT ;  /* 0x0000000406007c0c */ /* 0x000fda000bf06270 */
[----:B------:R-:W-:Y:S05]  /*3910*/  @!P0 BRA `(.L_x_5171) ;  /* 0xffffffc8006c8947 */ /* 0x000fea000383ffff */
[----:B------:R-:W-:Y:S05]  /*3920*/  EXIT ;  /* 0x000000000000794d */ /* 0x000fea0003800000 */
.L_x_5172:
        /* <DEDUP_REMOVED lines=13> */
.L_x_5658:


//--------------------- .text._Z35group_norm_nhwc_fwd_one_pass_kernelI11Fp32IOBf16WLi128ELi120ELi480EEv26Group_norm_nhwc_fwd_params --------------------------
	.section	.text._Z35group_norm_nhwc_fwd_one_pass_kernelI11Fp32IOBf16WLi128ELi120ELi480EEv26Group_norm_nhwc_fwd_params,"ax",@progbits
	.align	128
        .global         _Z35group_norm_nhwc_fwd_one_pass_kernelI11Fp32IOBf16WLi128ELi120ELi480EEv26Group_norm_nhwc_fwd_params
        .type           _Z35group_norm_nhwc_fwd_one_pass_kernelI11Fp32IOBf16WLi128ELi120ELi480EEv26Group_norm_nhwc_fwd_params,@function
        .size           _Z35group_norm_nhwc_fwd_one_pass_kernelI11Fp32IOBf16WLi128ELi120ELi480EEv26Group_norm_nhwc_fwd_params,(.L_x_5659 - _Z35group_norm_nhwc_fwd_one_pass_kernelI11Fp32IOBf16WLi128ELi120ELi480EEv26Group_norm_nhwc_fwd_params)
        .other          _Z35group_norm_nhwc_fwd_one_pass_kernelI11Fp32IOBf16WLi128ELi120ELi480EEv26Group_norm_nhwc_fwd_params,@"STO_CUDA_ENTRY STV_DEFAULT"
_Z35group_norm_nhwc_fwd_one_pass_kernelI11Fp32IOBf16WLi128ELi120ELi480EEv26Group_norm_nhwc_fwd_params:
.text._Z35group_norm_nhwc_fwd_one_pass_kernelI11Fp32IOBf16WLi128ELi120ELi480EEv26Group_norm_nhwc_fwd_params:
        /* <DEDUP_REMOVED lines=46> */
.L_x_5230:
[----:B------:R-:W0:Y:S01]  /*02e0*/  LDC R9, c[0x0][0x288] ;  /* 0x0000a200ff097b82 */ /* 0x000e220000000800 */
        /* <DEDUP_REMOVED lines=11> */
[----:B0-234-:R-:W-:-:S04]  /*03a0*/  IABS R5, R9 ;  /* 0x0000000900057213 */ /* 0x01dfc80000000000 */
[----:B------:R-:W0:Y:S07]  /*03b0*/  I2F.RP R4, R5 ;  /* 0x0000000500047306 */ /* 0x000e2e0000209400 */
[----:B------:R-:W2:Y:S08]  /*03c0*/  @!P4 LDC.64 R18, c[0x0][0x270] ;  /* 0x00009c00ff12cb82 */ /* 0x000eb00000000a00 */
[----:B------:R-:W3:Y:S01]  /*03d0*/  @!P4 LDC.64 R26, c[0x0][0x220] ;  /* 0x00008800ff1acb82 */ /* 0x000ee20000000a00 */
        /* <DEDUP_REMOVED lines=423> */
.L_x_5174:
[----:B------:R-:W-:Y:S05]  /*1e50*/  BSYNC B0 ;  /* 0x0000000000007941 */ /* 0x000fea0003800000 */
.L_x_5173:
        /* <DEDUP_REMOVED lines=28> */
.L_x_5177:
[----:B-1----:R-:W2:Y:S04]  /*2020*/  LDG.E.STRONG.GPU R8, desc[UR8][R6.64] ;  /* 0x0000000806087981 */ /* 0x002ea8000c1ef900 */
[----:B--2---:R-:W-:Y:S01]  /*2030*/  CCTL.IVALL ;  /* 0x00000000ff00798f */ /* 0x004fe20002000000 */
[----:B------:R-:W-:Y:S05]  /*2040*/  YIELD ;  /* 0x0000000000007946 */ /* 0x000fea0003800000 */
[----:B------:R-:W-:-:S13]  /*2050*/  ISETP.NE.AND P1, PT, R8, R11, PT ;  /* 0x0000000b0800720c */ /* 0x000fda0003f25270 */
[----:B------:R-:W-:Y:S05]  /*2060*/  @P1 BRA `(.L_x_5177) ;  /* 0xfffffffc00ec1947 */ /* 0x000fea000383ffff */
.L_x_5176:
        /* <DEDUP_REMOVED lines=11> */
.L_x_5179:
        /* <DEDUP_REMOVED lines=63> */
.L_x_5178:
        /* <DEDUP_REMOVED lines=19> */
.L_x_5181:
[----:B------:R-:W-:Y:S05]  /*2640*/  BSYNC B0 ;  /* 0x0000000000007941 */ /* 0x000fea0003800000 */
.L_x_5180:
        /* <DEDUP_REMOVED lines=32> */
.L_x_5175:
        /* <DEDUP_REMOVED lines=21> */
[----:B------:R-:W2:Y:S04]  /*29a0*/  LDG.E.U16 R14, desc[UR8][R6.64] ;  /* 0x00000008060e7981 */ /* 0x000ea8000c1e1500 */
[----:B------:R-:W3:Y:S04]  /*29b0*/  LDG.E.U16 R18, desc[UR8][R6.64+0x2] ;  /* 0x0000020806127981 */ /* 0x000ee8000c1e1500 */
[----:B------:R-:W4:Y:S04]  /*29c0*/  LDG.E.U16 R19, desc[UR8][R8.64] ;  /* 0x0000000808137981 */ /* 0x000f28000c1e1500 */
[----:B------:R-:W5:Y:S01]  /*29d0*/  LDG.E.U16 R78, desc[UR8][R8.64+0x2] ;  /* 0x00000208084e7981 */ /* 0x000f62000c1e1500 */
[----:B-1----:R-:W-:-:S02]  /*29e0*/  MOV R10, 0x3f800000 ;  /* 0x3f800000000a7802 */ /* 0x002fc40000000f00 */
[----:B------:R-:W-:Y:S01]  /*29f0*/  ISETP.NE.AND P5, PT, RZ, UR10, PT ;  /* 0x0000000aff007c0c */ /* 0x000fe2000bfa5270 */
[----:B------:R-:W1:Y:S02]  /*2a00*/  LDS.64 R16, [UR5+0x90] ;  /* 0x00009005ff107984 */ /* 0x000e640008000a00 */
[----:B-1----:R-:W-:-:S04]  /*2a10*/  FMUL.FTZ R15, R16, UR6 ;  /* 0x00000006100f7c20 */ /* 0x002fc80008410000 */
[C---:B------:R-:W-:Y:S01]  /*2a20*/  FMUL.FTZ R16, R15.reuse, R15 ;  /* 0x0000000f0f107220 */ /* 0x040fe20000410000 */
[----:B------:R-:W-:-:S03]  /*2a30*/  FADD.FTZ R39, -R15, R39 ;  /* 0x000000270f277221 */ /* 0x000fc60000010100 */
[----:B------:R-:W-:Y:S01]  /*2a40*/  FFMA.FTZ R16, R17, UR6, -R16 ;  /* 0x0000000611107c23 */ /* 0x000fe20008010810 */
[----:B------:R-:W-:-:S04]  /*2a50*/  FADD.FTZ R17, -R15, R22 ;  /* 0x000000160f117221 */ /* 0x000fc80000010100 */
[----:B------:R-:W-:-:S13]  /*2a60*/  FSETP.GTU.FTZ.AND P1, PT, R16, RZ, PT ;  /* 0x000000ff1000720b */ /* 0x000fda0003f3c000 */
[----:B0-----:R-:W0:Y:S02]  /*2a70*/  @P1 LDC R5, c[0x0][0x238] ;  /* 0x00008e00ff051b82 */ /* 0x001e240000000800 */
[----:B0-----:R-:W-:Y:S01]  /*2a80*/  @P1 FADD.FTZ R16, R16, R5 ;  /* 0x0000000510101221 */ /* 0x001fe20000010000 */
[----:B------:R-:W-:-:S03]  /*2a90*/  FADD.FTZ R5, -R15, R38 ;  /* 0x000000260f057221 */ /* 0x000fc60000010100 */
[----:B------:R-:W0:Y:S02]  /*2aa0*/  @P1 MUFU.RSQ R10, R16 ;  /* 0x00000010000a1308 */ /* 0x000e240000001400 */
[-C--:B0-----:R-:W-:Y:S01]  /*2ab0*/  FMUL.FTZ R39, R39, R10.reuse ;  /* 0x0000000a27277220 */ /* 0x081fe20000410000 */
[----:B------:R-:W-:Y:S01]  /*2ac0*/  FMUL.FTZ R4, R5, R10 ;  /* 0x0000000a05047220 */ /* 0x000fe20000410000 */
[----:B--2---:R-:W-:Y:S02]  /*2ad0*/  SHF.L.U32 R11, R14, 0x10, RZ ;  /* 0x000000100e0b7819 */ /* 0x004fe400000006ff */
        /* <DEDUP_REMOVED lines=16> */
.L_x_5182:
        /* <DEDUP_REMOVED lines=13> */
.L_x_5184:
[----:B------:R-:W-:Y:S05]  /*2cb0*/  BSYNC B0 ;  /* 0x0000000000007941 */ /* 0x000fea0003800000 */
.L_x_5183:
[----:B------:R-:W-:Y:S01]  /*2cc0*/  FADD.FTZ R23, -R15, R23 ;  /* 0x000000170f177221 */ /* 0x000fe20000010100 */
[----:B------:R-:W-:Y:S01]  /*2cd0*/  ISETP.GE.U32.AND P6, PT, R59, UR14, PT ;  /* 0x0000000e3b007c0c */ /* 0x000fe2000bfc6070 */
[-C--:B------:R-:W-:Y:S01]  /*2ce0*/  FMUL.FTZ R17, R17, R10.reuse ;  /* 0x0000000a11117220 */ /* 0x080fe20000410000 */
[----:B------:R-:W-:Y:S01]  /*2cf0*/  ISETP.GE.U32.AND P1, PT, R60, UR14, PT ;  /* 0x0000000e3c007c0c */ /* 0x000fe2000bf26070 */
[----:B------:R-:W-:Y:S01]  /*2d00*/  FMUL.FTZ R23, R23, R10 ;  /* 0x0000000a17177220 */ /* 0x000fe20000410000 */
[----:B------:R-:W-:Y:S01]  /*2d10*/  ISETP.GE.U32.AND P2, PT, R61, UR14, PT ;  /* 0x0000000e3d007c0c */ /* 0x000fe2000bf46070 */
[C---:B------:R-:W-:Y:S01]  /*2d20*/  FADD.FTZ R19, -R15.reuse, R24 ;  /* 0x000000180f137221 */ /* 0x040fe20000010100 */
[----:B------:R-:W-:Y:S01]  /*2d30*/  ISETP.GE.U32.AND P3, PT, R62, UR14, PT ;  /* 0x0000000e3e007c0c */ /* 0x000fe2000bf66070 */
[----:B------:R-:W-:Y:S01]  /*2d40*/  FADD.FTZ R25, -R15, R25 ;  /* 0x000000190f197221 */ /* 0x000fe20000010100 */
[----:B------:R-:W-:Y:S01]  /*2d50*/  ISETP.GE.U32.AND P4, PT, R63, UR14, PT ;  /* 0x0000000e3f007c0c */ /* 0x000fe2000bf86070 */
[----:B0-----:R-:W-:Y:S01]  /*2d60*/  FFMA.FTZ R4, R11, R17, R14 ;  /* 0x000000110b047223 */ /* 0x001fe2000001000e */
[----:B------:R-:W-:Y:S01]  /*2d70*/  ISETP.GE.AND.EX P6, PT, R75, UR15, PT, P6 ;  /* 0x0000000f4b007c0c */ /* 0x000fe2000bfc6360 */
[----:B------:R-:W-:Y:S01]  /*2d80*/  FFMA.FTZ R5, R12, R23, R13 ;  /* 0x000000170c057223 */ /* 0x000fe2000001000d */
        /* <DEDUP_REMOVED lines=20> */
.L_x_5185:
        /* <DEDUP_REMOVED lines=13> */
.L_x_5187:
[----:B------:R-:W-:Y:S05]  /*2fa0*/  BSYNC B0 ;  /* 0x0000000000007941 */ /* 0x000fea0003800000 */
.L_x_5186:
        /* <DEDUP_REMOVED lines=17> */
.L_x_5188:
        /* <DEDUP_REMOVED lines=13> */
.L_x_5190:
[----:B------:R-:W-:Y:S05]  /*3190*/  BSYNC B0 ;  /* 0x0000000000007941 */ /* 0x000fea0003800000 */
.L_x_5189:
        /* <DEDUP_REMOVED lines=17> */
.L_x_5191:
        /* <DEDUP_REMOVED lines=13> */
.L_x_5193:
[----:B------:R-:W-:Y:S05]  /*3380*/  BSYNC B0 ;  /* 0x0000000000007941 */ /* 0x000fea0003800000 */
.L_x_5192:
        /* <DEDUP_REMOVED lines=17> */
.L_x_5194:
        /* <DEDUP_REMOVED lines=13> */
.L_x_5196:
[----:B------:R-:W-:Y:S05]  /*3570*/  BSYNC B0 ;  /* 0x0000000000007941 */ /* 0x000fea0003800000 */
.L_x_5195:
        /* <DEDUP_REMOVED lines=17> */
.L_x_5197:
        /* <DEDUP_REMOVED lines=13> */
.L_x_5199:
[----:B------:R-:W-:Y:S05]  /*3760*/  BSYNC B0 ;  /* 0x0000000000007941 */ /* 0x000fea0003800000 */
.L_x_5198:
[----:B------:R-:W-:Y:S01]  /*3770*/  ISETP.GE.U32.AND P6, PT, R64, UR14, PT ;  /* 0x0000000e40007c0c */ /* 0x000fe2000bfc6070 */
[-C--:B0-----:R-:W-:Y:S01]  /*3780*/  FMUL.FTZ R4, R25, R10.reuse ;  /* 0x0000000a19047220 */ /* 0x081fe20000410000 */
[----:B------:R-:W-:Y:S01]  /*3790*/  ISETP.GE.U32.AND P1, PT, R65, UR14, PT ;  /* 0x0000000e41007c0c */ /* 0x000fe2000bf26070 */
[----:B------:R-:W-:Y:S01]  /*37a0*/  FMUL.FTZ R33, R33, R10 ;  /* 0x0000000a21217220 */ /* 0x000fe20000410000 */
[----:B------:R-:W-:Y:S01]  /*37b0*/  ISETP.GE.U32.AND P2, PT, R66, UR14, PT ;  /* 0x0000000e42007c0c */ /* 0x000fe2000bf46070 */
[----:B------:R-:W-:Y:S01]  /*37c0*/  FADD.FTZ R39, -R15, R34 ;  /* 0x000000220f277221 */ /* 0x000fe20000010100 */
[----:B------:R-:W-:Y:S01]  /*37d0*/  ISETP.GE.U32.AND P3, PT, R67, UR14, PT ;  /* 0x0000000e43007c0c */ /* 0x000fe2000bf66070 */
[C---:B------:R-:W-:Y:S01]  /*37e0*/  FADD.FTZ R35, -R15.reuse, R35 ;  /* 0x000000230f237221 */ /* 0x040fe20000010100 */
[----:B------:R-:W-:Y:S01]  /*37f0*/  ISETP.GE.U32.AND P4, PT, R68, UR14, PT ;  /* 0x0000000e44007c0c */ /* 0x000fe2000bf86070 */
[----:B------:R-:W-:Y:S01]  /*3800*/  FADD.FTZ R75, -R15, R36 ;  /* 0x000000240f4b7221 */ /* 0x000fe20000010100 */
[----:B------:R-:W-:Y:S01]  /*3810*/  ISETP.GE.AND.EX P6, PT, R87, UR15, PT, P6 ;  /* 0x0000000f57007c0c */ /* 0x000fe2000bfc6360 */
        /* <DEDUP_REMOVED lines=18> */
[C---:B------:R-:W-:Y:S01]  /*3940*/  ISETP.GT.U32.OR P6, PT, R0.reuse, 0x1df, P6 ;  /* 0x000001df0000780c */ /* 0x040fe200037c4470 */
[----:B------:R-:W-:Y:S01]  /*3950*/  FADD.FTZ R15, -R15, R53 ;  /* 0x000000350f0f7221 */ /* 0x000fe20000010100 */
        /* <DEDUP_REMOVED lines=17> */
.L_x_5200:
        /* <DEDUP_REMOVED lines=13> */
.L_x_5202:
[----:B------:R-:W-:Y:S05]  /*3b40*/  BSYNC B0 ;  /* 0x0000000000007941 */ /* 0x000fea0003800000 */
.L_x_5201:
        /* <DEDUP_REMOVED lines=17> */
.L_x_5203:
        /* <DEDUP_REMOVED lines=13> */
.L_x_5205:
[----:B------:R-:W-:Y:S05]  /*3d30*/  BSYNC B0 ;  /* 0x0000000000007941 */ /* 0x000fea0003800000 */
.L_x_5204:
        /* <DEDUP_REMOVED lines=13> */
.L_x_5206:
        /* <DEDUP_REMOVED lines=13> */
.L_x_5208:
[----:B------:R-:W-:Y:S05]  /*3ee0*/  BSYNC B0 ;  /* 0x0000000000007941 */ /* 0x000fea0003800000 */
.L_x_5207:
        /* <DEDUP_REMOVED lines=17> */
.L_x_5209:
        /* <DEDUP_REMOVED lines=13> */
.L_x_5211:
[----:B------:R-:W-:Y:S05]  /*40d0*/  BSYNC B0 ;  /* 0x0000000000007941 */ /* 0x000fea0003800000 */
.L_x_5210:
        /* <DEDUP_REMOVED lines=13> */
.L_x_5212:
        /* <DEDUP_REMOVED lines=13> */
.L_x_5214:
[----:B------:R-:W-:Y:S05]  /*4280*/  BSYNC B0 ;  /* 0x0000000000007941 */ /* 0x000fea0003800000 */
.L_x_5213:
        /* <DEDUP_REMOVED lines=19> */
[----:B------:R-:W-:Y:S01]  /*43c0*/  FMUL.FTZ R15, R15, R10 ;  /* 0x0000000a0f0f7220 */ /* 0x000fe20000410000 */
[C---:B------:R-:W-:Y:S01]  /*43d0*/  ISETP.GT.U32.OR P6, PT, R0.reuse, 0x1df, P6 ;  /* 0x000001df0000780c */ /* 0x040fe200037c4470 */
[----:B------:R-:W-:Y:S01]  /*43e0*/  FFMA.FTZ R44, R11, R7, R14 ;  /* 0x000000070b2c7223 */ /* 0x000fe2000001000e */
[----:B------:R-:W-:Y:S01]  /*43f0*/  ISETP.GT.U32.OR P1, PT, R0, 0x1df, P1 ;  /* 0x000001df0000780c */ /* 0x000fe20000f24470 */
[----:B------:R-:W-:Y:S01]  /*4400*/  FFMA.FTZ R45, R12, R45, R13 ;  /* 0x0000002d0c2d7223 */ /* 0x000fe2000001000d */
[----:B------:R-:W-:-:S02]  /*4410*/  ISETP.GT.U32.OR P2, PT, R0, 0x1df, P2 ;  /* 0x000001df0000780c */ /* 0x000fc40001744470 */
[C---:B------:R-:W-:Y:S02]  /*4420*/  ISETP.GT.U32.OR P3, PT, R0.reuse, 0x1df, P3 ;  /* 0x000001df0000780c */ /* 0x040fe40001f64470 */
[----:B------:R-:W-:Y:S01]  /*4430*/  ISETP.GT.U32.OR P4, PT, R0, 0x1df, P4 ;  /* 0x000001df0000780c */ /* 0x000fe20002784470 */
[----:B------:R-:W-:-:S12]  /*4440*/  @!P5 BRA `(.L_x_5215) ;  /* 0x000000000028d947 */ /* 0x000fd80003800000 */
        /* <DEDUP_REMOVED lines=10> */
.L_x_5215:
        /* <DEDUP_REMOVED lines=13> */
.L_x_5217:
[----:B------:R-:W-:Y:S05]  /*45c0*/  BSYNC B0 ;  /* 0x0000000000007941 */ /* 0x000fea0003800000 */
.L_x_5216:
[----:B------:R-:W-:Y:S01]  /*45d0*/  FFMA.FTZ R46, R11, R9, R14 ;  /* 0x000000090b2e7223 */ /* 0x000fe2000001000e */
[----:B------:R-:W-:Y:S01]  /*45e0*/  FFMA.FTZ R47, R12, R47, R13 ;  /* 0x0000002f0c2f7223 */ /* 0x000fe2000001000d */
[----:B------:R-:W-:Y:S06]  /*45f0*/  @!P5 BRA `(.L_x_5218) ;  /* 0x000000000028d947 */ /* 0x000fec0003800000 */
        /* <DEDUP_REMOVED lines=10> */
.L_x_5218:
        /* <DEDUP_REMOVED lines=13> */
.L_x_5220:
[----:B------:R-:W-:Y:S05]  /*4770*/  BSYNC B0 ;  /* 0x0000000000007941 */ /* 0x000fea0003800000 */
.L_x_5219:
[----:B------:R-:W-:Y:S01]  /*4780*/  FFMA.FTZ R48, R11, R17, R14 ;  /* 0x000000110b307223 */ /* 0x000fe2000001000e */
[----:B------:R-:W-:Y:S01]  /*4790*/  FFMA.FTZ R49, R12, R49, R13 ;  /* 0x000000310c317223 */ /* 0x000fe2000001000d */
[----:B------:R-:W-:Y:S06]  /*47a0*/  @!P5 BRA `(.L_x_5221) ;  /* 0x000000000028d947 */ /* 0x000fec0003800000 */
        /* <DEDUP_REMOVED lines=10> */
.L_x_5221:
[----:B------:R-:W-:Y:S04]  /*4850*/  BSSY B0, `(.L_x_5222) ;  /* 0x000000d000007945 */ /* 0x000fe80003800000 */
[----:B------:R-:W-:Y:S05]  /*4860*/  @P2 BRA `(.L_x_5223) ;  /* 0x00000000002c2947 */ /* 0x000fea0003800000 */
[----:B------:R-:W-:Y:S01]  /*4870*/  ULDC.64 UR12, c[0x0][0x270] ;  /* 0x00009c00000c7ab9 */ /* 0x000fe20000000a00 */
[----:B0123--:R-:W-:Y:S01]  /*4880*/  MOV R4, R20 ;  /* 0x0000001400047202 */ /* 0x00ffe20000000f00 */
        /* <DEDUP_REMOVED lines=9> */
.L_x_5223:
[----:B------:R-:W-:Y:S05]  /*4920*/  BSYNC B0 ;  /* 0x0000000000007941 */ /* 0x000fea0003800000 */
.L_x_5222:
[----:B------:R-:W-:Y:S01]  /*4930*/  FFMA.FTZ R50, R11, R19, R14 ;  /* 0x000000130b327223 */ /* 0x000fe2000001000e */
[----:B------:R-:W-:Y:S01]  /*4940*/  FFMA.FTZ R51, R12, R51, R13 ;  /* 0x000000330c337223 */ /* 0x000fe2000001000d */
[----:B------:R-:W-:Y:S06]  /*4950*/  @!P5 BRA `(.L_x_5224) ;  /* 0x000000000028d947 */ /* 0x000fec0003800000 */
        /* <DEDUP_REMOVED lines=10> */
.L_x_5224:
[----:B------:R-:W-:Y:S04]  /*4a00*/  BSSY B0, `(.L_x_5225) ;  /* 0x000000d000007945 */ /* 0x000fe80003800000 */
[----:B------:R-:W-:Y:S05]  /*4a10*/  @P3 BRA `(.L_x_5226) ;  /* 0x00000000002c3947 */ /* 0x000fea0003800000 */
[----:B------:R-:W-:Y:S01]  /*4a20*/  ULDC.64 UR12, c[0x0][0x270] ;  /* 0x00009c00000c7ab9 */ /* 0x000fe20000000a00 */
[----:B01234-:R-:W-:Y:S01]  /*4a30*/  MOV R4, R20 ;  /* 0x0000001400047202 */ /* 0x01ffe20000000f00 */
        /* <DEDUP_REMOVED lines=9> */
.L_x_5226:
[----:B------:R-:W-:Y:S05]  /*4ad0*/  BSYNC B0 ;  /* 0x0000000000007941 */ /* 0x000fea0003800000 */
.L_x_5225:
        /* <DEDUP_REMOVED lines=13> */
.L_x_5227:
[----:B------:R-:W-:Y:S04]  /*4bb0*/  BSSY B0, `(.L_x_5228) ;  /* 0x000000c000007945 */ /* 0x000fe80003800000 */
[----:B------:R-:W-:Y:S05]  /*4bc0*/  @P4 BRA `(.L_x_5229) ;  /* 0x0000000000284947 */ /* 0x000fea0003800000 */
[----:B------:R-:W-:Y:S01]  /*4bd0*/  ULDC.64 UR12, c[0x0][0x270] ;  /* 0x00009c00000c7ab9 */ /* 0x000fe20000000a00 */
[----:B------:R-:W-:Y:S01]  /*4be0*/  MOV R2, R20 ;  /* 0x0000001400027202 */ /* 0x000fe20000000f00 */
[----:B------:R-:W-:-:S04]  /*4bf0*/  IMAD R6, R105, UR12, RZ ;  /* 0x0000000c69067c24 */ /* 0x000fc8000f8e02ff */
[----:B01234-:R-:W-:-:S04]  /*4c00*/  IMAD.WIDE.U32 R4, R73, UR12, R2 ;  /* 0x0000000c49047c25 */ /* 0x01ffc8000f8e0002 */
[----:B------:R-:W-:Y:S01]  /*4c10*/  IMAD R3, R73, UR13, R6 ;  /* 0x0000000d49037c24 */ /* 0x000fe2000f8e0206 */
[----:B------:R-:W-:Y:S02]  /*4c20*/  ULDC.64 UR12, c[0x0][0x210] ;  /* 0x00008400000c7ab9 */ /* 0x000fe40000000a00 */
[----:B------:R-:W-:Y:S02]  /*4c30*/  LEA R2, P1, R4, UR12, 0x2 ;  /* 0x0000000c04027c11 */ /* 0x000fe4000f8210ff */
[----:B------:R-:W-:-:S04]  /*4c40*/  IADD3 R3, R5, R3, RZ ;  /* 0x0000000305037210 */ /* 0x000fc80007ffe0ff */
[----:B------:R-:W-:-:S05]  /*4c50*/  LEA.HI.X R3, R4, UR13, R3, 0x2, P1 ;  /* 0x0000000d04037c11 */ /* 0x000fca00088f1403 */
[----:B------:R0:W-:Y:S02]  /*4c60*/  STG.E.64 desc[UR8][R2.64], R14 ;  /* 0x0000000e02007986 */ /* 0x0001e4000c101b08 */
.L_x_5229:
[----:B------:R-:W-:Y:S05]  /*4c70*/  BSYNC B0 ;  /* 0x0000000000007941 */ /* 0x000fea0003800000 */
.L_x_5228:
[----:B0-----:R-:W0:Y:S01]  /*4c80*/  LDC R3, c[0x0][0x10] ;  /* 0x00000400ff037b82 */ /* 0x001e220000000800 */
[----:B------:R-:W-:Y:S02]  /*4c90*/  IADD3 R76, R76, 0x1, RZ ;  /* 0x000000014c4c7810 */ /* 0x000fe40007ffe0ff */
[----:B0-----:R-:W-:-:S04]  /*4ca0*/  IADD3 R54, R3, R54, RZ ;  /* 0x0000003603367210 */ /* 0x001fc80007ffe0ff */
[----:B------:R-:W-:-:S13]  /*4cb0*/  ISETP.GE.AND P1, PT, R54, UR4, PT ;  /* 0x0000000436007c0c */ /* 0x000fda000bf26270 */
[----:B------:R-:W-:Y:S05]  /*4cc0*/  @!P1 BRA `(.L_x_5230) ;  /* 0xffffffb400849947 */ /* 0x000fea000383ffff */
[----:B------:R-:W-:Y:S05]  /*4cd0*/  EXIT ;  /* 0x000000000000794d */ /* 0x000fea0003800000 */
.L_x_5231:
        /* <DEDUP_REMOVED lines=10> */
.L_x_5659:


//--------------------- .text._Z35group_norm_nhwc_fwd_one_pass_kernelI11Fp32IOBf16WLi256ELi120ELi480EEv26Group_norm_nhwc_fwd_params --------------------------
	.section	.text._Z35group_norm_nhwc_fwd_one_pass_kernelI11Fp32IOBf16WLi256ELi120ELi480EEv26Group_norm_nhwc_fwd_params,"ax",@progbits
	.align	128
        .global         _Z35group_norm_nhwc_fwd_one_pass_kernelI11Fp32IOBf16WLi256ELi120ELi480EEv26Group_norm_nhwc_fwd_params
        .type           _Z35group_norm_nhwc_fwd_one_pass_kernelI11Fp32IOBf16WLi256ELi120ELi480EEv26Group_norm_nhwc_fwd_params,@function
        .size           _Z35group_norm_nhwc_fwd_one_pass_kernelI11Fp32IOBf16WLi256ELi120ELi480EEv26Group_norm_nhwc_fwd_params,(.L_x_5660 - _Z35group_norm_nhwc_fwd_one_pass_kernelI11Fp32IOBf16WLi256ELi120ELi480EEv26Group_norm_nhwc_fwd_params)
        .other          _Z35group_norm_nhwc_fwd_one_pass_kernelI11Fp32IOBf16WLi256ELi120ELi480EEv26Group_norm_nhwc_fwd_params,@"STO_CUDA_ENTRY STV_DEFAULT"
_Z35group_norm_nhwc_fwd_one_pass_kernelI11Fp32IOBf16WLi256ELi120ELi480EEv26Group_norm_nhwc_fwd_params:
.text._Z35group_norm_nhwc_fwd_one_pass_kernelI11Fp32IOBf16WLi256ELi120ELi480EEv26Group_norm_nhwc_fwd_params:
        /* <DEDUP_REMOVED lines=147> */
.L_x_5337:
        /* <DEDUP_REMOVED lines=799> */
.L_x_5233:
[----:B------:R-:W-:Y:S05]  /*3b20*/  BSYNC B0 ;  /* 0x0000000000007941 */ /* 0x000fea0003800000 */
.L_x_5232:
        /* <DEDUP_REMOVED lines=28> */
.L_x_5236:
[----:B0-----:R-:W2:Y:S04]  /*3cf0*/  LDG.E.STRONG.GPU R98, desc[UR8][R46.64] ;  /* 0x000000082e627981 */ /* 0x001ea8000c1ef900 */
[----:B--2---:R-:W-:Y:S01]  /*3d00*/  CCTL.IVALL ;  /* 0x00000000ff00798f */ /* 0x004fe20002000000 */
[----:B------:R-:W-:Y:S05]  /*3d10*/  YIELD ;  /* 0x0000000000007946 */ /* 0x000fea0003800000 */
[----:B------:R-:W-:-:S13]  /*3d20*/  ISETP.NE.AND P6, PT, R98, R45, PT ;  /* 0x0000002d6200720c */ /* 0x000fda0003fc5270 */
[----:B------:R-:W-:Y:S05]  /*3d30*/  @P6 BRA `(.L_x_5236) ;  /* 0xfffffffc00ec6947 */ /* 0x000fea000383ffff */
.L_x_5235:
        /* <DEDUP_REMOVED lines=11> */
.L_x_5238:
        /* <DEDUP_REMOVED lines=63> */
.L_x_5237:
        /* <DEDUP_REMOVED lines=18> */
.L_x_5240:
[----:B------:R-:W-:Y:S05]  /*4300*/  BSYNC B0 ;  /* 0x0000000000007941 */ /* 0x000fea0003800000 */
.L_x_5239:
        /* <DEDUP_REMOVED lines=33> */
.L_x_5234:
[----:B------:R-:W-:Y:S01]  /*4520*/  LOP3.LUT R14, R14, 0xfbffffff, RZ, 0xc0, !PT ;  /* 0xfbffffff0e0e7812 */ /* 0x000fe200078ec0ff */
[----:B------:R-:W-:Y:S01]  /*4530*/  ULDC.64 UR12, c[0x0][0x218] ;  /* 0x00008600000c7ab9 */ /* 0x000fe20000000a00 */
[----:B------:R-:W1:Y:S01]  /*4540*/  S2UR UR6, SR_CgaCtaId ;  /* 0x00000000000679c3 */ /* 0x000e620000008800 */
[----:B------:R-:W-:Y:S01]  /*4550*/  ISETP.EQ.U32.AND P6, PT, RZ, UR12, PT ;  /* 0x0000000cff007c0c */ /* 0x000fe2000bfc2070 */
[----:B------:R-:W-:Y:S01]  /*4560*/  UMOV UR5, 0x400 ;  /* 0x0000040000057882 */ /* 0x000fe20000000000 */
[----:B------:R-:W-:Y:S01]  /*4570*/  @P0 LOP3.LUT R14, R14, 0x4000000, RZ, 0xfc, !PT ;  /* 0x040000000e0e0812 */ /* 0x000fe200078efcff */
[----:B------:R-:W-:Y:S01]  /*4580*/  ULDC UR11, c[0x0][0x2a4] ;  /* 0x0000a900000b7ab9 */ /* 0x000fe20000000800 */
[----:B------:R-:W-:Y:S02]  /*4590*/  LOP3.LUT P0, RZ, R0, UR7, RZ, 0xfc, !PT ;  /* 0x0000000700ff7c12 */ /* 0x000fe4000f80fcff */
[----:B------:R-:W-:Y:S02]  /*45a0*/  IADD3 R15, R13, R15, RZ ;  /* 0x0000000f0d0f7210 */ /* 0x000fe40007ffe0ff */
[----:B------:R-:W-:-:S02]  /*45b0*/  ISETP.EQ.OR.EX P6, PT, RZ, UR13, P0, P6 ;  /* 0x0000000dff007c0c */ /* 0x000fc400087c2760 */
[----:B------:R-:W-:-:S11]  /*45c0*/  LOP3.LUT P0, RZ, R14, 0x4000000, RZ, 0xc0, !PT ;  /* 0x040000000eff7812 */ /* 0x000fd6000780c0ff */
[----:B------:R-:W2:Y:S01]  /*45d0*/  @!P6 LDC.64 R44, c[0x0][0x218] ;  /* 0x00008600ff2ceb82 */ /* 0x000ea20000000a00 */
[----:B0-----:R-:W-:Y:S01]  /*45e0*/  @!P6 FMUL.FTZ R47, R97, UR11 ;  /* 0x0000000b612fec20 */ /* 0x001fe20008410000 */
[----:B-1----:R-:W-:Y:S01]  /*45f0*/  ULEA UR5, UR6, UR5, 0x18 ;  /* 0x0000000506057291 */ /* 0x002fe2000f8ec03f */
[----:B------:R-:W-:-:S08]  /*4600*/  @!P6 FMUL.FTZ R46, R96, UR11 ;  /* 0x0000000b602eec20 */ /* 0x000fd00008410000 */
[----:B------:R0:W-:Y:S02]  /*4610*/  @!P5 STS.64 [UR5+0x90], R96 ;  /* 0x00009060ff00d988 */ /* 0x0001e40008000a05 */
[----:B0-----:R-:W0:Y:S01]  /*4620*/  LDC.64 R96, c[0x0][0x230] ;  /* 0x00008c00ff607b82 */ /* 0x001e220000000a00 */
[----:B--2---:R-:W-:-:S05]  /*4630*/  @!P6 IMAD.WIDE R44, R11, 0x8, R44 ;  /* 0x000000080b2ce825 */ /* 0x004fca00078e022c */
[----:B------:R-:W-:Y:S02]  /*4640*/  @!P6 STG.E.64 desc[UR8][R44.64], R46 ;  /* 0x0000002e2c00e986 */ /* 0x000fe4000c101b08 */
[----:B------:R-:W-:Y:S01]  /*4650*/  BAR.SYNC.DEFER_BLOCKING 0x0 ;  /* 0x0000000000007b1d */ /* 0x000fe20000010000 */
[----:B0-----:R-:W-:-:S05]  /*4660*/  IMAD.WIDE R96, R15, 0x2, R96 ;  /* 0x000000020f607825 */ /* 0x001fca00078e0260 */
[----:B------:R-:W0:Y:S04]  /*4670*/  LDS.64 R44, [UR5+0x90] ;  /* 0x00009005ff2c7984 */ /* 0x000e280008000a00 */
[----:B------:R-:W2:Y:S04]  /*4680*/  LDG.E.U16 R102, desc[UR8][R96.64] ;  /* 0x0000000860667981 */ /* 0x000ea8000c1e1500 */
[----:B------:R-:W3:Y:S01]  /*4690*/  LDG.E.U16 R99, desc[UR8][R96.64+0x2] ;  /* 0x0000020860637981 */ /* 0x000ee2000c1e1500 */
[----:B0-----:R-:W-:-:S04]  /*46a0*/  FMUL.FTZ R44, R44, UR11 ;  /* 0x0000000b2c2c7c20 */ /* 0x001fc80008410000 */
[----:B------:R-:W-:-:S04]  /*46b0*/  FMUL.FTZ R46, R44, R44 ;  /* 0x0000002c2c2e7220 */ /* 0x000fc80000410000 */
[----:B------:R-:W-:-:S05]  /*46c0*/  FFMA.FTZ R45, R45, UR11, -R46 ;  /* 0x0000000b2d2d7c23 */ /* 0x000fca000801082e */
[----:B------:R-:W-:-:S13]  /*46d0*/  FSETP.GTU.FTZ.AND P5, PT, R45, RZ, PT ;  /* 0x000000ff2d00720b */ /* 0x000fda0003fbc000 */
[----:B------:R-:W0:Y:S02]  /*46e0*/  @P5 LDC R46, c[0x0][0x238] ;  /* 0x00008e00ff2e5b82 */ /* 0x000e240000000800 */
[----:B0-----:R-:W-:Y:S01]  /*46f0*/  @P5 FADD.FTZ R46, R45, R46 ;  /* 0x0000002e2d2e5221 */ /* 0x001fe20000010000 */
[----:B------:R-:W-:-:S06]  /*4700*/  MOV R45, 0x3f800000 ;  /* 0x3f800000002d7802 */ /* 0x000fcc0000000f00 */
[----:B------:R0:W1:Y:S02]  /*4710*/  @P5 MUFU.RSQ R45, R46 ;  /* 0x0000002e002d5308 */ /* 0x0000640000001400 */
[----:B0-----:R-:W0:Y:S02]  /*4720*/  LDC.64 R46, c[0x0][0x228] ;  /* 0x00008a00ff2e7b82 */ /* 0x001e240000000a00 */
[----:B0-----:R-:W-:-:S05]  /*4730*/  IMAD.WIDE R46, R15, 0x2, R46 ;  /* 0x000000020f2e7825 */ /* 0x001fca00078e022e */
[----:B------:R-:W4:Y:S04]  /*4740*/  LDG.E.U16 R15, desc[UR8][R46.64] ;  /* 0x000000082e0f7981 */ /* 0x000f28000c1e1500 */
[----:B------:R-:W5:Y:S01]  /*4750*/  LDG.E.U16 R98, desc[UR8][R46.64+0x2] ;  /* 0x000002082e627981 */ /* 0x000f62000c1e1500 */
[----:B------:R-:W-:Y:S01]  /*4760*/  ISETP.NE.AND P6, PT, RZ, UR10, PT ;  /* 0x0000000aff007c0c */ /* 0x000fe2000bfc5270 */
[C---:B------:R-:W-:Y:S01]  /*4770*/  FADD.FTZ R40, -R44.reuse, R40 ;  /* 0x000000282c287221 */ /* 0x040fe20000010100 */
[----:B------:R-:W-:-:S03]  /*4780*/  FADD.FTZ R41, -R44, R41 ;  /* 0x000000292c297221 */ /* 0x000fc60000010100 */
[-C--:B-1----:R-:W-:Y:S01]  /*4790*/  FMUL.FTZ R40, R40, R45.reuse ;  /* 0x0000002d28287220 */ /* 0x082fe20000410000 */
        /* <DEDUP_REMOVED lines=18> */
.L_x_5241:
        /* <DEDUP_REMOVED lines=15> */
.L_x_5243:
[----:B------:R-:W-:Y:S05]  /*49b0*/  BSYNC B0 ;  /* 0x0000000000007941 */ /* 0x000fea0003800000 */
.L_x_5242:
        /* <DEDUP_REMOVED lines=17> */
.L_x_5244:
        /* <DEDUP_REMOVED lines=15> */
.L_x_5246:
[----:B------:R-:W-:Y:S05]  /*4bc0*/  BSYNC B0 ;  /* 0x0000000000007941 */ /* 0x000fea0003800000 */
.L_x_5245:
        /* <DEDUP_REMOVED lines=17> */
.L_x_5247:
        /* <DEDUP_REMOVED lines=15> */
.L_x_5249:
[----:B------:R-:W-:Y:S05]  /*4dd0*/  BSYNC B0 ;  /* 0x0000000000007941 */ /* 0x000fea0003800000 */
.L_x_5248:
[C---:B0-----:R-:W-:Y:S01]  /*4de0*/  FADD.FTZ R40, -R44.reuse, R50 ;  /* 0x000000322c287221 */ /* 0x041fe20000010100 */
[C---:B------:R-:W-:Y:S01]  /*4df0*/  FADD.FTZ R42, -R44.reuse, R51 ;  /* 0x000000332c2a7221 */ /* 0x040fe20000010100 */
[C---:B------:R-:W-:Y:S01]  /*4e00*/  FADD.FTZ R52, -R44.reuse, R52 ;  /* 0x000000342c347221 */ /* 0x040fe20000010100 */
[----:B------:R-:W-:Y:S01]  /*4e10*/  FADD.FTZ R53, -R44, R53 ;  /* 0x000000352c357221 */ /* 0x000fe20000010100 */
        /* <DEDUP_REMOVED lines=15> */
.L_x_5250:
        /* <DEDUP_REMOVED lines=15> */
.L_x_5252:
[----:B------:R-:W-:Y:S05]  /*5000*/  BSYNC B0 ;  /* 0x0000000000007941 */ /* 0x000fea0003800000 */
.L_x_5251:
        /* <DEDUP_REMOVED lines=17> */
.L_x_5253:
        /* <DEDUP_REMOVED lines=15> */
.L_x_5255:
[----:B------:R-:W-:Y:S05]  /*5210*/  BSYNC B0 ;  /* 0x0000000000007941 */ /* 0x000fea0003800000 */
.L_x_5254:
[C---:B------:R-:W-:Y:S01]  /*5220*/  FADD.FTZ R56, -R44.reuse, R56 ;  /* 0x000000382c387221 */ /* 0x040fe20000010100 */
[----:B------:R-:W-:Y:S01]  /*5230*/  FADD.FTZ R48, -R44, R57 ;  /* 0x000000392c307221 */ /* 0x000fe20000010100 */
        /* <DEDUP_REMOVED lines=17> */
.L_x_5256:
        /* <DEDUP_REMOVED lines=15> */
.L_x_5258:
[----:B------:R-:W-:Y:S05]  /*5440*/  BSYNC B0 ;  /* 0x0000000000007941 */ /* 0x000fea0003800000 */
.L_x_5257:
        /* <DEDUP_REMOVED lines=15> */
.L_x_5259:
        /* <DEDUP_REMOVED lines=15> */
.L_x_5261:
[----:B------:R-:W-:Y:S05]  /*5630*/  BSYNC B0 ;  /* 0x0000000000007941 */ /* 0x000fea0003800000 */
.L_x_5260:
        /* <DEDUP_REMOVED lines=19> */
.L_x_5262:
        /* <DEDUP_REMOVED lines=15> */
.L_x_5264:
[----:B------:R-:W-:Y:S05]  /*5860*/  BSYNC B0 ;  /* 0x0000000000007941 */ /* 0x000fea0003800000 */
.L_x_5263:
        /* <DEDUP_REMOVED lines=15> */
.L_x_5265:
        /* <DEDUP_REMOVED lines=15> */
.L_x_5267:
[----:B------:R-:W-:Y:S05]  /*5a50*/  BSYNC B0 ;  /* 0x0000000000007941 */ /* 0x000fea0003800000 */
.L_x_5266:
        /* <DEDUP_REMOVED lines=19> */
.L_x_5268:
        /* <DEDUP_REMOVED lines=14> */
.L_x_5270:
[----:B------:R-:W-:Y:S05]  /*5c70*/  BSYNC B0 ;  /* 0x0000000000007941 */ /* 0x000fea0003800000 */
.L_x_5269:
        /* <DEDUP_REMOVED lines=15> */
.L_x_5271:
        /* <DEDUP_REMOVED lines=14> */
.L_x_5273:
[----:B------:R-:W-:Y:S05]  /*5e50*/  BSYNC B0 ;  /* 0x0000000000007941 */ /* 0x000fea0003800000 */
.L_x_5272:
        /* <DEDUP_REMOVED lines=19> */
.L_x_5274:
        /* <DEDUP_REMOVED lines=14> */
.L_x_5276:
[----:B------:R-:W-:Y:S05]  /*6070*/  BSYNC B0 ;  /* 0x0000000000007941 */ /* 0x000fea0003800000 */
.L_x_5275:
        /* <DEDUP_REMOVED lines=15> */
.L_x_5277:
        /* <DEDUP_REMOVED lines=14> */
.L_x_5279:
[----:B------:R-:W-:Y:S05]  /*6250*/  BSYNC B0 ;  /* 0x0000000000007941 */ /* 0x000fea0003800000 */
.L_x_5278:
[C---:B0-----:R-:W-:Y:S01]  /*6260*/  FADD.FTZ R40, -R44.reuse, R73 ;  /* 0x000000492c287221 */ /* 0x041fe20000010100 */
        /* <DEDUP_REMOVED lines=18> */
.L_x_5280:
        /* <DEDUP_REMOVED lines=14> */
.L_x_5282:
[----:B------:R-:W-:Y:S05]  /*6470*/  BSYNC B0 ;  /* 0x0000000000007941 */ /* 0x000fea0003800000 */
.L_x_5281:
        /* <DEDUP_REMOVED lines=15> */
.L_x_5283:
        /* <DEDUP_REMOVED lines=14> */
.L_x_5285:
[----:B------:R-:W-:Y:S05]  /*6650*/  BSYNC B0 ;  /* 0x0000000000007941 */ /* 0x000fea0003800000 */
.L_x_5284:
        /* <DEDUP_REMOVED lines=19> */
.L_x_5286:
        /* <DEDUP_REMOVED lines=14> */
.L_x_5288:
[----:B------:R-:W-:Y:S05]  /*6870*/  BSYNC B0 ;  /* 0x0000000000007941 */ /* 0x000fea0003800000 */
.L_x_5287:
        /* <DEDUP_REMOVED lines=15> */
.L_x_5289:
        /* <DEDUP_REMOVED lines=14> */
.L_x_5291:
[----:B------:R-:W-:Y:S05]  /*6a50*/  BSYNC B0 ;  /* 0x0000000000007941 */ /* 0x000fea0003800000 */
.L_x_5290:
        /* <DEDUP_REMOVED lines=19> */
.L_x_5292:
        /* <DEDUP_REMOVED lines=14> */
.L_x_5294:
[----:B------:R-:W-:Y:S05]  /*6c70*/  BSYNC B0 ;  /* 0x0000000000007941 */ /* 0x000fea0003800000 */
.L_x_5293:
        /* <DEDUP_REMOVED lines=15> */
.L_x_5295:
        /* <DEDUP_REMOVED lines=13> */
.L_x_5297:
[----:B------:R-:W-:Y:S05]  /*6e40*/  BSYNC B0 ;  /* 0x0000000000007941 */ /* 0x000fea0003800000 */
.L_x_5296:
        /* <DEDUP_REMOVED lines=19> */
.L_x_5298:
        /* <DEDUP_REMOVED lines=13> */
.L_x_5300:
[----:B------:R-:W-:Y:S05]  /*7050*/  BSYNC B0 ;  /* 0x0000000000007941 */ /* 0x000fea0003800000 */
.L_x_5299:
        /* <DEDUP_REMOVED lines=15> */
.L_x_5301:
        /* <DEDUP_REMOVED lines=13> */
.L_x_5303:
[----:B------:R-:W-:Y:S05]  /*7220*/  BSYNC B0 ;  /* 0x0000000000007941 */ /* 0x000fea0003800000 */
.L_x_5302:
        /* <DEDUP_REMOVED lines=19> */
.L_x_5304:
        /* <DEDUP_REMOVED lines=15> */
.L_x_5306:
[----:B------:R-:W-:Y:S05]  /*7450*/  BSYNC B0 ;  /* 0x0000000000007941 */ /* 0x000fea0003800000 */
.L_x_5305:
        /* <DEDUP_REMOVED lines=15> */
.L_x_5307:
        /* <DEDUP_REMOVED lines=15> */
.L_x_5309:
[----:B------:R-:W-:Y:S05]  /*7640*/  BSYNC B0 ;  /* 0x0000000000007941 */ /* 0x000fea0003800000 */
.L_x_5308:
[----:B0-----:R-:W-:Y:S01]  /*7650*/  IADD3 R47, R2, 0xb8, RZ ;  /* 0x000000b8022f7810 */ /* 0x001fe20007ffe0ff */
[-C--:B------:R-:W-:Y:S01]  /*7660*/  FMUL.FTZ R48, R48, R45.reuse ;  /* 0x0000002d30307220 */ /* 0x080fe20000410000 */
[----:B------:R-:W-:Y:S01]  /*7670*/  FMUL.FTZ R50, R50, R45 ;  /* 0x0000002d32327220 */ /* 0x000fe20000410000 */
[----:B------:R-:W-:Y:S01]  /*7680*/  ULDC.64 UR12, c[0x0][0x278] ;  /* 0x00009e00000c7ab9 */ /* 0x000fe20000000a00 */
[----:B------:R-:W-:Y:S01]  /*7690*/  SHF.R.S32.HI R49, RZ, 0x1f, R47 ;  /* 0x0000001fff317819 */ /* 0x000fe2000001142f */
[----:B-1----:R-:W-:Y:S01]  /*76a0*/  FFMA.FTZ R22, R15, R48, R102 ;  /* 0x000000300f167223 */ /* 0x002fe20000010066 */
        /* <DEDUP_REMOVED lines=12> */
.L_x_5310:
        /* <DEDUP_REMOVED lines=20> */
.L_x_5312:
[----:B------:R-:W-:Y:S05]  /*78b0*/  BSYNC B0 ;  /* 0x0000000000007941 */ /* 0x000fea0003800000 */
.L_x_5311:
        /* <DEDUP_REMOVED lines=14> */
.L_x_5313:
        /* <DEDUP_REMOVED lines=20> */
.L_x_5315:
[----:B------:R-:W-:Y:S05]  /*7ae0*/  BSYNC B0 ;  /* 0x0000000000007941 */ /* 0x000fea0003800000 */
.L_x_5314:
        /* <DEDUP_REMOVED lines=14> */
.L_x_5316:
        /* <DEDUP_REMOVED lines=20> */
.L_x_5318:
[----:B------:R-:W-:Y:S05]  /*7d10*/  BSYNC B0 ;  /* 0x0000000000007941 */ /* 0x000fea0003800000 */
.L_x_5317:
        /* <DEDUP_REMOVED lines=14> */
.L_x_5319:
        /* <DEDUP_REMOVED lines=20> */
.L_x_5321:
[----:B------:R-:W-:Y:S05]  /*7f40*/  BSYNC B0 ;  /* 0x0000000000007941 */ /* 0x000fea0003800000 */
.L_x_5320:
        /* <DEDUP_REMOVED lines=14> */
.L_x_5322:
        /* <DEDUP_REMOVED lines=20> */
.L_x_5324:
[----:B------:R-:W-:Y:S05]  /*8170*/  BSYNC B0 ;  /* 0x0000000000007941 */ /* 0x000fea0003800000 */
.L_x_5323:
        /* <DEDUP_REMOVED lines=14> */
.L_x_5325:
        /* <DEDUP_REMOVED lines=20> */
.L_x_5327:
[----:B------:R-:W-:Y:S05]  /*83a0*/  BSYNC B0 ;  /* 0x0000000000007941 */ /* 0x000fea0003800000 */
.L_x_5326:
        /* <DEDUP_REMOVED lines=14> */
.L_x_5328:
        /* <DEDUP_REMOVED lines=20> */
.L_x_5330:
[----:B------:R-:W-:Y:S05]  /*85d0*/  BSYNC B0 ;  /* 0x0000000000007941 */ /* 0x000fea0003800000 */
.L_x_5329:
        /* <DEDUP_REMOVED lines=14> */
.L_x_5331:
[----:B------:R-:W-:Y:S01]  /*86c0*/  ISETP.GE.U32.AND P5, PT, R29, UR12, PT ;  /* 0x0000000c1d007c0c */ /* 0x000fe2000bfa6070 */
[C---:B------:R-:W-:Y:S01]  /*86d0*/  FADD.FTZ R38, -R44.reuse, R38 ;  /* 0x000000262c267221 */ /* 0x040fe20000010100 */
[----:B------:R-:W-:Y:S01]  /*86e0*/  FADD.FTZ R44, -R44, R39 ;  /* 0x000000272c2c7221 */ /* 0x000fe20000010100 */
[----:B------:R-:W-:Y:S01]  /*86f0*/  BSSY B0, `(.L_x_5332) ;  /* 0x0000012000007945 */ /* 0x000fe20003800000 */
[----:B------:R-:W-:Y:S01]  /*8700*/  ISETP.GE.AND.EX P5, PT, R94, UR13, PT, P5 ;  /* 0x0000000d5e007c0c */ /* 0x000fe2000bfa6350 */
[-C--:B------:R-:W-:Y:S01]  /*8710*/  FMUL.FTZ R38, R38, R45.reuse ;  /* 0x0000002d26267220 */ /* 0x080fe20000410000 */
[----:B------:R-:W-:Y:S02]  /*8720*/  FMUL.FTZ R44, R44, R45 ;  /* 0x0000002d2c2c7220 */ /* 0x000fe40000410000 */
[----:B------:R-:W-:Y:S01]  /*8730*/  ISETP.GT.U32.OR P5, PT, R0, 0x1df, P5 ;  /* 0x000001df0000780c */ /* 0x000fe20002fa4470 */
[----:B------:R-:W-:-:S12]  /*8740*/  FFMA.FTZ R22, R15, R38, R102 ;  /* 0x000000260f167223 */ /* 0x000fd80000010066 */
        /* <DEDUP_REMOVED lines=12> */
.L_x_5333:
[----:B------:R-:W-:Y:S05]  /*8810*/  BSYNC B0 ;  /* 0x0000000000007941 */ /* 0x000fea0003800000 */
.L_x_5332:
[----:B------:R-:W-:Y:S01]  /*8820*/  IADD3 R27, R2, 0xf8, RZ ;  /* 0x000000f8021b7810 */ /* 0x000fe20007ffe0ff */
        /* <DEDUP_REMOVED lines=12> */
.L_x_5334:
        /* <DEDUP_REMOVED lines=15> */
.L_x_5336:
[----:B------:R-:W-:Y:S05]  /*89e0*/  BSYNC B0 ;  /* 0x0000000000007941 */ /* 0x000fea0003800000 */
.L_x_5335:
[----:B01----:R-:W0:Y:S01]  /*89f0*/  LDC R16, c[0x0][0x10] ;  /* 0x00000400ff107b82 */ /* 0x003e220000000800 */
[----:B------:R-:W-:Y:S02]  /*8a00*/  IADD3 R12, R12, 0x1, RZ ;  /* 0x000000010c0c7810 */ /* 0x000fe40007ffe0ff */
[----:B0-----:R-:W-:-:S04]  /*8a10*/  IADD3 R11, R16, R11, RZ ;  /* 0x0000000b100b7210 */ /* 0x001fc80007ffe0ff */
[----:B------:R-:W-:-:S13]  /*8a20*/  ISETP.GE.AND P5, PT, R11, UR4, PT ;  /* 0x000000040b007c0c */ /* 0x000fda000bfa6270 */
[----:B------:R-:W-:Y:S05]  /*8a30*/  @!P5 BRA `(.L_x_5337) ;  /* 0xffffff7c00bcd947 */ /* 0x000fea000383ffff */
[----:B------:R-:W-:Y:S05]  /*8a40*/  EXIT ;  /* 0x000000000000794d */ /* 0x000fea0003800000 */
.L_x_5338:
        /* <DEDUP_REMOVED lines=11> */
.L_x_5660:


//--------------------- .text._Z35group_norm_nhwc_fwd_one_pass_kernelI11Fp32IOBf16WLi512ELi120ELi480EEv26Group_norm_nhwc_fwd_params --------------------------
	.section	.text._Z35group_norm_nhwc_fwd_one_pass_kernelI11Fp32IOBf16WLi512ELi120ELi480EEv26Group_norm_nhwc_fwd_params,"ax",@progbits
	.align	128
        .global         _Z35group_norm_nhwc_fwd_one_pass_kernelI11Fp32IOBf16WLi512ELi120ELi480EEv26Group_norm_nhwc_fwd_params
        .type           _Z35group_norm_nhwc_fwd_one_pass_kernelI11Fp32IOBf16WLi512ELi120ELi480EEv26Group_norm_nhwc_fwd_params,@function
        .size           _Z35group_norm_nhwc_fwd_one_pass_kernelI11Fp32IOBf16WLi512ELi120ELi480EEv26Group_norm_nhwc_fwd_params,(.L_x_5661 - _Z35group_norm_nhwc_fwd_one_pass_kernelI11Fp32IOBf16WLi512ELi120ELi480EEv26Group_norm_nhwc_fwd_params)
        .other          _Z35group_norm_nhwc_fwd_one_pass_kernelI11Fp32IOBf16WLi512ELi120ELi480EEv26Group_norm_nhwc_fwd_params,@"STO_CUDA_ENTRY STV_DEFAULT"
_Z35group_norm_nhwc_fwd_one_pass_kernelI11Fp32IOBf16WLi512ELi120ELi480EEv26Group_norm_nhwc_fwd_params:
.text._Z35group_norm_nhwc_fwd_one_pass_kernelI11Fp32IOBf16WLi512ELi120ELi480EEv26Group_norm_nhwc_fwd_params:
        /* <DEDUP_REMOVED lines=440> */
.L_x_5362:
        /* <DEDUP_REMOVED lines=2316> */
.L_x_5340:
[----:B------:R-:W-:Y:S05]  /*ac40*/  BSYNC B0 ;  /* 0x0000000000007941 */ /* 0x000fea0003800000 */
.L_x_5339:
        /* <DEDUP_REMOVED lines=33> */
.L_x_5343:
[----:B------:R-:W2:Y:S04]  /*ae60*/  LDG.E.STRONG.GPU R0, desc[UR14][R2.64] ;  /* 0x0000000e02007981 */ /* 0x000ea8000c1ef900 */
[----:B--2---:R-:W-:Y:S01]  /*ae70*/  CCTL.IVALL ;  /* 0x00000000ff00798f */ /* 0x004fe20002000000 */
[----:B------:R-:W-:Y:S05]  /*ae80*/  YIELD ;  /* 0x0000000000007946 */ /* 0x000fea0003800000 */
[----:B------:R-:W-:-:S13]  /*ae90*/  ISETP.NE.AND P4, PT, R0, R7, PT ;  /* 0x000000070000720c */ /* 0x000fda0003f85270 */
[----:B------:R-:W-:Y:S05]  /*aea0*/  @P4 BRA `(.L_x_5343) ;  /* 0xfffffffc00ec4947 */ /* 0x000fea000383ffff */
.L_x_5342:
        /* <DEDUP_REMOVED lines=19> */
.L_x_5347:
        /* <DEDUP_REMOVED lines=164> */
.L_x_5346:
        /* <DEDUP_REMOVED lines=86> */
.L_x_5348:
[----:B------:R-:W-:-:S13]  /*bf80*/  ISETP.NE.OR P5, PT, R0, RZ, P5 ;  /* 0x000000ff0000720c */ /* 0x000fda0002fa5670 */
[----:B------:R-:W-:Y:S05]  /*bf90*/  @!P5 BRA `(.L_x_5344) ;  /* 0x0000000000b0d947 */ /* 0x000fea0003800000 */
.L_x_5345:
        /* <DEDUP_REMOVED lines=44> */
.L_x_5344:
        /* <DEDUP_REMOVED lines=13> */
.L_x_5350:
[----:B------:R-:W-:Y:S05]  /*c330*/  BSYNC B0 ;  /* 0x0000000000007941 */ /* 0x000fea0003800000 */
.L_x_5349:
        /* <DEDUP_REMOVED lines=25> */
.L_x_5341:
[----:B-----5:R-:W-:Y:S01]  /*c4d0*/  LOP3.LUT P4, RZ, R58, 0x20000000, RZ, 0xc0, !PT ;  /* 0x200000003aff7812 */ /* 0x020fe2000788c0ff */
[----:B------:R-:W1:Y:S01]  /*c4e0*/  S2UR UR6, SR_CgaCtaId ;  /* 0x00000000000679c3 */ /* 0x000e620000008800 */
[----:B------:R-:W-:Y:S01]  /*c4f0*/  UMOV UR5, 0x400 ;  /* 0x0000040000057882 */ /* 0x000fe20000000000 */
[----:B0-----:R-:W-:Y:S01]  /*c500*/  IMAD.U32 R5, RZ, RZ, UR10 ;  /* 0x0000000aff057e24 */ /* 0x001fe2000f8e00ff */
[----:B------:R-:W0:Y:S01]  /*c510*/  S2R R10, SR_TID.X ;  /* 0x00000000000a7919 */ /* 0x000e220000002100 */
[----:B------:R-:W-:Y:S01]  /*c520*/  UIADD3 UR11, -UR11, URZ, URZ ;  /* 0x0000003f0b0b7290 */ /* 0x000fe2000fffe13f */
[----:B------:R-:W-:Y:S01]  /*c530*/  ULDC.64 UR20, c[0x0][0x270] ;  /* 0x00009c0000147ab9 */ /* 0x000fe20000000a00 */
[----:B------:R-:W-:Y:S02]  /*c540*/  ULDC.64 UR12, c[0x0][0x278] ;  /* 0x00009e00000c7ab9 */ /* 0x000fe40000000a00 */
[----:B------:R-:W2:Y:S08]  /*c550*/  LDC.64 R6, c[0x0][0x228] ;  /* 0x00008a00ff067b82 */ /* 0x000eb00000000a00 */
[----:B------:R-:W3:Y:S01]  /*c560*/  @P4 LDC.64 R2, c[0x0][0x218] ;  /* 0x00008600ff024b82 */ /* 0x000ee20000000a00 */
[----:B-1----:R-:W-:-:S07]  /*c570*/  ULEA UR5, UR6, UR5, 0x18 ;  /* 0x0000000506057291 */ /* 0x002fce000f8ec03f */
[----:B------:R-:W1:Y:S01]  /*c580*/  LDC.64 R8, c[0x0][0x230] ;  /* 0x00008c00ff087b82 */ /* 0x000e620000000a00 */
[----:B------:R-:W-:Y:S01]  /*c590*/  ULDC UR6, c[0x0][0x2a4] ;  /* 0x0000a90000067ab9 */ /* 0x000fe20000000800 */
[----:B------:R4:W-:Y:S01]  /*c5a0*/  @!P3 STS.64 [UR5+0x90], R56 ;  /* 0x00009038ff00b988 */ /* 0x0009e20008000a05 */
[----:B---3--:R-:W-:-:S04]  /*c5b0*/  @P4 IMAD.WIDE R2, R5, 0x8, R2 ;  /* 0x0000000805024825 */ /* 0x008fc800078e0202 */
[----:B----4-:R-:W-:Y:S01]  /*c5c0*/  @P4 FMUL.FTZ R57, R57, UR6 ;  /* 0x0000000639394c20 */ /* 0x010fe20008410000 */
[----:B------:R-:W-:-:S05]  /*c5d0*/  @P4 FMUL.FTZ R56, R56, UR6 ;  /* 0x0000000638384c20 */ /* 0x000fca0008410000 */
[----:B------:R-:W-:Y:S01]  /*c5e0*/  @P4 STG.E.64 desc[UR14][R2.64], R56 ;  /* 0x0000003802004986 */ /* 0x000fe2000c101b0e */
[----:B------:R-:W-:Y:S06]  /*c5f0*/  BAR.SYNC.DEFER_BLOCKING 0x0 ;  /* 0x0000000000007b1d */ /* 0x000fec0000010000 */
[----:B------:R-:W3:Y:S01]  /*c600*/  LDS.64 R2, [UR5+0x90] ;  /* 0x00009005ff027984 */ /* 0x000ee20008000a00 */
[----:B------:R-:W-:Y:S02]  /*c610*/  ULDC UR5, c[0x0][0x288] ;  /* 0x0000a20000057ab9 */ /* 0x000fe40000000800 */
[----:B------:R-:W-:Y:S01]  /*c620*/  UIMAD UR5, UR5, UR11, UR10 ;  /* 0x0000000b050572a4 */ /* 0x000fe2000f8e020a */
[----:B---3--:R-:W-:-:S04]  /*c630*/  FMUL.FTZ R2, R2, UR6 ;  /* 0x0000000602027c20 */ /* 0x008fc80008410000 */
[----:B------:R-:W-:-:S04]  /*c640*/  FMUL.FTZ R0, R2, R2 ;  /* 0x0000000202007220 */ /* 0x000fc80000410000 */
[----:B------:R-:W-:Y:S01]  /*c650*/  FFMA.FTZ R0, R3, UR6, -R0 ;  /* 0x0000000603007c23 */ /* 0x000fe20008010800 */
[----:B------:R-:W-:Y:S01]  /*c660*/  HFMA2.MMA R3, -RZ, RZ, 1.875, 0 ;  /* 0x3f800000ff037435 */ /* 0x000fe200000001ff */
[----:B------:R-:W-:-:S03]  /*c670*/  ULDC.64 UR6, c[0x0][0x210] ;  /* 0x0000840000067ab9 */ /* 0x000fc60000000a00 */
[----:B------:R-:W-:-:S13]  /*c680*/  FSETP.GTU.FTZ.AND P3, PT, R0, RZ, PT ;  /* 0x000000ff0000720b */ /* 0x000fda0003f7c000 */
[----:B------:R-:W3:Y:S02]  /*c690*/  @P3 LDC R5, c[0x0][0x238] ;  /* 0x00008e00ff053b82 */ /* 0x000ee40000000800 */
[----:B---3--:R-:W-:Y:S01]  /*c6a0*/  @P3 FADD.FTZ R0, R0, R5 ;  /* 0x0000000500003221 */ /* 0x008fe20000010000 */
[----:B0-----:R-:W-:-:S03]  /*c6b0*/  IMAD.WIDE.U32 R4, R10, -0x77777777, RZ ;  /* 0x888888890a047825 */ /* 0x001fc600078e00ff */
[----:B------:R0:W3:Y:S02]  /*c6c0*/  @P3 MUFU.RSQ R3, R0 ;  /* 0x0000000000033308 */ /* 0x0000e40000001400 */
[----:B------:R-:W-:Y:S01]  /*c6d0*/  SHF.R.U32.HI R4, RZ, 0x5, R5 ;  /* 0x00000005ff047819 */ /* 0x000fe20000011605 */
[----:B------:R-:W-:-:S04]  /*c6e0*/  IMAD.U32 R5, RZ, RZ, UR5 ;  /* 0x00000005ff057e24 */ /* 0x000fc8000f8e00ff */
[----:B------:R-:W-:-:S05]  /*c6f0*/  IMAD R4, R4, -0x3c, R10 ;  /* 0xffffffc404047824 */ /* 0x000fca00078e020a */
[----:B------:R-:W-:-:S05]  /*c700*/  SHF.L.U32 R4, R4, 0x1, RZ ;  /* 0x0000000104047819 */ /* 0x000fca00000006ff */
[----:B------:R-:W-:-:S04]  /*c710*/  IMAD R5, R5, 0x78, R4 ;  /* 0x0000007805057824 */ /* 0x000fc800078e0204 */
[----:B--2---:R-:W-:-:S04]  /*c720*/  IMAD.WIDE R6, R5, 0x2, R6 ;  /* 0x0000000205067825 */ /* 0x004fc800078e0206 */
[----:B-1----:R-:W-:Y:S01]  /*c730*/  IMAD.WIDE R8, R5, 0x2, R8 ;  /* 0x0000000205087825 */ /* 0x002fe200078e0208 */
[----:B------:R-:W2:Y:S04]  /*c740*/  LDG.E.U16 R4, desc[UR14][R6.64] ;  /* 0x0000000e06047981 */ /* 0x000ea8000c1e1500 */
[----:B------:R-:W4:Y:S04]  /*c750*/  LDG.E.U16 R10, desc[UR14][R6.64+0x2] ;  /* 0x0000020e060a7981 */ /* 0x000f28000c1e1500 */
[----:B------:R-:W3:Y:S04]  /*c760*/  LDG.E.U16 R11, desc[UR14][R8.64] ;  /* 0x0000000e080b7981 */ /* 0x000ee8000c1e1500 */
[----:B------:R1:W3:Y:S01]  /*c770*/  LDG.E.U16 R12, desc[UR14][R8.64+0x2] ;  /* 0x0000020e080c7981 */ /* 0x0002e2000c1e1500 */
[----:B0-----:R-:W-:-:S02]  /*c780*/  MOV R0, R1 ;  /* 0x0000000100007202 */ /* 0x001fc40000000f00 */
[----:B------:R-:W-:Y:S01]  /*c790*/  ISETP.NE.AND P3, PT, RZ, UR18, PT ;  /* 0x00000012ff007c0c */ /* 0x000fe2000bf65270 */
[----:B-1----:R-:W-:Y:S02]  /*c7a0*/  IMAD.MOV.U32 R8, RZ, RZ, RZ ;  /* 0x000000ffff087224 */ /* 0x002fe400078e00ff */
[----:B--2---:R-:W-:Y:S01]  /*c7b0*/  IMAD.U32 R9, R4, 0x10000, RZ ;  /* 0x0001000004097824 */ /* 0x004fe200078e00ff */
[----:B----4-:R-:W-:Y:S01]  /*c7c0*/  SHF.L.U32 R10, R10, 0x10, RZ ;  /* 0x000000100a0a7819 */ /* 0x010fe200000006ff */
[----:B---3--:R-:W-:Y:S01]  /*c7d0*/  IMAD.U32 R11, R11, 0x10000, RZ ;  /* 0x000100000b0b7824 */ /* 0x008fe200078e00ff */
[----:B------:R-:W-:-:S07]  /*c7e0*/  SHF.L.U32 R12, R12, 0x10, RZ ;  /* 0x000000100c0c7819 */ /* 0x000fce00000006ff */
.L_x_5361:
[----:B0-----:R-:W2:Y:S01]  /*c7f0*/  LDL.128 R4, [R0] ;  /* 0x0000000000047983 */ /* 0x001ea20000100c00 */
[----:B------:R-:W-:Y:S01]  /*c800*/  IMAD R13, R8, 0x8, R50 ;  /* 0x00000008080d7824 */ /* 0x000fe200078e0232 */
[----:B------:R-:W-:Y:S01]  /*c810*/  BSSY B0, `(.L_x_5351) ;  /* 0x0000025000007945 */ /* 0x000fe20003800000 */
[----:B------:R-:W0:Y:S03]  /*c820*/  S2R R17, SR_TID.X ;  /* 0x0000000000117919 */ /* 0x000e260000002100 */
[----:B------:R-:W-:Y:S02]  /*c830*/  SHF.R.S32.HI R20, RZ, 0x1f, R13 ;  /* 0x0000001fff147819 */ /* 0x000fe4000001140d */
[C---:B------:R-:W-:Y:S02]  /*c840*/  ISETP.GE.U32.AND P5, PT, R13.reuse, UR12, PT ;  /* 0x0000000c0d007c0c */ /* 0x040fe4000bfa6070 */
[----:B------:R-:W-:-:S02]  /*c850*/  IADD3 R19, R13, 0x8, RZ ;  /* 0x000000080d137810 */ /* 0x000fc40007ffe0ff */
[----:B0-----:R-:W-:-:S04]  /*c860*/  ISETP.GT.U32.AND P4, PT, R17, 0x1df, PT ;  /* 0x000001df1100780c */ /* 0x001fc80003f84070 */
[----:B------:R-:W-:Y:S01]  /*c870*/  ISETP.GE.OR.EX P5, PT, R20, UR13, P4, P5 ;  /* 0x0000000d14007c0c */ /* 0x000fe2000a7a6750 */
[C---:B--2---:R-:W-:Y:S01]  /*c880*/  FADD.FTZ R4, -R2.reuse, R4 ;  /* 0x0000000402047221 */ /* 0x044fe20000010100 */
[C---:B------:R-:W-:Y:S01]  /*c890*/  FADD.FTZ R14, -R2.reuse, R5 ;  /* 0x00000005020e7221 */ /* 0x040fe20000010100 */
[----:B------:R-:W-:Y:S02]  /*c8a0*/  FADD.FTZ R6, -R2, R6 ;  /* 0x0000000602067221 */ /* 0x000fe40000010100 */
        /* <DEDUP_REMOVED lines=9> */
[----:B------:R-:W-:-:S04]  /*c940*/  FADD.FTZ R14, -R2, R7 ;  /* 0x00000007020e7221 */ /* 0x000fc80000010100 */
[-C--:B------:R-:W-:Y:S02]  /*c950*/  FMUL.FTZ R17, R14, R3.reuse ;  /* 0x000000030e117220 */ /* 0x080fe40000410000 */
[----:B------:R-:W0:Y:S01]  /*c960*/  @P3 MUFU.RCP R15, R15 ;  /* 0x0000000f000f3308 */ /* 0x000e220000001000 */
[----:B-1----:R-:W-:Y:S01]  /*c970*/  @P3 FADD.FTZ R18, R16, 1 ;  /* 0x3f80000010123421 */ /* 0x002fe20000010000 */
[----:B------:R-:W-:-:S06]  /*c980*/  FMUL.FTZ R16, R6, R3 ;  /* 0x0000000306107220 */ /* 0x000fcc0000410000 */
[----:B------:R-:W1:Y:S01]  /*c990*/  @P3 MUFU.RCP R18, R18 ;  /* 0x0000001200123308 */ /* 0x000e620000001000 */
[----:B0-----:R-:W-:Y:S01]  /*c9a0*/  @P3 FMUL.FTZ R4, R4, R15 ;  /* 0x0000000f04043220 */ /* 0x001fe20000410000 */
[----:B-1----:R-:W-:Y:S01]  /*c9b0*/  @P3 FMUL.FTZ R5, R5, R18 ;  /* 0x0000001205053220 */ /* 0x002fe20000410000 */
        /* <DEDUP_REMOVED lines=10> */
.L_x_5352:
[----:B------:R-:W-:Y:S05]  /*ca60*/  BSYNC B0 ;  /* 0x0000000000007941 */ /* 0x000fea0003800000 */
.L_x_5351:
        /* <DEDUP_REMOVED lines=14> */
.L_x_5353:
        /* <DEDUP_REMOVED lines=17> */
.L_x_5355:
[----:B------:R-:W-:Y:S05]  /*cc60*/  BSYNC B0 ;  /* 0x0000000000007941 */ /* 0x000fea0003800000 */
.L_x_5354:
        /* <DEDUP_REMOVED lines=21> */
[----:B------:R-:W-:-:S03]  /*cdc0*/  FADD.FTZ R24, -R2, R7 ;  /* 0x0000000702187221 */ /* 0x000fc60000010100 */
[-C--:B------:R-:W-:Y:S01]  /*cdd0*/  FMUL.FTZ R20, R6, R3.reuse ;  /* 0x0000000306147220 */ /* 0x080fe20000410000 */
[----:B------:R-:W-:Y:S01]  /*cde0*/  FMUL.FTZ R19, R24, R3 ;  /* 0x0000000318137220 */ /* 0x000fe20000410000 */
        /* <DEDUP_REMOVED lines=12> */
.L_x_5357:
[----:B------:R-:W-:Y:S05]  /*ceb0*/  BSYNC B0 ;  /* 0x0000000000007941 */ /* 0x000fea0003800000 */
.L_x_5356:
        /* <DEDUP_REMOVED lines=13> */
.L_x_5358:
        /* <DEDUP_REMOVED lines=11> */
.L_x_5360:
[----:B------:R-:W-:Y:S05]  /*d040*/  BSYNC B0 ;  /* 0x0000000000007941 */ /* 0x000fea0003800000 */
.L_x_5359:
        /* <DEDUP_REMOVED lines=10> */
.L_x_5363:
        /* <DEDUP_REMOVED lines=9> */
.L_x_5661:


//--------------------- .text._Z35group_norm_nhwc_fwd_one_pass_kernelI11Fp32IOFp16WLi64ELi120ELi480EEv26Group_norm_nhwc_fwd_params --------------------------
	.section	.text._Z35group_norm_nhwc_fwd_one_pass_kernelI11Fp32IOFp16WLi64ELi120ELi480EEv26Group_norm_nhwc_fwd_params,"ax",@progbits
	.align	128
        .global         _Z35group_norm_nhwc_fwd_one_pass_kernelI11Fp32IOFp16WLi64ELi120ELi480EEv26Group_norm_nhwc_fwd_params
        .type           _Z35group_norm_nhwc_fwd_one_pass_kernelI11Fp32IOFp16WLi64ELi120ELi480EEv26Group_norm_nhwc_fwd_params,@function
        .size           _Z35group_norm_nhwc_fwd_one_pass_kernelI11Fp32IOFp16WLi64ELi120ELi480EEv26Group_norm_nhwc_fwd_params,(.L_x_5662 - _Z35group_norm_nhwc_fwd_one_pass_kernelI11Fp32IOFp16WLi64ELi120ELi480EEv26Group_norm_nhwc_fwd_params)
        .other          _Z35group_norm_nhwc_fwd_one_pass_kernelI11Fp32IOFp16WLi64ELi120ELi480EEv26Group_norm_nhwc_fwd_params,@"STO_CUDA_ENTRY STV_DEFAULT"
_Z35group_norm_nhwc_fwd_one_pass_kernelI11Fp32IOFp16WLi64ELi120ELi480EEv26Group_norm_nhwc_fwd_params:
.text._Z35group_norm_nhwc_fwd_one_pass_kernelI11Fp32IOFp16WLi64ELi120ELi480EEv26Group_norm_nhwc_fwd_params:
        /* <DEDUP_REMOVED lines=45> */
.L_x_5400:
        /* <DEDUP_REMOVED lines=268> */
.L_x_5365:
[----:B------:R-:W-:Y:S05]  /*1390*/  BSYNC B0 ;  /* 0x0000000000007941 */ /* 0x000fea0003800000 */
.L_x_5364:
        /* <DEDUP_REMOVED lines=28> */
.L_x_5368:
[----:B-1----:R-:W2:Y:S04]  /*1560*/  LDG.E.STRONG.GPU R22, desc[UR8][R20.64] ;  /* 0x0000000814167981 */ /* 0x002ea8000c1ef900 */
[----:B--2---:R-:W-:Y:S01]  /*1570*/  CCTL.IVALL ;  /* 0x00000000ff00798f */ /* 0x004fe20002000000 */
[----:B------:R-:W-:Y:S05]  /*1580*/  YIELD ;  /* 0x0000000000007946 */ /* 0x000fea0003800000 */
[----:B------:R-:W-:-:S13]  /*1590*/  ISETP.NE.AND P0, PT, R22, R27, PT ;  /* 0x0000001b1600720c */ /* 0x000fda0003f05270 */
[----:B------:R-:W-:Y:S05]  /*15a0*/  @P0 BRA `(.L_x_5368) ;  /* 0xfffffffc00ec0947 */ /* 0x000fea000383ffff */
.L_x_5367:
        /* <DEDUP_REMOVED lines=17> */
.L_x_5372:
        /* <DEDUP_REMOVED lines=115> */
.L_x_5371:
        /* <DEDUP_REMOVED lines=61> */
.L_x_5373:
[----:B------:R-:W-:-:S13]  /*21c0*/  ISETP.NE.OR P0, PT, R25, RZ, P0 ;  /* 0x000000ff1900720c */ /* 0x000fda0000705670 */
[----:B------:R-:W-:Y:S05]  /*21d0*/  @!P0 BRA `(.L_x_5369) ;  /* 0x00000000007c8947 */ /* 0x000fea0003800000 */
.L_x_5370:
        /* <DEDUP_REMOVED lines=31> */
.L_x_5369:
        /* <DEDUP_REMOVED lines=11> */
.L_x_5375:
[----:B------:R-:W-:Y:S05]  /*2480*/  BSYNC B0 ;  /* 0x0000000000007941 */ /* 0x000fea0003800000 */
.L_x_5374:
        /* <DEDUP_REMOVED lines=16> */
.L_x_5366:
        /* <DEDUP_REMOVED lines=46> */
[----:B--2---:R-:W-:Y:S02]  /*2870*/  HADD2.F32 R19, -RZ, R43.H0_H0 ;  /* 0x2000002bff137230 */ /* 0x004fe40000004100 */
[----:B---3--:R-:W-:Y:S02]  /*2880*/  HADD2.F32 R22, -RZ, R50.H0_H0 ;  /* 0x20000032ff167230 */ /* 0x008fe40000004100 */
[----:B------:R-:W-:Y:S01]  /*2890*/  FADD.FTZ R50, -R18, R31 ;  /* 0x0000001f12327221 */ /* 0x000fe20000010100 */
[----:B----4-:R-:W-:Y:S02]  /*28a0*/  HADD2.F32 R28, -RZ, R51.H0_H0 ;  /* 0x20000033ff1c7230 */ /* 0x010fe40000004100 */
[----:B------:R-:W-:-:S03]  /*28b0*/  HADD2.F32 R29, -RZ, R52.H0_H0 ;  /* 0x20000034ff1d7230 */ /* 0x000fc60000004100 */
        /* <DEDUP_REMOVED lines=13> */
.L_x_5376:
        /* <DEDUP_REMOVED lines=13> */
.L_x_5378:
[----:B------:R-:W-:Y:S05]  /*2a60*/  BSYNC B0 ;  /* 0x0000000000007941 */ /* 0x000fea0003800000 */
.L_x_5377:
        /* <DEDUP_REMOVED lines=17> */
.L_x_5379:
        /* <DEDUP_REMOVED lines=13> */
.L_x_5381:
[----:B------:R-:W-:Y:S05]  /*2c50*/  BSYNC B0 ;  /* 0x0000000000007941 */ /* 0x000fea0003800000 */
.L_x_5380:
        /* <DEDUP_REMOVED lines=17> */
.L_x_5382:
        /* <DEDUP_REMOVED lines=13> */
.L_x_5384:
[----:B------:R-:W-:Y:S05]  /*2e40*/  BSYNC B0 ;  /* 0x0000000000007941 */ /* 0x000fea0003800000 */
.L_x_5383:
        /* <DEDUP_REMOVED lines=17> */
.L_x_5385:
        /* <DEDUP_REMOVED lines=13> */
.L_x_5387:
[----:B------:R-:W-:Y:S05]  /*3030*/  BSYNC B0 ;  /* 0x0000000000007941 */ /* 0x000fea0003800000 */
.L_x_5386:
        /* <DEDUP_REMOVED lines=23> */
.L_x_5388:
        /* <DEDUP_REMOVED lines=13> */
.L_x_5390:
[----:B------:R-:W-:Y:S05]  /*3280*/  BSYNC B0 ;  /* 0x0000000000007941 */ /* 0x000fea0003800000 */
.L_x_5389:
        /* <DEDUP_REMOVED lines=19> */
.L_x_5391:
        /* <DEDUP_REMOVED lines=13> */
.L_x_5393:
[----:B------:R-:W-:Y:S05]  /*3490*/  BSYNC B0 ;  /* 0x0000000000007941 */ /* 0x000fea0003800000 */
.L_x_5392:
        /* <DEDUP_REMOVED lines=27> */
.L_x_5394:
        /* <DEDUP_REMOVED lines=13> */
.L_x_5396:
[----:B------:R-:W-:Y:S05]  /*3720*/  BSYNC B0 ;  /* 0x0000000000007941 */ /* 0x000fea0003800000 */
.L_x_5395:
        /* <DEDUP_REMOVED lines=13> */
.L_x_5397:
        /* <DEDUP_REMOVED lines=12> */
.L_x_5399:
[----:B------:R-:W-:Y:S05]  /*38c0*/  BSYNC B0 ;  /* 0x0000000000007941 */ /* 0x000fea0003800000 */
.L_x_5398:
[----:B01----:R-:W0:Y:S01]  /*38d0*/  LDC R15, c[0x0][0x10] ;  /* 0x00000400ff0f7b82 */ /* 0x003e220000000800 */
[----:B------:R-:W-:Y:S02]  /*38e0*/  IADD3 R8, R8, 0x1, RZ ;  /* 0x0000000108087810 */ /* 0x000fe40007ffe0ff */
[----:B0-----:R-:W-:-:S04]  /*38f0*/  IADD3 R6, R15, R6, RZ ;  /* 0x000000060f067210 */ /* 0x001fc80007ffe0ff */
[----:B------:R-:W-:-:S13]  /*3900*/  ISETP.GE.AND P0, PT, R6, UR4, PT ;  /* 0x0000000406007c0c */ /* 0x000fda000bf06270 */
[----:B------:R-:W-:Y:S05]  /*3910*/  @!P0 BRA `(.L_x_5400) ;  /* 0xffffffc8006c8947 */ /* 0x000fea000383ffff */
[----:B------:R-:W-:Y:S05]  /*3920*/  EXIT ;  /* 0x000000000000794d */ /* 0x000fea0003800000 */
.L_x_5401:
        /* <DEDUP_REMOVED lines=13> */
.L_x_5662:


//--------------------- .text._Z35group_norm_nhwc_fwd_one_pass_kernelI11Fp32IOFp16WLi128ELi120ELi480EEv26Group_norm_nhwc_fwd_params --------------------------
	.section	.text._Z35group_norm_nhwc_fwd_one_pass_kernelI11Fp32IOFp16WLi128ELi120ELi480EEv26Group_norm_nhwc_fwd_params,"ax",@progbits
	.align	128
        .global         _Z35group_norm_nhwc_fwd_one_pass_kernelI11Fp32IOFp16WLi128ELi120ELi480EEv26Group_norm_nhwc_fwd_params
        .type           _Z35group_norm_nhwc_fwd_one_pass_kernelI11Fp32IOFp16WLi128ELi120ELi480EEv26Group_norm_nhwc_fwd_params,@function
        .size           _Z35group_norm_nhwc_fwd_one_pass_kernelI11Fp32IOFp16WLi128ELi120ELi480EEv26Group_norm_nhwc_fwd_params,(.L_x_5663 - _Z35group_norm_nhwc_fwd_one_pass_kernelI11Fp32IOFp16WLi128ELi120ELi480EEv26Group_norm_nhwc_fwd_params)
        .other          _Z35group_norm_nhwc_fwd_one_pass_kernelI11Fp32IOFp16WLi128ELi120ELi480EEv26Group_norm_nhwc_fwd_params,@"STO_CUDA_ENTRY STV_DEFAULT"
_Z35group_norm_nhwc_fwd_one_pass_kernelI11Fp32IOFp16WLi128ELi120ELi480EEv26Group_norm_nhwc_fwd_params:
.text._Z35group_norm_nhwc_fwd_one_pass_kernelI11Fp32IOFp16WLi128ELi120ELi480EEv26Group_norm_nhwc_fwd_params:
        /* <DEDUP_REMOVED lines=46> */
.L_x_5459:
        /* <DEDUP_REMOVED lines=439> */
.L_x_5403:
[----:B------:R-:W-:Y:S05]  /*1e50*/  BSYNC B0 ;  /* 0x0000000000007941 */ /* 0x000fea0003800000 */
.L_x_5402:
        /* <DEDUP_REMOVED lines=28> */
.L_x_5406:
[----:B-1----:R-:W2:Y:S04]  /*2020*/  LDG.E.STRONG.GPU R8, desc[UR8][R6.64] ;  /* 0x0000000806087981 */ /* 0x002ea8000c1ef900 */
[----:B--2---:R-:W-:Y:S01]  /*2030*/  CCTL.IVALL ;  /* 0x00000000ff00798f */ /* 0x004fe20002000000 */
[----:B------:R-:W-:Y:S05]  /*2040*/  YIELD ;  /* 0x0000000000007946 */ /* 0x000fea0003800000 */
[----:B------:R-:W-:-:S13]  /*2050*/  ISETP.NE.AND P1, PT, R8, R11, PT ;  /* 0x0000000b0800720c */ /* 0x000fda0003f25270 */
[----:B------:R-:W-:Y:S05]  /*2060*/  @P1 BRA `(.L_x_5406) ;  /* 0xfffffffc00ec1947 */ /* 0x000fea000383ffff */
.L_x_5405:
        /* <DEDUP_REMOVED lines=11> */
.L_x_5408:
        /* <DEDUP_REMOVED lines=63> */
.L_x_5407:
        /* <DEDUP_REMOVED lines=19> */
.L_x_5410:
[----:B------:R-:W-:Y:S05]  /*2640*/  BSYNC B0 ;  /* 0x0000000000007941 */ /* 0x000fea0003800000 */
.L_x_5409:
        /* <DEDUP_REMOVED lines=32> */
.L_x_5404:
        /* <DEDUP_REMOVED lines=40> */
[----:B--2---:R-:W-:Y:S02]  /*2ad0*/  HADD2.F32 R11, -RZ, R14.H0_H0 ;  /* 0x2000000eff0b7230 */ /* 0x004fe40000004100 */
        /* <DEDUP_REMOVED lines=16> */
.L_x_5411:
        /* <DEDUP_REMOVED lines=13> */
.L_x_5413:
[----:B------:R-:W-:Y:S05]  /*2cb0*/  BSYNC B0 ;  /* 0x0000000000007941 */ /* 0x000fea0003800000 */
.L_x_5412:
        /* <DEDUP_REMOVED lines=33> */
.L_x_5414:
        /* <DEDUP_REMOVED lines=13> */
.L_x_5416:
[----:B------:R-:W-:Y:S05]  /*2fa0*/  BSYNC B0 ;  /* 0x0000000000007941 */ /* 0x000fea0003800000 */
.L_x_5415:
        /* <DEDUP_REMOVED lines=17> */
.L_x_5417:
        /* <DEDUP_REMOVED lines=13> */
.L_x_5419:
[----:B------:R-:W-:Y:S05]  /*3190*/  BSYNC B0 ;  /* 0x0000000000007941 */ /* 0x000fea0003800000 */
.L_x_5418:
        /* <DEDUP_REMOVED lines=17> */
.L_x_5420:
        /* <DEDUP_REMOVED lines=13> */
.L_x_5422:
[----:B------:R-:W-:Y:S05]  /*3380*/  BSYNC B0 ;  /* 0x0000000000007941 */ /* 0x000fea0003800000 */
.L_x_5421:
        /* <DEDUP_REMOVED lines=17> */
.L_x_5423:
        /* <DEDUP_REMOVED lines=13> */
.L_x_5425:
[----:B------:R-:W-:Y:S05]  /*3570*/  BSYNC B0 ;  /* 0x0000000000007941 */ /* 0x000fea0003800000 */
.L_x_5424:
        /* <DEDUP_REMOVED lines=17> */
.L_x_5426:
        /* <DEDUP_REMOVED lines=13> */
.L_x_5428:
[----:B------:R-:W-:Y:S05]  /*3760*/  BSYNC B0 ;  /* 0x0000000000007941 */ /* 0x000fea0003800000 */
.L_x_5427:
        /* <DEDUP_REMOVED lines=48> */
.L_x_5429:
        /* <DEDUP_REMOVED lines=13> */
.L_x_5431:
[----:B------:R-:W-:Y:S05]  /*3b40*/  BSYNC B0 ;  /* 0x0000000000007941 */ /* 0x000fea0003800000 */
.L_x_5430:
        /* <DEDUP_REMOVED lines=17> */
.L_x_5432:
        /* <DEDUP_REMOVED lines=13> */
.L_x_5434:
[----:B------:R-:W-:Y:S05]  /*3d30*/  BSYNC B0 ;  /* 0x0000000000007941 */ /* 0x000fea0003800000 */
.L_x_5433:
        /* <DEDUP_REMOVED lines=13> */
.L_x_5435:
        /* <DEDUP_REMOVED lines=13> */
.L_x_5437:
[----:B------:R-:W-:Y:S05]  /*3ee0*/  BSYNC B0 ;  /* 0x0000000000007941 */ /* 0x000fea0003800000 */
.L_x_5436:
        /* <DEDUP_REMOVED lines=17> */
.L_x_5438:
        /* <DEDUP_REMOVED lines=13> */
.L_x_5440:
[----:B------:R-:W-:Y:S05]  /*40d0*/  BSYNC B0 ;  /* 0x0000000000007941 */ /* 0x000fea0003800000 */
.L_x_5439:
        /* <DEDUP_REMOVED lines=13> */
.L_x_5441:
        /* <DEDUP_REMOVED lines=13> */
.L_x_5443:
[----:B------:R-:W-:Y:S05]  /*4280*/  BSYNC B0 ;  /* 0x0000000000007941 */ /* 0x000fea0003800000 */
.L_x_5442:
        /* <DEDUP_REMOVED lines=38> */
.L_x_5444:
        /* <DEDUP_REMOVED lines=13> */
.L_x_5446:
[----:B------:R-:W-:Y:S05]  /*45c0*/  BSYNC B0 ;  /* 0x0000000000007941 */ /* 0x000fea0003800000 */
.L_x_5445:
        /* <DEDUP_REMOVED lines=13> */
.L_x_5447:
        /* <DEDUP_REMOVED lines=13> */
.L_x_5449:
[----:B------:R-:W-:Y:S05]  /*4770*/  BSYNC B0 ;  /* 0x0000000000007941 */ /* 0x000fea0003800000 */
.L_x_5448:
        /* <DEDUP_REMOVED lines=13> */
.L_x_5450:
        /* <DEDUP_REMOVED lines=13> */
.L_x_5452:
[----:B------:R-:W-:Y:S05]  /*4920*/  BSYNC B0 ;  /* 0x0000000000007941 */ /* 0x000fea0003800000 */
.L_x_5451:
        /* <DEDUP_REMOVED lines=13> */
.L_x_5453:
        /* <DEDUP_REMOVED lines=13> */
.L_x_5455:
[----:B------:R-:W-:Y:S05]  /*4ad0*/  BSYNC B0 ;  /* 0x0000000000007941 */ /* 0x000fea0003800000 */
.L_x_5454:
        /* <DEDUP_REMOVED lines=13> */
.L_x_5456:
        /* <DEDUP_REMOVED lines=12> */
.L_x_5458:
[----:B------:R-:W-:Y:S05]  /*4c70*/  BSYNC B0 ;  /* 0x0000000000007941 */ /* 0x000fea0003800000 */
.L_x_5457:
[----:B0-----:R-:W0:Y:S01]  /*4c80*/  LDC R3, c[0x0][0x10] ;  /* 0x00000400ff037b82 */ /* 0x001e220000000800 */
[----:B------:R-:W-:Y:S02]  /*4c90*/  IADD3 R76, R76, 0x1, RZ ;  /* 0x000000014c4c7810 */ /* 0x000fe40007ffe0ff */
[----:B0-----:R-:W-:-:S04]  /*4ca0*/  IADD3 R54, R3, R54, RZ ;  /* 0x0000003603367210 */ /* 0x001fc80007ffe0ff */
[----:B------:R-:W-:-:S13]  /*4cb0*/  ISETP.GE.AND P1, PT, R54, UR4, PT ;  /* 0x0000000436007c0c */ /* 0x000fda000bf26270 */
[----:B------:R-:W-:Y:S05]  /*4cc0*/  @!P1 BRA `(.L_x_5459) ;  /* 0xffffffb400849947 */ /* 0x000fea000383ffff */
[----:B------:R-:W-:Y:S05]  /*4cd0*/  EXIT ;  /* 0x000000000000794d */ /* 0x000fea0003800000 */
.L_x_5460:
        /* <DEDUP_REMOVED lines=10> */
.L_x_5663:


//--------------------- .text._Z35group_norm_nhwc_fwd_one_pass_kernelI11Fp32IOFp16WLi256ELi120ELi480EEv26Group_norm_nhwc_fwd_params --------------------------
	.section	.text._Z35group_norm_nhwc_fwd_one_pass_kernelI11Fp32IOFp16WLi256ELi120ELi480EEv26Group_norm_nhwc_fwd_params,"ax",@progbits
	.align	128
        .global         _Z35group_norm_nhwc_fwd_one_pass_kernelI11Fp32IOFp16WLi256ELi120ELi480EEv26Group_norm_nhwc_fwd_params
        .type           _Z35group_norm_nhwc_fwd_one_pass_kernelI11Fp32IOFp16WLi256ELi120ELi480EEv26Group_norm_nhwc_fwd_params,@function
        .size           _Z35group_norm_nhwc_fwd_one_pass_kernelI11Fp32IOFp16WLi256ELi120ELi480EEv26Group_norm_nhwc_fwd_params,(.L_x_5664 - _Z35group_norm_nhwc_fwd_one_pass_kernelI11Fp32IOFp16WLi256ELi120ELi480EEv26Group_norm_nhwc_fwd_params)
        .other          _Z35group_norm_nhwc_fwd_one_pass_kernelI11Fp32IOFp16WLi256ELi120ELi480EEv26Group_norm_nhwc_fwd_params,@"STO_CUDA_ENTRY STV_DEFAULT"
_Z35group_norm_nhwc_fwd_one_pass_kernelI11Fp32IOFp16WLi256ELi120ELi480EEv26Group_norm_nhwc_fwd_params:
.text._Z35group_norm_nhwc_fwd_one_pass_kernelI11Fp32IOFp16WLi256ELi120ELi480EEv26Group_norm_nhwc_fwd_params:
        /* <DEDUP_REMOVED lines=147> */
.L_x_5566:
        /* <DEDUP_REMOVED lines=799> */
.L_x_5462:
[----:B------:R-:W-:Y:S05]  /*3b20*/  BSYNC B0 ;  /* 0x0000000000007941 */ /* 0x000fea0003800000 */
.L_x_5461:
        /* <DEDUP_REMOVED lines=28> */
.L_x_5465:
[----:B0-----:R-:W2:Y:S04]  /*3cf0*/  LDG.E.STRONG.GPU R98, desc[UR8][R46.64] ;  /* 0x000000082e627981 */ /* 0x001ea8000c1ef900 */
[----:B--2---:R-:W-:Y:S01]  /*3d00*/  CCTL.IVALL ;  /* 0x00000000ff00798f */ /* 0x004fe20002000000 */
[----:B------:R-:W-:Y:S05]  /*3d10*/  YIELD ;  /* 0x0000000000007946 */ /* 0x000fea0003800000 */
[----:B------:R-:W-:-:S13]  /*3d20*/  ISETP.NE.AND P6, PT, R98, R45, PT ;  /* 0x0000002d6200720c */ /* 0x000fda0003fc5270 */
[----:B------:R-:W-:Y:S05]  /*3d30*/  @P6 BRA `(.L_x_5465) ;  /* 0xfffffffc00ec6947 */ /* 0x000fea000383ffff */
.L_x_5464:
        /* <DEDUP_REMOVED lines=11> */
.L_x_5467:
        /* <DEDUP_REMOVED lines=63> */
.L_x_5466:
        /* <DEDUP_REMOVED lines=18> */
.L_x_5469:
[----:B------:R-:W-:Y:S05]  /*4300*/  BSYNC B0 ;  /* 0x0000000000007941 */ /* 0x000fea0003800000 */
.L_x_5468:
        /* <DEDUP_REMOVED lines=33> */
.L_x_5463:
        /* <DEDUP_REMOVED lines=58> */
.L_x_5470:
        /* <DEDUP_REMOVED lines=15> */
.L_x_5472:
[----:B------:R-:W-:Y:S05]  /*49b0*/  BSYNC B0 ;  /* 0x0000000000007941 */ /* 0x000fea0003800000 */
.L_x_5471:
        /* <DEDUP_REMOVED lines=17> */
.L_x_5473:
        /* <DEDUP_REMOVED lines=15> */
.L_x_5475:
[----:B------:R-:W-:Y:S05]  /*4bc0*/  BSYNC B0 ;  /* 0x0000000000007941 */ /* 0x000fea0003800000 */
.L_x_5474:
        /* <DEDUP_REMOVED lines=17> */
.L_x_5476:
        /* <DEDUP_REMOVED lines=15> */
.L_x_5478:
[----:B------:R-:W-:Y:S05]  /*4dd0*/  BSYNC B0 ;  /* 0x0000000000007941 */ /* 0x000fea0003800000 */
.L_x_5477:
        /* <DEDUP_REMOVED lines=19> */
.L_x_5479:
        /* <DEDUP_REMOVED lines=15> */
.L_x_5481:
[----:B------:R-:W-:Y:S05]  /*5000*/  BSYNC B0 ;  /* 0x0000000000007941 */ /* 0x000fea0003800000 */
.L_x_5480:
        /* <DEDUP_REMOVED lines=17> */
.L_x_5482:
        /* <DEDUP_REMOVED lines=15> */
.L_x_5484:
[----:B------:R-:W-:Y:S05]  /*5210*/  BSYNC B0 ;  /* 0x0000000000007941 */ /* 0x000fea0003800000 */
.L_x_5483:
        /* <DEDUP_REMOVED lines=19> */
.L_x_5485:
        /* <DEDUP_REMOVED lines=15> */
.L_x_5487:
[----:B------:R-:W-:Y:S05]  /*5440*/  BSYNC B0 ;  /* 0x0000000000007941 */ /* 0x000fea0003800000 */
.L_x_5486:
        /* <DEDUP_REMOVED lines=15> */
.L_x_5488:
        /* <DEDUP_REMOVED lines=15> */
.L_x_5490:
[----:B------:R-:W-:Y:S05]  /*5630*/  BSYNC B0 ;  /* 0x0000000000007941 */ /* 0x000fea0003800000 */
.L_x_5489:
        /* <DEDUP_REMOVED lines=19> */
.L_x_5491:
        /* <DEDUP_REMOVED lines=15> */
.L_x_5493:
[----:B------:R-:W-:Y:S05]  /*5860*/  BSYNC B0 ;  /* 0x0000000000007941 */ /* 0x000fea0003800000 */
.L_x_5492:
        /* <DEDUP_REMOVED lines=15> */
.L_x_5494:
        /* <DEDUP_REMOVED lines=15> */
.L_x_5496:
[----:B------:R-:W-:Y:S05]  /*5a50*/  BSYNC B0 ;  /* 0x0000000000007941 */ /* 0x000fea0003800000 */
.L_x_5495:
        /* <DEDUP_REMOVED lines=19> */
.L_x_5497:
        /* <DEDUP_REMOVED lines=14> */
.L_x_5499:
[----:B------:R-:W-:Y:S05]  /*5c70*/  BSYNC B0 ;  /* 0x0000000000007941 */ /* 0x000fea0003800000 */
.L_x_5498:
        /* <DEDUP_REMOVED lines=15> */
.L_x_5500:
        /* <DEDUP_REMOVED lines=14> */
.L_x_5502:
[----:B------:R-:W-:Y:S05]  /*5e50*/  BSYNC B0 ;  /* 0x0000000000007941 */ /* 0x000fea0003800000 */
.L_x_5501:
        /* <DEDUP_REMOVED lines=19> */
.L_x_5503:
        /* <DEDUP_REMOVED lines=14> */
.L_x_5505:
[----:B------:R-:W-:Y:S05]  /*6070*/  BSYNC B0 ;  /* 0x0000000000007941 */ /* 0x000fea0003800000 */
.L_x_5504:
        /* <DEDUP_REMOVED lines=15> */
.L_x_5506:
        /* <DEDUP_REMOVED lines=14> */
.L_x_5508:
[----:B------:R-:W-:Y:S05]  /*6250*/  BSYNC B0 ;  /* 0x0000000000007941 */ /* 0x000fea0003800000 */
.L_x_5507:
        /* <DEDUP_REMOVED lines=19> */
.L_x_5509:
        /* <DEDUP_REMOVED lines=14> */
.L_x_5511:
[----:B------:R-:W-:Y:S05]  /*6470*/  BSYNC B0 ;  /* 0x0000000000007941 */ /* 0x000fea0003800000 */
.L_x_5510:
        /* <DEDUP_REMOVED lines=15> */
.L_x_5512:
        /* <DEDUP_REMOVED lines=14> */
.L_x_5514:
[----:B------:R-:W-:Y:S05]  /*6650*/  BSYNC B0 ;  /* 0x0000000000007941 */ /* 0x000fea0003800000 */
.L_x_5513:
        /* <DEDUP_REMOVED lines=19> */
.L_x_5515:
        /* <DEDUP_REMOVED lines=14> */
.L_x_5517:
[----:B------:R-:W-:Y:S05]  /*6870*/  BSYNC B0 ;  /* 0x0000000000007941 */ /* 0x000fea0003800000 */
.L_x_5516:
        /* <DEDUP_REMOVED lines=15> */
.L_x_5518:
        /* <DEDUP_REMOVED lines=14> */
.L_x_5520:
[----:B------:R-:W-:Y:S05]  /*6a50*/  BSYNC B0 ;  /* 0x0000000000007941 */ /* 0x000fea0003800000 */
.L_x_5519:
        /* <DEDUP_REMOVED lines=19> */
.L_x_5521:
        /* <DEDUP_REMOVED lines=14> */
.L_x_5523:
[----:B------:R-:W-:Y:S05]  /*6c70*/  BSYNC B0 ;  /* 0x0000000000007941 */ /* 0x000fea0003800000 */
.L_x_5522:
        /* <DEDUP_REMOVED lines=15> */
.L_x_5524:
        /* <DEDUP_REMOVED lines=13> */
.L_x_5526:
[----:B------:R-:W-:Y:S05]  /*6e40*/  BSYNC B0 ;  /* 0x0000000000007941 */ /* 0x000fea0003800000 */
.L_x_5525:
        /* <DEDUP_REMOVED lines=19> */
.L_x_5527:
        /* <DEDUP_REMOVED lines=13> */
.L_x_5529:
[----:B------:R-:W-:Y:S05]  /*7050*/  BSYNC B0 ;  /* 0x0000000000007941 */ /* 0x000fea0003800000 */
.L_x_5528:
        /* <DEDUP_REMOVED lines=15> */
.L_x_5530:
        /* <DEDUP_REMOVED lines=13> */
.L_x_5532:
[----:B------:R-:W-:Y:S05]  /*7220*/  BSYNC B0 ;  /* 0x0000000000007941 */ /* 0x000fea0003800000 */
.L_x_5531:
        /* <DEDUP_REMOVED lines=19> */
.L_x_5533:
        /* <DEDUP_REMOVED lines=15> */
.L_x_5535:
[----:B------:R-:W-:Y:S05]  /*7450*/  BSYNC B0 ;  /* 0x0000000000007941 */ /* 0x000fea0003800000 */
.L_x_5534:
        /* <DEDUP_REMOVED lines=15> */
.L_x_5536:
        /* <DEDUP_REMOVED lines=15> */
.L_x_5538:
[----:B------:R-:W-:Y:S05]  /*7640*/  BSYNC B0 ;  /* 0x0000000000007941 */ /* 0x000fea0003800000 */
.L_x_5537:
        /* <DEDUP_REMOVED lines=18> */
.L_x_5539:
        /* <DEDUP_REMOVED lines=20> */
.L_x_5541:
[----:B------:R-:W-:Y:S05]  /*78b0*/  BSYNC B0 ;  /* 0x0000000000007941 */ /* 0x000fea0003800000 */
.L_x_5540:
        /* <DEDUP_REMOVED lines=14> */
.L_x_5542:
        /* <DEDUP_REMOVED lines=20> */
.L_x_5544:
[----:B------:R-:W-:Y:S05]  /*7ae0*/  BSYNC B0 ;  /* 0x0000000000007941 */ /* 0x000fea0003800000 */
.L_x_5543:
        /* <DEDUP_REMOVED lines=14> */
.L_x_5545:
        /* <DEDUP_REMOVED lines=20> */
.L_x_5547:
[----:B------:R-:W-:Y:S05]  /*7d10*/  BSYNC B0 ;  /* 0x0000000000007941 */ /* 0x000fea0003800000 */
.L_x_5546:
        /* <DEDUP_REMOVED lines=14> */
.L_x_5548:
        /* <DEDUP_REMOVED lines=20> */
.L_x_5550:
[----:B------:R-:W-:Y:S05]  /*7f40*/  BSYNC B0 ;  /* 0x0000000000007941 */ /* 0x000fea0003800000 */
.L_x_5549:
        /* <DEDUP_REMOVED lines=14> */
.L_x_5551:
        /* <DEDUP_REMOVED lines=20> */
.L_x_5553:
[----:B------:R-:W-:Y:S05]  /*8170*/  BSYNC B0 ;  /* 0x0000000000007941 */ /* 0x000fea0003800000 */
.L_x_5552:
        /* <DEDUP_REMOVED lines=14> */
.L_x_5554:
        /* <DEDUP_REMOVED lines=20> */
.L_x_5556:
[----:B------:R-:W-:Y:S05]  /*83a0*/  BSYNC B0 ;  /* 0x0000000000007941 */ /* 0x000fea0003800000 */
.L_x_5555:
        /* <DEDUP_REMOVED lines=14> */
.L_x_5557:
        /* <DEDUP_REMOVED lines=20> */
.L_x_5559:
[----:B------:R-:W-:Y:S05]  /*85d0*/  BSYNC B0 ;  /* 0x0000000000007941 */ /* 0x000fea0003800000 */
.L_x_5558:
        /* <DEDUP_REMOVED lines=14> */
.L_x_5560:
        /* <DEDUP_REMOVED lines=21> */
.L_x_5562:
[----:B------:R-:W-:Y:S05]  /*8810*/  BSYNC B0 ;  /* 0x0000000000007941 */ /* 0x000fea0003800000 */
.L_x_5561:
        /* <DEDUP_REMOVED lines=13> */
.L_x_5563:
        /* <DEDUP_REMOVED lines=15> */
.L_x_5565:
[----:B------:R-:W-:Y:S05]  /*89e0*/  BSYNC B0 ;  /* 0x0000000000007941 */ /* 0x000fea0003800000 */
.L_x_5564:
[----:B01----:R-:W0:Y:S01]  /*89f0*/  LDC R16, c[0x0][0x10] ;  /* 0x00000400ff107b82 */ /* 0x003e220000000800 */
[----:B------:R-:W-:Y:S02]  /*8a00*/  IADD3 R12, R12, 0x1, RZ ;  /* 0x000000010c0c7810 */ /* 0x000fe40007ffe0ff */
[----:B0-----:R-:W-:-:S04]  /*8a10*/  IADD3 R11, R16, R11, RZ ;  /* 0x0000000b100b7210 */ /* 0x001fc80007ffe0ff */
[----:B------:R-:W-:-:S13]  /*8a20*/  ISETP.GE.AND P5, PT, R11, UR4, PT ;  /* 0x000000040b007c0c */ /* 0x000fda000bfa6270 */
[----:B------:R-:W-:Y:S05]  /*8a30*/  @!P5 BRA `(.L_x_5566) ;  /* 0xffffff7c00bcd947 */ /* 0x000fea000383ffff */
[----:B------:R-:W-:Y:S05]  /*8a40*/  EXIT ;  /* 0x000000000000794d */ /* 0x000fea0003800000 */
.L_x_5567:
        /* <DEDUP_REMOVED lines=11> */
.L_x_5664:


//--------------------- .text._Z35group_norm_nhwc_fwd_one_pass_kernelI11Fp32IOFp16WLi512ELi120ELi480EEv26Group_norm_nhwc_fwd_params --------------------------
	.section	.text._Z35group_norm_nhwc_fwd_one_pass_kernelI11Fp32IOFp16WLi512ELi120ELi480EEv26Group_norm_nhwc_fwd_params,"ax",@progbits
	.align	128
        .global         _Z35group_norm_nhwc_fwd_one_pass_kernelI11Fp32IOFp16WLi512ELi120ELi480EEv26Group_norm_nhwc_fwd_params
        .type           _Z35group_norm_nhwc_fwd_one_pass_kernelI11Fp32IOFp16WLi512ELi120ELi480EEv26Group_norm_nhwc_fwd_params,@function
        .size           _Z35group_norm_nhwc_fwd_one_pass_kernelI11Fp32IOFp16WLi512ELi120ELi480EEv26Group_norm_nhwc_fwd_params,(.L_x_5665 - _Z35group_norm_nhwc_fwd_one_pass_kernelI11Fp32IOFp16WLi512ELi120ELi480EEv26Group_norm_nhwc_fwd_params)
        .other          _Z35group_norm_nhwc_fwd_one_pass_kernelI11Fp32IOFp16WLi512ELi120ELi480EEv26Group_norm_nhwc_fwd_params,@"STO_CUDA_ENTRY STV_DEFAULT"
_Z35group_norm_nhwc_fwd_one_pass_kernelI11Fp32IOFp16WLi512ELi120ELi480EEv26Group_norm_nhwc_fwd_params:
.text._Z35group_norm_nhwc_fwd_one_pass_kernelI11Fp32IOFp16WLi512ELi120ELi480EEv26Group_norm_nhwc_fwd_params:
        /* <DEDUP_REMOVED lines=440> */
.L_x_5591:
        /* <DEDUP_REMOVED lines=2316> */
.L_x_5569:
[----:B------:R-:W-:Y:S05]  /*ac40*/  BSYNC B0 ;  /* 0x0000000000007941 */ /* 0x000fea0003800000 */
.L_x_5568:
        /* <DEDUP_REMOVED lines=33> */
.L_x_5572:
[----:B------:R-:W2:Y:S04]  /*ae60*/  LDG.E.STRONG.GPU R0, desc[UR14][R2.64] ;  /* 0x0000000e02007981 */ /* 0x000ea8000c1ef900 */
[----:B--2---:R-:W-:Y:S01]  /*ae70*/  CCTL.IVALL ;  /* 0x00000000ff00798f */ /* 0x004fe20002000000 */
[----:B------:R-:W-:Y:S05]  /*ae80*/  YIELD ;  /* 0x0000000000007946 */ /* 0x000fea0003800000 */
[----:B------:R-:W-:-:S13]  /*ae90*/  ISETP.NE.AND P4, PT, R0, R7, PT ;  /* 0x000000070000720c */ /* 0x000fda0003f85270 */
[----:B------:R-:W-:Y:S05]  /*aea0*/  @P4 BRA `(.L_x_5572) ;  /* 0xfffffffc00ec4947 */ /* 0x000fea000383ffff */
.L_x_5571:
        /* <DEDUP_REMOVED lines=19> */
.L_x_5576:
        /* <DEDUP_REMOVED lines=164> */
.L_x_5575:
        /* <DEDUP_REMOVED lines=86> */
.L_x_5577:
[----:B------:R-:W-:-:S13]  /*bf80*/  ISETP.NE.OR P5, PT, R0, RZ, P5 ;  /* 0x000000ff0000720c */ /* 0x000fda0002fa5670 */
[----:B------:R-:W-:Y:S05]  /*bf90*/  @!P5 BRA `(.L_x_5573) ;  /* 0x0000000000b0d947 */ /* 0x000fea0003800000 */
.L_x_5574:
        /* <DEDUP_REMOVED lines=44> */
.L_x_5573:
        /* <DEDUP_REMOVED lines=13> */
.L_x_5579:
[----:B------:R-:W-:Y:S05]  /*c330*/  BSYNC B0 ;  /* 0x0000000000007941 */ /* 0x000fea0003800000 */
.L_x_5578:
        /* <DEDUP_REMOVED lines=25> */
.L_x_5570:
        /* <DEDUP_REMOVED lines=46> */
[----:B--2---:R-:W-:Y:S02]  /*c7b0*/  HADD2.F32 R9, -RZ, R4.H0_H0 ;  /* 0x20000004ff097230 */ /* 0x004fe40000004100 */
[----:B----4-:R-:W-:Y:S02]  /*c7c0*/  HADD2.F32 R10, -RZ, R10.H0_H0 ;  /* 0x2000000aff0a7230 */ /* 0x010fe40000004100 */
[----:B---3--:R-:W-:Y:S02]  /*c7d0*/  HADD2.F32 R11, -RZ, R11.H0_H0 ;  /* 0x2000000bff0b7230 */ /* 0x008fe40000004100 */
[----:B------:R-:W-:-:S07]  /*c7e0*/  HADD2.F32 R12, -RZ, R12.H0_H0 ;  /* 0x2000000cff0c7230 */ /* 0x000fce0000004100 */
.L_x_5590:
        /* <DEDUP_REMOVED lines=39> */
.L_x_5581:
[----:B------:R-:W-:Y:S05]  /*ca60*/  BSYNC B0 ;  /* 0x0000000000007941 */ /* 0x000fea0003800000 */
.L_x_5580:
        /* <DEDUP_REMOVED lines=14> */
.L_x_5582:
        /* <DEDUP_REMOVED lines=17> */
.L_x_5584:
[----:B------:R-:W-:Y:S05]  /*cc60*/  BSYNC B0 ;  /* 0x0000000000007941 */ /* 0x000fea0003800000 */
.L_x_5583:
        /* <DEDUP_REMOVED lines=36> */
.L_x_5586:
[----:B------:R-:W-:Y:S05]  /*ceb0*/  BSYNC B0 ;  /* 0x0000000000007941 */ /* 0x000fea0003800000 */
.L_x_5585:
        /* <DEDUP_REMOVED lines=13> */
.L_x_5587:
        /* <DEDUP_REMOVED lines=11> */
.L_x_5589:
[----:B------:R-:W-:Y:S05]  /*d040*/  BSYNC B0 ;  /* 0x0000000000007941 */ /* 0x000fea0003800000 */
.L_x_5588:
        /* <DEDUP_REMOVED lines=10> */
.L_x_5592:
        /* <DEDUP_REMOVED lines=9> */
.L_x_5665:


//--------------------- .nv.shared.reserved.0     --------------------------
	.section	.nv.shared.reserved.0,"aw",@nobits
	.weak		__nv_reservedSMEM_offset_0_alias
	.size		__nv_reservedSMEM_offset_0_alias, 0, 0
	.other		__nv_reservedSMEM_offset_0_alias,@"STO_CUDA_RESERVED_SHARED STV_DEFAULT"
__nv_reservedSMEM_offset_0_alias:
	.zero		0


//--------------------- .nv.global                --------------------------
	.section	.nv.global,"aw",@nobits
.nv.global:
	.type		_ZN62_INTERNAL_0b1835b8_31_group_norm_nhwc_one_pass_120_cu_9d62f60b6thrust23THRUST_300001_SM_900_NS12placeholders2_5E,@object
	.size		_ZN62_INTERNAL_0b1835b8_31_group_norm_nhwc_one_pass_120_cu_9d62f60b6thrust23THRUST_300001_SM_900_NS12placeholders2_5E,(_ZN62_INTERNAL_0b1835b8_31_group_norm_nhwc_one_pass_120_cu_9d62f60b4cuda3std3__45__cpo6cbeginE - _ZN62_INTERNAL_0b1835b8_31_group_norm_nhwc_one_pass_120_cu_9d62f60b6thrust23THRUST_300001_SM_900_NS12placeholders2_5E)
_ZN62_INTERNAL_0b1835b8_31_group_norm_nhwc_one_pass_120_cu_9d62f60b6thrust23THRUST_300001_SM_900_NS12placeholders2_5E:
	.zero		1
	.type		_ZN62_INTERNAL_0b1835b8_31_group_norm_nhwc_one_pass_120_cu_9d62f60b4cuda3std3__45__cpo6cbeginE,@object
	.size		_ZN62_INTERNAL_0b1835b8_31_group_norm_nhwc_one_pass_120_cu_9d62f60b4cuda3std3__45__cpo6cbeginE,(_ZN62_INTERNAL_0b1835b8_31_group_norm_nhwc_one_pass_120_cu_9d62f60b4cuda3std6ranges3__45__cpo6cbeginE - _ZN62_INTERNAL_0b1835b8_31_group_norm_nhwc_one_pass_120_cu_9d62f60b4cuda3std3__45__cpo6cbeginE)
_ZN62_INTERNAL_0b1835b8_31_group_norm_nhwc_one_pass_120_cu_9d62f60b4cuda3std3__45__cpo6cbeginE:
	.zero		1
	.type		_ZN62_INTERNAL_0b1835b8_31_group_norm_nhwc_one_pass_120_cu_9d62f60b4cuda3std6ranges3__45__cpo6cbeginE,@object
	.size		_ZN62_INTERNAL_0b1835b8_31_group_norm_nhwc_one_pass_120_cu_9d62f60b4cuda3std6ranges3__45__cpo6cbeginE,(_ZN62_INTERNAL_0b1835b8_31_group_norm_nhwc_one_pass_120_cu_9d62f60b4cuda3std3__48in_placeE - _ZN62_INTERNAL_0b1835b8_31_group_norm_nhwc_one_pass_120_cu_9d62f60b4cuda3std6ranges3__45__cpo6cbeginE)
_ZN62_INTERNAL_0b1835b8_31_group_norm_nhwc_one_pass_120_cu_9d62f60b4cuda3std6ranges3__45__cpo6cbeginE:
	.zero		1
	.type		_ZN62_INTERNAL_0b1835b8_31_group_norm_nhwc_one_pass_120_cu_9d62f60b4cuda3std3__48in_placeE,@object
	.size		_ZN62_INTERNAL_0b1835b8_31_group_norm_nhwc_one_pass_120_cu_9d62f60b4cuda3std3__48in_placeE,(_ZN62_INTERNAL_0b1835b8_31_group_norm_nhwc_one_pass_120_cu_9d62f60b4cuda3std6ranges3__45__cpo4sizeE - _ZN62_INTERNAL_0b1835b8_31_group_norm_nhwc_one_pass_120_cu_9d62f60b4cuda3std3__48in_placeE)
_ZN62_INTERNAL_0b1835b8_31_group_norm_nhwc_one_pass_120_cu_9d62f60b4cuda3std3__48in_placeE:
	.zero		1
	.type		_ZN62_INTERNAL_0b1835b8_31_group_norm_nhwc_one_pass_120_cu_9d62f60b4cuda3std6ranges3__45__cpo4sizeE,@object
	.size		_ZN62_INTERNAL_0b1835b8_31_group_norm_nhwc_one_pass_120_cu_9d62f60b4cuda3std6ranges3__45__cpo4sizeE,(_ZN62_INTERNAL_0b1835b8_31_group_norm_nhwc_one_pass_120_cu_9d62f60b6thrust23THRUST_300001_SM_900_NS12placeholders2_9E - _ZN62_INTERNAL_0b1835b8_31_group_norm_nhwc_one_pass_120_cu_9d62f60b4cuda3std6ranges3__45__cpo4sizeE)
_ZN62_INTERNAL_0b1835b8_31_group_norm_nhwc_one_pass_120_cu_9d62f60b4cuda3std6ranges3__45__cpo4sizeE:
	.zero		1
	.type		_ZN62_INTERNAL_0b1835b8_31_group_norm_nhwc_one_pass_120_cu_9d62f60b6thrust23THRUST_300001_SM_900_NS12placeholders2_9E,@object
	.size		_ZN62_INTERNAL_0b1835b8_31_group_norm_nhwc_one_pass_120_cu_9d62f60b6thrust23THRUST_300001_SM_900_NS12placeholders2_9E,(_ZN62_INTERNAL_0b1835b8_31_group_norm_nhwc_one_pass_120_cu_9d62f60b4cuda3std3__45__cpo7crbeginE - _ZN62_INTERNAL_0b1835b8_31_group_norm_nhwc_one_pass_120_cu_9d62f60b6thrust23THRUST_300001_SM_900_NS12placeholders2_9E)
_ZN62_INTERNAL_0b1835b8_31_group_norm_nhwc_one_pass_120_cu_9d62f60b6thrust23THRUST_300001_SM_900_NS12placeholders2_9E:
	.zero		1
	.type		_ZN62_INTERNAL_0b1835b8_31_group_norm_nhwc_one_pass_120_cu_9d62f60b4cuda3std3__45__cpo7crbeginE,@object
	.size		_ZN62_INTERNAL_0b1835b8_31_group_norm_nhwc_one_pass_120_cu_9d62f60b4cuda3std3__45__cpo7crbeginE,(_ZN62_INTERNAL_0b1835b8_31_group_norm_nhwc_one_pass_120_cu_9d62f60b4cuda3std6ranges3__45__cpo4nextE - _ZN62_INTERNAL_0b1835b8_31_group_norm_nhwc_one_pass_120_cu_9d62f60b4cuda3std3__45__cpo7crbeginE)
_ZN62_INTERNAL_0b1835b8_31_group_norm_nhwc_one_pass_120_cu_9d62f60b4cuda3std3__45__cpo7crbeginE:
	.zero		1
	.type		_ZN62_INTERNAL_0b1835b8_31_group_norm_nhwc_one_pass_120_cu_9d62f60b4cuda3std6ranges3__45__cpo4nextE,@object
	.size		_ZN62_INTERNAL_0b1835b8_31_group_norm_nhwc_one_pass_120_cu_9d62f60b4cuda3std6ranges3__45__cpo4nextE,(_ZN62_INTERNAL_0b1835b8_31_group_norm_nhwc_one_pass_120_cu_9d62f60b4cuda3std6ranges3__45__cpo4swapE - _ZN62_INTERNAL_0b1835b8_31_group_norm_nhwc_one_pass_120_cu_9d62f60b4cuda3std6ranges3__45__cpo4nextE)
_ZN62_INTERNAL_0b1835b8_31_group_norm_nhwc_one_pass_120_cu_9d62f60b4cuda3std6ranges3__45__cpo4nextE:
	.zero		1
	.type		_ZN62_INTERNAL_0b1835b8_31_group_norm_nhwc_one_pass_120_cu_9d62f60b4cuda3std6ranges3__45__cpo4swapE,@object
	.size		_ZN62_INTERNAL_0b1835b8_31_group_norm_nhwc_one_pass_120_cu_9d62f60b4cuda3std6ranges3__45__cpo4swapE,(_ZN62_INTERNAL_0b1835b8_31_group_norm_nhwc_one_pass_120_cu_9d62f60b6thrust23THRUST_300001_SM_900_NS12placeholders2_1E - _ZN62_INTERNAL_0b1835b8_31_group_norm_nhwc_one_pass_120_cu_9d62f60b4cuda3std6ranges3__45__cpo4swapE)
_ZN62_INTERNAL_0b1835b8_31_group_norm_nhwc_one_pass_120_cu_9d62f60b4cuda3std6ranges3__45__cpo4swapE:
	.zero		1
	.type		_ZN62_INTERNAL_0b1835b8_31_group_norm_nhwc_one_pass_120_cu_9d62f60b6thrust23THRUST_300001_SM_900_NS12placeholders2_1E,@object
	.size		_ZN62_INTERNAL_0b1835b8_31_group_norm_nhwc_one_pass_120_cu_9d62f60b6thrust23THRUST_300001_SM_900_NS12placeholders2_1E,(_ZN62_INTERNAL_0b1835b8_31_group_norm_nhwc_one_pass_120_cu_9d62f60b6thrust23THRUST_300001_SM_900_NS12placeholders2_3E - _ZN62_INTERNAL_0b1835b8_31_group_norm_nhwc_one_pass_120_cu_9d62f60b6thrust23THRUST_300001_SM_900_NS12placeholders2_1E)
_ZN62_INTERNAL_0b1835b8_31_group_norm_nhwc_one_pass_120_cu_9d62f60b6thrust23THRUST_300001_SM_900_NS12placeholders2_1E:
	.zero		1
	.type		_ZN62_INTERNAL_0b1835b8_31_group_norm_nhwc_one_pass_120_cu_9d62f60b6thrust23THRUST_300001_SM_900_NS12placeholders2_3E,@object
	.size		_ZN62_INTERNAL_0b1835b8_31_group_norm_nhwc_one_pass_120_cu_9d62f60b6thrust23THRUST_300001_SM_900_NS12placeholders2_3E,(_ZN62_INTERNAL_0b1835b8_31_group_norm_nhwc_one_pass_120_cu_9d62f60b4cuda3std3__45__cpo5beginE - _ZN62_INTERNAL_0b1835b8_31_group_norm_nhwc_one_pass_120_cu_9d62f60b6thrust23THRUST_300001_SM_900_NS12placeholders2_3E)
_ZN62_INTERNAL_0b1835b8_31_group_norm_nhwc_one_pass_120_cu_9d62f60b6thrust23THRUST_300001_SM_900_NS12placeholders2_3E:
	.zero		1
	.type		_ZN62_INTERNAL_0b1835b8_31_group_norm_nhwc_one_pass_120_cu_9d62f60b4cuda3std3__45__cpo5beginE,@object
	.size		_ZN62_INTERNAL_0b1835b8_31_group_norm_nhwc_one_pass_120_cu_9d62f60b4cuda3std3__45__cpo5beginE,(_ZN62_INTERNAL_0b1835b8_31_group_norm_nhwc_one_pass_120_cu_9d62f60b4cuda3std6ranges3__45__cpo5beginE - _ZN62_INTERNAL_0b1835b8_31_group_norm_nhwc_one_pass_120_cu_9d62f60b4cuda3std3__45__cpo5beginE)
_ZN62_INTERNAL_0b1835b8_31_group_norm_nhwc_one_pass_120_cu_9d62f60b4cuda3std3__45__cpo5beginE:
	.zero		1
	.type		_ZN62_INTERNAL_0b1835b8_31_group_norm_nhwc_one_pass_120_cu_9d62f60b4cuda3std6ranges3__45__cpo5beginE,@object
	.size		_ZN62_INTERNAL_0b1835b8_31_group_norm_nhwc_one_pass_120_cu_9d62f60b4cuda3std6ranges3__45__cpo5beginE,(_ZN62_INTERNAL_0b1835b8_31_group_norm_nhwc_one_pass_120_cu_9d62f60b4cuda3std3__464_GLOBAL__N__0b1835b8_31_group_norm_nhwc_one_pass_120_cu_9d62f60b6ignoreE - _ZN62_INTERNAL_0b1835b8_31_group_norm_nhwc_one_pass_120_cu_9d62f60b4cuda3std6ranges3__45__cpo5beginE)
_ZN62_INTERNAL_0b1835b8_31_group_norm_nhwc_one_pass_120_cu_9d62f60b4cuda3std6ranges3__45__cpo5beginE:
	.zero		1
	.type		_ZN62_INTERNAL_0b1835b8_31_group_norm_nhwc_one_pass_120_cu_9d62f60b4cuda3std3__464_GLOBAL__N__0b1835b8_31_group_norm_nhwc_one_pass_120_cu_9d62f60b6ignoreE,@object
	.size		_ZN62_INTERNAL_0b1835b8_31_group_norm_nhwc_one_pass_120_cu_9d62f60b4cuda3std3__464_GLOBAL__N__0b1835b8_31_group_norm_nhwc_one_pass_120_cu_9d62f60b6ignoreE,(_ZN62_INTERNAL_0b1835b8_31_group_norm_nhwc_one_pass_120_cu_9d62f60b4cuda3std6ranges3__45__cpo4dataE - _ZN62_INTERNAL_0b1835b8_31_group_norm_nhwc_one_pass_120_cu_9d62f60b4cuda3std3__464_GLOBAL__N__0b1835b8_31_group_norm_nhwc_one_pass_120_cu_9d62f60b6ignoreE)
_ZN62_INTERNAL_0b1835b8_31_group_norm_nhwc_one_pass_120_cu_9d62f60b4cuda3std3__464_GLOBAL__N__0b1835b8_31_group_norm_nhwc_one_pass_120_cu_9d62f60b6ignoreE:
	.zero		1
	.type		_ZN62_INTERNAL_0b1835b8_31_group_norm_nhwc_one_pass_120_cu_9d62f60b4cuda3std6ranges3__45__cpo4dataE,@object
	.size		_ZN62_INTERNAL_0b1835b8_31_group_norm_nhwc_one_pass_120_cu_9d62f60b4cuda3std6ranges3__45__cpo4dataE,(_ZN62_INTERNAL_0b1835b8_31_group_norm_nhwc_one_pass_120_cu_9d62f60b6thrust23THRUST_300001_SM_900_NS12placeholders2_7E - _ZN62_INTERNAL_0b1835b8_31_group_norm_nhwc_one_pass_120_cu_9d62f60b4cuda3std6ranges3__45__cpo4dataE)
_ZN62_INTERNAL_0b1835b8_31_group_norm_nhwc_one_pass_120_cu_9d62f60b4cuda3std6ranges3__45__cpo4dataE:
	.zero		1
	.type		_ZN62_INTERNAL_0b1835b8_31_group_norm_nhwc_one_pass_120_cu_9d62f60b6thrust23THRUST_300001_SM_900_NS12placeholders2_7E,@object
	.size		_ZN62_INTERNAL_0b1835b8_31_group_norm_nhwc_one_pass_120_cu_9d62f60b6thrust23THRUST_300001_SM_900_NS12placeholders2_7E,(_ZN62_INTERNAL_0b1835b8_31_group_norm_nhwc_one_pass_120_cu_9d62f60b4cuda3std3__45__cpo6rbeginE - _ZN62_INTERNAL_0b1835b8_31_group_norm_nhwc_one_pass_120_cu_9d62f60b6thrust23THRUST_300001_SM_900_NS12placeholders2_7E)
_ZN62_INTERNAL_0b1835b8_31_group_norm_nhwc_one_pass_120_cu_9d62f60b6thrust23THRUST_300001_SM_900_NS12placeholders2_7E:
	.zero		1
	.type		_ZN62_INTERNAL_0b1835b8_31_group_norm_nhwc_one_pass_120_cu_9d62f60b4cuda3std3__45__cpo6rbeginE,@object
	.size		_ZN62_INTERNAL_0b1835b8_31_group_norm_nhwc_one_pass_120_cu_9d62f60b4cuda3std3__45__cpo6rbeginE,(_ZN62_INTERNAL_0b1835b8_31_group_norm_nhwc_one_pass_120_cu_9d62f60b4cuda3std6ranges3__45__cpo7advanceE - _ZN62_INTERNAL_0b1835b8_31_group_norm_nhwc_one_pass_120_cu_9d62f60b4cuda3std3__45__cpo6rbeginE)
_ZN62_INTERNAL_0b1835b8_31_group_norm_nhwc_one_pass_120_cu_9d62f60b4cuda3std3__45__cpo6rbeginE:
	.zero		1
	.type		_ZN62_INTERNAL_0b1835b8_31_group_norm_nhwc_one_pass_120_cu_9d62f60b4cuda3std6ranges3__45__cpo7advanceE,@object
	.size		_ZN62_INTERNAL_0b1835b8_31_group_norm_nhwc_one_pass_120_cu_9d62f60b4cuda3std6ranges3__45__cpo7advanceE,(_ZN62_INTERNAL_0b1835b8_31_group_norm_nhwc_one_pass_120_cu_9d62f60b4cuda3std3__47nulloptE - _ZN62_INTERNAL_0b1835b8_31_group_norm_nhwc_one_pass_120_cu_9d62f60b4cuda3std6ranges3__45__cpo7advanceE)
_ZN62_INTERNAL_0b1835b8_31_group_norm_nhwc_one_pass_120_cu_9d62f60b4cuda3std6ranges3__45__cpo7advanceE:
	.zero		1
	.type		_ZN62_INTERNAL_0b1835b8_31_group_norm_nhwc_one_pass_120_cu_9d62f60b4cuda3std3__47nulloptE,@object
	.size		_ZN62_INTERNAL_0b1835b8_31_group_norm_nhwc_one_pass_120_cu_9d62f60b4cuda3std3__47nulloptE,(_ZN62_INTERNAL_0b1835b8_31_group_norm_nhwc_one_pass_120_cu_9d62f60b4cuda3std6ranges3__45__cpo8distanceE - _ZN62_INTERNAL_0b1835b8_31_group_norm_nhwc_one_pass_120_cu_9d62f60b4cuda3std3__47nulloptE)
_ZN62_INTERNAL_0b1835b8_31_group_norm_nhwc_one_pass_120_cu_9d62f60b4cuda3std3__47nulloptE:
	.zero		1
	.type		_ZN62_INTERNAL_0b1835b8_31_group_norm_nhwc_one_pass_120_cu_9d62f60b4cuda3std6ranges3__45__cpo8distanceE,@object
	.size		_ZN62_INTERNAL_0b1835b8_31_group_norm_nhwc_one_pass_120_cu_9d62f60b4cuda3std6ranges3__45__cpo8distanceE,(_ZN62_INTERNAL_0b1835b8_31_group_norm_nhwc_one_pass_120_cu_9d62f60b6thrust23THRUST_300001_SM_900_NS12placeholders2_6E - _ZN62_INTERNAL_0b1835b8_31_group_norm_nhwc_one_pass_120_cu_9d62f60b4cuda3std6ranges3__45__cpo8distanceE)
_ZN62_INTERNAL_0b1835b8_31_group_norm_nhwc_one_pass_120_cu_9d62f60b4cuda3std6ranges3__45__cpo8distanceE:
	.zero		1
	.type		_ZN62_INTERNAL_0b1835b8_31_group_norm_nhwc_one_pass_120_cu_9d62f60b6thrust23THRUST_300001_SM_900_NS12placeholders2_6E,@object
	.size		_ZN62_INTERNAL_0b1835b8_31_group_norm_nhwc_one_pass_120_cu_9d62f60b6thrust23THRUST_300001_SM_900_NS12placeholders2_6E,(_ZN62_INTERNAL_0b1835b8_31_group_norm_nhwc_one_pass_120_cu_9d62f60b4cuda3std3__45__cpo4cendE - _ZN62_INTERNAL_0b1835b8_31_group_norm_nhwc_one_pass_120_cu_9d62f60b6thrust23THRUST_300001_SM_900_NS12placeholders2_6E)
_ZN62_INTERNAL_0b1835b8_31_group_norm_nhwc_one_pass_120_cu_9d62f60b6thrust23THRUST_300001_SM_900_NS12placeholders2_6E:
	.zero		1
	.type		_ZN62_INTERNAL_0b1835b8_31_group_norm_nhwc_one_pass_120_cu_9d62f60b4cuda3std3__45__cpo4cendE,@object
	.size		_ZN62_INTERNAL_0b1835b8_31_group_norm_nhwc_one_pass_120_cu_9d62f60b4cuda3std3__45__cpo4cendE,(_ZN62_INTERNAL_0b1835b8_31_group_norm_nhwc_one_pass_120_cu_9d62f60b4cuda3std6ranges3__45__cpo4cendE - _ZN62_INTERNAL_0b1835b8_31_group_norm_nhwc_one_pass_120_cu_9d62f60b4cuda3std3__45__cpo4cendE)
_ZN62_INTERNAL_0b1835b8_31_group_norm_nhwc_one_pass_120_cu_9d62f60b4cuda3std3__45__cpo4cendE:
	.zero		1
	.type		_ZN62_INTERNAL_0b1835b8_31_group_norm_nhwc_one_pass_120_cu_9d62f60b4cuda3std6ranges3__45__cpo4cendE,@object
	.size		_ZN62_INTERNAL_0b1835b8_31_group_norm_nhwc_one_pass_120_cu_9d62f60b4cuda3std6ranges3__45__cpo4cendE,(_ZN62_INTERNAL_0b1835b8_31_group_norm_nhwc_one_pass_120_cu_9d62f60b4cuda3std3__420unreachable_sentinelE - _ZN62_INTERNAL_0b1835b8_31_group_norm_nhwc_one_pass_120_cu_9d62f60b4cuda3std6ranges3__45__cpo4cendE)
_ZN62_INTERNAL_0b1835b8_31_group_norm_nhwc_one_pass_120_cu_9d62f60b4cuda3std6ranges3__45__cpo4cendE:
	.zero		1
	.type		_ZN62_INTERNAL_0b1835b8_31_group_norm_nhwc_one_pass_120_cu_9d62f60b4cuda3std3__420unreachable_sentinelE,@object
	.size		_ZN62_INTERNAL_0b1835b8_31_group_norm_nhwc_one_pass_120_cu_9d62f60b4cuda3std3__420unreachable_sentinelE,(_ZN62_INTERNAL_0b1835b8_31_group_norm_nhwc_one_pass_120_cu_9d62f60b4cuda3std6ranges3__45__cpo5ssizeE - _ZN62_INTERNAL_0b1835b8_31_group_norm_nhwc_one_pass_120_cu_9d62f60b4cuda3std3__420unreachable_sentinelE)
_ZN62_INTERNAL_0b1835b8_31_group_norm_nhwc_one_pass_120_cu_9d62f60b4cuda3std3__420unreachable_sentinelE:
	.zero		1
	.type		_ZN62_INTERNAL_0b1835b8_31_group_norm_nhwc_one_pass_120_cu_9d62f60b4cuda3std6ranges3__45__cpo5ssizeE,@object
	.size		_ZN62_INTERNAL_0b1835b8_31_group_norm_nhwc_one_pass_120_cu_9d62f60b4cuda3std6ranges3__45__cpo5ssizeE,(_ZN62_INTERNAL_0b1835b8_31_group_norm_nhwc_one_pass_120_cu_9d62f60b6thrust23THRUST_300001_SM_900_NS12placeholders3_10E - _ZN62_INTERNAL_0b1835b8_31_group_norm_nhwc_one_pass_120_cu_9d62f60b4cuda3std6ranges3__45__cpo5ssizeE)
_ZN62_INTERNAL_0b1835b8_31_group_norm_nhwc_one_pass_120_cu_9d62f60b4cuda3std6ranges3__45__cpo5ssizeE:
	.zero		1
	.type		_ZN62_INTERNAL_0b1835b8_31_group_norm_nhwc_one_pass_120_cu_9d62f60b6thrust23THRUST_300001_SM_900_NS12placeholders3_10E,@object
	.size		_ZN62_INTERNAL_0b1835b8_31_group_norm_nhwc_one_pass_120_cu_9d62f60b6thrust23THRUST_300001_SM_900_NS12placeholders3_10E,(_ZN62_INTERNAL_0b1835b8_31_group_norm_nhwc_one_pass_120_cu_9d62f60b4cuda3std3__45__cpo5crendE - _ZN62_INTERNAL_0b1835b8_31_group_norm_nhwc_one_pass_120_cu_9d62f60b6thrust23THRUST_300001_SM_900_NS12placeholders3_10E)
_ZN62_INTERNAL_0b1835b8_31_group_norm_nhwc_one_pass_120_cu_9d62f60b6thrust23THRUST_300001_SM_900_NS12placeholders3_10E:
	.zero		1
	.type		_ZN62_INTERNAL_0b1835b8_31_group_norm_nhwc_one_pass_120_cu_9d62f60b4cuda3std3__45__cpo5crendE,@object
	.size		_ZN62_INTERNAL_0b1835b8_31_group_norm_nhwc_one_pass_120_cu_9d62f60b4cuda3std3__45__cpo5crendE,(_ZN62_INTERNAL_0b1835b8_31_group_norm_nhwc_one_pass_120_cu_9d62f60b4cuda3std6ranges3__45__cpo4prevE - _ZN62_INTERNAL_0b1835b8_31_group_norm_nhwc_one_pass_120_cu_9d62f60b4cuda3std3__45__cpo5crendE)
_ZN62_INTERNAL_0b1835b8_31_group_norm_nhwc_one_pass_120_cu_9d62f60b4cuda3std3__45__cpo5crendE:
	.zero		1
	.type		_ZN62_INTERNAL_0b1835b8_31_group_norm_nhwc_one_pass_120_cu_9d62f60b4cuda3std6ranges3__45__cpo4prevE,@object
	.size		_ZN62_INTERNAL_0b1835b8_31_group_norm_nhwc_one_pass_120_cu_9d62f60b4cuda3std6ranges3__45__cpo4prevE,(_ZN62_INTERNAL_0b1835b8_31_group_norm_nhwc_one_pass_120_cu_9d62f60b4cuda3std6ranges3__45__cpo9iter_moveE - _ZN62_INTERNAL_0b1835b8_31_group_norm_nhwc_one_pass_120_cu_9d62f60b4cuda3std6ranges3__45__cpo4prevE)
_ZN62_INTERNAL_0b1835b8_31_group_norm_nhwc_one_pass_120_cu_9d62f60b4cuda3std6ranges3__45__cpo4prevE:
	.zero		1
	.type		_ZN62_INTERNAL_0b1835b8_31_group_norm_nhwc_one_pass_120_cu_9d62f60b4cuda3std6ranges3__45__cpo9iter_moveE,@object
	.size		_ZN62_INTERNAL_0b1835b8_31_group_norm_nhwc_one_pass_120_cu_9d62f60b4cuda3std6ranges3__45__cpo9iter_moveE,(_ZN62_INTERNAL_0b1835b8_31_group_norm_nhwc_one_pass_120_cu_9d62f60b6thrust23THRUST_300001_SM_900_NS12placeholders2_2E - _ZN62_INTERNAL_0b1835b8_31_group_norm_nhwc_one_pass_120_cu_9d62f60b4cuda3std6ranges3__45__cpo9iter_moveE)
_ZN62_INTERNAL_0b1835b8_31_group_norm_nhwc_one_pass_120_cu_9d62f60b4cuda3std6ranges3__45__cpo9iter_moveE:
	.zero		1
	.type		_ZN62_INTERNAL_0b1835b8_31_group_norm_nhwc_one_pass_120_cu_9d62f60b6thrust23THRUST_300001_SM_900_NS12placeholders2_2E,@object
	.size		_ZN62_INTERNAL_0b1835b8_31_group_norm_nhwc_one_pass_120_cu_9d62f60b6thrust23THRUST_300001_SM_900_NS12placeholders2_2E,(_ZN62_INTERNAL_0b1835b8_31_group_norm_nhwc_one_pass_120_cu_9d62f60b6thrust23THRUST_300001_SM_900_NS12placeholders2_4E - _ZN62_INTERNAL_0b1835b8_31_group_norm_nhwc_one_pass_120_cu_9d62f60b6thrust23THRUST_300001_SM_900_NS12placeholders2_2E)
_ZN62_INTERNAL_0b1835b8_31_group_norm_nhwc_one_pass_120_cu_9d62f60b6thrust23THRUST_300001_SM_900_NS12placeholders2_2E:
	.zero		1
	.type		_ZN62_INTERNAL_0b1835b8_31_group_norm_nhwc_one_pass_120_cu_9d62f60b6thrust23THRUST_300001_SM_900_NS12placeholders2_4E,@object
	.size		_ZN62_INTERNAL_0b1835b8_31_group_norm_nhwc_one_pass_120_cu_9d62f60b6thrust23THRUST_300001_SM_900_NS12placeholders2_4E,(_ZN62_INTERNAL_0b1835b8_31_group_norm_nhwc_one_pass_120_cu_9d62f60b4cuda3std3__45__cpo3endE - _ZN62_INTERNAL_0b1835b8_31_group_norm_nhwc_one_pass_120_cu_9d62f60b6thrust23THRUST_300001_SM_900_NS12placeholders2_4E)
_ZN62_INTERNAL_0b1835b8_31_group_norm_nhwc_one_pass_120_cu_9d62f60b6thrust23THRUST_300001_SM_900_NS12placeholders2_4E:
	.zero		1
	.type		_ZN62_INTERNAL_0b1835b8_31_group_norm_nhwc_one_pass_120_cu_9d62f60b4cuda3std3__45__cpo3endE,@object
	.size		_ZN62_INTERNAL_0b1835b8_31_group_norm_nhwc_one_pass_120_cu_9d62f60b4cuda3std3__45__cpo3endE,(_ZN62_INTERNAL_0b1835b8_31_group_norm_nhwc_one_pass_120_cu_9d62f60b4cuda3std6ranges3__45__cpo3endE - _ZN62_INTERNAL_0b1835b8_31_group_norm_nhwc_one_pass_120_cu_9d62f60b4cuda3std3__45__cpo3endE)
_ZN62_INTERNAL_0b1835b8_31_group_norm_nhwc_one_pass_120_cu_9d62f60b4cuda3std3__45__cpo3endE:
	.zero		1
	.type		_ZN62_INTERNAL_0b1835b8_31_group_norm_nhwc_one_pass_120_cu_9d62f60b4cuda3std6ranges3__45__cpo3endE,@object
	.size		_ZN62_INTERNAL_0b1835b8_31_group_norm_nhwc_one_pass_120_cu_9d62f60b4cuda3std6ranges3__45__cpo3endE,(_ZN62_INTERNAL_0b1835b8_31_group_norm_nhwc_one_pass_120_cu_9d62f60b4cuda3std3__419piecewise_constructE - _ZN62_INTERNAL_0b1835b8_31_group_norm_nhwc_one_pass_120_cu_9d62f60b4cuda3std6ranges3__45__cpo3endE)
_ZN62_INTERNAL_0b1835b8_31_group_norm_nhwc_one_pass_120_cu_9d62f60b4cuda3std6ranges3__45__cpo3endE:
	.zero		1
	.type		_ZN62_INTERNAL_0b1835b8_31_group_norm_nhwc_one_pass_120_cu_9d62f60b4cuda3std3__419piecewise_constructE,@object
	.size		_ZN62_INTERNAL_0b1835b8_31_group_norm_nhwc_one_pass_120_cu_9d62f60b4cuda3std3__419piecewise_constructE,(_ZN62_INTERNAL_0b1835b8_31_group_norm_nhwc_one_pass_120_cu_9d62f60b4cuda3std6ranges3__45__cpo5cdataE - _ZN62_INTERNAL_0b1835b8_31_group_norm_nhwc_one_pass_120_cu_9d62f60b4cuda3std3__419piecewise_constructE)
_ZN62_INTERNAL_0b1835b8_31_group_norm_nhwc_one_pass_120_cu_9d62f60b4cuda3std3__419piecewise_constructE:
	.zero		1
	.type		_ZN62_INTERNAL_0b1835b8_31_group_norm_nhwc_one_pass_120_cu_9d62f60b4cuda3std6ranges3__45__cpo5cdataE,@object
	.size		_ZN62_INTERNAL_0b1835b8_31_group_norm_nhwc_one_pass_120_cu_9d62f60b4cuda3std6ranges3__45__cpo5cdataE,(_ZN62_INTERNAL_0b1835b8_31_group_norm_nhwc_one_pass_120_cu_9d62f60b6thrust23THRUST_300001_SM_900_NS12placeholders2_8E - _ZN62_INTERNAL_0b1835b8_31_group_norm_nhwc_one_pass_120_cu_9d62f60b4cuda3std6ranges3__45__cpo5cdataE)
_ZN62_INTERNAL_0b1835b8_31_group_norm_nhwc_one_pass_120_cu_9d62f60b4cuda3std6ranges3__45__cpo5cdataE:
	.zero		1
	.type		_ZN62_INTERNAL_0b1835b8_31_group_norm_nhwc_one_pass_120_cu_9d62f60b6thrust23THRUST_300001_SM_900_NS12placeholders2_8E,@object
	.size		_ZN62_INTERNAL_0b1835b8_31_group_norm_nhwc_one_pass_120_cu_9d62f60b6thrust23THRUST_300001_SM_900_NS12placeholders2_8E,(_ZN62_INTERNAL_0b1835b8_31_group_norm_nhwc_one_pass_120_cu_9d62f60b4cuda3std3__45__cpo4rendE - _ZN62_INTERNAL_0b1835b8_31_group_norm_nhwc_one_pass_120_cu_9d62f60b6thrust23THRUST_300001_SM_900_NS12placeholders2_8E)
_ZN62_INTERNAL_0b1835b8_31_group_norm_nhwc_one_pass_120_cu_9d62f60b6thrust23THRUST_300001_SM_900_NS12placeholders2_8E:
	.zero		1
	.type		_ZN62_INTERNAL_0b1835b8_31_group_norm_nhwc_one_pass_120_cu_9d62f60b4cuda3std3__45__cpo4rendE,@object
	.size		_ZN62_INTERNAL_0b1835b8_31_group_norm_nhwc_one_pass_120_cu_9d62f60b4cuda3std3__45__cpo4rendE,(_ZN62_INTERNAL_0b1835b8_31_group_norm_nhwc_one_pass_120_cu_9d62f60b4cuda3std6ranges3__45__cpo9iter_swapE - _ZN62_INTERNAL_0b1835b8_31_group_norm_nhwc_one_pass_120_cu_9d62f60b4cuda3std3__45__cpo4rendE)
_ZN62_INTERNAL_0b1835b8_31_group_norm_nhwc_one_pass_120_cu_9d62f60b4cuda3std3__45__cpo4rendE:
	.zero		1
	.type		_ZN62_INTERNAL_0b1835b8_31_group_norm_nhwc_one_pass_120_cu_9d62f60b4cuda3std6ranges3__45__cpo9iter_swapE,@object
	.size		_ZN62_INTERNAL_0b1835b8_31_group_norm_nhwc_one_pass_120_cu_9d62f60b4cuda3std6ranges3__45__cpo9iter_swapE,(_ZN62_INTERNAL_0b1835b8_31_group_norm_nhwc_one_pass_120_cu_9d62f60b4cuda3std3__48unexpectE - _ZN62_INTERNAL_0b1835b8_31_group_norm_nhwc_one_pass_120_cu_9d62f60b4cuda3std6ranges3__45__cpo9iter_swapE)
_ZN62_INTERNAL_0b1835b8_31_group_norm_nhwc_one_pass_120_cu_9d62f60b4cuda3std6ranges3__45__cpo9iter_swapE:
	.zero		1
	.type		_ZN62_INTERNAL_0b1835b8_31_group_norm_nhwc_one_pass_120_cu_9d62f60b4cuda3std3__48unexpectE,@object
	.size		_ZN62_INTERNAL_0b1835b8_31_group_norm_nhwc_one_pass_120_cu_9d62f60b4cuda3std3__48unexpectE,(_ZN62_INTERNAL_0b1835b8_31_group_norm_nhwc_one_pass_120_cu_9d62f60b6thrust23THRUST_300001_SM_900_NS6system6detail10sequential3seqE - _ZN62_INTERNAL_0b1835b8_31_group_norm_nhwc_one_pass_120_cu_9d62f60b4cuda3std3__48unexpectE)
_ZN62_INTERNAL_0b1835b8_31_group_norm_nhwc_one_pass_120_cu_9d62f60b4cuda3std3__48unexpectE:
	.zero		1
	.type		_ZN62_INTERNAL_0b1835b8_31_group_norm_nhwc_one_pass_120_cu_9d62f60b6thrust23THRUST_300001_SM_900_NS6system6detail10sequential3seqE,@object
	.size		_ZN62_INTERNAL_0b1835b8_31_group_norm_nhwc_one_pass_120_cu_9d62f60b6thrust23THRUST_300001_SM_900_NS6system6detail10sequential3seqE,(.L_29 - _ZN62_INTERNAL_0b1835b8_31_group_norm_nhwc_one_pass_120_cu_9d62f60b6thrust23THRUST_300001_SM_900_NS6system6detail10sequential3seqE)
_ZN62_INTERNAL_0b1835b8_31_group_norm_nhwc_one_pass_120_cu_9d62f60b6thrust23THRUST_300001_SM_900_NS6system6detail10sequential3seqE:
	.zero		1
.L_29:


//--------------------- .nv.shared._Z35group_norm_nhwc_bwd_one_pass_kernelI11Bf16IOFp32WLi64ELi120ELi480EEv26Group_norm_nhwc_bwd_params --------------------------
	.section	.nv.shared._Z35group_norm_nhwc_bwd_one_pass_kernelI11Bf16IOFp32WLi64ELi120ELi480EEv26Group_norm_nhwc_bwd_params,"aw",@nobits
	.sectionflags	@""
	.align	16
.nv.shared._Z35group_norm_nhwc_bwd_one_pass_kernelI11Bf16IOFp32WLi64ELi120ELi480EEv26Group_norm_nhwc_bwd_params:
	.zero		8864


//--------------------- .nv.shared._Z35group_norm_nhwc_bwd_one_pass_kernelI11Bf16IOFp32WLi128ELi120ELi480EEv26Group_norm_nhwc_bwd_params --------------------------
	.section	.nv.shared._Z35group_norm_nhwc_bwd_one_pass_kernelI11Bf16IOFp32WLi128ELi120ELi480EEv26Group_norm_nhwc_bwd_params,"aw",@nobits
	.sectionflags	@""
	.align	16
.nv.shared._Z35group_norm_nhwc_bwd_one_pass_kernelI11Bf16IOFp32WLi128ELi120ELi480EEv26Group_norm_nhwc_bwd_params:
	.zero		8864


//--------------------- .nv.shared._Z35group_norm_nhwc_bwd_one_pass_kernelI11Bf16IOFp32WLi256ELi120ELi480EEv26Group_norm_nhwc_bwd_params --------------------------
	.section	.nv.shared._Z35group_norm_nhwc_bwd_one_pass_kernelI11Bf16IOFp32WLi256ELi120ELi480EEv26Group_norm_nhwc_bwd_params,"aw",@nobits
	.sectionflags	@""
	.align	16
.nv.shared._Z35group_norm_nhwc_bwd_one_pass_kernelI11Bf16IOFp32WLi256ELi120ELi480EEv26Group_norm_nhwc_bwd_params:
	.zero		8864


//--------------------- .nv.shared._Z35group_norm_nhwc_bwd_one_pass_kernelI11Bf16IOFp32WLi512ELi120ELi480EEv26Group_norm_nhwc_bwd_params --------------------------
	.section	.nv.shared._Z35group_norm_nhwc_bwd_one_pass_kernelI11Bf16IOFp32WLi512ELi120ELi480EEv26Group_norm_nhwc_bwd_params,"aw",@nobits
	.sectionflags	@""
	.align	16
.nv.shared._Z35group_norm_nhwc_bwd_one_pass_kernelI11Bf16IOFp32WLi512ELi120ELi480EEv26Group_norm_nhwc_bwd_params:
	.zero		8864


//--------------------- .nv.shared._Z35group_norm_nhwc_bwd_one_pass_kernelI11Bf16IOBf16WLi64ELi120ELi480EEv26Group_norm_nhwc_bwd_params --------------------------
	.section	.nv.shared._Z35group_norm_nhwc_bwd_one_pass_kernelI11Bf16IOBf16WLi64ELi120ELi480EEv26Group_norm_nhwc_bwd_params,"aw",@nobits
	.sectionflags	@""
	.align	16
.nv.shared._Z35group_norm_nhwc_bwd_one_pass_kernelI11Bf16IOBf16WLi64ELi120ELi480EEv26Group_norm_nhwc_bwd_params:
	.zero		8864


//--------------------- .nv.shared._Z35group_norm_nhwc_bwd_one_pass_kernelI11Bf16IOBf16WLi128ELi120ELi480EEv26Group_norm_nhwc_bwd_params --------------------------
	.section	.nv.shared._Z35group_norm_nhwc_bwd_one_pass_kernelI11Bf16IOBf16WLi128ELi120ELi480EEv26Group_norm_nhwc_bwd_params,"aw",@nobits
	.sectionflags	@""
	.align	16
.nv.shared._Z35group_norm_nhwc_bwd_one_pass_kernelI11Bf16IOBf16WLi128ELi120ELi480EEv26Group_norm_nhwc_bwd_params:
	.zero		8864


//--------------------- .nv.shared._Z35group_norm_nhwc_bwd_one_pass_kernelI11Bf16IOBf16WLi256ELi120ELi480EEv26Group_norm_nhwc_bwd_params --------------------------
	.section	.nv.shared._Z35group_norm_nhwc_bwd_one_pass_kernelI11Bf16IOBf16WLi256ELi120ELi480EEv26Group_norm_nhwc_bwd_params,"aw",@nobits
	.sectionflags	@""
	.align	16
.nv.shared._Z35group_norm_nhwc_bwd_one_pass_kernelI11Bf16IOBf16WLi256ELi120ELi480EEv26Group_norm_nhwc_bwd_params:
	.zero		8864


//--------------------- .nv.shared._Z35group_norm_nhwc_bwd_one_pass_kernelI11Bf16IOBf16WLi512ELi120ELi480EEv26Group_norm_nhwc_bwd_params --------------------------
	.section	.nv.shared._Z35group_norm_nhwc_bwd_one_pass_kernelI11Bf16IOBf16WLi512ELi120ELi480EEv26Group_norm_nhwc_bwd_params,"aw",@nobits
	.sectionflags	@""
	.align	16
.nv.shared._Z35group_norm_nhwc_bwd_one_pass_kernelI11Bf16IOBf16WLi512ELi120ELi480EEv26Group_norm_nhwc_bwd_params:
	.zero		8864


//--------------------- .nv.shared._Z35group_norm_nhwc_bwd_one_pass_kernelI11Bf16IOFp16WLi64ELi120ELi480EEv26Group_norm_nhwc_bwd_params --------------------------
	.section	.nv.shared._Z35group_norm_nhwc_bwd_one_pass_kernelI11Bf16IOFp16WLi64ELi120ELi480EEv26Group_norm_nhwc_bwd_params,"aw",@nobits
	.sectionflags	@""
	.align	16
.nv.shared._Z35group_norm_nhwc_bwd_one_pass_kernelI11Bf16IOFp16WLi64ELi120ELi480EEv26Group_norm_nhwc_bwd_params:
	.zero		8864


//--------------------- .nv.shared._Z35group_norm_nhwc_bwd_one_pass_kernelI11Bf16IOFp16WLi128ELi120ELi480EEv26Group_norm_nhwc_bwd_params --------------------------
	.section	.nv.shared._Z35group_norm_nhwc_bwd_one_pass_kernelI11Bf16IOFp16WLi128ELi120ELi480EEv26Group_norm_nhwc_bwd_params,"aw",@nobits
	.sectionflags	@""
	.align	16
.nv.shared._Z35group_norm_nhwc_bwd_one_pass_kernelI11Bf16IOFp16WLi128ELi120ELi480EEv26Group_norm_nhwc_bwd_params:
	.zero		8864


//--------------------- .nv.shared._Z35group_norm_nhwc_bwd_one_pass_kernelI11Bf16IOFp16WLi256ELi120ELi480EEv26Group_norm_nhwc_bwd_params --------------------------
	.section	.nv.shared._Z35group_norm_nhwc_bwd_one_pass_kernelI11Bf16IOFp16WLi256ELi120ELi480EEv26Group_norm_nhwc_bwd_params,"aw",@nobits
	.sectionflags	@""
	.align	16
.nv.shared._Z35group_norm_nhwc_bwd_one_pass_kernelI11Bf16IOFp16WLi256ELi120ELi480EEv26Group_norm_nhwc_bwd_params:
	.zero		8864


//--------------------- .nv.shared._Z35group_norm_nhwc_bwd_one_pass_kernelI11Bf16IOFp16WLi512ELi120ELi480EEv26Group_norm_nhwc_bwd_params --------------------------
	.section	.nv.shared._Z35group_norm_nhwc_bwd_one_pass_kernelI11Bf16IOFp16WLi512ELi120ELi480EEv26Group_norm_nhwc_bwd_params,"aw",@nobits
	.sectionflags	@""
	.align	16
.nv.shared._Z35group_norm_nhwc_bwd_one_pass_kernelI11Bf16IOFp16WLi512ELi120ELi480EEv26Group_norm_nhwc_bwd_params:
	.zero		8864


//--------------------- .nv.shared._Z35group_norm_nhwc_bwd_one_pass_kernelI11Fp16IOFp32WLi64ELi120ELi480EEv26Group_norm_nhwc_bwd_params --------------------------
	.section	.nv.shared._Z35group_norm_nhwc_bwd_one_pass_kernelI11Fp16IOFp32WLi64ELi120ELi480EEv26Group_norm_nhwc_bwd_params,"aw",@nobits
	.sectionflags	@""
	.align	16
.nv.shared._Z35group_norm_nhwc_bwd_one_pass_kernelI11Fp16IOFp32WLi64ELi120ELi480EEv26Group_norm_nhwc_bwd_params:
	.zero		8864


//--------------------- .nv.shared._Z35group_norm_nhwc_bwd_one_pass_kernelI11Fp16IOFp32WLi128ELi120ELi480EEv26Group_norm_nhwc_bwd_params --------------------------
	.section	.nv.shared._Z35group_norm_nhwc_bwd_one_pass_kernelI11Fp16IOFp32WLi128ELi120ELi480EEv26Group_norm_nhwc_bwd_params,"aw",@nobits
	.sectionflags	@""
	.align	16
.nv.shared._Z35group_norm_nhwc_bwd_one_pass_kernelI11Fp16IOFp32WLi128ELi120ELi480EEv26Group_norm_nhwc_bwd_params:
	.zero		8864


//--------------------- .nv.shared._Z35group_norm_nhwc_bwd_one_pass_kernelI11Fp16IOFp32WLi256ELi120ELi480EEv26Group_norm_nhwc_bwd_params --------------------------
	.section	.nv.shared._Z35group_norm_nhwc_bwd_one_pass_kernelI11Fp16IOFp32WLi256ELi120ELi480EEv26Group_norm_nhwc_bwd_params,"aw",@nobits
	.sectionflags	@""
	.align	16
.nv.shared._Z35group_norm_nhwc_bwd_one_pass_kernelI11Fp16IOFp32WLi256ELi120ELi480EEv26Group_norm_nhwc_bwd_params:
	.zero		8864


//--------------------- .nv.shared._Z35group_norm_nhwc_bwd_one_pass_kernelI11Fp16IOFp32WLi512ELi120ELi480EEv26Group_norm_nhwc_bwd_params --------------------------
	.section	.nv.shared._Z35group_norm_nhwc_bwd_one_pass_kernelI11Fp16IOFp32WLi512ELi120ELi480EEv26Group_norm_nhwc_bwd_params,"aw",@nobits
	.sectionflags	@""
	.align	16
.nv.shared._Z35group_norm_nhwc_bwd_one_pass_kernelI11Fp16IOFp32WLi512ELi120ELi480EEv26Group_norm_nhwc_bwd_params:
	.zero		8864


//--------------------- .nv.shared._Z35group_norm_nhwc_bwd_one_pass_kernelI11Fp16IOBf16WLi64ELi120ELi480EEv26Group_norm_nhwc_bwd_params --------------------------
	.section	.nv.shared._Z35group_norm_nhwc_bwd_one_pass_kernelI11Fp16IOBf16WLi64ELi120ELi480EEv26Group_norm_nhwc_bwd_params,"aw",@nobits
	.sectionflags	@""
	.align	16
.nv.shared._Z35group_norm_nhwc_bwd_one_pass_kernelI11Fp16IOBf16WLi64ELi120ELi480EEv26Group_norm_nhwc_bwd_params:
	.zero		8864


//--------------------- .nv.shared._Z35group_norm_nhwc_bwd_one_pass_kernelI11Fp16IOBf16WLi128ELi120ELi480EEv26Group_norm_nhwc_bwd_params --------------------------
	.section	.nv.shared._Z35group_norm_nhwc_bwd_one_pass_kernelI11Fp16IOBf16WLi128ELi120ELi480EEv26Group_norm_nhwc_bwd_params,"aw",@nobits
	.sectionflags	@""
	.align	16
.nv.shared._Z35group_norm_nhwc_bwd_one_pass_kernelI11Fp16IOBf16WLi128ELi120ELi480EEv26Group_norm_nhwc_bwd_params:
	.zero		8864


//--------------------- .nv.shared._Z35group_norm_nhwc_bwd_one_pass_kernelI11Fp16IOBf16WLi256ELi120ELi480EEv26Group_norm_nhwc_bwd_params --------------------------
	.section	.nv.shared._Z35group_norm_nhwc_bwd_one_pass_kernelI11Fp16IOBf16WLi256ELi120ELi480EEv26Group_norm_nhwc_bwd_params,"aw",@nobits
	.sectionflags	@""
	.align	16
.nv.shared._Z35group_norm_nhwc_bwd_one_pass_kernelI11Fp16IOBf16WLi256ELi120ELi480EEv26Group_norm_nhwc_bwd_params:
	.zero		8864


//--------------------- .nv.shared._Z35group_norm_nhwc_bwd_one_pass_kernelI11Fp16IOBf16WLi512ELi120ELi480EEv26Group_norm_nhwc_bwd_params --------------------------
	.section	.nv.shared._Z35group_norm_nhwc_bwd_one_pass_kernelI11Fp16IOBf16WLi512ELi120ELi480EEv26Group_norm_nhwc_bwd_params,"aw",@nobits
	.sectionflags	@""
	.align	16
.nv.shared._Z35group_norm_nhwc_bwd_one_pass_kernelI11Fp16IOBf16WLi512ELi120ELi480EEv26Group_norm_nhwc_bwd_params:
	.zero		8864


//--------------------- .nv.shared._Z35group_norm_nhwc_bwd_one_pass_kernelI11Fp16IOFp16WLi64ELi120ELi480EEv26Group_norm_nhwc_bwd_params --------------------------
	.section	.nv.shared._Z35group_norm_nhwc_bwd_one_pass_kernelI11Fp16IOFp16WLi64ELi120ELi480EEv26Group_norm_nhwc_bwd_params,"aw",@nobits
	.sectionflags	@""
	.align	16
.nv.shared._Z35group_norm_nhwc_bwd_one_pass_kernelI11Fp16IOFp16WLi64ELi120ELi480EEv26Group_norm_nhwc_bwd_params:
	.zero		8864


//--------------------- .nv.shared._Z35group_norm_nhwc_bwd_one_pass_kernelI11Fp16IOFp16WLi128ELi120ELi480EEv26Group_norm_nhwc_bwd_params --------------------------
	.section	.nv.shared._Z35group_norm_nhwc_bwd_one_pass_kernelI11Fp16IOFp16WLi128ELi120ELi480EEv26Group_norm_nhwc_bwd_params,"aw",@nobits
	.sectionflags	@""
	.align	16
.nv.shared._Z35group_norm_nhwc_bwd_one_pass_kernelI11Fp16IOFp16WLi128ELi120ELi480EEv26Group_norm_nhwc_bwd_params:
	.zero		8864


//--------------------- .nv.shared._Z35group_norm_nhwc_bwd_one_pass_kernelI11Fp16IOFp16WLi256ELi120ELi480EEv26Group_norm_nhwc_bwd_params --------------------------
	.section	.nv.shared._Z35group_norm_nhwc_bwd_one_pass_kernelI11Fp16IOFp16WLi256ELi120ELi480EEv26Group_norm_nhwc_bwd_params,"aw",@nobits
	.sectionflags	@""
	.align	16
.nv.shared._Z35group_norm_nhwc_bwd_one_pass_kernelI11Fp16IOFp16WLi256ELi120ELi480EEv26Group_norm_nhwc_bwd_params:
	.zero		8864


//--------------------- .nv.shared._Z35group_norm_nhwc_bwd_one_pass_kernelI11Fp16IOFp16WLi512ELi120ELi480EEv26Group_norm_nhwc_bwd_params --------------------------
	.section	.nv.shared._Z35group_norm_nhwc_bwd_one_pass_kernelI11Fp16IOFp16WLi512ELi120ELi480EEv26Group_norm_nhwc_bwd_params,"aw",@nobits
	.sectionflags	@""
	.align	16
.nv.shared._Z35group_norm_nhwc_bwd_one_pass_kernelI11Fp16IOFp16WLi512ELi120ELi480EEv26Group_norm_nhwc_bwd_params:
	.zero		8864


//--------------------- .nv.shared._Z35group_norm_nhwc_bwd_one_pass_kernelI11Fp32IOFp32WLi64ELi120ELi480EEv26Group_norm_nhwc_bwd_params --------------------------
	.section	.nv.shared._Z35group_norm_nhwc_bwd_one_pass_kernelI11Fp32IOFp32WLi64ELi120ELi480EEv26Group_norm_nhwc_bwd_params,"aw",@nobits
	.sectionflags	@""
	.align	16
.nv.shared._Z35group_norm_nhwc_bwd_one_pass_kernelI11Fp32IOFp32WLi64ELi120ELi480EEv26Group_norm_nhwc_bwd_params:
	.zero		8864


//--------------------- .nv.shared._Z35group_norm_nhwc_bwd_one_pass_kernelI11Fp32IOFp32WLi128ELi120ELi480EEv26Group_norm_nhwc_bwd_params --------------------------
	.section	.nv.shared._Z35group_norm_nhwc_bwd_one_pass_kernelI11Fp32IOFp32WLi128ELi120ELi480EEv26Group_norm_nhwc_bwd_params,"aw",@nobits
	.sectionflags	@""
	.align	16
.nv.shared._Z35group_norm_nhwc_bwd_one_pass_kernelI11Fp32IOFp32WLi128ELi120ELi480EEv26Group_norm_nhwc_bwd_params:
	.zero		8864


//--------------------- .nv.shared._Z35group_norm_nhwc_bwd_one_pass_kernelI11Fp32IOFp32WLi256ELi120ELi480EEv26Group_norm_nhwc_bwd_params --------------------------
	.section	.nv.shared._Z35group_norm_nhwc_bwd_one_pass_kernelI11Fp32IOFp32WLi256ELi120ELi480EEv26Group_norm_nhwc_bwd_params,"aw",@nobits
	.sectionflags	@""
	.align	16
.nv.shared._Z35group_norm_nhwc_bwd_one_pass_kernelI11Fp32IOFp32WLi256ELi120ELi480EEv26Group_norm_nhwc_bwd_params:
	.zero		8864


//--------------------- .nv.shared._Z35group_norm_nhwc_bwd_one_pass_kernelI11Fp32IOFp32WLi512ELi120ELi480EEv26Group_norm_nhwc_bwd_params --------------------------
	.section	.nv.shared._Z35group_norm_nhwc_bwd_one_pass_kernelI11Fp32IOFp32WLi512ELi120ELi480EEv26Group_norm_nhwc_bwd_params,"aw",@nobits
	.sectionflags	@""
	.align	16
.nv.shared._Z35group_norm_nhwc_bwd_one_pass_kernelI11Fp32IOFp32WLi512ELi120ELi480EEv26Group_norm_nhwc_bwd_params:
	.zero		8864


//--------------------- .nv.shared._Z35group_norm_nhwc_bwd_one_pass_kernelI11Fp32IOBf16WLi64ELi120ELi480EEv26Group_norm_nhwc_bwd_params --------------------------
	.section	.nv.shared._Z35group_norm_nhwc_bwd_one_pass_kernelI11Fp32IOBf16WLi64ELi120ELi480EEv26Group_norm_nhwc_bwd_params,"aw",@nobits
	.sectionflags	@""
	.align	16
.nv.shared._Z35group_norm_nhwc_bwd_one_pass_kernelI11Fp32IOBf16WLi64ELi120ELi480EEv26Group_norm_nhwc_bwd_params:
	.zero		8864


//--------------------- .nv.shared._Z35group_norm_nhwc_bwd_one_pass_kernelI11Fp32IOBf16WLi128ELi120ELi480EEv26Group_norm_nhwc_bwd_params --------------------------
	.section	.nv.shared._Z35group_norm_nhwc_bwd_one_pass_kernelI11Fp32IOBf16WLi128ELi120ELi480EEv26Group_norm_nhwc_bwd_params,"aw",@nobits
	.sectionflags	@""
	.align	16
.nv.shared._Z35group_norm_nhwc_bwd_one_pass_kernelI11Fp32IOBf16WLi128ELi120ELi480EEv26Group_norm_nhwc_bwd_params:
	.zero		8864


//--------------------- .nv.shared._Z35group_norm_nhwc_bwd_one_pass_kernelI11Fp32IOBf16WLi256ELi120ELi480EEv26Group_norm_nhwc_bwd_params --------------------------
	.section	.nv.shared._Z35group_norm_nhwc_bwd_one_pass_kernelI11Fp32IOBf16WLi256ELi120ELi480EEv26Group_norm_nhwc_bwd_params,"aw",@nobits
	.sectionflags	@""
	.align	16
.nv.shared._Z35group_norm_nhwc_bwd_one_pass_kernelI11Fp32IOBf16WLi256ELi120ELi480EEv26Group_norm_nhwc_bwd_params:
	.zero		8864


//--------------------- .nv.shared._Z35group_norm_nhwc_bwd_one_pass_kernelI11Fp32IOBf16WLi512ELi120ELi480EEv26Group_norm_nhwc_bwd_params --------------------------
	.section	.nv.shared._Z35group_norm_nhwc_bwd_one_pass_kernelI11Fp32IOBf16WLi512ELi120ELi480EEv26Group_norm_nhwc_bwd_params,"aw",@nobits
	.sectionflags	@""
	.align	16
.nv.shared._Z35group_norm_nhwc_bwd_one_pass_kernelI11Fp32IOBf16WLi512ELi120ELi480EEv26Group_norm_nhwc_bwd_params:
	.zero		8864


//--------------------- .nv.shared._Z35group_norm_nhwc_bwd_one_pass_kernelI11Fp32IOFp16WLi64ELi120ELi480EEv26Group_norm_nhwc_bwd_params --------------------------
	.section	.nv.shared._Z35group_norm_nhwc_bwd_one_pass_kernelI11Fp32IOFp16WLi64ELi120ELi480EEv26Group_norm_nhwc_bwd_params,"aw",@nobits
	.sectionflags	@""
	.align	16
.nv.shared._Z35group_norm_nhwc_bwd_one_pass_kernelI11Fp32IOFp16WLi64ELi120ELi480EEv26Group_norm_nhwc_bwd_params:
	.zero		8864


//--------------------- .nv.shared._Z35group_norm_nhwc_bwd_one_pass_kernelI11Fp32IOFp16WLi128ELi120ELi480EEv26Group_norm_nhwc_bwd_params --------------------------
	.section	.nv.shared._Z35group_norm_nhwc_bwd_one_pass_kernelI11Fp32IOFp16WLi128ELi120ELi480EEv26Group_norm_nhwc_bwd_params,"aw",@nobits
	.sectionflags	@""
	.align	16
.nv.shared._Z35group_norm_nhwc_bwd_one_pass_kernelI11Fp32IOFp16WLi128ELi120ELi480EEv26Group_norm_nhwc_bwd_params:
	.zero		8864


//--------------------- .nv.shared._Z35group_norm_nhwc_bwd_one_pass_kernelI11Fp32IOFp16WLi256ELi120ELi480EEv26Group_norm_nhwc_bwd_params --------------------------
	.section	.nv.shared._Z35group_norm_nhwc_bwd_one_pass_kernelI11Fp32IOFp16WLi256ELi120ELi480EEv26Group_norm_nhwc_bwd_params,"aw",@nobits
	.sectionflags	@""
	.align	16
.nv.shared._Z35group_norm_nhwc_bwd_one_pass_kernelI11Fp32IOFp16WLi256ELi120ELi480EEv26Group_norm_nhwc_bwd_params:
	.zero		8864


//--------------------- .nv.shared._Z35group_norm_nhwc_bwd_one_pass_kernelI11Fp32IOFp16WLi512ELi120ELi480EEv26Group_norm_nhwc_bwd_params --------------------------
	.section	.nv.shared._Z35group_norm_nhwc_bwd_one_pass_kernelI11Fp32IOFp16WLi512ELi120ELi480EEv26Group_norm_nhwc_bwd_params,"aw",@nobits
	.sectionflags	@""
	.align	16
.nv.shared._Z35group_norm_nhwc_bwd_one_pass_kernelI11Fp32IOFp16WLi512ELi120ELi480EEv26Group_norm_nhwc_bwd_params:
	.zero		8864


//--------------------- .nv.shared._Z35group_norm_nhwc_fwd_one_pass_kernelI11Bf16IOFp32WLi64ELi120ELi480EEv26Group_norm_nhwc_fwd_params --------------------------
	.section	.nv.shared._Z35group_norm_nhwc_fwd_one_pass_kernelI11Bf16IOFp32WLi64ELi120ELi480EEv26Group_norm_nhwc_fwd_params,"aw",@nobits
	.sectionflags	@""
	.align	8
.nv.shared._Z35group_norm_nhwc_fwd_one_pass_kernelI11Bf16IOFp32WLi64ELi120ELi480EEv26Group_norm_nhwc_fwd_params:
	.zero		1176


//--------------------- .nv.shared._Z35group_norm_nhwc_fwd_one_pass_kernelI11Bf16IOFp32WLi128ELi120ELi480EEv26Group_norm_nhwc_fwd_params --------------------------
	.section	.nv.shared._Z35group_norm_nhwc_fwd_one_pass_kernelI11Bf16IOFp32WLi128ELi120ELi480EEv26Group_norm_nhwc_fwd_params,"aw",@nobits
	.sectionflags	@""
	.align	8
.nv.shared._Z35group_norm_nhwc_fwd_one_pass_kernelI11Bf16IOFp32WLi128ELi120ELi480EEv26Group_norm_nhwc_fwd_params:
	.zero		1176


//--------------------- .nv.shared._Z35group_norm_nhwc_fwd_one_pass_kernelI11Bf16IOFp32WLi256ELi120ELi480EEv26Group_norm_nhwc_fwd_params --------------------------
	.section	.nv.shared._Z35group_norm_nhwc_fwd_one_pass_kernelI11Bf16IOFp32WLi256ELi120ELi480EEv26Group_norm_nhwc_fwd_params,"aw",@nobits
	.sectionflags	@""
	.align	8
.nv.shared._Z35group_norm_nhwc_fwd_one_pass_kernelI11Bf16IOFp32WLi256ELi120ELi480EEv26Group_norm_nhwc_fwd_params:
	.zero		1176


//--------------------- .nv.shared._Z35group_norm_nhwc_fwd_one_pass_kernelI11Bf16IOFp32WLi512ELi120ELi480EEv26Group_norm_nhwc_fwd_params --------------------------
	.section	.nv.shared._Z35group_norm_nhwc_fwd_one_pass_kernelI11Bf16IOFp32WLi512ELi120ELi480EEv26Group_norm_nhwc_fwd_params,"aw",@nobits
	.sectionflags	@""
	.align	8
.nv.shared._Z35group_norm_nhwc_fwd_one_pass_kernelI11Bf16IOFp32WLi512ELi120ELi480EEv26Group_norm_nhwc_fwd_params:
	.zero		1176


//--------------------- .nv.shared._Z35group_norm_nhwc_fwd_one_pass_kernelI11Bf16IOBf16WLi64ELi120ELi480EEv26Group_norm_nhwc_fwd_params --------------------------
	.section	.nv.shared._Z35group_norm_nhwc_fwd_one_pass_kernelI11Bf16IOBf16WLi64ELi120ELi480EEv26Group_norm_nhwc_fwd_params,"aw",@nobits
	.sectionflags	@""
	.align	8
.nv.shared._Z35group_norm_nhwc_fwd_one_pass_kernelI11Bf16IOBf16WLi64ELi120ELi480EEv26Group_norm_nhwc_fwd_params:
	.zero		1176


//--------------------- .nv.shared._Z35group_norm_nhwc_fwd_one_pass_kernelI11Bf16IOBf16WLi128ELi120ELi480EEv26Group_norm_nhwc_fwd_params --------------------------
	.section	.nv.shared._Z35group_norm_nhwc_fwd_one_pass_kernelI11Bf16IOBf16WLi128ELi120ELi480EEv26Group_norm_nhwc_fwd_params,"aw",@nobits
	.sectionflags	@""
	.align	8
.nv.shared._Z35group_norm_nhwc_fwd_one_pass_kernelI11Bf16IOBf16WLi128ELi120ELi480EEv26Group_norm_nhwc_fwd_params:
	.zero		1176


//--------------------- .nv.shared._Z35group_norm_nhwc_fwd_one_pass_kernelI11Bf16IOBf16WLi256ELi120ELi480EEv26Group_norm_nhwc_fwd_params --------------------------
	.section	.nv.shared._Z35group_norm_nhwc_fwd_one_pass_kernelI11Bf16IOBf16WLi256ELi120ELi480EEv26Group_norm_nhwc_fwd_params,"aw",@nobits
	.sectionflags	@""
	.align	8
.nv.shared._Z35group_norm_nhwc_fwd_one_pass_kernelI11Bf16IOBf16WLi256ELi120ELi480EEv26Group_norm_nhwc_fwd_params:
	.zero		1176


//--------------------- .nv.shared._Z35group_norm_nhwc_fwd_one_pass_kernelI11Bf16IOBf16WLi512ELi120ELi480EEv26Group_norm_nhwc_fwd_params --------------------------
	.section	.nv.shared._Z35group_norm_nhwc_fwd_one_pass_kernelI11Bf16IOBf16WLi512ELi120ELi480EEv26Group_norm_nhwc_fwd_params,"aw",@nobits
	.sectionflags	@""
	.align	8
.nv.shared._Z35group_norm_nhwc_fwd_one_pass_kernelI11Bf16IOBf16WLi512ELi120ELi480EEv26Group_norm_nhwc_fwd_params:
	.zero		1176


//--------------------- .nv.shared._Z35group_norm_nhwc_fwd_one_pass_kernelI11Bf16IOFp16WLi64ELi120ELi480EEv26Group_norm_nhwc_fwd_params --------------------------
	.section	.nv.shared._Z35group_norm_nhwc_fwd_one_pass_kernelI11Bf16IOFp16WLi64ELi120ELi480EEv26Group_norm_nhwc_fwd_params,"aw",@nobits
	.sectionflags	@""
	.align	8
.nv.shared._Z35group_norm_nhwc_fwd_one_pass_kernelI11Bf16IOFp16WLi64ELi120ELi480EEv26Group_norm_nhwc_fwd_params:
	.zero		1176


//--------------------- .nv.shared._Z35group_norm_nhwc_fwd_one_pass_kernelI11Bf16IOFp16WLi128ELi120ELi480EEv26Group_norm_nhwc_fwd_params --------------------------
	.section	.nv.shared._Z35group_norm_nhwc_fwd_one_pass_kernelI11Bf16IOFp16WLi128ELi120ELi480EEv26Group_norm_nhwc_fwd_params,"aw",@nobits
	.sectionflags	@""
	.align	8
.nv.shared._Z35group_norm_nhwc_fwd_one_pass_kernelI11Bf16IOFp16WLi128ELi120ELi480EEv26Group_norm_nhwc_fwd_params:
	.zero		1176


//--------------------- .nv.shared._Z35group_norm_nhwc_fwd_one_pass_kernelI11Bf16IOFp16WLi256ELi120ELi480EEv26Group_norm_nhwc_fwd_params --------------------------
	.section	.nv.shared._Z35group_norm_nhwc_fwd_one_pass_kernelI11Bf16IOFp16WLi256ELi120ELi480EEv26Group_norm_nhwc_fwd_params,"aw",@nobits
	.sectionflags	@""
	.align	8
.nv.shared._Z35group_norm_nhwc_fwd_one_pass_kernelI11Bf16IOFp16WLi256ELi120ELi480EEv26Group_norm_nhwc_fwd_params:
	.zero		1176


//--------------------- .nv.shared._Z35group_norm_nhwc_fwd_one_pass_kernelI11Bf16IOFp16WLi512ELi120ELi480EEv26Group_norm_nhwc_fwd_params --------------------------
	.section	.nv.shared._Z35group_norm_nhwc_fwd_one_pass_kernelI11Bf16IOFp16WLi512ELi120ELi480EEv26Group_norm_nhwc_fwd_params,"aw",@nobits
	.sectionflags	@""
	.align	8
.nv.shared._Z35group_norm_nhwc_fwd_one_pass_kernelI11Bf16IOFp16WLi512ELi120ELi480EEv26Group_norm_nhwc_fwd_params:
	.zero		1176


//--------------------- .nv.shared._Z35group_norm_nhwc_fwd_one_pass_kernelI11Fp16IOFp32WLi64ELi120ELi480EEv26Group_norm_nhwc_fwd_params --------------------------
	.section	.nv.shared._Z35group_norm_nhwc_fwd_one_pass_kernelI11Fp16IOFp32WLi64ELi120ELi480EEv26Group_norm_nhwc_fwd_params,"aw",@nobits
	.sectionflags	@""
	.align	8
.nv.shared._Z35group_norm_nhwc_fwd_one_pass_kernelI11Fp16IOFp32WLi64ELi120ELi480EEv26Group_norm_nhwc_fwd_params:
	.zero		1176


//--------------------- .nv.shared._Z35group_norm_nhwc_fwd_one_pass_kernelI11Fp16IOFp32WLi128ELi120ELi480EEv26Group_norm_nhwc_fwd_params --------------------------
	.section	.nv.shared._Z35group_norm_nhwc_fwd_one_pass_kernelI11Fp16IOFp32WLi128ELi120ELi480EEv26Group_norm_nhwc_fwd_params,"aw",@nobits
	.sectionflags	@""
	.align	8
.nv.shared._Z35group_norm_nhwc_fwd_one_pass_kernelI11Fp16IOFp32WLi128ELi120ELi480EEv26Group_norm_nhwc_fwd_params:
	.zero		1176


//--------------------- .nv.shared._Z35group_norm_nhwc_fwd_one_pass_kernelI11Fp16IOFp32WLi256ELi120ELi480EEv26Group_norm_nhwc_fwd_params --------------------------
	.section	.nv.shared._Z35group_norm_nhwc_fwd_one_pass_kernelI11Fp16IOFp32WLi256ELi120ELi480EEv26Group_norm_nhwc_fwd_params,"aw",@nobits
	.sectionflags	@""
	.align	8
.nv.shared._Z35group_norm_nhwc_fwd_one_pass_kernelI11Fp16IOFp32WLi256ELi120ELi480EEv26Group_norm_nhwc_fwd_params:
	.zero		1176


//--------------------- .nv.shared._Z35group_norm_nhwc_fwd_one_pass_kernelI11Fp16IOFp32WLi512ELi120ELi480EEv26Group_norm_nhwc_fwd_params --------------------------
	.section	.nv.shared._Z35group_norm_nhwc_fwd_one_pass_kernelI11Fp16IOFp32WLi512ELi120ELi480EEv26Group_norm_nhwc_fwd_params,"aw",@nobits
	.sectionflags	@""
	.align	8
.nv.shared._Z35group_norm_nhwc_fwd_one_pass_kernelI11Fp16IOFp32WLi512ELi120ELi480EEv26Group_norm_nhwc_fwd_params:
	.zero		1176


//--------------------- .nv.shared._Z35group_norm_nhwc_fwd_one_pass_kernelI11Fp16IOBf16WLi64ELi120ELi480EEv26Group_norm_nhwc_fwd_params --------------------------
	.section	.nv.shared._Z35group_norm_nhwc_fwd_one_pass_kernelI11Fp16IOBf16WLi64ELi120ELi480EEv26Group_norm_nhwc_fwd_params,"aw",@nobits
	.sectionflags	@""
	.align	8
.nv.shared._Z35group_norm_nhwc_fwd_one_pass_kernelI11Fp16IOBf16WLi64ELi120ELi480EEv26Group_norm_nhwc_fwd_params:
	.zero		1176


//--------------------- .nv.shared._Z35group_norm_nhwc_fwd_one_pass_kernelI11Fp16IOBf16WLi128ELi120ELi480EEv26Group_norm_nhwc_fwd_params --------------------------
	.section	.nv.shared._Z35group_norm_nhwc_fwd_one_pass_kernelI11Fp16IOBf16WLi128ELi120ELi480EEv26Group_norm_nhwc_fwd_params,"aw",@nobits
	.sectionflags	@""
	.align	8
.nv.shared._Z35group_norm_nhwc_fwd_one_pass_kernelI11Fp16IOBf16WLi128ELi120ELi480EEv26Group_norm_nhwc_fwd_params:
	.zero		1176


//--------------------- .nv.shared._Z35group_norm_nhwc_fwd_one_pass_kernelI11Fp16IOBf16WLi256ELi120ELi480EEv26Group_norm_nhwc_fwd_params --------------------------
	.section	.nv.shared._Z35group_norm_nhwc_fwd_one_pass_kernelI11Fp16IOBf16WLi256ELi120ELi480EEv26Group_norm_nhwc_fwd_params,"aw",@nobits
	.sectionflags	@""
	.align	8
.nv.shared._Z35group_norm_nhwc_fwd_one_pass_kernelI11Fp16IOBf16WLi256ELi120ELi480EEv26Group_norm_nhwc_fwd_params:
	.zero		1176


//--------------------- .nv.shared._Z35group_norm_nhwc_fwd_one_pass_kernelI11Fp16IOBf16WLi512ELi120ELi480EEv26Group_norm_nhwc_fwd_params --------------------------
	.section	.nv.shared._Z35group_norm_nhwc_fwd_one_pass_kernelI11Fp16IOBf16WLi512ELi120ELi480EEv26Group_norm_nhwc_fwd_params,"aw",@nobits
	.sectionflags	@""
	.align	8
.nv.shared._Z35group_norm_nhwc_fwd_one_pass_kernelI11Fp16IOBf16WLi512ELi120ELi480EEv26Group_norm_nhwc_fwd_params:
	.zero		1176


//--------------------- .nv.shared._Z35group_norm_nhwc_fwd_one_pass_kernelI11Fp16IOFp16WLi64ELi120ELi480EEv26Group_norm_nhwc_fwd_params --------------------------
	.section	.nv.shared._Z35group_norm_nhwc_fwd_one_pass_kernelI11Fp16IOFp16WLi64ELi120ELi480EEv26Group_norm_nhwc_fwd_params,"aw",@nobits
	.sectionflags	@""
	.align	8
.nv.shared._Z35group_norm_nhwc_fwd_one_pass_kernelI11Fp16IOFp16WLi64ELi120ELi480EEv26Group_norm_nhwc_fwd_params:
	.zero		1176


//--------------------- .nv.shared._Z35group_norm_nhwc_fwd_one_pass_kernelI11Fp16IOFp16WLi128ELi120ELi480EEv26Group_norm_nhwc_fwd_params --------------------------
	.section	.nv.shared._Z35group_norm_nhwc_fwd_one_pass_kernelI11Fp16IOFp16WLi128ELi120ELi480EEv26Group_norm_nhwc_fwd_params,"aw",@nobits
	.sectionflags	@""
	.align	8
.nv.shared._Z35group_norm_nhwc_fwd_one_pass_kernelI11Fp16IOFp16WLi128ELi120ELi480EEv26Group_norm_nhwc_fwd_params:
	.zero		1176


//--------------------- .nv.shared._Z35group_norm_nhwc_fwd_one_pass_kernelI11Fp16IOFp16WLi256ELi120ELi480EEv26Group_norm_nhwc_fwd_params --------------------------
	.section	.nv.shared._Z35group_norm_nhwc_fwd_one_pass_kernelI11Fp16IOFp16WLi256ELi120ELi480EEv26Group_norm_nhwc_fwd_params,"aw",@nobits
	.sectionflags	@""
	.align	8
.nv.shared._Z35group_norm_nhwc_fwd_one_pass_kernelI11Fp16IOFp16WLi256ELi120ELi480EEv26Group_norm_nhwc_fwd_params:
	.zero		1176


//--------------------- .nv.shared._Z35group_norm_nhwc_fwd_one_pass_kernelI11Fp16IOFp16WLi512ELi120ELi480EEv26Group_norm_nhwc_fwd_params --------------------------
	.section	.nv.shared._Z35group_norm_nhwc_fwd_one_pass_kernelI11Fp16IOFp16WLi512ELi120ELi480EEv26Group_norm_nhwc_fwd_params,"aw",@nobits
	.sectionflags	@""
	.align	8
.nv.shared._Z35group_norm_nhwc_fwd_one_pass_kernelI11Fp16IOFp16WLi512ELi120ELi480EEv26Group_norm_nhwc_fwd_params:
	.zero		1176


//--------------------- .nv.shared._Z35group_norm_nhwc_fwd_one_pass_kernelI11Fp32IOFp32WLi64ELi120ELi480EEv26Group_norm_nhwc_fwd_params --------------------------
	.section	.nv.shared._Z35group_norm_nhwc_fwd_one_pass_kernelI11Fp32IOFp32WLi64ELi120ELi480EEv26Group_norm_nhwc_fwd_params,"aw",@nobits
	.sectionflags	@""
	.align	8
.nv.shared._Z35group_norm_nhwc_fwd_one_pass_kernelI11Fp32IOFp32WLi64ELi120ELi480EEv26Group_norm_nhwc_fwd_params:
	.zero		1176


//--------------------- .nv.shared._Z35group_norm_nhwc_fwd_one_pass_kernelI11Fp32IOFp32WLi128ELi120ELi480EEv26Group_norm_nhwc_fwd_params --------------------------
	.section	.nv.shared._Z35group_norm_nhwc_fwd_one_pass_kernelI11Fp32IOFp32WLi128ELi120ELi480EEv26Group_norm_nhwc_fwd_params,"aw",@nobits
	.sectionflags	@""
	.align	8
.nv.shared._Z35group_norm_nhwc_fwd_one_pass_kernelI11Fp32IOFp32WLi128ELi120ELi480EEv26Group_norm_nhwc_fwd_params:
	.zero		1176


//--------------------- .nv.shared._Z35group_norm_nhwc_fwd_one_pass_kernelI11Fp32IOFp32WLi256ELi120ELi480EEv26Group_norm_nhwc_fwd_params --------------------------
	.section	.nv.shared._Z35group_norm_nhwc_fwd_one_pass_kernelI11Fp32IOFp32WLi256ELi120ELi480EEv26Group_norm_nhwc_fwd_params,"aw",@nobits
	.sectionflags	@""
	.align	8
.nv.shared._Z35group_norm_nhwc_fwd_one_pass_kernelI11Fp32IOFp32WLi256ELi120ELi480EEv26Group_norm_nhwc_fwd_params:
	.zero		1176


//--------------------- .nv.shared._Z35group_norm_nhwc_fwd_one_pass_kernelI11Fp32IOFp32WLi512ELi120ELi480EEv26Group_norm_nhwc_fwd_params --------------------------
	.section	.nv.shared._Z35group_norm_nhwc_fwd_one_pass_kernelI11Fp32IOFp32WLi512ELi120ELi480EEv26Group_norm_nhwc_fwd_params,"aw",@nobits
	.sectionflags	@""
	.align	8
.nv.shared._Z35group_norm_nhwc_fwd_one_pass_kernelI11Fp32IOFp32WLi512ELi120ELi480EEv26Group_norm_nhwc_fwd_params:
	.zero		1176


//--------------------- .nv.shared._Z35group_norm_nhwc_fwd_one_pass_kernelI11Fp32IOBf16WLi64ELi120ELi480EEv26Group_norm_nhwc_fwd_params --------------------------
	.section	.nv.shared._Z35group_norm_nhwc_fwd_one_pass_kernelI11Fp32IOBf16WLi64ELi120ELi480EEv26Group_norm_nhwc_fwd_params,"aw",@nobits
	.sectionflags	@""
	.align	8
.nv.shared._Z35group_norm_nhwc_fwd_one_pass_kernelI11Fp32IOBf16WLi64ELi120ELi480EEv26Group_norm_nhwc_fwd_params:
	.zero		1176


//--------------------- .nv.shared._Z35group_norm_nhwc_fwd_one_pass_kernelI11Fp32IOBf16WLi128ELi120ELi480EEv26Group_norm_nhwc_fwd_params --------------------------
	.section	.nv.shared._Z35group_norm_nhwc_fwd_one_pass_kernelI11Fp32IOBf16WLi128ELi120ELi480EEv26Group_norm_nhwc_fwd_params,"aw",@nobits
	.sectionflags	@""
	.align	8
.nv.shared._Z35group_norm_nhwc_fwd_one_pass_kernelI11Fp32IOBf16WLi128ELi120ELi480EEv26Group_norm_nhwc_fwd_params:
	.zero		1176


//--------------------- .nv.shared._Z35group_norm_nhwc_fwd_one_pass_kernelI11Fp32IOBf16WLi256ELi120ELi480EEv26Group_norm_nhwc_fwd_params --------------------------
	.section	.nv.shared._Z35group_norm_nhwc_fwd_one_pass_kernelI11Fp32IOBf16WLi256ELi120ELi480EEv26Group_norm_nhwc_fwd_params,"aw",@nobits
	.sectionflags	@""
	.align	8
.nv.shared._Z35group_norm_nhwc_fwd_one_pass_kernelI11Fp32IOBf16WLi256ELi120ELi480EEv26Group_norm_nhwc_fwd_params:
	.zero		1176


//--------------------- .nv.shared._Z35group_norm_nhwc_fwd_one_pass_kernelI11Fp32IOBf16WLi512ELi120ELi480EEv26Group_norm_nhwc_fwd_params --------------------------
	.section	.nv.shared._Z35group_norm_nhwc_fwd_one_pass_kernelI11Fp32IOBf16WLi512ELi120ELi480EEv26Group_norm_nhwc_fwd_params,"aw",@nobits
	.sectionflags	@""
	.align	8
.nv.shared._Z35group_norm_nhwc_fwd_one_pass_kernelI11Fp32IOBf16WLi512ELi120ELi480EEv26Group_norm_nhwc_fwd_params:
	.zero		1176


//--------------------- .nv.shared._Z35group_norm_nhwc_fwd_one_pass_kernelI11Fp32IOFp16WLi64ELi120ELi480EEv26Group_norm_nhwc_fwd_params --------------------------
	.section	.nv.shared._Z35group_norm_nhwc_fwd_one_pass_kernelI11Fp32IOFp16WLi64ELi120ELi480EEv26Group_norm_nhwc_fwd_params,"aw",@nobits
	.sectionflags	@""
	.align	8
.nv.shared._Z35group_norm_nhwc_fwd_one_pass_kernelI11Fp32IOFp16WLi64ELi120ELi480EEv26Group_norm_nhwc_fwd_params:
	.zero		1176


//--------------------- .nv.shared._Z35group_norm_nhwc_fwd_one_pass_kernelI11Fp32IOFp16WLi128ELi120ELi480EEv26Group_norm_nhwc_fwd_params --------------------------
	.section	.nv.shared._Z35group_norm_nhwc_fwd_one_pass_kernelI11Fp32IOFp16WLi128ELi120ELi480EEv26Group_norm_nhwc_fwd_params,"aw",@nobits
	.sectionflags	@""
	.align	8
.nv.shared._Z35group_norm_nhwc_fwd_one_pass_kernelI11Fp32IOFp16WLi128ELi120ELi480EEv26Group_norm_nhwc_fwd_params:
	.zero		1176


//--------------------- .nv.shared._Z35group_norm_nhwc_fwd_one_pass_kernelI11Fp32IOFp16WLi256ELi120ELi480EEv26Group_norm_nhwc_fwd_params --------------------------
	.section	.nv.shared._Z35group_norm_nhwc_fwd_one_pass_kernelI11Fp32IOFp16WLi256ELi120ELi480EEv26Group_norm_nhwc_fwd_params,"aw",@nobits
	.sectionflags	@""
	.align	8
.nv.shared._Z35group_norm_nhwc_fwd_one_pass_kernelI11Fp32IOFp16WLi256ELi120ELi480EEv26Group_norm_nhwc_fwd_params:
	.zero		1176


//--------------------- .nv.shared._Z35group_norm_nhwc_fwd_one_pass_kernelI11Fp32IOFp16WLi512ELi120ELi480EEv26Group_norm_nhwc_fwd_params --------------------------
	.section	.nv.shared._Z35group_norm_nhwc_fwd_one_pass_kernelI11Fp32IOFp16WLi512ELi120ELi480EEv26Group_norm_nhwc_fwd_params,"aw",@nobits
	.sectionflags	@""
	.align	8
.nv.shared._Z35group_norm_nhwc_fwd_one_pass_kernelI11Fp32IOFp16WLi512ELi120ELi480EEv26Group_norm_nhwc_fwd_params:
	.zero		1176


//--------------------- .nv.constant0._ZN3cub17CUB_300001_SM_9006detail11EmptyKernelIvEEvv --------------------------
	.section	.nv.constant0._ZN3cub17CUB_300001_SM_9006detail11EmptyKernelIvEEvv,"a",@progbits
	.sectionflags	@""
	.align	4
.nv.constant0._ZN3cub17CUB_300001_SM_9006detail11EmptyKernelIvEEvv:
	.zero		528


//--------------------- .nv.constant0._Z35group_norm_nhwc_bwd_one_pass_kernelI11Bf16IOFp32WLi64ELi120ELi480EEv26Group_norm_nhwc_bwd_params --------------------------
	.section	.nv.constant0._Z35group_norm_nhwc_bwd_one_pass_kernelI11Bf16IOFp32WLi64ELi120ELi480EEv26Group_norm_nhwc_bwd_params,"a",@progbits
	.sectionflags	@""
	.align	4
.nv.constant0._Z35group_norm_nhwc_bwd_one_pass_kernelI11Bf16IOFp32WLi64ELi120ELi480EEv26Group_norm_nhwc_bwd_params:
	.zero		712


//--------------------- .nv.constant0._Z35group_norm_nhwc_bwd_one_pass_kernelI11Bf16IOFp32WLi128ELi120ELi480EEv26Group_norm_nhwc_bwd_params --------------------------
	.section	.nv.constant0._Z35group_norm_nhwc_bwd_one_pass_kernelI11Bf16IOFp32WLi128ELi120ELi480EEv26Group_norm_nhwc_bwd_params,"a",@progbits
	.sectionflags	@""
	.align	4
.nv.constant0._Z35group_norm_nhwc_bwd_one_pass_kernelI11Bf16IOFp32WLi128ELi120ELi480EEv26Group_norm_nhwc_bwd_params:
	.zero		712


//--------------------- .nv.constant0._Z35group_norm_nhwc_bwd_one_pass_kernelI11Bf16IOFp32WLi256ELi120ELi480EEv26Group_norm_nhwc_bwd_params --------------------------
	.section	.nv.constant0._Z35group_norm_nhwc_bwd_one_pass_kernelI11Bf16IOFp32WLi256ELi120ELi480EEv26Group_norm_nhwc_bwd_params,"a",@progbits
	.sectionflags	@""
	.align	4
.nv.constant0._Z35group_norm_nhwc_bwd_one_pass_kernelI11Bf16IOFp32WLi256ELi120ELi480EEv26Group_norm_nhwc_bwd_params:
	.zero		712


//--------------------- .nv.constant0._Z35group_norm_nhwc_bwd_one_pass_kernelI11Bf16IOFp32WLi512ELi120ELi480EEv26Group_norm_nhwc_bwd_params --------------------------
	.section	.nv.constant0._Z35group_norm_nhwc_bwd_one_pass_kernelI11Bf16IOFp32WLi512ELi120ELi480EEv26Group_norm_nhwc_bwd_params,"a",@progbits
	.sectionflags	@""
	.align	4
.nv.constant0._Z35group_norm_nhwc_bwd_one_pass_kernelI11Bf16IOFp32WLi512ELi120ELi480EEv26Group_norm_nhwc_bwd_params:
	.zero		712


//--------------------- .nv.constant0._Z35group_norm_nhwc_bwd_one_pass_kernelI11Bf16IOBf16WLi64ELi120ELi480EEv26Group_norm_nhwc_bwd_params --------------------------
	.section	.nv.constant0._Z35group_norm_nhwc_bwd_one_pass_kernelI11Bf16IOBf16WLi64ELi120ELi480EEv26Group_norm_nhwc_bwd_params,"a",@progbits
	.sectionflags	@""
	.align	4
.nv.constant0._Z35group_norm_nhwc_bwd_one_pass_kernelI11Bf16IOBf16WLi64ELi120ELi480EEv26Group_norm_nhwc_bwd_params:
	.zero		712


//--------------------- .nv.constant0._Z35group_norm_nhwc_bwd_one_pass_kernelI11Bf16IOBf16WLi128ELi120ELi480EEv26Group_norm_nhwc_bwd_params --------------------------
	.section	.nv.constant0._Z35group_norm_nhwc_bwd_one_pass_kernelI11Bf16IOBf16WLi128ELi120ELi480EEv26Group_norm_nhwc_bwd_params,"a",@progbits
	.sectionflags	@""
	.align	4
.nv.constant0._Z35group_norm_nhwc_bwd_one_pass_kernelI11Bf16IOBf16WLi128ELi120ELi480EEv26Group_norm_nhwc_bwd_params:
	.zero		712


//--------------------- .nv.constant0._Z35group_norm_nhwc_bwd_one_pass_kernelI11Bf16IOBf16WLi256ELi120ELi480EEv26Group_norm_nhwc_bwd_params --------------------------
	.section	.nv.constant0._Z35group_norm_nhwc_bwd_one_pass_kernelI11Bf16IOBf16WLi256ELi120ELi480EEv26Group_norm_nhwc_bwd_params,"a",@progbits
	.sectionflags	@""
	.align	4
.nv.constant0._Z35group_norm_nhwc_bwd_one_pass_kernelI11Bf16IOBf16WLi256ELi120ELi480EEv26Group_norm_nhwc_bwd_params:
	.zero		712


//--------------------- .nv.constant0._Z35group_norm_nhwc_bwd_one_pass_kernelI11Bf16IOBf16WLi512ELi120ELi480EEv26Group_norm_nhwc_bwd_params --------------------------
	.section	.nv.constant0._Z35group_norm_nhwc_bwd_one_pass_kernelI11Bf16IOBf16WLi512ELi120ELi480EEv26Group_norm_nhwc_bwd_params,"a",@progbits
	.sectionflags	@""
	.align	4
.nv.constant0._Z35group_norm_nhwc_bwd_one_pass_kernelI11Bf16IOBf16WLi512ELi120ELi480EEv26Group_norm_nhwc_bwd_params:
	.zero		712


//--------------------- .nv.constant0._Z35group_norm_nhwc_bwd_one_pass_kernelI11Bf16IOFp16WLi64ELi120ELi480EEv26Group_norm_nhwc_bwd_params --------------------------
	.section	.nv.constant0._Z35group_norm_nhwc_bwd_one_pass_kernelI11Bf16IOFp16WLi64ELi120ELi480EEv26Group_norm_nhwc_bwd_params,"a",@progbits
	.sectionflags	@""
	.align	4
.nv.constant0._Z35group_norm_nhwc_bwd_one_pass_kernelI11Bf16IOFp16WLi64ELi120ELi480EEv26Group_norm_nhwc_bwd_params:
	.zero		712


//--------------------- .nv.constant0._Z35group_norm_nhwc_bwd_one_pass_kernelI11Bf16IOFp16WLi128ELi120ELi480EEv26Group_norm_nhwc_bwd_params --------------------------
	.section	.nv.constant0._Z35group_norm_nhwc_bwd_one_pass_kernelI11Bf16IOFp16WLi128ELi120ELi480EEv26Group_norm_nhwc_bwd_params,"a",@progbits
	.sectionflags	@""
	.align	4
.nv.constant0._Z35group_norm_nhwc_bwd_one_pass_kernelI11Bf16IOFp16WLi128ELi120ELi480EEv26Group_norm_nhwc_bwd_params:
	.zero		712


//--------------------- .nv.constant0._Z35group_norm_nhwc_bwd_one_pass_kernelI11Bf16IOFp16WLi256ELi120ELi480EEv26Group_norm_nhwc_bwd_params --------------------------
	.section	.nv.constant0._Z35group_norm_nhwc_bwd_one_pass_kernelI11Bf16IOFp16WLi256ELi120ELi480EEv26Group_norm_nhwc_bwd_params,"a",@progbits
	.sectionflags	@""
	.align	4
.nv.constant0._Z35group_norm_nhwc_bwd_one_pass_kernelI11Bf16IOFp16WLi256ELi120ELi480EEv26Group_norm_nhwc_bwd_params:
	.zero		712


//--------------------- .nv.constant0._Z35group_norm_nhwc_bwd_one_pass_kernelI11Bf16IOFp16WLi512ELi120ELi480EEv26Group_norm_nhwc_bwd_params --------------------------
	.section	.nv.constant0._Z35group_norm_nhwc_bwd_one_pass_kernelI11Bf16IOFp16WLi512ELi120ELi480EEv26Group_norm_nhwc_bwd_params,"a",@progbits
	.sectionflags	@""
	.align	4
.nv.constant0._Z35group_norm_nhwc_bwd_one_pass_kernelI11Bf16IOFp16WLi512ELi120ELi480EEv26Group_norm_nhwc_bwd_params:
	.zero		712


//--------------------- .nv.constant0._Z35group_norm_nhwc_bwd_one_pass_kernelI11Fp16IOFp32WLi64ELi120ELi480EEv26Group_norm_nhwc_bwd_params --------------------------
	.section	.nv.constant0._Z35group_norm_nhwc_bwd_one_pass_kernelI11Fp16IOFp32WLi64ELi120ELi480EEv26Group_norm_nhwc_bwd_params,"a",@progbits
	.sectionflags	@""
	.align	4
.nv.constant0._Z35group_norm_nhwc_bwd_one_pass_kernelI11Fp16IOFp32WLi64ELi120ELi480EEv26Group_norm_nhwc_bwd_params:
	.zero		712


//--------------------- .nv.constant0._Z35group_norm_nhwc_bwd_one_pass_kernelI11Fp16IOFp32WLi128ELi120ELi480EEv26Group_norm_nhwc_bwd_params --------------------------
	.section	.nv.constant0._Z35group_norm_nhwc_bwd_one_pass_kernelI11Fp16IOFp32WLi128ELi120ELi480EEv26Group_norm_nhwc_bwd_params,"a",@progbits
	.sectionflags	@""
	.align	4
.nv.constant0._Z35group_norm_nhwc_bwd_one_pass_kernelI11Fp16IOFp32WLi128ELi120ELi480EEv26Group_norm_nhwc_bwd_params:
	.zero		712


//--------------------- .nv.constant0._Z35group_norm_nhwc_bwd_one_pass_kernelI11Fp16IOFp32WLi256ELi120ELi480EEv26Group_norm_nhwc_bwd_params --------------------------
	.section	.nv.constant0._Z35group_norm_nhwc_bwd_one_pass_kernelI11Fp16IOFp32WLi256ELi120ELi480EEv26Group_norm_nhwc_bwd_params,"a",@progbits
	.sectionflags	@""
	.align	4
.nv.constant0._Z35group_norm_nhwc_bwd_one_pass_kernelI11Fp16IOFp32WLi256ELi120ELi480EEv26Group_norm_nhwc_bwd_params:
	.zero		712


//--------------------- .nv.constant0._Z35group_norm_nhwc_bwd_one_pass_kernelI11Fp16IOFp32WLi512ELi120ELi480EEv26Group_norm_nhwc_bwd_params --------------------------
	.section	.nv.constant0._Z35group_norm_nhwc_bwd_one_pass_kernelI11Fp16IOFp32WLi512ELi120ELi480EEv26Group_norm_nhwc_bwd_params,"a",@progbits
	.sectionflags	@""
	.align	4
.nv.constant0._Z35group_norm_nhwc_bwd_one_pass_kernelI11Fp16IOFp32WLi512ELi120ELi480EEv26Group_norm_nhwc_bwd_params:
	.zero		712


//--------------------- .nv.constant0._Z35group_norm_nhwc_bwd_one_pass_kernelI11Fp16IOBf16WLi64ELi120ELi480EEv26Group_norm_nhwc_bwd_params --------------------------
	.section	.nv.constant0._Z35group_norm_nhwc_bwd_one_pass_kernelI11Fp16IOBf16WLi64ELi120ELi480EEv26Group_norm_nhwc_bwd_params,"a",@progbits
	.sectionflags	@""
	.align	4
.nv.constant0._Z35group_norm_nhwc_bwd_one_pass_kernelI11Fp16IOBf16WLi64ELi120ELi480EEv26Group_norm_nhwc_bwd_params:
	.zero		712


//--------------------- .nv.constant0._Z35group_norm_nhwc_bwd_one_pass_kernelI11Fp16IOBf16WLi128ELi120ELi480EEv26Group_norm_nhwc_bwd_params --------------------------
	.section	.nv.constant0._Z35group_norm_nhwc_bwd_one_pass_kernelI11Fp16IOBf16WLi128ELi120ELi480EEv26Group_norm_nhwc_bwd_params,"a",@progbits
	.sectionflags	@""
	.align	4
.nv.constant0._Z35group_norm_nhwc_bwd_one_pass_kernelI11Fp16IOBf16WLi128ELi120ELi480EEv26Group_norm_nhwc_bwd_params:
	.zero		712


//--------------------- .nv.constant0._Z35group_norm_nhwc_bwd_one_pass_kernelI11Fp16IOBf16WLi256ELi120ELi480EEv26Group_norm_nhwc_bwd_params --------------------------
	.section	.nv.constant0._Z35group_norm_nhwc_bwd_one_pass_kernelI11Fp16IOBf16WLi256ELi120ELi480EEv26Group_norm_nhwc_bwd_params,"a",@progbits
	.sectionflags	@""
	.align	4
.nv.constant0._Z35group_norm_nhwc_bwd_one_pass_kernelI11Fp16IOBf16WLi256ELi120ELi480EEv26Group_norm_nhwc_bwd_params:
	.zero		712


//--------------------- .nv.constant0._Z35group_norm_nhwc_bwd_one_pass_kernelI11Fp16IOBf16WLi512ELi120ELi480EEv26Group_norm_nhwc_bwd_params --------------------------
	.section	.nv.constant0._Z35group_norm_nhwc_bwd_one_pass_kernelI11Fp16IOBf16WLi512ELi120ELi480EEv26Group_norm_nhwc_bwd_params,"a",@progbits
	.sectionflags	@""
	.align	4
.nv.constant0._Z35group_norm_nhwc_bwd_one_pass_kernelI11Fp16IOBf16WLi512ELi120ELi480EEv26Group_norm_nhwc_bwd_params:
	.zero		712


//--------------------- .nv.constant0._Z35group_norm_nhwc_bwd_one_pass_kernelI11Fp16IOFp16WLi64ELi120ELi480EEv26Group_norm_nhwc_bwd_params --------------------------
	.section	.nv.constant0._Z35group_norm_nhwc_bwd_one_pass_kernelI11Fp16IOFp16WLi64ELi120ELi480EEv26Group_norm_nhwc_bwd_params,"a",@progbits
	.sectionflags	@""
	.align	4
.nv.constant0._Z35group_norm_nhwc_bwd_one_pass_kernelI11Fp16IOFp16WLi64ELi120ELi480EEv26Group_norm_nhwc_bwd_params:
	.zero		712


//--------------------- .nv.constant0._Z35group_norm_nhwc_bwd_one_pass_kernelI11Fp16IOFp16WLi128ELi120ELi480EEv26Group_norm_nhwc_bwd_params --------------------------
	.section	.nv.constant0._Z35group_norm_nhwc_bwd_one_pass_kernelI11Fp16IOFp16WLi128ELi120ELi480EEv26Group_norm_nhwc_bwd_params,"a",@progbits
	.sectionflags	@""
	.align	4
.nv.constant0._Z35group_norm_nhwc_bwd_one_pass_kernelI11Fp16IOFp16WLi128ELi120ELi480EEv26Group_norm_nhwc_bwd_params:
	.zero		712


//--------------------- .nv.constant0._Z35group_norm_nhwc_bwd_one_pass_kernelI11Fp16IOFp16WLi256ELi120ELi480EEv26Group_norm_nhwc_bwd_params --------------------------
	.section	.nv.constant0._Z35group_norm_nhwc_bwd_one_pass_kernelI11Fp16IOFp16WLi256ELi120ELi480EEv26Group_norm_nhwc_bwd_params,"a",@progbits
	.sectionflags	@""
	.align	4
.nv.constant0._Z35group_norm_nhwc_bwd_one_pass_kernelI11Fp16IOFp16WLi256ELi120ELi480EEv26Group_norm_nhwc_bwd_params:
	.zero		712


//--------------------- .nv.constant0._Z35group_norm_nhwc_bwd_one_pass_kernelI11Fp16IOFp16WLi512ELi120ELi480EEv26Group_norm_nhwc_bwd_params --------------------------
	.section	.nv.constant0._Z35group_norm_nhwc_bwd_one_pass_kernelI11Fp16IOFp16WLi512ELi120ELi480EEv26Group_norm_nhwc_bwd_params,"a",@progbits
	.sectionflags	@""
	.align	4
.nv.constant0._Z35group_norm_nhwc_bwd_one_pass_kernelI11Fp16IOFp16WLi512ELi120ELi480EEv26Group_norm_nhwc_bwd_params:
	.zero		712


//--------------------- .nv.constant0._Z35group_norm_nhwc_bwd_one_pass_kernelI11Fp32IOFp32WLi64ELi120ELi480EEv26Group_norm_nhwc_bwd_params --------------------------
	.section	.nv.constant0._Z35group_norm_nhwc_bwd_one_pass_kernelI11Fp32IOFp32WLi64ELi120ELi480EEv26Group_norm_nhwc_bwd_params,"a",@progbits
	.sectionflags	@""
	.align	4
.nv.constant0._Z35group_norm_nhwc_bwd_one_pass_kernelI11Fp32IOFp32WLi64ELi120ELi480EEv26Group_norm_nhwc_bwd_params:
	.zero		712


//--------------------- .nv.constant0._Z35group_norm_nhwc_bwd_one_pass_kernelI11Fp32IOFp32WLi128ELi120ELi480EEv26Group_norm_nhwc_bwd_params --------------------------
	.section	.nv.constant0._Z35group_norm_nhwc_bwd_one_pass_kernelI11Fp32IOFp32WLi128ELi120ELi480EEv26Group_norm_nhwc_bwd_params,"a",@progbits
	.sectionflags	@""
	.align	4
.nv.constant0._Z35group_norm_nhwc_bwd_one_pass_kernelI11Fp32IOFp32WLi128ELi120ELi480EEv26Group_norm_nhwc_bwd_params:
	.zero		712


//--------------------- .nv.constant0._Z35group_norm_nhwc_bwd_one_pass_kernelI11Fp32IOFp32WLi256ELi120ELi480EEv26Group_norm_nhwc_bwd_params --------------------------
	.section	.nv.constant0._Z35group_norm_nhwc_bwd_one_pass_kernelI11Fp32IOFp32WLi256ELi120ELi480EEv26Group_norm_nhwc_bwd_params,"a",@progbits
	.sectionflags	@""
	.align	4
.nv.constant0._Z35group_norm_nhwc_bwd_one_pass_kernelI11Fp32IOFp32WLi256ELi120ELi480EEv26Group_norm_nhwc_bwd_params:
	.zero		712


//--------------------- .nv.constant0._Z35group_norm_nhwc_bwd_one_pass_kernelI11Fp32IOFp32WLi512ELi120ELi480EEv26Group_norm_nhwc_bwd_params --------------------------
	.section	.nv.constant0._Z35group_norm_nhwc_bwd_one_pass_kernelI11Fp32IOFp32WLi512ELi120ELi480EEv26Group_norm_nhwc_bwd_params,"a",@progbits
	.sectionflags	@""
	.align	4
.nv.constant0._Z35group_norm_nhwc_bwd_one_pass_kernelI11Fp32IOFp32WLi512ELi120ELi480EEv26Group_norm_nhwc_bwd_params:
	.zero		712


//--------------------- .nv.constant0._Z35group_norm_nhwc_bwd_one_pass_kernelI11Fp32IOBf16WLi64ELi120ELi480EEv26Group_norm_nhwc_bwd_params --------------------------
	.section	.nv.constant0._Z35group_norm_nhwc_bwd_one_pass_kernelI11Fp32IOBf16WLi64ELi120ELi480EEv26Group_norm_nhwc_bwd_params,"a",@progbits
	.sectionflags	@""
	.align	4
.nv.constant0._Z35group_norm_nhwc_bwd_one_pass_kernelI11Fp32IOBf16WLi64ELi120ELi480EEv26Group_norm_nhwc_bwd_params:
	.zero		712


//--------------------- .nv.constant0._Z35group_norm_nhwc_bwd_one_pass_kernelI11Fp32IOBf16WLi128ELi120ELi480EEv26Group_norm_nhwc_bwd_params --------------------------
	.section	.nv.constant0._Z35group_norm_nhwc_bwd_one_pass_kernelI11Fp32IOBf16WLi128ELi120ELi480EEv26Group_norm_nhwc_bwd_params,"a",@progbits
	.sectionflags	@""
	.align	4
.nv.constant0._Z35group_norm_nhwc_bwd_one_pass_kernelI11Fp32IOBf16WLi128ELi120ELi480EEv26Group_norm_nhwc_bwd_params:
	.zero		712


//--------------------- .nv.constant0._Z35group_norm_nhwc_bwd_one_pass_kernelI11Fp32IOBf16WLi256ELi120ELi480EEv26Group_norm_nhwc_bwd_params --------------------------
	.section	.nv.constant0._Z35group_norm_nhwc_bwd_one_pass_kernelI11Fp32IOBf16WLi256ELi120ELi480EEv26Group_norm_nhwc_bwd_params,"a",@progbits
	.sectionflags	@""
	.align	4
.nv.constant0._Z35group_norm_nhwc_bwd_one_pass_kernelI11Fp32IOBf16WLi256ELi120ELi480EEv26Group_norm_nhwc_bwd_params:
	.zero		712


//--------------------- .nv.constant0._Z35group_norm_nhwc_bwd_one_pass_kernelI11Fp32IOBf16WLi512ELi120ELi480EEv26Group_norm_nhwc_bwd_params --------------------------
	.section	.nv.constant0._Z35group_norm_nhwc_bwd_one_pass_kernelI11Fp32IOBf16WLi512ELi120ELi480EEv26Group_norm_nhwc_bwd_params,"a",@progbits
	.sectionflags	@""
	.align	4
.nv.constant0._Z35group_norm_nhwc_bwd_one_pass_kernelI11Fp32IOBf16WLi512ELi120ELi480EEv26Group_norm_nhwc_bwd_params:
	.zero		712


//--------------------- .nv.constant0._Z35group_norm_nhwc_bwd_one_pass_kernelI11Fp32IOFp16WLi64ELi120ELi480EEv26Group_norm_nhwc_bwd_params --------------------------
	.section	.nv.constant0._Z35group_norm_nhwc_bwd_one_pass_kernelI11Fp32IOFp16WLi64ELi120ELi480EEv26Group_norm_nhwc_bwd_params,"a",@progbits
	.sectionflags	@""
	.align	4
.nv.constant0._Z35group_norm_nhwc_bwd_one_pass_kernelI11Fp32IOFp16WLi64ELi120ELi480EEv26Group_norm_nhwc_bwd_params:
	.zero		712


//--------------------- .nv.constant0._Z35group_norm_nhwc_bwd_one_pass_kernelI11Fp32IOFp16WLi128ELi120ELi480EEv26Group_norm_nhwc_bwd_params --------------------------
	.section	.nv.constant0._Z35group_norm_nhwc_bwd_one_pass_kernelI11Fp32IOFp16WLi128ELi120ELi480EEv26Group_norm_nhwc_bwd_params,"a",@progbits
	.sectionflags	@""
	.align	4
.nv.constant0._Z35group_norm_nhwc_bwd_one_pass_kernelI11Fp32IOFp16WLi128ELi120ELi480EEv26Group_norm_nhwc_bwd_params:
	.zero		712


//--------------------- .nv.constant0._Z35group_norm_nhwc_bwd_one_pass_kernelI11Fp32IOFp16WLi256ELi120ELi480EEv26Group_norm_nhwc_bwd_params --------------------------
	.section	.nv.constant0._Z35group_norm_nhwc_bwd_one_pass_kernelI11Fp32IOFp16WLi256ELi120ELi480EEv26Group_norm_nhwc_bwd_params,"a",@progbits
	.sectionflags	@""
	.align	4
.nv.constant0._Z35group_norm_nhwc_bwd_one_pass_kernelI11Fp32IOFp16WLi256ELi120ELi480EEv26Group_norm_nhwc_bwd_params:
	.zero		712


//--------------------- .nv.constant0._Z35group_norm_nhwc_bwd_one_pass_kernelI11Fp32IOFp16WLi512ELi120ELi480EEv26Group_norm_nhwc_bwd_params --------------------------
	.section	.nv.constant0._Z35group_norm_nhwc_bwd_one_pass_kernelI11Fp32IOFp16WLi512ELi120ELi480EEv26Group_norm_nhwc_bwd_params,"a",@progbits
	.sectionflags	@""
	.align	4
.nv.constant0._Z35group_norm_nhwc_bwd_one_pass_kernelI11Fp32IOFp16WLi512ELi120ELi480EEv26Group_norm_nhwc_bwd_params:
	.zero		712


//--------------------- .nv.constant0._Z35group_norm_nhwc_fwd_one_pass_kernelI11Bf16IOFp32WLi64ELi120ELi480EEv26Group_norm_nhwc_fwd_params --------------------------
	.section	.nv.constant0._Z35group_norm_nhwc_fwd_one_pass_kernelI11Bf16IOFp32WLi64ELi120ELi480EEv26Group_norm_nhwc_fwd_params,"a",@progbits
	.sectionflags	@""
	.align	4
.nv.constant0._Z35group_norm_nhwc_fwd_one_pass_kernelI11Bf16IOFp32WLi64ELi120ELi480EEv26Group_norm_nhwc_fwd_params:
	.zero		688


//--------------------- .nv.constant0._Z35group_norm_nhwc_fwd_one_pass_kernelI11Bf16IOFp32WLi128ELi120ELi480EEv26Group_norm_nhwc_fwd_params --------------------------
	.section	.nv.constant0._Z35group_norm_nhwc_fwd_one_pass_kernelI11Bf16IOFp32WLi128ELi120ELi480EEv26Group_norm_nhwc_fwd_params,"a",@progbits
	.sectionflags	@""
	.align	4
.nv.constant0._Z35group_norm_nhwc_fwd_one_pass_kernelI11Bf16IOFp32WLi128ELi120ELi480EEv26Group_norm_nhwc_fwd_params:
	.zero		688


//--------------------- .nv.constant0._Z35group_norm_nhwc_fwd_one_pass_kernelI11Bf16IOFp32WLi256ELi120ELi480EEv26Group_norm_nhwc_fwd_params --------------------------
	.section	.nv.constant0._Z35group_norm_nhwc_fwd_one_pass_kernelI11Bf16IOFp32WLi256ELi120ELi480EEv26Group_norm_nhwc_fwd_params,"a",@progbits
	.sectionflags	@""
	.align	4
.nv.constant0._Z35group_norm_nhwc_fwd_one_pass_kernelI11Bf16IOFp32WLi256ELi120ELi480EEv26Group_norm_nhwc_fwd_params:
	.zero		688


//--------------------- .nv.constant0._Z35group_norm_nhwc_fwd_one_pass_kernelI11Bf16IOFp32WLi512ELi120ELi480EEv26Group_norm_nhwc_fwd_params --------------------------
	.section	.nv.constant0._Z35group_norm_nhwc_fwd_one_pass_kernelI11Bf16IOFp32WLi512ELi120ELi480EEv26Group_norm_nhwc_fwd_params,"a",@progbits
	.sectionflags	@""
	.align	4
.nv.constant0._Z35group_norm_nhwc_fwd_one_pass_kernelI11Bf16IOFp32WLi512ELi120ELi480EEv26Group_norm_nhwc_fwd_params:
	.zero		688


//--------------------- .nv.constant0._Z35group_norm_nhwc_fwd_one_pass_kernelI11Bf16IOBf16WLi64ELi120ELi480EEv26Group_norm_nhwc_fwd_params --------------------------
	.section	.nv.constant0._Z35group_norm_nhwc_fwd_one_pass_kernelI11Bf16IOBf16WLi64ELi120ELi480EEv26Group_norm_nhwc_fwd_params,"a",@progbits
	.sectionflags	@""
	.align	4
.nv.constant0._Z35group_norm_nhwc_fwd_one_pass_kernelI11Bf16IOBf16WLi64ELi120ELi480EEv26Group_norm_nhwc_fwd_params:
	.zero		688


//--------------------- .nv.constant0._Z35group_norm_nhwc_fwd_one_pass_kernelI11Bf16IOBf16WLi128ELi120ELi480EEv26Group_norm_nhwc_fwd_params --------------------------
	.section	.nv.constant0._Z35group_norm_nhwc_fwd_one_pass_kernelI11Bf16IOBf16WLi128ELi120ELi480EEv26Group_norm_nhwc_fwd_params,"a",@progbits
	.sectionflags	@""
	.align	4
.nv.constant0._Z35group_norm_nhwc_fwd_one_pass_kernelI11Bf16IOBf16WLi128ELi120ELi480EEv26Group_norm_nhwc_fwd_params:
	.zero		688


//--------------------- .nv.constant0._Z35group_norm_nhwc_fwd_one_pass_kernelI11Bf16IOBf16WLi256ELi120ELi480EEv26Group_norm_nhwc_fwd_params --------------------------
	.section	.nv.constant0._Z35group_norm_nhwc_fwd_one_pass_kernelI11Bf16IOBf16WLi256ELi120ELi480EEv26Group_norm_nhwc_fwd_params,"a",@progbits
	.sectionflags	@""
	.align	4
.nv.constant0._Z35group_norm_nhwc_fwd_one_pass_kernelI11Bf16IOBf16WLi256ELi120ELi480EEv26Group_norm_nhwc_fwd_params:
	.zero		688


//--------------------- .nv.constant0._Z35group_norm_nhwc_fwd_one_pass_kernelI11Bf16IOBf16WLi512ELi120ELi480EEv26Group_norm_nhwc_fwd_params --------------------------
	.section	.nv.constant0._Z35group_norm_nhwc_fwd_one_pass_kernelI11Bf16IOBf16WLi512ELi120ELi480EEv26Group_norm_nhwc_fwd_params,"a",@progbits
	.sectionflags	@""
	.align	4
.nv.constant0._Z35group_norm_nhwc_fwd_one_pass_kernelI11Bf16IOBf16WLi512ELi120ELi480EEv26Group_norm_nhwc_fwd_params:
	.zero		688


//--------------------- .nv.constant0._Z35group_norm_nhwc_fwd_one_pass_kernelI11Bf16IOFp16WLi64ELi120ELi480EEv26Group_norm_nhwc_fwd_params --------------------------
	.section	.nv.constant0._Z35group_norm_nhwc_fwd_one_pass_kernelI11Bf16IOFp16WLi64ELi120ELi480EEv26Group_norm_nhwc_fwd_params,"a",@progbits
	.sectionflags	@""
	.align	4
.nv.constant0._Z35group_norm_nhwc_fwd_one_pass_kernelI11Bf16IOFp16WLi64ELi120ELi480EEv26Group_norm_nhwc_fwd_params:
	.zero		688


//--------------------- .nv.constant0._Z35group_norm_nhwc_fwd_one_pass_kernelI11Bf16IOFp16WLi128ELi120ELi480EEv26Group_norm_nhwc_fwd_params --------------------------
	.section	.nv.constant0._Z35group_norm_nhwc_fwd_one_pass_kernelI11Bf16IOFp16WLi128ELi120ELi480EEv26Group_norm_nhwc_fwd_params,"a",@progbits
	.sectionflags	@""
	.align	4
.nv.constant0._Z35group_norm_nhwc_fwd_one_pass_kernelI11Bf16IOFp16WLi128ELi120ELi480EEv26Group_norm_nhwc_fwd_params:
	.zero		688


//--------------------- .nv.constant0._Z35group_norm_nhwc_fwd_one_pass_kernelI11Bf16IOFp16WLi256ELi120ELi480EEv26Group_norm_nhwc_fwd_params --------------------------
	.section	.nv.constant0._Z35group_norm_nhwc_fwd_one_pass_kernelI11Bf16IOFp16WLi256ELi120ELi480EEv26Group_norm_nhwc_fwd_params,"a",@progbits
	.sectionflags	@""
	.align	4
.nv.constant0._Z35group_norm_nhwc_fwd_one_pass_kernelI11Bf16IOFp16WLi256ELi120ELi480EEv26Group_norm_nhwc_fwd_params:
	.zero		688


//--------------------- .nv.constant0._Z35group_norm_nhwc_fwd_one_pass_kernelI11Bf16IOFp16WLi512ELi120ELi480EEv26Group_norm_nhwc_fwd_params --------------------------
	.section	.nv.constant0._Z35group_norm_nhwc_fwd_one_pass_kernelI11Bf16IOFp16WLi512ELi120ELi480EEv26Group_norm_nhwc_fwd_params,"a",@progbits
	.sectionflags	@""
	.align	4
.nv.constant0._Z35group_norm_nhwc_fwd_one_pass_kernelI11Bf16IOFp16WLi512ELi120ELi480EEv26Group_norm_nhwc_fwd_params:
	.zero		688


//--------------------- .nv.constant0._Z35group_norm_nhwc_fwd_one_pass_kernelI11Fp16IOFp32WLi64ELi120ELi480EEv26Group_norm_nhwc_fwd_params --------------------------
	.section	.nv.constant0._Z35group_norm_nhwc_fwd_one_pass_kernelI11Fp16IOFp32WLi64ELi120ELi480EEv26Group_norm_nhwc_fwd_params,"a",@progbits
	.sectionflags	@""
	.align	4
.nv.constant0._Z35group_norm_nhwc_fwd_one_pass_kernelI11Fp16IOFp32WLi64ELi120ELi480EEv26Group_norm_nhwc_fwd_params:
	.zero		688


//--------------------- .nv.constant0._Z35group_norm_nhwc_fwd_one_pass_kernelI11Fp16IOFp32WLi128ELi120ELi480EEv26Group_norm_nhwc_fwd_params --------------------------
	.section	.nv.constant0._Z35group_norm_nhwc_fwd_one_pass_kernelI11Fp16IOFp32WLi128ELi120ELi480EEv26Group_norm_nhwc_fwd_params,"a",@progbits
	.sectionflags	@""
	.align	4
.nv.constant0._Z35group_norm_nhwc_fwd_one_pass_kernelI11Fp16IOFp32WLi128ELi120ELi480EEv26Group_norm_nhwc_fwd_params:
	.zero		688


//--------------------- .nv.constant0._Z35group_norm_nhwc_fwd_one_pass_kernelI11Fp16IOFp32WLi256ELi120ELi480EEv26Group_norm_nhwc_fwd_params --------------------------
	.section	.nv.constant0._Z35group_norm_nhwc_fwd_one_pass_kernelI11Fp16IOFp32WLi256ELi120ELi480EEv26Group_norm_nhwc_fwd_params,"a",@progbits
	.sectionflags	@""
	.align	4
.nv.constant0._Z35group_norm_nhwc_fwd_one_pass_kernelI11Fp16IOFp32WLi256ELi120ELi480EEv26Group_norm_nhwc_fwd_params:
	.zero		688


//--------------------- .nv.constant0._Z35group_norm_nhwc_fwd_one_pass_kernelI11Fp16IOFp32WLi512ELi120ELi480EEv26Group_norm_nhwc_fwd_params --------------------------
	.section	.nv.constant0._Z35group_norm_nhwc_fwd_one_pass_kernelI11Fp16IOFp32WLi512ELi120ELi480EEv26Group_norm_nhwc_fwd_params,"a",@progbits
	.sectionflags	@""
	.align	4
.nv.constant0._Z35group_norm_nhwc_fwd_one_pass_kernelI11Fp16IOFp32WLi512ELi120ELi480EEv26Group_norm_nhwc_fwd_params:
	.zero		688


//--------------------- .nv.constant0._Z35group_norm_nhwc_fwd_one_pass_kernelI11Fp16IOBf16WLi64ELi120ELi480EEv26Group_norm_nhwc_fwd_params --------------------------
	.section	.nv.constant0._Z35group_norm_nhwc_fwd_one_pass_kernelI11Fp16IOBf16WLi64ELi120ELi480EEv26Group_norm_nhwc_fwd_params,"a",@progbits
	.sectionflags	@""
	.align	4
.nv.constant0._Z35group_norm_nhwc_fwd_one_pass_kernelI11Fp16IOBf16WLi64ELi120ELi480EEv26Group_norm_nhwc_fwd_params:
	.zero		688


//--------------------- .nv.constant0._Z35group_norm_nhwc_fwd_one_pass_kernelI11Fp16IOBf16WLi128ELi120ELi480EEv26Group_norm_nhwc_fwd_params --------------------------
	.section	.nv.constant0._Z35group_norm_nhwc_fwd_one_pass_kernelI11Fp16IOBf16WLi128ELi120ELi480EEv26Group_norm_nhwc_fwd_params,"a",@progbits
	.sectionflags	@""
	.align	4
.nv.constant0._Z35group_norm_nhwc_fwd_one_pass_kernelI11Fp16IOBf16WLi128ELi120ELi480EEv26Group_norm_nhwc_fwd_params:
	.zero		688


//--------------------- .nv.constant0._Z35group_norm_nhwc_fwd_one_pass_kernelI11Fp16IOBf16WLi256ELi120ELi480EEv26Group_norm_nhwc_fwd_params --------------------------
	.section	.nv.constant0._Z35group_norm_nhwc_fwd_one_pass_kernelI11Fp16IOBf16WLi256ELi120ELi480EEv26Group_norm_nhwc_fwd_params,"a",@progbits
	.sectionflags	@""
	.align	4
.nv.constant0._Z35group_norm_nhwc_fwd_one_pass_kernelI11Fp16IOBf16WLi256ELi120ELi480EEv26Group_norm_nhwc_fwd_params:
	.zero		688


//--------------------- .nv.constant0._Z35group_norm_nhwc_fwd_one_pass_kernelI11Fp16IOBf16WLi512ELi120ELi480EEv26Group_norm_nhwc_fwd_params --------------------------
	.section	.nv.constant0._Z35group_norm_nhwc_fwd_one_pass_kernelI11Fp16IOBf16WLi512ELi120ELi480EEv26Group_norm_nhwc_fwd_params,"a",@progbits
	.sectionflags	@""
	.align	4
.nv.constant0._Z35group_norm_nhwc_fwd_one_pass_kernelI11Fp16IOBf16WLi512ELi120ELi480EEv26Group_norm_nhwc_fwd_params:
	.zero		688


//--------------------- .nv.constant0._Z35group_norm_nhwc_fwd_one_pass_kernelI11Fp16IOFp16WLi64ELi120ELi480EEv26Group_norm_nhwc_fwd_params --------------------------
	.section	.nv.constant0._Z35group_norm_nhwc_fwd_one_pass_kernelI11Fp16IOFp16WLi64ELi120ELi480EEv26Group_norm_nhwc_fwd_params,"a",@progbits
	.sectionflags	@""
	.align	4
.nv.constant0._Z35group_norm_nhwc_fwd_one_pass_kernelI11Fp16IOFp16WLi64ELi120ELi480EEv26Group_norm_nhwc_fwd_params:
	.zero		688


//--------------------- .nv.constant0._Z35group_norm_nhwc_fwd_one_pass_kernelI11Fp16IOFp16WLi128ELi120ELi480EEv26Group_norm_nhwc_fwd_params --------------------------
	.section	.nv.constant0._Z35group_norm_nhwc_fwd_one_pass_kernelI11Fp16IOFp16WLi128ELi120ELi480EEv26Group_norm_nhwc_fwd_params,"a",@progbits
	.sectionflags	@""
	.align	4
.nv.constant0._Z35group_norm_nhwc_fwd_one_pass_kernelI11Fp16IOFp16WLi128ELi120ELi480EEv26Group_norm_nhwc_fwd_params:
	.zero		688


//--------------------- .nv.constant0._Z35group_norm_nhwc_fwd_one_pass_kernelI11Fp16IOFp16WLi256ELi120ELi480EEv26Group_norm_nhwc_fwd_params --------------------------
	.section	.nv.constant0._Z35group_norm_nhwc_fwd_one_pass_kernelI11Fp16IOFp16WLi256ELi120ELi480EEv26Group_norm_nhwc_fwd_params,"a",@progbits
	.sectionflags	@""
	.align	4
.nv.constant0._Z35group_norm_nhwc_fwd_one_pass_kernelI11Fp16IOFp16WLi256ELi120ELi480EEv26Group_norm_nhwc_fwd_params:
	.zero		688


//--------------------- .nv.constant0._Z35group_norm_nhwc_fwd_one_pass_kernelI11Fp16IOFp16WLi512ELi120ELi480EEv26Group_norm_nhwc_fwd_params --------------------------
	.section	.nv.constant0._Z35group_norm_nhwc_fwd_one_pass_kernelI11Fp16IOFp16WLi512ELi120ELi480EEv26Group_norm_nhwc_fwd_params,"a",@progbits
	.sectionflags	@""
	.align	4
.nv.constant0._Z35group_norm_nhwc_fwd_one_pass_kernelI11Fp16IOFp16WLi512ELi120ELi480EEv26Group_norm_nhwc_fwd_params:
	.zero		688


//--------------------- .nv.constant0._Z35group_norm_nhwc_fwd_one_pass_kernelI11Fp32IOFp32WLi64ELi120ELi480EEv26Group_norm_nhwc_fwd_params --------------------------
	.section	.nv.constant0._Z35group_norm_nhwc_fwd_one_pass_kernelI11Fp32IOFp32WLi64ELi120ELi480EEv26Group_norm_nhwc_fwd_params,"a",@progbits
	.sectionflags	@""
	.align	4
.nv.constant0._Z35group_norm_nhwc_fwd_one_pass_kernelI11Fp32IOFp32WLi64ELi120ELi480EEv26Group_norm_nhwc_fwd_params:
	.zero		688


//--------------------- .nv.constant0._Z35group_norm_nhwc_fwd_one_pass_kernelI11Fp32IOFp32WLi128ELi120ELi480EEv26Group_norm_nhwc_fwd_params --------------------------
	.section	.nv.constant0._Z35group_norm_nhwc_fwd_one_pass_kernelI11Fp32IOFp32WLi128ELi120ELi480EEv26Group_norm_nhwc_fwd_params,"a",@progbits
	.sectionflags	@""
	.align	4
.nv.constant0._Z35group_norm_nhwc_fwd_one_pass_kernelI11Fp32IOFp32WLi128ELi120ELi480EEv26Group_norm_nhwc_fwd_params:
	.zero		688


//--------------------- .nv.constant0._Z35group_norm_nhwc_fwd_one_pass_kernelI11Fp32IOFp32WLi256ELi120ELi480EEv26Group_norm_nhwc_fwd_params --------------------------
	.section	.nv.constant0._Z35group_norm_nhwc_fwd_one_pass_kernelI11Fp32IOFp32WLi256ELi120ELi480EEv26Group_norm_nhwc_fwd_params,"a",@progbits
	.sectionflags	@""
	.align	4
.nv.constant0._Z35group_norm_nhwc_fwd_one_pass_kernelI11Fp32IOFp32WLi256ELi120ELi480EEv26Group_norm_nhwc_fwd_params:
	.zero		688


//--------------------- .nv.constant0._Z35group_norm_nhwc_fwd_one_pass_kernelI11Fp32IOFp32WLi512ELi120ELi480EEv26Group_norm_nhwc_fwd_params --------------------------
	.section	.nv.constant0._Z35group_norm_nhwc_fwd_one_pass_kernelI11Fp32IOFp32WLi512ELi120ELi480EEv26Group_norm_nhwc_fwd_params,"a",@progbits
	.sectionflags	@""
	.align	4
.nv.constant0._Z35group_norm_nhwc_fwd_one_pass_kernelI11Fp32IOFp32WLi512ELi120ELi480EEv26Group_norm_nhwc_fwd_params:
	.zero		688


//--------------------- .nv.constant0._Z35group_norm_nhwc_fwd_one_pass_kernelI11Fp32IOBf16WLi64ELi120ELi480EEv26Group_norm_nhwc_fwd_params --------------------------
	.section	.nv.constant0._Z35group_norm_nhwc_fwd_one_pass_kernelI11Fp32IOBf16WLi64ELi120ELi480EEv26Group_norm_nhwc_fwd_params,"a",@progbits
	.sectionflags	@""
	.align	4
.nv.constant0._Z35group_norm_nhwc_fwd_one_pass_kernelI11Fp32IOBf16WLi64ELi120ELi480EEv26Group_norm_nhwc_fwd_params:
	.zero		688


//--------------------- .nv.constant0._Z35group_norm_nhwc_fwd_one_pass_kernelI11Fp32IOBf16WLi128ELi120ELi480EEv26Group_norm_nhwc_fwd_params --------------------------
	.section	.nv.constant0._Z35group_norm_nhwc_fwd_one_pass_kernelI11Fp32IOBf16WLi128ELi120ELi480EEv26Group_norm_nhwc_fwd_params,"a",@progbits
	.sectionflags	@""
	.align	4
.nv.constant0._Z35group_norm_nhwc_fwd_one_pass_kernelI11Fp32IOBf16WLi128ELi120ELi480EEv26Group_norm_nhwc_fwd_params:
	.zero		688


//--------------------- .nv.constant0._Z35group_norm_nhwc_fwd_one_pass_kernelI11Fp32IOBf16WLi256ELi120ELi480EEv26Group_norm_nhwc_fwd_params --------------------------
	.section	.nv.constant0._Z35group_norm_nhwc_fwd_one_pass_kernelI11Fp32IOBf16WLi256ELi120ELi480EEv26Group_norm_nhwc_fwd_params,"a",@progbits
	.sectionflags	@""
	.align	4
.nv.constant0._Z35group_norm_nhwc_fwd_one_pass_kernelI11Fp32IOBf16WLi256ELi120ELi480EEv26Group_norm_nhwc_fwd_params:
	.zero		688


//--------------------- .nv.constant0._Z35group_norm_nhwc_fwd_one_pass_kernelI11Fp32IOBf16WLi512ELi120ELi480EEv26Group_norm_nhwc_fwd_params --------------------------
	.section	.nv.constant0._Z35group_norm_nhwc_fwd_one_pass_kernelI11Fp32IOBf16WLi512ELi120ELi480EEv26Group_norm_nhwc_fwd_params,"a",@progbits
	.sectionflags	@""
	.align	4
.nv.constant0._Z35group_norm_nhwc_fwd_one_pass_kernelI11Fp32IOBf16WLi512ELi120ELi480EEv26Group_norm_nhwc_fwd_params:
	.zero		688


//--------------------- .nv.constant0._Z35group_norm_nhwc_fwd_one_pass_kernelI11Fp32IOFp16WLi64ELi120ELi480EEv26Group_norm_nhwc_fwd_params --------------------------
	.section	.nv.constant0._Z35group_norm_nhwc_fwd_one_pass_kernelI11Fp32IOFp16WLi64ELi120ELi480EEv26Group_norm_nhwc_fwd_params,"a",@progbits
	.sectionflags	@""
	.align	4
.nv.constant0._Z35group_norm_nhwc_fwd_one_pass_kernelI11Fp32IOFp16WLi64ELi120ELi480EEv26Group_norm_nhwc_fwd_params:
	.zero		688


//--------------------- .nv.constant0._Z35group_norm_nhwc_fwd_one_pass_kernelI11Fp32IOFp16WLi128ELi120ELi480EEv26Group_norm_nhwc_fwd_params --------------------------
	.section	.nv.constant0._Z35group_norm_nhwc_fwd_one_pass_kernelI11Fp32IOFp16WLi128ELi120ELi480EEv26Group_norm_nhwc_fwd_params,"a",@progbits
	.sectionflags	@""
	.align	4
.nv.constant0._Z35group_norm_nhwc_fwd_one_pass_kernelI11Fp32IOFp16WLi128ELi120ELi480EEv26Group_norm_nhwc_fwd_params:
	.zero		688


//--------------------- .nv.constant0._Z35group_norm_nhwc_fwd_one_pass_kernelI11Fp32IOFp16WLi256ELi120ELi480EEv26Group_norm_nhwc_fwd_params --------------------------
	.section	.nv.constant0._Z35group_norm_nhwc_fwd_one_pass_kernelI11Fp32IOFp16WLi256ELi120ELi480EEv26Group_norm_nhwc_fwd_params,"a",@progbits
	.sectionflags	@""
	.align	4
.nv.constant0._Z35group_norm_nhwc_fwd_one_pass_kernelI11Fp32IOFp16WLi256ELi120ELi480EEv26Group_norm_nhwc_fwd_params:
	.zero		688


//--------------------- .nv.constant0._Z35group_norm_nhwc_fwd_one_pass_kernelI11Fp32IOFp16WLi512ELi120ELi480EEv26Group_norm_nhwc_fwd_params --------------------------
	.section	.nv.constant0._Z35group_norm_nhwc_fwd_one_pass_kernelI11Fp32IOFp16WLi512ELi120ELi480EEv26Group_norm_nhwc_fwd_params,"a",@progbits
	.sectionflags	@""
	.align	4
.nv.constant0._Z35group_norm_nhwc_fwd_one_pass_kernelI11Fp32IOFp16WLi512ELi120ELi480EEv26Group_norm_nhwc_fwd_params:
	.zero		688


//--------------------- SYMBOLS --------------------------

	.type		.nv.reservedSmem.offset0,@object
	.size		.nv.reservedSmem.offset0,0x4
